	.target	sm_100a

	.elftype	@"ET_EXEC"


//--------------------- .note.nv.tkinfo           --------------------------
	.section	.note.nv.tkinfo,"",@"SHT_NOTE"
	.sectionflags	@"SHF_NOTE_NV_TKINFO"
	.tkinfo
        /*0018*/ 	.word	0x00000002
        /*0030*/ 	.string	""
        /*0030*/ 	.string	"ptxas"
        /*0030*/ 	.string	"Cuda compilation tools, release 13.0, V13.0.88"
        /*0030*/ 	.string	"Build cuda_13.0.r13.0/compiler.36424714_0"
        /*0030*/ 	.string	"-arch sm_100a -m 64 "



//--------------------- .note.nv.cuinfo           --------------------------
	.section	.note.nv.cuinfo,"",@"SHT_NOTE"
	.sectionflags	@"SHF_NOTE_NV_CUINFO"
        /*0018*/ 	.short	0x0002
        /*001a*/ 	.short	0x0064
        /*001c*/ 	.short	0x0082
	.zero		2


//--------------------- .nv.info                  --------------------------
	.section	.nv.info,"",@"SHT_CUDA_INFO"
	.align	4


	//----- nvinfo : EIATTR_REGCOUNT
	.align		4
        /*0000*/ 	.byte	0x04, 0x2f
        /*0002*/ 	.short	(.L_1 - .L_0)
	.align		4
.L_0:
        /*0004*/ 	.word	index@(_ZN10layer_norm31ln_parallel_residual_bwd_kernelINS_13Kernel_traitsIfffffjLj5120ELj1ELj1ELj8ELj16ENS_18Kernel_traits_baseILj5120EfffffjLj256EEEEELb1ELb1ELb1EEEvNS_9BwdParamsE)
        /*0008*/ 	.word	0x000000ad


	//----- nvinfo : EIATTR_FRAME_SIZE
	.align		4
.L_1:
        /*000c*/ 	.byte	0x04, 0x11
        /*000e*/ 	.short	(.L_3 - .L_2)
	.align		4
.L_2:
        /*0010*/ 	.word	index@(_ZN10layer_norm31ln_parallel_residual_bwd_kernelINS_13Kernel_traitsIfffffjLj5120ELj1ELj1ELj8ELj16ENS_18Kernel_traits_baseILj5120EfffffjLj256EEEEELb1ELb1ELb1EEEvNS_9BwdParamsE)
        /*0014*/ 	.word	0x00000000


	//----- nvinfo : EIATTR_REGCOUNT
	.align		4
.L_3:
        /*0018*/ 	.byte	0x04, 0x2f
        /*001a*/ 	.short	(.L_5 - .L_4)
	.align		4
.L_4:
        /*001c*/ 	.word	index@(_ZN10layer_norm40ln_parallel_residual_bwd_finalize_kernelINS_22Kernel_traits_finalizeILj5120EfffffjLb0ELj1024ELj4ENS_18Kernel_traits_baseILj5120EfffffjLj1024EEEEELb1EEEvNS_9BwdParamsE)
        /*0020*/ 	.word	0x00000020


	//----- nvinfo : EIATTR_FRAME_SIZE
	.align		4
.L_5:
        /*0024*/ 	.byte	0x04, 0x11
        /*0026*/ 	.short	(.L_7 - .L_6)
	.align		4
.L_6:
        /*0028*/ 	.word	index@(_ZN10layer_norm40ln_parallel_residual_bwd_finalize_kernelINS_22Kernel_traits_finalizeILj5120EfffffjLb0ELj1024ELj4ENS_18Kernel_traits_baseILj5120EfffffjLj1024EEEEELb1EEEvNS_9BwdParamsE)
        /*002c*/ 	.word	0x00000000


	//----- nvinfo : EIATTR_REGCOUNT
	.align		4
.L_7:
        /*0030*/ 	.byte	0x04, 0x2f
        /*0032*/ 	.short	(.L_9 - .L_8)
	.align		4
.L_8:
        /*0034*/ 	.word	index@(_ZN10layer_norm22ln_bwd_finalize_kernelINS_22Kernel_traits_finalizeILj5120EfffffjLb0ELj1024ELj4ENS_18Kernel_traits_baseILj5120EfffffjLj1024EEEEELb0ELb1EEEvNS_9BwdParamsE)
        /*0038*/ 	.word	0x0000003f


	//----- nvinfo : EIATTR_FRAME_SIZE
	.align		4
.L_9:
        /*003c*/ 	.byte	0x04, 0x11
        /*003e*/ 	.short	(.L_11 - .L_10)
	.align		4
.L_10:
        /*0040*/ 	.word	index@(_ZN10layer_norm22ln_bwd_finalize_kernelINS_22Kernel_traits_finalizeILj5120EfffffjLb0ELj1024ELj4ENS_18Kernel_traits_baseILj5120EfffffjLj1024EEEEELb0ELb1EEEvNS_9BwdParamsE)
        /*0044*/ 	.word	0x00000000


	//----- nvinfo : EIATTR_REGCOUNT
	.align		4
.L_11:
        /*0048*/ 	.byte	0x04, 0x2f
        /*004a*/ 	.short	(.L_13 - .L_12)
	.align		4
.L_12:
        /*004c*/ 	.word	index@(_ZN10layer_norm31ln_parallel_residual_bwd_kernelINS_13Kernel_traitsIfffffjLj5120ELj1ELj1ELj8ELj16ENS_18Kernel_traits_baseILj5120EfffffjLj256EEEEELb1ELb1ELb0EEEvNS_9BwdParamsE)
        /*0050*/ 	.word	0x000000a8


	//----- nvinfo : EIATTR_FRAME_SIZE
	.align		4
.L_13:
        /*0054*/ 	.byte	0x04, 0x11
        /*0056*/ 	.short	(.L_15 - .L_14)
	.align		4
.L_14:
        /*0058*/ 	.word	index@(_ZN10layer_norm31ln_parallel_residual_bwd_kernelINS_13Kernel_traitsIfffffjLj5120ELj1ELj1ELj8ELj16ENS_18Kernel_traits_baseILj5120EfffffjLj256EEEEELb1ELb1ELb0EEEvNS_9BwdParamsE)
        /*005c*/ 	.word	0x00000000


	//----- nvinfo : EIATTR_REGCOUNT
	.align		4
.L_15:
        /*0060*/ 	.byte	0x04, 0x2f
        /*0062*/ 	.short	(.L_17 - .L_16)
	.align		4
.L_16:
        /*0064*/ 	.word	index@(_ZN10layer_norm40ln_parallel_residual_bwd_finalize_kernelINS_22Kernel_traits_finalizeILj5120EfffffjLb0ELj1024ELj4ENS_18Kernel_traits_baseILj5120EfffffjLj1024EEEEELb0EEEvNS_9BwdParamsE)
        /*0068*/ 	.word	0x00000020


	//----- nvinfo : EIATTR_FRAME_SIZE
	.align		4
.L_17:
        /*006c*/ 	.byte	0x04, 0x11
        /*006e*/ 	.short	(.L_19 - .L_18)
	.align		4
.L_18:
        /*0070*/ 	.word	index@(_ZN10layer_norm40ln_parallel_residual_bwd_finalize_kernelINS_22Kernel_traits_finalizeILj5120EfffffjLb0ELj1024ELj4ENS_18Kernel_traits_baseILj5120EfffffjLj1024EEEEELb0EEEvNS_9BwdParamsE)
        /*0074*/ 	.word	0x00000000


	//----- nvinfo : EIATTR_REGCOUNT
	.align		4
.L_19:
        /*0078*/ 	.byte	0x04, 0x2f
        /*007a*/ 	.short	(.L_21 - .L_20)
	.align		4
.L_20:
        /*007c*/ 	.word	index@(_ZN10layer_norm22ln_bwd_finalize_kernelINS_22Kernel_traits_finalizeILj5120EfffffjLb0ELj1024ELj4ENS_18Kernel_traits_baseILj5120EfffffjLj1024EEEEELb0ELb0EEEvNS_9BwdParamsE)
        /*0080*/ 	.word	0x0000003f


	//----- nvinfo : EIATTR_FRAME_SIZE
	.align		4
.L_21:
        /*0084*/ 	.byte	0x04, 0x11
        /*0086*/ 	.short	(.L_23 - .L_22)
	.align		4
.L_22:
        /*0088*/ 	.word	index@(_ZN10layer_norm22ln_bwd_finalize_kernelINS_22Kernel_traits_finalizeILj5120EfffffjLb0ELj1024ELj4ENS_18Kernel_traits_baseILj5120EfffffjLj1024EEEEELb0ELb0EEEvNS_9BwdParamsE)
        /*008c*/ 	.word	0x00000000


	//----- nvinfo : EIATTR_REGCOUNT
	.align		4
.L_23:
        /*0090*/ 	.byte	0x04, 0x2f
        /*0092*/ 	.short	(.L_25 - .L_24)
	.align		4
.L_24:
        /*0094*/ 	.word	index@(_ZN10layer_norm31ln_parallel_residual_bwd_kernelINS_13Kernel_traitsIfffffjLj5120ELj1ELj1ELj8ELj16ENS_18Kernel_traits_baseILj5120EfffffjLj256EEEEELb1ELb0ELb1EEEvNS_9BwdParamsE)
        /*0098*/ 	.word	0x000000ff


	//----- nvinfo : EIATTR_FRAME_SIZE
	.align		4
.L_25:
        /*009c*/ 	.byte	0x04, 0x11
        /*009e*/ 	.short	(.L_27 - .L_26)
	.align		4
.L_26:
        /*00a0*/ 	.word	index@(_ZN10layer_norm31ln_parallel_residual_bwd_kernelINS_13Kernel_traitsIfffffjLj5120ELj1ELj1ELj8ELj16ENS_18Kernel_traits_baseILj5120EfffffjLj256EEEEELb1ELb0ELb1EEEvNS_9BwdParamsE)
        /*00a4*/ 	.word	0x00000000


	//----- nvinfo : EIATTR_REGCOUNT
	.align		4
.L_27:
        /*00a8*/ 	.byte	0x04, 0x2f
        /*00aa*/ 	.short	(.L_29 - .L_28)
	.align		4
.L_28:
        /*00ac*/ 	.word	index@(_ZN10layer_norm31ln_parallel_residual_bwd_kernelINS_13Kernel_traitsIfffffjLj5120ELj1ELj1ELj8ELj16ENS_18Kernel_traits_baseILj5120EfffffjLj256EEEEELb1ELb0ELb0EEEvNS_9BwdParamsE)
        /*00b0*/ 	.word	0x000000e6


	//----- nvinfo : EIATTR_FRAME_SIZE
	.align		4
.L_29:
        /*00b4*/ 	.byte	0x04, 0x11
        /*00b6*/ 	.short	(.L_31 - .L_30)
	.align		4
.L_30:
        /*00b8*/ 	.word	index@(_ZN10layer_norm31ln_parallel_residual_bwd_kernelINS_13Kernel_traitsIfffffjLj5120ELj1ELj1ELj8ELj16ENS_18Kernel_traits_baseILj5120EfffffjLj256EEEEELb1ELb0ELb0EEEvNS_9BwdParamsE)
        /*00bc*/ 	.word	0x00000000


	//----- nvinfo : EIATTR_REGCOUNT
	.align		4
.L_31:
        /*00c0*/ 	.byte	0x04, 0x2f
        /*00c2*/ 	.short	(.L_33 - .L_32)
	.align		4
.L_32:
        /*00c4*/ 	.word	index@(_ZN10layer_norm31ln_parallel_residual_bwd_kernelINS_13Kernel_traitsIfffffjLj5120ELj1ELj1ELj8ELj16ENS_18Kernel_traits_baseILj5120EfffffjLj256EEEEELb0ELb1ELb1EEEvNS_9BwdParamsE)
        /*00c8*/ 	.word	0x000000b5


	//----- nvinfo : EIATTR_FRAME_SIZE
	.align		4
.L_33:
        /*00cc*/ 	.byte	0x04, 0x11
        /*00ce*/ 	.short	(.L_35 - .L_34)
	.align		4
.L_34:
        /*00d0*/ 	.word	index@(_ZN10layer_norm31ln_parallel_residual_bwd_kernelINS_13Kernel_traitsIfffffjLj5120ELj1ELj1ELj8ELj16ENS_18Kernel_traits_baseILj5120EfffffjLj256EEEEELb0ELb1ELb1EEEvNS_9BwdParamsE)
        /*00d4*/ 	.word	0x00000000


	//----- nvinfo : EIATTR_REGCOUNT
	.align		4
.L_35:
        /*00d8*/ 	.byte	0x04, 0x2f
        /*00da*/ 	.short	(.L_37 - .L_36)
	.align		4
.L_36:
        /*00dc*/ 	.word	index@(_ZN10layer_norm31ln_parallel_residual_bwd_kernelINS_13Kernel_traitsIfffffjLj5120ELj1ELj1ELj8ELj16ENS_18Kernel_traits_baseILj5120EfffffjLj256EEEEELb0ELb1ELb0EEEvNS_9BwdParamsE)
        /*00e0*/ 	.word	0x0000009e


	//----- nvinfo : EIATTR_FRAME_SIZE
	.align		4
.L_37:
        /*00e4*/ 	.byte	0x04, 0x11
        /*00e6*/ 	.short	(.L_39 - .L_38)
	.align		4
.L_38:
        /*00e8*/ 	.word	index@(_ZN10layer_norm31ln_parallel_residual_bwd_kernelINS_13Kernel_traitsIfffffjLj5120ELj1ELj1ELj8ELj16ENS_18Kernel_traits_baseILj5120EfffffjLj256EEEEELb0ELb1ELb0EEEvNS_9BwdParamsE)
        /*00ec*/ 	.word	0x00000000


	//----- nvinfo : EIATTR_REGCOUNT
	.align		4
.L_39:
        /*00f0*/ 	.byte	0x04, 0x2f
        /*00f2*/ 	.short	(.L_41 - .L_40)
	.align		4
.L_40:
        /*00f4*/ 	.word	index@(_ZN10layer_norm31ln_parallel_residual_bwd_kernelINS_13Kernel_traitsIfffffjLj5120ELj1ELj1ELj8ELj16ENS_18Kernel_traits_baseILj5120EfffffjLj256EEEEELb0ELb0ELb1EEEvNS_9BwdParamsE)
        /*00f8*/ 	.word	0x000000fb


	//----- nvinfo : EIATTR_FRAME_SIZE
	.align		4
.L_41:
        /*00fc*/ 	.byte	0x04, 0x11
        /*00fe*/ 	.short	(.L_43 - .L_42)
	.align		4
.L_42:
        /*0100*/ 	.word	index@(_ZN10layer_norm31ln_parallel_residual_bwd_kernelINS_13Kernel_traitsIfffffjLj5120ELj1ELj1ELj8ELj16ENS_18Kernel_traits_baseILj5120EfffffjLj256EEEEELb0ELb0ELb1EEEvNS_9BwdParamsE)
        /*0104*/ 	.word	0x00000000


	//----- nvinfo : EIATTR_REGCOUNT
	.align		4
.L_43:
        /*0108*/ 	.byte	0x04, 0x2f
        /*010a*/ 	.short	(.L_45 - .L_44)
	.align		4
.L_44:
        /*010c*/ 	.word	index@(_ZN10layer_norm31ln_parallel_residual_bwd_kernelINS_13Kernel_traitsIfffffjLj5120ELj1ELj1ELj8ELj16ENS_18Kernel_traits_baseILj5120EfffffjLj256EEEEELb0ELb0ELb0EEEvNS_9BwdParamsE)
        /*0110*/ 	.word	0x000000da


	//----- nvinfo : EIATTR_FRAME_SIZE
	.align		4
.L_45:
        /*0114*/ 	.byte	0x04, 0x11
        /*0116*/ 	.short	(.L_47 - .L_46)
	.align		4
.L_46:
        /*0118*/ 	.word	index@(_ZN10layer_norm31ln_parallel_residual_bwd_kernelINS_13Kernel_traitsIfffffjLj5120ELj1ELj1ELj8ELj16ENS_18Kernel_traits_baseILj5120EfffffjLj256EEEEELb0ELb0ELb0EEEvNS_9BwdParamsE)
        /*011c*/ 	.word	0x00000000


	//----- nvinfo : EIATTR_REGCOUNT
	.align		4
.L_47:
        /*0120*/ 	.byte	0x04, 0x2f
        /*0122*/ 	.short	(.L_49 - .L_48)
	.align		4
.L_48:
        /*0124*/ 	.word	index@(_ZN10layer_norm31ln_parallel_residual_bwd_kernelINS_13Kernel_traitsI6__halfffffjLj5120ELj1ELj1ELj8ELj16ENS_18Kernel_traits_baseILj5120ES2_ffffjLj256EEEEELb1ELb1ELb1EEEvNS_9BwdParamsE)
        /*0128*/ 	.word	0x000000ad


	//----- nvinfo : EIATTR_FRAME_SIZE
	.align		4
.L_49:
        /*012c*/ 	.byte	0x04, 0x11
        /*012e*/ 	.short	(.L_51 - .L_50)
	.align		4
.L_50:
        /*0130*/ 	.word	index@(_ZN10layer_norm31ln_parallel_residual_bwd_kernelINS_13Kernel_traitsI6__halfffffjLj5120ELj1ELj1ELj8ELj16ENS_18Kernel_traits_baseILj5120ES2_ffffjLj256EEEEELb1ELb1ELb1EEEvNS_9BwdParamsE)
        /*0134*/ 	.word	0x00000000


	//----- nvinfo : EIATTR_REGCOUNT
	.align		4
.L_51:
        /*0138*/ 	.byte	0x04, 0x2f
        /*013a*/ 	.short	(.L_53 - .L_52)
	.align		4
.L_52:
        /*013c*/ 	.word	index@(_ZN10layer_norm40ln_parallel_residual_bwd_finalize_kernelINS_22Kernel_traits_finalizeILj5120E6__halfffffjLb0ELj1024ELj4ENS_18Kernel_traits_baseILj5120ES2_ffffjLj1024EEEEELb1EEEvNS_9BwdParamsE)
        /*0140*/ 	.word	0x00000020


	//----- nvinfo : EIATTR_FRAME_SIZE
	.align		4
.L_53:
        /*0144*/ 	.byte	0x04, 0x11
        /*0146*/ 	.short	(.L_55 - .L_54)
	.align		4
.L_54:
        /*0148*/ 	.word	index@(_ZN10layer_norm40ln_parallel_residual_bwd_finalize_kernelINS_22Kernel_traits_finalizeILj5120E6__halfffffjLb0ELj1024ELj4ENS_18Kernel_traits_baseILj5120ES2_ffffjLj1024EEEEELb1EEEvNS_9BwdParamsE)
        /*014c*/ 	.word	0x00000000


	//----- nvinfo : EIATTR_REGCOUNT
	.align		4
.L_55:
        /*0150*/ 	.byte	0x04, 0x2f
        /*0152*/ 	.short	(.L_57 - .L_56)
	.align		4
.L_56:
        /*0154*/ 	.word	index@(_ZN10layer_norm22ln_bwd_finalize_kernelINS_22Kernel_traits_finalizeILj5120E6__halfffffjLb0ELj1024ELj4ENS_18Kernel_traits_baseILj5120ES2_ffffjLj1024EEEEELb0ELb1EEEvNS_9BwdParamsE)
        /*0158*/ 	.word	0x0000003f


	//----- nvinfo : EIATTR_FRAME_SIZE
	.align		4
.L_57:
        /*015c*/ 	.byte	0x04, 0x11
        /*015e*/ 	.short	(.L_59 - .L_58)
	.align		4
.L_58:
        /*0160*/ 	.word	index@(_ZN10layer_norm22ln_bwd_finalize_kernelINS_22Kernel_traits_finalizeILj5120E6__halfffffjLb0ELj1024ELj4ENS_18Kernel_traits_baseILj5120ES2_ffffjLj1024EEEEELb0ELb1EEEvNS_9BwdParamsE)
        /*0164*/ 	.word	0x00000000


	//----- nvinfo : EIATTR_REGCOUNT
	.align		4
.L_59:
        /*0168*/ 	.byte	0x04, 0x2f
        /*016a*/ 	.short	(.L_61 - .L_60)
	.align		4
.L_60:
        /*016c*/ 	.word	index@(_ZN10layer_norm31ln_parallel_residual_bwd_kernelINS_13Kernel_traitsI6__halfffffjLj5120ELj1ELj1ELj8ELj16ENS_18Kernel_traits_baseILj5120ES2_ffffjLj256EEEEELb1ELb1ELb0EEEvNS_9BwdParamsE)
        /*0170*/ 	.word	0x0000009c


	//----- nvinfo : EIATTR_FRAME_SIZE
	.align		4
.L_61:
        /*0174*/ 	.byte	0x04, 0x11
        /*0176*/ 	.short	(.L_63 - .L_62)
	.align		4
.L_62:
        /*0178*/ 	.word	index@(_ZN10layer_norm31ln_parallel_residual_bwd_kernelINS_13Kernel_traitsI6__halfffffjLj5120ELj1ELj1ELj8ELj16ENS_18Kernel_traits_baseILj5120ES2_ffffjLj256EEEEELb1ELb1ELb0EEEvNS_9BwdParamsE)
        /*017c*/ 	.word	0x00000000


	//----- nvinfo : EIATTR_REGCOUNT
	.align		4
.L_63:
        /*0180*/ 	.byte	0x04, 0x2f
        /*0182*/ 	.short	(.L_65 - .L_64)
	.align		4
.L_64:
        /*0184*/ 	.word	index@(_ZN10layer_norm40ln_parallel_residual_bwd_finalize_kernelINS_22Kernel_traits_finalizeILj5120E6__halfffffjLb0ELj1024ELj4ENS_18Kernel_traits_baseILj5120ES2_ffffjLj1024EEEEELb0EEEvNS_9BwdParamsE)
        /*0188*/ 	.word	0x00000020


	//----- nvinfo : EIATTR_FRAME_SIZE
	.align		4
.L_65:
        /*018c*/ 	.byte	0x04, 0x11
        /*018e*/ 	.short	(.L_67 - .L_66)
	.align		4
.L_66:
        /*0190*/ 	.word	index@(_ZN10layer_norm40ln_parallel_residual_bwd_finalize_kernelINS_22Kernel_traits_finalizeILj5120E6__halfffffjLb0ELj1024ELj4ENS_18Kernel_traits_baseILj5120ES2_ffffjLj1024EEEEELb0EEEvNS_9BwdParamsE)
        /*0194*/ 	.word	0x00000000


	//----- nvinfo : EIATTR_REGCOUNT
	.align		4
.L_67:
        /*0198*/ 	.byte	0x04, 0x2f
        /*019a*/ 	.short	(.L_69 - .L_68)
	.align		4
.L_68:
        /*019c*/ 	.word	index@(_ZN10layer_norm22ln_bwd_finalize_kernelINS_22Kernel_traits_finalizeILj5120E6__halfffffjLb0ELj1024ELj4ENS_18Kernel_traits_baseILj5120ES2_ffffjLj1024EEEEELb0ELb0EEEvNS_9BwdParamsE)
        /*01a0*/ 	.word	0x0000003f


	//----- nvinfo : EIATTR_FRAME_SIZE
	.align		4
.L_69:
        /*01a4*/ 	.byte	0x04, 0x11
        /*01a6*/ 	.short	(.L_71 - .L_70)
	.align		4
.L_70:
        /*01a8*/ 	.word	index@(_ZN10layer_norm22ln_bwd_finalize_kernelINS_22Kernel_traits_finalizeILj5120E6__halfffffjLb0ELj1024ELj4ENS_18Kernel_traits_baseILj5120ES2_ffffjLj1024EEEEELb0ELb0EEEvNS_9BwdParamsE)
        /*01ac*/ 	.word	0x00000000


	//----- nvinfo : EIATTR_REGCOUNT
	.align		4
.L_71:
        /*01b0*/ 	.byte	0x04, 0x2f
        /*01b2*/ 	.short	(.L_73 - .L_72)
	.align		4
.L_72:
        /*01b4*/ 	.word	index@(_ZN10layer_norm31ln_parallel_residual_bwd_kernelINS_13Kernel_traitsI6__halfffffjLj5120ELj1ELj1ELj8ELj16ENS_18Kernel_traits_baseILj5120ES2_ffffjLj256EEEEELb1ELb0ELb1EEEvNS_9BwdParamsE)
        /*01b8*/ 	.word	0x000000ff


	//----- nvinfo : EIATTR_FRAME_SIZE
	.align		4
.L_73:
        /*01bc*/ 	.byte	0x04, 0x11
        /*01be*/ 	.short	(.L_75 - .L_74)
	.align		4
.L_74:
        /*01c0*/ 	.word	index@(_ZN10layer_norm31ln_parallel_residual_bwd_kernelINS_13Kernel_traitsI6__halfffffjLj5120ELj1ELj1ELj8ELj16ENS_18Kernel_traits_baseILj5120ES2_ffffjLj256EEEEELb1ELb0ELb1EEEvNS_9BwdParamsE)
        /*01c4*/ 	.word	0x00000000


	//----- nvinfo : EIATTR_REGCOUNT
	.align		4
.L_75:
        /*01c8*/ 	.byte	0x04, 0x2f
        /*01ca*/ 	.short	(.L_77 - .L_76)
	.align		4
.L_76:
        /*01cc*/ 	.word	index@(_ZN10layer_norm31ln_parallel_residual_bwd_kernelINS_13Kernel_traitsI6__halfffffjLj5120ELj1ELj1ELj8ELj16ENS_18Kernel_traits_baseILj5120ES2_ffffjLj256EEEEELb1ELb0ELb0EEEvNS_9BwdParamsE)
        /*01d0*/ 	.word	0x000000d1


	//----- nvinfo : EIATTR_FRAME_SIZE
	.align		4
.L_77:
        /*01d4*/ 	.byte	0x04, 0x11
        /*01d6*/ 	.short	(.L_79 - .L_78)
	.align		4
.L_78:
        /*01d8*/ 	.word	index@(_ZN10layer_norm31ln_parallel_residual_bwd_kernelINS_13Kernel_traitsI6__halfffffjLj5120ELj1ELj1ELj8ELj16ENS_18Kernel_traits_baseILj5120ES2_ffffjLj256EEEEELb1ELb0ELb0EEEvNS_9BwdParamsE)
        /*01dc*/ 	.word	0x00000000


	//----- nvinfo : EIATTR_REGCOUNT
	.align		4
.L_79:
        /*01e0*/ 	.byte	0x04, 0x2f
        /*01e2*/ 	.short	(.L_81 - .L_80)
	.align		4
.L_80:
        /*01e4*/ 	.word	index@(_ZN10layer_norm31ln_parallel_residual_bwd_kernelINS_13Kernel_traitsI6__halfffffjLj5120ELj1ELj1ELj8ELj16ENS_18Kernel_traits_baseILj5120ES2_ffffjLj256EEEEELb0ELb1ELb1EEEvNS_9BwdParamsE)
        /*01e8*/ 	.word	0x000000b5


	//----- nvinfo : EIATTR_FRAME_SIZE
	.align		4
.L_81:
        /*01ec*/ 	.byte	0x04, 0x11
        /*01ee*/ 	.short	(.L_83 - .L_82)
	.align		4
.L_82:
        /*01f0*/ 	.word	index@(_ZN10layer_norm31ln_parallel_residual_bwd_kernelINS_13Kernel_traitsI6__halfffffjLj5120ELj1ELj1ELj8ELj16ENS_18Kernel_traits_baseILj5120ES2_ffffjLj256EEEEELb0ELb1ELb1EEEvNS_9BwdParamsE)
        /*01f4*/ 	.word	0x00000000


	//----- nvinfo : EIATTR_REGCOUNT
	.align		4
.L_83:
        /*01f8*/ 	.byte	0x04, 0x2f
        /*01fa*/ 	.short	(.L_85 - .L_84)
	.align		4
.L_84:
        /*01fc*/ 	.word	index@(_ZN10layer_norm31ln_parallel_residual_bwd_kernelINS_13Kernel_traitsI6__halfffffjLj5120ELj1ELj1ELj8ELj16ENS_18Kernel_traits_baseILj5120ES2_ffffjLj256EEEEELb0ELb1ELb0EEEvNS_9BwdParamsE)
        /*0200*/ 	.word	0x00000094


	//----- nvinfo : EIATTR_FRAME_SIZE
	.align		4
.L_85:
        /*0204*/ 	.byte	0x04, 0x11
        /*0206*/ 	.short	(.L_87 - .L_86)
	.align		4
.L_86:
        /*0208*/ 	.word	index@(_ZN10layer_norm31ln_parallel_residual_bwd_kernelINS_13Kernel_traitsI6__halfffffjLj5120ELj1ELj1ELj8ELj16ENS_18Kernel_traits_baseILj5120ES2_ffffjLj256EEEEELb0ELb1ELb0EEEvNS_9BwdParamsE)
        /*020c*/ 	.word	0x00000000


	//----- nvinfo : EIATTR_REGCOUNT
	.align		4
.L_87:
        /*0210*/ 	.byte	0x04, 0x2f
        /*0212*/ 	.short	(.L_89 - .L_88)
	.align		4
.L_88:
        /*0214*/ 	.word	index@(_ZN10layer_norm31ln_parallel_residual_bwd_kernelINS_13Kernel_traitsI6__halfffffjLj5120ELj1ELj1ELj8ELj16ENS_18Kernel_traits_baseILj5120ES2_ffffjLj256EEEEELb0ELb0ELb1EEEvNS_9BwdParamsE)
        /*0218*/ 	.word	0x000000fb


	//----- nvinfo : EIATTR_FRAME_SIZE
	.align		4
.L_89:
        /*021c*/ 	.byte	0x04, 0x11
        /*021e*/ 	.short	(.L_91 - .L_90)
	.align		4
.L_90:
        /*0220*/ 	.word	index@(_ZN10layer_norm31ln_parallel_residual_bwd_kernelINS_13Kernel_traitsI6__halfffffjLj5120ELj1ELj1ELj8ELj16ENS_18Kernel_traits_baseILj5120ES2_ffffjLj256EEEEELb0ELb0ELb1EEEvNS_9BwdParamsE)
        /*0224*/ 	.word	0x00000000


	//----- nvinfo : EIATTR_REGCOUNT
	.align		4
.L_91:
        /*0228*/ 	.byte	0x04, 0x2f
        /*022a*/ 	.short	(.L_93 - .L_92)
	.align		4
.L_92:
        /*022c*/ 	.word	index@(_ZN10layer_norm31ln_parallel_residual_bwd_kernelINS_13Kernel_traitsI6__halfffffjLj5120ELj1ELj1ELj8ELj16ENS_18Kernel_traits_baseILj5120ES2_ffffjLj256EEEEELb0ELb0ELb0EEEvNS_9BwdParamsE)
        /*0230*/ 	.word	0x000000c6


	//----- nvinfo : EIATTR_FRAME_SIZE
	.align		4
.L_93:
        /*0234*/ 	.byte	0x04, 0x11
        /*0236*/ 	.short	(.L_95 - .L_94)
	.align		4
.L_94:
        /*0238*/ 	.word	index@(_ZN10layer_norm31ln_parallel_residual_bwd_kernelINS_13Kernel_traitsI6__halfffffjLj5120ELj1ELj1ELj8ELj16ENS_18Kernel_traits_baseILj5120ES2_ffffjLj256EEEEELb0ELb0ELb0EEEvNS_9BwdParamsE)
        /*023c*/ 	.word	0x00000000


	//----- nvinfo : EIATTR_REGCOUNT
	.align		4
.L_95:
        /*0240*/ 	.byte	0x04, 0x2f
        /*0242*/ 	.short	(.L_97 - .L_96)
	.align		4
.L_96:
        /*0244*/ 	.word	index@(_ZN10layer_norm31ln_parallel_residual_bwd_kernelINS_13Kernel_traitsIf6__halffS2_fjLj5120ELj1ELj1ELj8ELj8ENS_18Kernel_traits_baseILj5120EfS2_fS2_fjLj256EEEEELb1ELb1ELb1EEEvNS_9BwdParamsE)
        /*0248*/ 	.word	0x000000ae


	//----- nvinfo : EIATTR_FRAME_SIZE
	.align		4
.L_97:
        /*024c*/ 	.byte	0x04, 0x11
        /*024e*/ 	.short	(.L_99 - .L_98)
	.align		4
.L_98:
        /*0250*/ 	.word	index@(_ZN10layer_norm31ln_parallel_residual_bwd_kernelINS_13Kernel_traitsIf6__halffS2_fjLj5120ELj1ELj1ELj8ELj8ENS_18Kernel_traits_baseILj5120EfS2_fS2_fjLj256EEEEELb1ELb1ELb1EEEvNS_9BwdParamsE)
        /*0254*/ 	.word	0x00000000


	//----- nvinfo : EIATTR_REGCOUNT
	.align		4
.L_99:
        /*0258*/ 	.byte	0x04, 0x2f
        /*025a*/ 	.short	(.L_101 - .L_100)
	.align		4
.L_100:
        /*025c*/ 	.word	index@(_ZN10layer_norm40ln_parallel_residual_bwd_finalize_kernelINS_22Kernel_traits_finalizeILj5120Ef6__halffS2_fjLb0ELj1024ELj4ENS_18Kernel_traits_baseILj5120EfS2_fS2_fjLj1024EEEEELb1EEEvNS_9BwdParamsE)
        /*0260*/ 	.word	0x00000020


	//----- nvinfo : EIATTR_FRAME_SIZE
	.align		4
.L_101:
        /*0264*/ 	.byte	0x04, 0x11
        /*0266*/ 	.short	(.L_103 - .L_102)
	.align		4
.L_102:
        /*0268*/ 	.word	index@(_ZN10layer_norm40ln_parallel_residual_bwd_finalize_kernelINS_22Kernel_traits_finalizeILj5120Ef6__halffS2_fjLb0ELj1024ELj4ENS_18Kernel_traits_baseILj5120EfS2_fS2_fjLj1024EEEEELb1EEEvNS_9BwdParamsE)
        /*026c*/ 	.word	0x00000000


	//----- nvinfo : EIATTR_REGCOUNT
	.align		4
.L_103:
        /*0270*/ 	.byte	0x04, 0x2f
        /*0272*/ 	.short	(.L_105 - .L_104)
	.align		4
.L_104:
        /*0274*/ 	.word	index@(_ZN10layer_norm22ln_bwd_finalize_kernelINS_22Kernel_traits_finalizeILj5120Ef6__halffS2_fjLb0ELj1024ELj4ENS_18Kernel_traits_baseILj5120EfS2_fS2_fjLj1024EEEEELb0ELb1EEEvNS_9BwdParamsE)
        /*0278*/ 	.word	0x0000003f


	//----- nvinfo : EIATTR_FRAME_SIZE
	.align		4
.L_105:
        /*027c*/ 	.byte	0x04, 0x11
        /*027e*/ 	.short	(.L_107 - .L_106)
	.align		4
.L_106:
        /*0280*/ 	.word	index@(_ZN10layer_norm22ln_bwd_finalize_kernelINS_22Kernel_traits_finalizeILj5120Ef6__halffS2_fjLb0ELj1024ELj4ENS_18Kernel_traits_baseILj5120EfS2_fS2_fjLj1024EEEEELb0ELb1EEEvNS_9BwdParamsE)
        /*0284*/ 	.word	0x00000000


	//----- nvinfo : EIATTR_REGCOUNT
	.align		4
.L_107:
        /*0288*/ 	.byte	0x04, 0x2f
        /*028a*/ 	.short	(.L_109 - .L_108)
	.align		4
.L_108:
        /*028c*/ 	.word	index@(_ZN10layer_norm31ln_parallel_residual_bwd_kernelINS_13Kernel_traitsIf6__halffS2_fjLj5120ELj1ELj1ELj8ELj8ENS_18Kernel_traits_baseILj5120EfS2_fS2_fjLj256EEEEELb1ELb1ELb0EEEvNS_9BwdParamsE)
        /*0290*/ 	.word	0x000000a2


	//----- nvinfo : EIATTR_FRAME_SIZE
	.align		4
.L_109:
        /*0294*/ 	.byte	0x04, 0x11
        /*0296*/ 	.short	(.L_111 - .L_110)
	.align		4
.L_110:
        /*0298*/ 	.word	index@(_ZN10layer_norm31ln_parallel_residual_bwd_kernelINS_13Kernel_traitsIf6__halffS2_fjLj5120ELj1ELj1ELj8ELj8ENS_18Kernel_traits_baseILj5120EfS2_fS2_fjLj256EEEEELb1ELb1ELb0EEEvNS_9BwdParamsE)
        /*029c*/ 	.word	0x00000000


	//----- nvinfo : EIATTR_REGCOUNT
	.align		4
.L_111:
        /*02a0*/ 	.byte	0x04, 0x2f
        /*02a2*/ 	.short	(.L_113 - .L_112)
	.align		4
.L_112:
        /*02a4*/ 	.word	index@(_ZN10layer_norm40ln_parallel_residual_bwd_finalize_kernelINS_22Kernel_traits_finalizeILj5120Ef6__halffS2_fjLb0ELj1024ELj4ENS_18Kernel_traits_baseILj5120EfS2_fS2_fjLj1024EEEEELb0EEEvNS_9BwdParamsE)
        /*02a8*/ 	.word	0x00000020


	//----- nvinfo : EIATTR_FRAME_SIZE
	.align		4
.L_113:
        /*02ac*/ 	.byte	0x04, 0x11
        /*02ae*/ 	.short	(.L_115 - .L_114)
	.align		4
.L_114:
        /*02b0*/ 	.word	index@(_ZN10layer_norm40ln_parallel_residual_bwd_finalize_kernelINS_22Kernel_traits_finalizeILj5120Ef6__halffS2_fjLb0ELj1024ELj4ENS_18Kernel_traits_baseILj5120EfS2_fS2_fjLj1024EEEEELb0EEEvNS_9BwdParamsE)
        /*02b4*/ 	.word	0x00000000


	//----- nvinfo : EIATTR_REGCOUNT
	.align		4
.L_115:
        /*02b8*/ 	.byte	0x04, 0x2f
        /*02ba*/ 	.short	(.L_117 - .L_116)
	.align		4
.L_116:
        /*02bc*/ 	.word	index@(_ZN10layer_norm22ln_bwd_finalize_kernelINS_22Kernel_traits_finalizeILj5120Ef6__halffS2_fjLb0ELj1024ELj4ENS_18Kernel_traits_baseILj5120EfS2_fS2_fjLj1024EEEEELb0ELb0EEEvNS_9BwdParamsE)
        /*02c0*/ 	.word	0x0000003f


	//----- nvinfo : EIATTR_FRAME_SIZE
	.align		4
.L_117:
        /*02c4*/ 	.byte	0x04, 0x11
        /*02c6*/ 	.short	(.L_119 - .L_118)
	.align		4
.L_118:
        /*02c8*/ 	.word	index@(_ZN10layer_norm22ln_bwd_finalize_kernelINS_22Kernel_traits_finalizeILj5120Ef6__halffS2_fjLb0ELj1024ELj4ENS_18Kernel_traits_baseILj5120EfS2_fS2_fjLj1024EEEEELb0ELb0EEEvNS_9BwdParamsE)
        /*02cc*/ 	.word	0x00000000


	//----- nvinfo : EIATTR_REGCOUNT
	.align		4
.L_119:
        /*02d0*/ 	.byte	0x04, 0x2f
        /*02d2*/ 	.short	(.L_121 - .L_120)
	.align		4
.L_120:
        /*02d4*/ 	.word	index@(_ZN10layer_norm31ln_parallel_residual_bwd_kernelINS_13Kernel_traitsIf6__halffS2_fjLj5120ELj1ELj1ELj8ELj8ENS_18Kernel_traits_baseILj5120EfS2_fS2_fjLj256EEEEELb1ELb0ELb1EEEvNS_9BwdParamsE)
        /*02d8*/ 	.word	0x000000ff


	//----- nvinfo : EIATTR_FRAME_SIZE
	.align		4
.L_121:
        /*02dc*/ 	.byte	0x04, 0x11
        /*02de*/ 	.short	(.L_123 - .L_122)
	.align		4
.L_122:
        /*02e0*/ 	.word	index@(_ZN10layer_norm31ln_parallel_residual_bwd_kernelINS_13Kernel_traitsIf6__halffS2_fjLj5120ELj1ELj1ELj8ELj8ENS_18Kernel_traits_baseILj5120EfS2_fS2_fjLj256EEEEELb1ELb0ELb1EEEvNS_9BwdParamsE)
        /*02e4*/ 	.word	0x00000000


	//----- nvinfo : EIATTR_REGCOUNT
	.align		4
.L_123:
        /*02e8*/ 	.byte	0x04, 0x2f
        /*02ea*/ 	.short	(.L_125 - .L_124)
	.align		4
.L_124:
        /*02ec*/ 	.word	index@(_ZN10layer_norm31ln_parallel_residual_bwd_kernelINS_13Kernel_traitsIf6__halffS2_fjLj5120ELj1ELj1ELj8ELj8ENS_18Kernel_traits_baseILj5120EfS2_fS2_fjLj256EEEEELb1ELb0ELb0EEEvNS_9BwdParamsE)
        /*02f0*/ 	.word	0x000000e2


	//----- nvinfo : EIATTR_FRAME_SIZE
	.align		4
.L_125:
        /*02f4*/ 	.byte	0x04, 0x11
        /*02f6*/ 	.short	(.L_127 - .L_126)
	.align		4
.L_126:
        /*02f8*/ 	.word	index@(_ZN10layer_norm31ln_parallel_residual_bwd_kernelINS_13Kernel_traitsIf6__halffS2_fjLj5120ELj1ELj1ELj8ELj8ENS_18Kernel_traits_baseILj5120EfS2_fS2_fjLj256EEEEELb1ELb0ELb0EEEvNS_9BwdParamsE)
        /*02fc*/ 	.word	0x00000000


	//----- nvinfo : EIATTR_REGCOUNT
	.align		4
.L_127:
        /*0300*/ 	.byte	0x04, 0x2f
        /*0302*/ 	.short	(.L_129 - .L_128)
	.align		4
.L_128:
        /*0304*/ 	.word	index@(_ZN10layer_norm31ln_parallel_residual_bwd_kernelINS_13Kernel_traitsIf6__halffS2_fjLj5120ELj1ELj1ELj8ELj8ENS_18Kernel_traits_baseILj5120EfS2_fS2_fjLj256EEEEELb0ELb1ELb1EEEvNS_9BwdParamsE)
        /*0308*/ 	.word	0x000000af


	//----- nvinfo : EIATTR_FRAME_SIZE
	.align		4
.L_129:
        /*030c*/ 	.byte	0x04, 0x11
        /*030e*/ 	.short	(.L_131 - .L_130)
	.align		4
.L_130:
        /*0310*/ 	.word	index@(_ZN10layer_norm31ln_parallel_residual_bwd_kernelINS_13Kernel_traitsIf6__halffS2_fjLj5120ELj1ELj1ELj8ELj8ENS_18Kernel_traits_baseILj5120EfS2_fS2_fjLj256EEEEELb0ELb1ELb1EEEvNS_9BwdParamsE)
        /*0314*/ 	.word	0x00000000


	//----- nvinfo : EIATTR_REGCOUNT
	.align		4
.L_131:
        /*0318*/ 	.byte	0x04, 0x2f
        /*031a*/ 	.short	(.L_133 - .L_132)
	.align		4
.L_132:
        /*031c*/ 	.word	index@(_ZN10layer_norm31ln_parallel_residual_bwd_kernelINS_13Kernel_traitsIf6__halffS2_fjLj5120ELj1ELj1ELj8ELj8ENS_18Kernel_traits_baseILj5120EfS2_fS2_fjLj256EEEEELb0ELb1ELb0EEEvNS_9BwdParamsE)
        /*0320*/ 	.word	0x0000009c


	//----- nvinfo : EIATTR_FRAME_SIZE
	.align		4
.L_133:
        /*0324*/ 	.byte	0x04, 0x11
        /*0326*/ 	.short	(.L_135 - .L_134)
	.align		4
.L_134:
        /*0328*/ 	.word	index@(_ZN10layer_norm31ln_parallel_residual_bwd_kernelINS_13Kernel_traitsIf6__halffS2_fjLj5120ELj1ELj1ELj8ELj8ENS_18Kernel_traits_baseILj5120EfS2_fS2_fjLj256EEEEELb0ELb1ELb0EEEvNS_9BwdParamsE)
        /*032c*/ 	.word	0x00000000


	//----- nvinfo : EIATTR_REGCOUNT
	.align		4
.L_135:
        /*0330*/ 	.byte	0x04, 0x2f
        /*0332*/ 	.short	(.L_137 - .L_136)
	.align		4
.L_136:
        /*0334*/ 	.word	index@(_ZN10layer_norm31ln_parallel_residual_bwd_kernelINS_13Kernel_traitsIf6__halffS2_fjLj5120ELj1ELj1ELj8ELj8ENS_18Kernel_traits_baseILj5120EfS2_fS2_fjLj256EEEEELb0ELb0ELb1EEEvNS_9BwdParamsE)
        /*0338*/ 	.word	0x000000ff


	//----- nvinfo : EIATTR_FRAME_SIZE
	.align		4
.L_137:
        /*033c*/ 	.byte	0x04, 0x11
        /*033e*/ 	.short	(.L_139 - .L_138)
	.align		4
.L_138:
        /*0340*/ 	.word	index@(_ZN10layer_norm31ln_parallel_residual_bwd_kernelINS_13Kernel_traitsIf6__halffS2_fjLj5120ELj1ELj1ELj8ELj8ENS_18Kernel_traits_baseILj5120EfS2_fS2_fjLj256EEEEELb0ELb0ELb1EEEvNS_9BwdParamsE)
        /*0344*/ 	.word	0x00000000


	//----- nvinfo : EIATTR_REGCOUNT
	.align		4
.L_139:
        /*0348*/ 	.byte	0x04, 0x2f
        /*034a*/ 	.short	(.L_141 - .L_140)
	.align		4
.L_140:
        /*034c*/ 	.word	index@(_ZN10layer_norm31ln_parallel_residual_bwd_kernelINS_13Kernel_traitsIf6__halffS2_fjLj5120ELj1ELj1ELj8ELj8ENS_18Kernel_traits_baseILj5120EfS2_fS2_fjLj256EEEEELb0ELb0ELb0EEEvNS_9BwdParamsE)
        /*0350*/ 	.word	0x000000d8


	//----- nvinfo : EIATTR_FRAME_SIZE
	.align		4
.L_141:
        /*0354*/ 	.byte	0x04, 0x11
        /*0356*/ 	.short	(.L_143 - .L_142)
	.align		4
.L_142:
        /*0358*/ 	.word	index@(_ZN10layer_norm31ln_parallel_residual_bwd_kernelINS_13Kernel_traitsIf6__halffS2_fjLj5120ELj1ELj1ELj8ELj8ENS_18Kernel_traits_baseILj5120EfS2_fS2_fjLj256EEEEELb0ELb0ELb0EEEvNS_9BwdParamsE)
        /*035c*/ 	.word	0x00000000


	//----- nvinfo : EIATTR_REGCOUNT
	.align		4
.L_143:
        /*0360*/ 	.byte	0x04, 0x2f
        /*0362*/ 	.short	(.L_145 - .L_144)
	.align		4
.L_144:
        /*0364*/ 	.word	index@(_ZN10layer_norm31ln_parallel_residual_bwd_kernelINS_13Kernel_traitsI6__halfS2_fS2_fjLj5120ELj1ELj1ELj8ELj8ENS_18Kernel_traits_baseILj5120ES2_S2_fS2_fjLj256EEEEELb1ELb1ELb1EEEvNS_9BwdParamsE)
        /*0368*/ 	.word	0x000000b2


	//----- nvinfo : EIATTR_FRAME_SIZE
	.align		4
.L_145:
        /*036c*/ 	.byte	0x04, 0x11
        /*036e*/ 	.short	(.L_147 - .L_146)
	.align		4
.L_146:
        /*0370*/ 	.word	index@(_ZN10layer_norm31ln_parallel_residual_bwd_kernelINS_13Kernel_traitsI6__halfS2_fS2_fjLj5120ELj1ELj1ELj8ELj8ENS_18Kernel_traits_baseILj5120ES2_S2_fS2_fjLj256EEEEELb1ELb1ELb1EEEvNS_9BwdParamsE)
        /*0374*/ 	.word	0x00000000


	//----- nvinfo : EIATTR_REGCOUNT
	.align		4
.L_147:
        /*0378*/ 	.byte	0x04, 0x2f
        /*037a*/ 	.short	(.L_149 - .L_148)
	.align		4
.L_148:
        /*037c*/ 	.word	index@(_ZN10layer_norm40ln_parallel_residual_bwd_finalize_kernelINS_22Kernel_traits_finalizeILj5120E6__halfS2_fS2_fjLb0ELj1024ELj4ENS_18Kernel_traits_baseILj5120ES2_S2_fS2_fjLj1024EEEEELb1EEEvNS_9BwdParamsE)
        /*0380*/ 	.word	0x00000020


	//----- nvinfo : EIATTR_FRAME_SIZE
	.align		4
.L_149:
        /*0384*/ 	.byte	0x04, 0x11
        /*0386*/ 	.short	(.L_151 - .L_150)
	.align		4
.L_150:
        /*0388*/ 	.word	index@(_ZN10layer_norm40ln_parallel_residual_bwd_finalize_kernelINS_22Kernel_traits_finalizeILj5120E6__halfS2_fS2_fjLb0ELj1024ELj4ENS_18Kernel_traits_baseILj5120ES2_S2_fS2_fjLj1024EEEEELb1EEEvNS_9BwdParamsE)
        /*038c*/ 	.word	0x00000000


	//----- nvinfo : EIATTR_REGCOUNT
	.align		4
.L_151:
        /*0390*/ 	.byte	0x04, 0x2f
        /*0392*/ 	.short	(.L_153 - .L_152)
	.align		4
.L_152:
        /*0394*/ 	.word	index@(_ZN10layer_norm22ln_bwd_finalize_kernelINS_22Kernel_traits_finalizeILj5120E6__halfS2_fS2_fjLb0ELj1024ELj4ENS_18Kernel_traits_baseILj5120ES2_S2_fS2_fjLj1024EEEEELb0ELb1EEEvNS_9BwdParamsE)
        /*0398*/ 	.word	0x0000003f


	//----- nvinfo : EIATTR_FRAME_SIZE
	.align		4
.L_153:
        /*039c*/ 	.byte	0x04, 0x11
        /*039e*/ 	.short	(.L_155 - .L_154)
	.align		4
.L_154:
        /*03a0*/ 	.word	index@(_ZN10layer_norm22ln_bwd_finalize_kernelINS_22Kernel_traits_finalizeILj5120E6__halfS2_fS2_fjLb0ELj1024ELj4ENS_18Kernel_traits_baseILj5120ES2_S2_fS2_fjLj1024EEEEELb0ELb1EEEvNS_9BwdParamsE)
        /*03a4*/ 	.word	0x00000000


	//----- nvinfo : EIATTR_REGCOUNT
	.align		4
.L_155:
        /*03a8*/ 	.byte	0x04, 0x2f
        /*03aa*/ 	.short	(.L_157 - .L_156)
	.align		4
.L_156:
        /*03ac*/ 	.word	index@(_ZN10layer_norm31ln_parallel_residual_bwd_kernelINS_13Kernel_traitsI6__halfS2_fS2_fjLj5120ELj1ELj1ELj8ELj8ENS_18Kernel_traits_baseILj5120ES2_S2_fS2_fjLj256EEEEELb1ELb1ELb0EEEvNS_9BwdParamsE)
        /*03b0*/ 	.word	0x0000009a


	//----- nvinfo : EIATTR_FRAME_SIZE
	.align		4
.L_157:
        /*03b4*/ 	.byte	0x04, 0x11
        /*03b6*/ 	.short	(.L_159 - .L_158)
	.align		4
.L_158:
        /*03b8*/ 	.word	index@(_ZN10layer_norm31ln_parallel_residual_bwd_kernelINS_13Kernel_traitsI6__halfS2_fS2_fjLj5120ELj1ELj1ELj8ELj8ENS_18Kernel_traits_baseILj5120ES2_S2_fS2_fjLj256EEEEELb1ELb1ELb0EEEvNS_9BwdParamsE)
        /*03bc*/ 	.word	0x00000000


	//----- nvinfo : EIATTR_REGCOUNT
	.align		4
.L_159:
        /*03c0*/ 	.byte	0x04, 0x2f
        /*03c2*/ 	.short	(.L_161 - .L_160)
	.align		4
.L_160:
        /*03c4*/ 	.word	index@(_ZN10layer_norm40ln_parallel_residual_bwd_finalize_kernelINS_22Kernel_traits_finalizeILj5120E6__halfS2_fS2_fjLb0ELj1024ELj4ENS_18Kernel_traits_baseILj5120ES2_S2_fS2_fjLj1024EEEEELb0EEEvNS_9BwdParamsE)
        /*03c8*/ 	.word	0x00000020


	//----- nvinfo : EIATTR_FRAME_SIZE
	.align		4
.L_161:
        /*03cc*/ 	.byte	0x04, 0x11
        /*03ce*/ 	.short	(.L_163 - .L_162)
	.align		4
.L_162:
        /*03d0*/ 	.word	index@(_ZN10layer_norm40ln_parallel_residual_bwd_finalize_kernelINS_22Kernel_traits_finalizeILj5120E6__halfS2_fS2_fjLb0ELj1024ELj4ENS_18Kernel_traits_baseILj5120ES2_S2_fS2_fjLj1024EEEEELb0EEEvNS_9BwdParamsE)
        /*03d4*/ 	.word	0x00000000


	//----- nvinfo : EIATTR_REGCOUNT
	.align		4
.L_163:
        /*03d8*/ 	.byte	0x04, 0x2f
        /*03da*/ 	.short	(.L_165 - .L_164)
	.align		4
.L_164:
        /*03dc*/ 	.word	index@(_ZN10layer_norm22ln_bwd_finalize_kernelINS_22Kernel_traits_finalizeILj5120E6__halfS2_fS2_fjLb0ELj1024ELj4ENS_18Kernel_traits_baseILj5120ES2_S2_fS2_fjLj1024EEEEELb0ELb0EEEvNS_9BwdParamsE)
        /*03e0*/ 	.word	0x0000003f


	//----- nvinfo : EIATTR_FRAME_SIZE
	.align		4
.L_165:
        /*03e4*/ 	.byte	0x04, 0x11
        /*03e6*/ 	.short	(.L_167 - .L_166)
	.align		4
.L_166:
        /*03e8*/ 	.word	index@(_ZN10layer_norm22ln_bwd_finalize_kernelINS_22Kernel_traits_finalizeILj5120E6__halfS2_fS2_fjLb0ELj1024ELj4ENS_18Kernel_traits_baseILj5120ES2_S2_fS2_fjLj1024EEEEELb0ELb0EEEvNS_9BwdParamsE)
        /*03ec*/ 	.word	0x00000000


	//----- nvinfo : EIATTR_REGCOUNT
	.align		4
.L_167:
        /*03f0*/ 	.byte	0x04, 0x2f
        /*03f2*/ 	.short	(.L_169 - .L_168)
	.align		4
.L_168:
        /*03f4*/ 	.word	index@(_ZN10layer_norm31ln_parallel_residual_bwd_kernelINS_13Kernel_traitsI6__halfS2_fS2_fjLj5120ELj1ELj1ELj8ELj8ENS_18Kernel_traits_baseILj5120ES2_S2_fS2_fjLj256EEEEELb1ELb0ELb1EEEvNS_9BwdParamsE)
        /*03f8*/ 	.word	0x000000ff


	//----- nvinfo : EIATTR_FRAME_SIZE
	.align		4
.L_169:
        /*03fc*/ 	.byte	0x04, 0x11
        /*03fe*/ 	.short	(.L_171 - .L_170)
	.align		4
.L_170:
        /*0400*/ 	.word	index@(_ZN10layer_norm31ln_parallel_residual_bwd_kernelINS_13Kernel_traitsI6__halfS2_fS2_fjLj5120ELj1ELj1ELj8ELj8ENS_18Kernel_traits_baseILj5120ES2_S2_fS2_fjLj256EEEEELb1ELb0ELb1EEEvNS_9BwdParamsE)
        /*0404*/ 	.word	0x00000000


	//----- nvinfo : EIATTR_REGCOUNT
	.align		4
.L_171:
        /*0408*/ 	.byte	0x04, 0x2f
        /*040a*/ 	.short	(.L_173 - .L_172)
	.align		4
.L_172:
        /*040c*/ 	.word	index@(_ZN10layer_norm31ln_parallel_residual_bwd_kernelINS_13Kernel_traitsI6__halfS2_fS2_fjLj5120ELj1ELj1ELj8ELj8ENS_18Kernel_traits_baseILj5120ES2_S2_fS2_fjLj256EEEEELb1ELb0ELb0EEEvNS_9BwdParamsE)
        /*0410*/ 	.word	0x000000ce


	//----- nvinfo : EIATTR_FRAME_SIZE
	.align		4
.L_173:
        /*0414*/ 	.byte	0x04, 0x11
        /*0416*/ 	.short	(.L_175 - .L_174)
	.align		4
.L_174:
        /*0418*/ 	.word	index@(_ZN10layer_norm31ln_parallel_residual_bwd_kernelINS_13Kernel_traitsI6__halfS2_fS2_fjLj5120ELj1ELj1ELj8ELj8ENS_18Kernel_traits_baseILj5120ES2_S2_fS2_fjLj256EEEEELb1ELb0ELb0EEEvNS_9BwdParamsE)
        /*041c*/ 	.word	0x00000000


	//----- nvinfo : EIATTR_REGCOUNT
	.align		4
.L_175:
        /*0420*/ 	.byte	0x04, 0x2f
        /*0422*/ 	.short	(.L_177 - .L_176)
	.align		4
.L_176:
        /*0424*/ 	.word	index@(_ZN10layer_norm31ln_parallel_residual_bwd_kernelINS_13Kernel_traitsI6__halfS2_fS2_fjLj5120ELj1ELj1ELj8ELj8ENS_18Kernel_traits_baseILj5120ES2_S2_fS2_fjLj256EEEEELb0ELb1ELb1EEEvNS_9BwdParamsE)
        /*0428*/ 	.word	0x000000ae


	//----- nvinfo : EIATTR_FRAME_SIZE
	.align		4
.L_177:
        /*042c*/ 	.byte	0x04, 0x11
        /*042e*/ 	.short	(.L_179 - .L_178)
	.align		4
.L_178:
        /*0430*/ 	.word	index@(_ZN10layer_norm31ln_parallel_residual_bwd_kernelINS_13Kernel_traitsI6__halfS2_fS2_fjLj5120ELj1ELj1ELj8ELj8ENS_18Kernel_traits_baseILj5120ES2_S2_fS2_fjLj256EEEEELb0ELb1ELb1EEEvNS_9BwdParamsE)
        /*0434*/ 	.word	0x00000000


	//----- nvinfo : EIATTR_REGCOUNT
	.align		4
.L_179:
        /*0438*/ 	.byte	0x04, 0x2f
        /*043a*/ 	.short	(.L_181 - .L_180)
	.align		4
.L_180:
        /*043c*/ 	.word	index@(_ZN10layer_norm31ln_parallel_residual_bwd_kernelINS_13Kernel_traitsI6__halfS2_fS2_fjLj5120ELj1ELj1ELj8ELj8ENS_18Kernel_traits_baseILj5120ES2_S2_fS2_fjLj256EEEEELb0ELb1ELb0EEEvNS_9BwdParamsE)
        /*0440*/ 	.word	0x00000092


	//----- nvinfo : EIATTR_FRAME_SIZE
	.align		4
.L_181:
        /*0444*/ 	.byte	0x04, 0x11
        /*0446*/ 	.short	(.L_183 - .L_182)
	.align		4
.L_182:
        /*0448*/ 	.word	index@(_ZN10layer_norm31ln_parallel_residual_bwd_kernelINS_13Kernel_traitsI6__halfS2_fS2_fjLj5120ELj1ELj1ELj8ELj8ENS_18Kernel_traits_baseILj5120ES2_S2_fS2_fjLj256EEEEELb0ELb1ELb0EEEvNS_9BwdParamsE)
        /*044c*/ 	.word	0x00000000


	//----- nvinfo : EIATTR_REGCOUNT
	.align		4
.L_183:
        /*0450*/ 	.byte	0x04, 0x2f
        /*0452*/ 	.short	(.L_185 - .L_184)
	.align		4
.L_184:
        /*0454*/ 	.word	index@(_ZN10layer_norm31ln_parallel_residual_bwd_kernelINS_13Kernel_traitsI6__halfS2_fS2_fjLj5120ELj1ELj1ELj8ELj8ENS_18Kernel_traits_baseILj5120ES2_S2_fS2_fjLj256EEEEELb0ELb0ELb1EEEvNS_9BwdParamsE)
        /*0458*/ 	.word	0x000000fd


	//----- nvinfo : EIATTR_FRAME_SIZE
	.align		4
.L_185:
        /*045c*/ 	.byte	0x04, 0x11
        /*045e*/ 	.short	(.L_187 - .L_186)
	.align		4
.L_186:
        /*0460*/ 	.word	index@(_ZN10layer_norm31ln_parallel_residual_bwd_kernelINS_13Kernel_traitsI6__halfS2_fS2_fjLj5120ELj1ELj1ELj8ELj8ENS_18Kernel_traits_baseILj5120ES2_S2_fS2_fjLj256EEEEELb0ELb0ELb1EEEvNS_9BwdParamsE)
        /*0464*/ 	.word	0x00000000


	//----- nvinfo : EIATTR_REGCOUNT
	.align		4
.L_187:
        /*0468*/ 	.byte	0x04, 0x2f
        /*046a*/ 	.short	(.L_189 - .L_188)
	.align		4
.L_188:
        /*046c*/ 	.word	index@(_ZN10layer_norm31ln_parallel_residual_bwd_kernelINS_13Kernel_traitsI6__halfS2_fS2_fjLj5120ELj1ELj1ELj8ELj8ENS_18Kernel_traits_baseILj5120ES2_S2_fS2_fjLj256EEEEELb0ELb0ELb0EEEvNS_9BwdParamsE)
        /*0470*/ 	.word	0x000000c3


	//----- nvinfo : EIATTR_FRAME_SIZE
	.align		4
.L_189:
        /*0474*/ 	.byte	0x04, 0x11
        /*0476*/ 	.short	(.L_191 - .L_190)
	.align		4
.L_190:
        /*0478*/ 	.word	index@(_ZN10layer_norm31ln_parallel_residual_bwd_kernelINS_13Kernel_traitsI6__halfS2_fS2_fjLj5120ELj1ELj1ELj8ELj8ENS_18Kernel_traits_baseILj5120ES2_S2_fS2_fjLj256EEEEELb0ELb0ELb0EEEvNS_9BwdParamsE)
        /*047c*/ 	.word	0x00000000


	//----- nvinfo : EIATTR_REGCOUNT
	.align		4
.L_191:
        /*0480*/ 	.byte	0x04, 0x2f
        /*0482*/ 	.short	(.L_193 - .L_192)
	.align		4
.L_192:
        /*0484*/ 	.word	index@(_ZN10layer_norm31ln_parallel_residual_bwd_kernelINS_13Kernel_traitsIf6__halfS2_S2_fjLj5120ELj1ELj1ELj8ELj8ENS_18Kernel_traits_baseILj5120EfS2_S2_S2_fjLj256EEEEELb1ELb1ELb1EEEvNS_9BwdParamsE)
        /*0488*/ 	.word	0x000000b0


	//----- nvinfo : EIATTR_FRAME_SIZE
	.align		4
.L_193:
        /*048c*/ 	.byte	0x04, 0x11
        /*048e*/ 	.short	(.L_195 - .L_194)
	.align		4
.L_194:
        /*0490*/ 	.word	index@(_ZN10layer_norm31ln_parallel_residual_bwd_kernelINS_13Kernel_traitsIf6__halfS2_S2_fjLj5120ELj1ELj1ELj8ELj8ENS_18Kernel_traits_baseILj5120EfS2_S2_S2_fjLj256EEEEELb1ELb1ELb1EEEvNS_9BwdParamsE)
        /*0494*/ 	.word	0x00000000


	//----- nvinfo : EIATTR_REGCOUNT
	.align		4
.L_195:
        /*0498*/ 	.byte	0x04, 0x2f
        /*049a*/ 	.short	(.L_197 - .L_196)
	.align		4
.L_196:
        /*049c*/ 	.word	index@(_ZN10layer_norm40ln_parallel_residual_bwd_finalize_kernelINS_22Kernel_traits_finalizeILj5120Ef6__halfS2_S2_fjLb0ELj1024ELj4ENS_18Kernel_traits_baseILj5120EfS2_S2_S2_fjLj1024EEEEELb1EEEvNS_9BwdParamsE)
        /*04a0*/ 	.word	0x00000020


	//----- nvinfo : EIATTR_FRAME_SIZE
	.align		4
.L_197:
        /*04a4*/ 	.byte	0x04, 0x11
        /*04a6*/ 	.short	(.L_199 - .L_198)
	.align		4
.L_198:
        /*04a8*/ 	.word	index@(_ZN10layer_norm40ln_parallel_residual_bwd_finalize_kernelINS_22Kernel_traits_finalizeILj5120Ef6__halfS2_S2_fjLb0ELj1024ELj4ENS_18Kernel_traits_baseILj5120EfS2_S2_S2_fjLj1024EEEEELb1EEEvNS_9BwdParamsE)
        /*04ac*/ 	.word	0x00000000


	//----- nvinfo : EIATTR_REGCOUNT
	.align		4
.L_199:
        /*04b0*/ 	.byte	0x04, 0x2f
        /*04b2*/ 	.short	(.L_201 - .L_200)
	.align		4
.L_200:
        /*04b4*/ 	.word	index@(_ZN10layer_norm22ln_bwd_finalize_kernelINS_22Kernel_traits_finalizeILj5120Ef6__halfS2_S2_fjLb0ELj1024ELj4ENS_18Kernel_traits_baseILj5120EfS2_S2_S2_fjLj1024EEEEELb0ELb1EEEvNS_9BwdParamsE)
        /*04b8*/ 	.word	0x0000003f


	//----- nvinfo : EIATTR_FRAME_SIZE
	.align		4
.L_201:
        /*04bc*/ 	.byte	0x04, 0x11
        /*04be*/ 	.short	(.L_203 - .L_202)
	.align		4
.L_202:
        /*04c0*/ 	.word	index@(_ZN10layer_norm22ln_bwd_finalize_kernelINS_22Kernel_traits_finalizeILj5120Ef6__halfS2_S2_fjLb0ELj1024ELj4ENS_18Kernel_traits_baseILj5120EfS2_S2_S2_fjLj1024EEEEELb0ELb1EEEvNS_9BwdParamsE)
        /*04c4*/ 	.word	0x00000000


	//----- nvinfo : EIATTR_REGCOUNT
	.align		4
.L_203:
        /*04c8*/ 	.byte	0x04, 0x2f
        /*04ca*/ 	.short	(.L_205 - .L_204)
	.align		4
.L_204:
        /*04cc*/ 	.word	index@(_ZN10layer_norm31ln_parallel_residual_bwd_kernelINS_13Kernel_traitsIf6__halfS2_S2_fjLj5120ELj1ELj1ELj8ELj8ENS_18Kernel_traits_baseILj5120EfS2_S2_S2_fjLj256EEEEELb1ELb1ELb0EEEvNS_9BwdParamsE)
        /*04d0*/ 	.word	0x0000009c


	//----- nvinfo : EIATTR_FRAME_SIZE
	.align		4
.L_205:
        /*04d4*/ 	.byte	0x04, 0x11
        /*04d6*/ 	.short	(.L_207 - .L_206)
	.align		4
.L_206:
        /*04d8*/ 	.word	index@(_ZN10layer_norm31ln_parallel_residual_bwd_kernelINS_13Kernel_traitsIf6__halfS2_S2_fjLj5120ELj1ELj1ELj8ELj8ENS_18Kernel_traits_baseILj5120EfS2_S2_S2_fjLj256EEEEELb1ELb1ELb0EEEvNS_9BwdParamsE)
        /*04dc*/ 	.word	0x00000000


	//----- nvinfo : EIATTR_REGCOUNT
	.align		4
.L_207:
        /*04e0*/ 	.byte	0x04, 0x2f
        /*04e2*/ 	.short	(.L_209 - .L_208)
	.align		4
.L_208:
        /*04e4*/ 	.word	index@(_ZN10layer_norm40ln_parallel_residual_bwd_finalize_kernelINS_22Kernel_traits_finalizeILj5120Ef6__halfS2_S2_fjLb0ELj1024ELj4ENS_18Kernel_traits_baseILj5120EfS2_S2_S2_fjLj1024EEEEELb0EEEvNS_9BwdParamsE)
        /*04e8*/ 	.word	0x00000020


	//----- nvinfo : EIATTR_FRAME_SIZE
	.align		4
.L_209:
        /*04ec*/ 	.byte	0x04, 0x11
        /*04ee*/ 	.short	(.L_211 - .L_210)
	.align		4
.L_210:
        /*04f0*/ 	.word	index@(_ZN10layer_norm40ln_parallel_residual_bwd_finalize_kernelINS_22Kernel_traits_finalizeILj5120Ef6__halfS2_S2_fjLb0ELj1024ELj4ENS_18Kernel_traits_baseILj5120EfS2_S2_S2_fjLj1024EEEEELb0EEEvNS_9BwdParamsE)
        /*04f4*/ 	.word	0x00000000


	//----- nvinfo : EIATTR_REGCOUNT
	.align		4
.L_211:
        /*04f8*/ 	.byte	0x04, 0x2f
        /*04fa*/ 	.short	(.L_213 - .L_212)
	.align		4
.L_212:
        /*04fc*/ 	.word	index@(_ZN10layer_norm22ln_bwd_finalize_kernelINS_22Kernel_traits_finalizeILj5120Ef6__halfS2_S2_fjLb0ELj1024ELj4ENS_18Kernel_traits_baseILj5120EfS2_S2_S2_fjLj1024EEEEELb0ELb0EEEvNS_9BwdParamsE)
        /*0500*/ 	.word	0x0000003f


	//----- nvinfo : EIATTR_FRAME_SIZE
	.align		4
.L_213:
        /*0504*/ 	.byte	0x04, 0x11
        /*0506*/ 	.short	(.L_215 - .L_214)
	.align		4
.L_214:
        /*0508*/ 	.word	index@(_ZN10layer_norm22ln_bwd_finalize_kernelINS_22Kernel_traits_finalizeILj5120Ef6__halfS2_S2_fjLb0ELj1024ELj4ENS_18Kernel_traits_baseILj5120EfS2_S2_S2_fjLj1024EEEEELb0ELb0EEEvNS_9BwdParamsE)
        /*050c*/ 	.word	0x00000000


	//----- nvinfo : EIATTR_REGCOUNT
	.align		4
.L_215:
        /*0510*/ 	.byte	0x04, 0x2f
        /*0512*/ 	.short	(.L_217 - .L_216)
	.align		4
.L_216:
        /*0514*/ 	.word	index@(_ZN10layer_norm31ln_parallel_residual_bwd_kernelINS_13Kernel_traitsIf6__halfS2_S2_fjLj5120ELj1ELj1ELj8ELj8ENS_18Kernel_traits_baseILj5120EfS2_S2_S2_fjLj256EEEEELb1ELb0ELb1EEEvNS_9BwdParamsE)
        /*0518*/ 	.word	0x000000fe


	//----- nvinfo : EIATTR_FRAME_SIZE
	.align		4
.L_217:
        /*051c*/ 	.byte	0x04, 0x11
        /*051e*/ 	.short	(.L_219 - .L_218)
	.align		4
.L_218:
        /*0520*/ 	.word	index@(_ZN10layer_norm31ln_parallel_residual_bwd_kernelINS_13Kernel_traitsIf6__halfS2_S2_fjLj5120ELj1ELj1ELj8ELj8ENS_18Kernel_traits_baseILj5120EfS2_S2_S2_fjLj256EEEEELb1ELb0ELb1EEEvNS_9BwdParamsE)
        /*0524*/ 	.word	0x00000000


	//----- nvinfo : EIATTR_REGCOUNT
	.align		4
.L_219:
        /*0528*/ 	.byte	0x04, 0x2f
        /*052a*/ 	.short	(.L_221 - .L_220)
	.align		4
.L_220:
        /*052c*/ 	.word	index@(_ZN10layer_norm31ln_parallel_residual_bwd_kernelINS_13Kernel_traitsIf6__halfS2_S2_fjLj5120ELj1ELj1ELj8ELj8ENS_18Kernel_traits_baseILj5120EfS2_S2_S2_fjLj256EEEEELb1ELb0ELb0EEEvNS_9BwdParamsE)
        /*0530*/ 	.word	0x000000d8


	//----- nvinfo : EIATTR_FRAME_SIZE
	.align		4
.L_221:
        /*0534*/ 	.byte	0x04, 0x11
        /*0536*/ 	.short	(.L_223 - .L_222)
	.align		4
.L_222:
        /*0538*/ 	.word	index@(_ZN10layer_norm31ln_parallel_residual_bwd_kernelINS_13Kernel_traitsIf6__halfS2_S2_fjLj5120ELj1ELj1ELj8ELj8ENS_18Kernel_traits_baseILj5120EfS2_S2_S2_fjLj256EEEEELb1ELb0ELb0EEEvNS_9BwdParamsE)
        /*053c*/ 	.word	0x00000000


	//----- nvinfo : EIATTR_REGCOUNT
	.align		4
.L_223:
        /*0540*/ 	.byte	0x04, 0x2f
        /*0542*/ 	.short	(.L_225 - .L_224)
	.align		4
.L_224:
        /*0544*/ 	.word	index@(_ZN10layer_norm31ln_parallel_residual_bwd_kernelINS_13Kernel_traitsIf6__halfS2_S2_fjLj5120ELj1ELj1ELj8ELj8ENS_18Kernel_traits_baseILj5120EfS2_S2_S2_fjLj256EEEEELb0ELb1ELb1EEEvNS_9BwdParamsE)
        /*0548*/ 	.word	0x000000b2


	//----- nvinfo : EIATTR_FRAME_SIZE
	.align		4
.L_225:
        /*054c*/ 	.byte	0x04, 0x11
        /*054e*/ 	.short	(.L_227 - .L_226)
	.align		4
.L_226:
        /*0550*/ 	.word	index@(_ZN10layer_norm31ln_parallel_residual_bwd_kernelINS_13Kernel_traitsIf6__halfS2_S2_fjLj5120ELj1ELj1ELj8ELj8ENS_18Kernel_traits_baseILj5120EfS2_S2_S2_fjLj256EEEEELb0ELb1ELb1EEEvNS_9BwdParamsE)
        /*0554*/ 	.word	0x00000000


	//----- nvinfo : EIATTR_REGCOUNT
	.align		4
.L_227:
        /*0558*/ 	.byte	0x04, 0x2f
        /*055a*/ 	.short	(.L_229 - .L_228)
	.align		4
.L_228:
        /*055c*/ 	.word	index@(_ZN10layer_norm31ln_parallel_residual_bwd_kernelINS_13Kernel_traitsIf6__halfS2_S2_fjLj5120ELj1ELj1ELj8ELj8ENS_18Kernel_traits_baseILj5120EfS2_S2_S2_fjLj256EEEEELb0ELb1ELb0EEEvNS_9BwdParamsE)
        /*0560*/ 	.word	0x00000092


	//----- nvinfo : EIATTR_FRAME_SIZE
	.align		4
.L_229:
        /*0564*/ 	.byte	0x04, 0x11
        /*0566*/ 	.short	(.L_231 - .L_230)
	.align		4
.L_230:
        /*0568*/ 	.word	index@(_ZN10layer_norm31ln_parallel_residual_bwd_kernelINS_13Kernel_traitsIf6__halfS2_S2_fjLj5120ELj1ELj1ELj8ELj8ENS_18Kernel_traits_baseILj5120EfS2_S2_S2_fjLj256EEEEELb0ELb1ELb0EEEvNS_9BwdParamsE)
        /*056c*/ 	.word	0x00000000


	//----- nvinfo : EIATTR_REGCOUNT
	.align		4
.L_231:
        /*0570*/ 	.byte	0x04, 0x2f
        /*0572*/ 	.short	(.L_233 - .L_232)
	.align		4
.L_232:
        /*0574*/ 	.word	index@(_ZN10layer_norm31ln_parallel_residual_bwd_kernelINS_13Kernel_traitsIf6__halfS2_S2_fjLj5120ELj1ELj1ELj8ELj8ENS_18Kernel_traits_baseILj5120EfS2_S2_S2_fjLj256EEEEELb0ELb0ELb1EEEvNS_9BwdParamsE)
        /*0578*/ 	.word	0x000000f6


	//----- nvinfo : EIATTR_FRAME_SIZE
	.align		4
.L_233:
        /*057c*/ 	.byte	0x04, 0x11
        /*057e*/ 	.short	(.L_235 - .L_234)
	.align		4
.L_234:
        /*0580*/ 	.word	index@(_ZN10layer_norm31ln_parallel_residual_bwd_kernelINS_13Kernel_traitsIf6__halfS2_S2_fjLj5120ELj1ELj1ELj8ELj8ENS_18Kernel_traits_baseILj5120EfS2_S2_S2_fjLj256EEEEELb0ELb0ELb1EEEvNS_9BwdParamsE)
        /*0584*/ 	.word	0x00000000


	//----- nvinfo : EIATTR_REGCOUNT
	.align		4
.L_235:
        /*0588*/ 	.byte	0x04, 0x2f
        /*058a*/ 	.short	(.L_237 - .L_236)
	.align		4
.L_236:
        /*058c*/ 	.word	index@(_ZN10layer_norm31ln_parallel_residual_bwd_kernelINS_13Kernel_traitsIf6__halfS2_S2_fjLj5120ELj1ELj1ELj8ELj8ENS_18Kernel_traits_baseILj5120EfS2_S2_S2_fjLj256EEEEELb0ELb0ELb0EEEvNS_9BwdParamsE)
        /*0590*/ 	.word	0x000000ce


	//----- nvinfo : EIATTR_FRAME_SIZE
	.align		4
.L_237:
        /*0594*/ 	.byte	0x04, 0x11
        /*0596*/ 	.short	(.L_239 - .L_238)
	.align		4
.L_238:
        /*0598*/ 	.word	index@(_ZN10layer_norm31ln_parallel_residual_bwd_kernelINS_13Kernel_traitsIf6__halfS2_S2_fjLj5120ELj1ELj1ELj8ELj8ENS_18Kernel_traits_baseILj5120EfS2_S2_S2_fjLj256EEEEELb0ELb0ELb0EEEvNS_9BwdParamsE)
        /*059c*/ 	.word	0x00000000


	//----- nvinfo : EIATTR_REGCOUNT
	.align		4
.L_239:
        /*05a0*/ 	.byte	0x04, 0x2f
        /*05a2*/ 	.short	(.L_241 - .L_240)
	.align		4
.L_240:
        /*05a4*/ 	.word	index@(_ZN10layer_norm31ln_parallel_residual_bwd_kernelINS_13Kernel_traitsIf13__nv_bfloat16fS2_fjLj5120ELj1ELj1ELj8ELj8ENS_18Kernel_traits_baseILj5120EfS2_fS2_fjLj256EEEEELb1ELb1ELb1EEEvNS_9BwdParamsE)
        /*05a8*/ 	.word	0x000000ae


	//----- nvinfo : EIATTR_FRAME_SIZE
	.align		4
.L_241:
        /*05ac*/ 	.byte	0x04, 0x11
        /*05ae*/ 	.short	(.L_243 - .L_242)
	.align		4
.L_242:
        /*05b0*/ 	.word	index@(_ZN10layer_norm31ln_parallel_residual_bwd_kernelINS_13Kernel_traitsIf13__nv_bfloat16fS2_fjLj5120ELj1ELj1ELj8ELj8ENS_18Kernel_traits_baseILj5120EfS2_fS2_fjLj256EEEEELb1ELb1ELb1EEEvNS_9BwdParamsE)
        /*05b4*/ 	.word	0x00000000


	//----- nvinfo : EIATTR_REGCOUNT
	.align		4
.L_243:
        /*05b8*/ 	.byte	0x04, 0x2f
        /*05ba*/ 	.short	(.L_245 - .L_244)
	.align		4
.L_244:
        /*05bc*/ 	.word	index@(_ZN10layer_norm40ln_parallel_residual_bwd_finalize_kernelINS_22Kernel_traits_finalizeILj5120Ef13__nv_bfloat16fS2_fjLb0ELj1024ELj4ENS_18Kernel_traits_baseILj5120EfS2_fS2_fjLj1024EEEEELb1EEEvNS_9BwdParamsE)
        /*05c0*/ 	.word	0x00000020


	//----- nvinfo : EIATTR_FRAME_SIZE
	.align		4
.L_245:
        /*05c4*/ 	.byte	0x04, 0x11
        /*05c6*/ 	.short	(.L_247 - .L_246)
	.align		4
.L_246:
        /*05c8*/ 	.word	index@(_ZN10layer_norm40ln_parallel_residual_bwd_finalize_kernelINS_22Kernel_traits_finalizeILj5120Ef13__nv_bfloat16fS2_fjLb0ELj1024ELj4ENS_18Kernel_traits_baseILj5120EfS2_fS2_fjLj1024EEEEELb1EEEvNS_9BwdParamsE)
        /*05cc*/ 	.word	0x00000000


	//----- nvinfo : EIATTR_REGCOUNT
	.align		4
.L_247:
        /*05d0*/ 	.byte	0x04, 0x2f
        /*05d2*/ 	.short	(.L_249 - .L_248)
	.align		4
.L_248:
        /*05d4*/ 	.word	index@(_ZN10layer_norm22ln_bwd_finalize_kernelINS_22Kernel_traits_finalizeILj5120Ef13__nv_bfloat16fS2_fjLb0ELj1024ELj4ENS_18Kernel_traits_baseILj5120EfS2_fS2_fjLj1024EEEEELb0ELb1EEEvNS_9BwdParamsE)
        /*05d8*/ 	.word	0x0000003f


	//----- nvinfo : EIATTR_FRAME_SIZE
	.align		4
.L_249:
        /*05dc*/ 	.byte	0x04, 0x11
        /*05de*/ 	.short	(.L_251 - .L_250)
	.align		4
.L_250:
        /*05e0*/ 	.word	index@(_ZN10layer_norm22ln_bwd_finalize_kernelINS_22Kernel_traits_finalizeILj5120Ef13__nv_bfloat16fS2_fjLb0ELj1024ELj4ENS_18Kernel_traits_baseILj5120EfS2_fS2_fjLj1024EEEEELb0ELb1EEEvNS_9BwdParamsE)
        /*05e4*/ 	.word	0x00000000


	//----- nvinfo : EIATTR_REGCOUNT
	.align		4
.L_251:
        /*05e8*/ 	.byte	0x04, 0x2f
        /*05ea*/ 	.short	(.L_253 - .L_252)
	.align		4
.L_252:
        /*05ec*/ 	.word	index@(_ZN10layer_norm31ln_parallel_residual_bwd_kernelINS_13Kernel_traitsIf13__nv_bfloat16fS2_fjLj5120ELj1ELj1ELj8ELj8ENS_18Kernel_traits_baseILj5120EfS2_fS2_fjLj256EEEEELb1ELb1ELb0EEEvNS_9BwdParamsE)
        /*05f0*/ 	.word	0x000000a2


	//----- nvinfo : EIATTR_FRAME_SIZE
	.align		4
.L_253:
        /*05f4*/ 	.byte	0x04, 0x11
        /*05f6*/ 	.short	(.L_255 - .L_254)
	.align		4
.L_254:
        /*05f8*/ 	.word	index@(_ZN10layer_norm31ln_parallel_residual_bwd_kernelINS_13Kernel_traitsIf13__nv_bfloat16fS2_fjLj5120ELj1ELj1ELj8ELj8ENS_18Kernel_traits_baseILj5120EfS2_fS2_fjLj256EEEEELb1ELb1ELb0EEEvNS_9BwdParamsE)
        /*05fc*/ 	.word	0x00000000


	//----- nvinfo : EIATTR_REGCOUNT
	.align		4
.L_255:
        /*0600*/ 	.byte	0x04, 0x2f
        /*0602*/ 	.short	(.L_257 - .L_256)
	.align		4
.L_256:
        /*0604*/ 	.word	index@(_ZN10layer_norm40ln_parallel_residual_bwd_finalize_kernelINS_22Kernel_traits_finalizeILj5120Ef13__nv_bfloat16fS2_fjLb0ELj1024ELj4ENS_18Kernel_traits_baseILj5120EfS2_fS2_fjLj1024EEEEELb0EEEvNS_9BwdParamsE)
        /*0608*/ 	.word	0x00000020


	//----- nvinfo : EIATTR_FRAME_SIZE
	.align		4
.L_257:
        /*060c*/ 	.byte	0x04, 0x11
        /*060e*/ 	.short	(.L_259 - .L_258)
	.align		4
.L_258:
        /*0610*/ 	.word	index@(_ZN10layer_norm40ln_parallel_residual_bwd_finalize_kernelINS_22Kernel_traits_finalizeILj5120Ef13__nv_bfloat16fS2_fjLb0ELj1024ELj4ENS_18Kernel_traits_baseILj5120EfS2_fS2_fjLj1024EEEEELb0EEEvNS_9BwdParamsE)
        /*0614*/ 	.word	0x00000000


	//----- nvinfo : EIATTR_REGCOUNT
	.align		4
.L_259:
        /*0618*/ 	.byte	0x04, 0x2f
        /*061a*/ 	.short	(.L_261 - .L_260)
	.align		4
.L_260:
        /*061c*/ 	.word	index@(_ZN10layer_norm22ln_bwd_finalize_kernelINS_22Kernel_traits_finalizeILj5120Ef13__nv_bfloat16fS2_fjLb0ELj1024ELj4ENS_18Kernel_traits_baseILj5120EfS2_fS2_fjLj1024EEEEELb0ELb0EEEvNS_9BwdParamsE)
        /*0620*/ 	.word	0x0000003f


	//----- nvinfo : EIATTR_FRAME_SIZE
	.align		4
.L_261:
        /*0624*/ 	.byte	0x04, 0x11
        /*0626*/ 	.short	(.L_263 - .L_262)
	.align		4
.L_262:
        /*0628*/ 	.word	index@(_ZN10layer_norm22ln_bwd_finalize_kernelINS_22Kernel_traits_finalizeILj5120Ef13__nv_bfloat16fS2_fjLb0ELj1024ELj4ENS_18Kernel_traits_baseILj5120EfS2_fS2_fjLj1024EEEEELb0ELb0EEEvNS_9BwdParamsE)
        /*062c*/ 	.word	0x00000000


	//----- nvinfo : EIATTR_REGCOUNT
	.align		4
.L_263:
        /*0630*/ 	.byte	0x04, 0x2f
        /*0632*/ 	.short	(.L_265 - .L_264)
	.align		4
.L_264:
        /*0634*/ 	.word	index@(_ZN10layer_norm31ln_parallel_residual_bwd_kernelINS_13Kernel_traitsIf13__nv_bfloat16fS2_fjLj5120ELj1ELj1ELj8ELj8ENS_18Kernel_traits_baseILj5120EfS2_fS2_fjLj256EEEEELb1ELb0ELb1EEEvNS_9BwdParamsE)
        /*0638*/ 	.word	0x000000ff


	//----- nvinfo : EIATTR_FRAME_SIZE
	.align		4
.L_265:
        /*063c*/ 	.byte	0x04, 0x11
        /*063e*/ 	.short	(.L_267 - .L_266)
	.align		4
.L_266:
        /*0640*/ 	.word	index@(_ZN10layer_norm31ln_parallel_residual_bwd_kernelINS_13Kernel_traitsIf13__nv_bfloat16fS2_fjLj5120ELj1ELj1ELj8ELj8ENS_18Kernel_traits_baseILj5120EfS2_fS2_fjLj256EEEEELb1ELb0ELb1EEEvNS_9BwdParamsE)
        /*0644*/ 	.word	0x00000000


	//----- nvinfo : EIATTR_REGCOUNT
	.align		4
.L_267:
        /*0648*/ 	.byte	0x04, 0x2f
        /*064a*/ 	.short	(.L_269 - .L_268)
	.align		4
.L_268:
        /*064c*/ 	.word	index@(_ZN10layer_norm31ln_parallel_residual_bwd_kernelINS_13Kernel_traitsIf13__nv_bfloat16fS2_fjLj5120ELj1ELj1ELj8ELj8ENS_18Kernel_traits_baseILj5120EfS2_fS2_fjLj256EEEEELb1ELb0ELb0EEEvNS_9BwdParamsE)
        /*0650*/ 	.word	0x000000e2


	//----- nvinfo : EIATTR_FRAME_SIZE
	.align		4
.L_269:
        /*0654*/ 	.byte	0x04, 0x11
        /*0656*/ 	.short	(.L_271 - .L_270)
	.align		4
.L_270:
        /*0658*/ 	.word	index@(_ZN10layer_norm31ln_parallel_residual_bwd_kernelINS_13Kernel_traitsIf13__nv_bfloat16fS2_fjLj5120ELj1ELj1ELj8ELj8ENS_18Kernel_traits_baseILj5120EfS2_fS2_fjLj256EEEEELb1ELb0ELb0EEEvNS_9BwdParamsE)
        /*065c*/ 	.word	0x00000000


	//----- nvinfo : EIATTR_REGCOUNT
	.align		4
.L_271:
        /*0660*/ 	.byte	0x04, 0x2f
        /*0662*/ 	.short	(.L_273 - .L_272)
	.align		4
.L_272:
        /*0664*/ 	.word	index@(_ZN10layer_norm31ln_parallel_residual_bwd_kernelINS_13Kernel_traitsIf13__nv_bfloat16fS2_fjLj5120ELj1ELj1ELj8ELj8ENS_18Kernel_traits_baseILj5120EfS2_fS2_fjLj256EEEEELb0ELb1ELb1EEEvNS_9BwdParamsE)
        /*0668*/ 	.word	0x000000af


	//----- nvinfo : EIATTR_FRAME_SIZE
	.align		4
.L_273:
        /*066c*/ 	.byte	0x04, 0x11
        /*066e*/ 	.short	(.L_275 - .L_274)
	.align		4
.L_274:
        /*0670*/ 	.word	index@(_ZN10layer_norm31ln_parallel_residual_bwd_kernelINS_13Kernel_traitsIf13__nv_bfloat16fS2_fjLj5120ELj1ELj1ELj8ELj8ENS_18Kernel_traits_baseILj5120EfS2_fS2_fjLj256EEEEELb0ELb1ELb1EEEvNS_9BwdParamsE)
        /*0674*/ 	.word	0x00000000


	//----- nvinfo : EIATTR_REGCOUNT
	.align		4
.L_275:
        /*0678*/ 	.byte	0x04, 0x2f
        /*067a*/ 	.short	(.L_277 - .L_276)
	.align		4
.L_276:
        /*067c*/ 	.word	index@(_ZN10layer_norm31ln_parallel_residual_bwd_kernelINS_13Kernel_traitsIf13__nv_bfloat16fS2_fjLj5120ELj1ELj1ELj8ELj8ENS_18Kernel_traits_baseILj5120EfS2_fS2_fjLj256EEEEELb0ELb1ELb0EEEvNS_9BwdParamsE)
        /*0680*/ 	.word	0x0000009c


	//----- nvinfo : EIATTR_FRAME_SIZE
	.align		4
.L_277:
        /*0684*/ 	.byte	0x04, 0x11
        /*0686*/ 	.short	(.L_279 - .L_278)
	.align		4
.L_278:
        /*0688*/ 	.word	index@(_ZN10layer_norm31ln_parallel_residual_bwd_kernelINS_13Kernel_traitsIf13__nv_bfloat16fS2_fjLj5120ELj1ELj1ELj8ELj8ENS_18Kernel_traits_baseILj5120EfS2_fS2_fjLj256EEEEELb0ELb1ELb0EEEvNS_9BwdParamsE)
        /*068c*/ 	.word	0x00000000


	//----- nvinfo : EIATTR_REGCOUNT
	.align		4
.L_279:
        /*0690*/ 	.byte	0x04, 0x2f
        /*0692*/ 	.short	(.L_281 - .L_280)
	.align		4
.L_280:
        /*0694*/ 	.word	index@(_ZN10layer_norm31ln_parallel_residual_bwd_kernelINS_13Kernel_traitsIf13__nv_bfloat16fS2_fjLj5120ELj1ELj1ELj8ELj8ENS_18Kernel_traits_baseILj5120EfS2_fS2_fjLj256EEEEELb0ELb0ELb1EEEvNS_9BwdParamsE)
        /*0698*/ 	.word	0x000000ff


	//----- nvinfo : EIATTR_FRAME_SIZE
	.align		4
.L_281:
        /*069c*/ 	.byte	0x04, 0x11
        /*069e*/ 	.short	(.L_283 - .L_282)
	.align		4
.L_282:
        /*06a0*/ 	.word	index@(_ZN10layer_norm31ln_parallel_residual_bwd_kernelINS_13Kernel_traitsIf13__nv_bfloat16fS2_fjLj5120ELj1ELj1ELj8ELj8ENS_18Kernel_traits_baseILj5120EfS2_fS2_fjLj256EEEEELb0ELb0ELb1EEEvNS_9BwdParamsE)
        /*06a4*/ 	.word	0x00000000


	//----- nvinfo : EIATTR_REGCOUNT
	.align		4
.L_283:
        /*06a8*/ 	.byte	0x04, 0x2f
        /*06aa*/ 	.short	(.L_285 - .L_284)
	.align		4
.L_284:
        /*06ac*/ 	.word	index@(_ZN10layer_norm31ln_parallel_residual_bwd_kernelINS_13Kernel_traitsIf13__nv_bfloat16fS2_fjLj5120ELj1ELj1ELj8ELj8ENS_18Kernel_traits_baseILj5120EfS2_fS2_fjLj256EEEEELb0ELb0ELb0EEEvNS_9BwdParamsE)
        /*06b0*/ 	.word	0x000000d8


	//----- nvinfo : EIATTR_FRAME_SIZE
	.align		4
.L_285:
        /*06b4*/ 	.byte	0x04, 0x11
        /*06b6*/ 	.short	(.L_287 - .L_286)
	.align		4
.L_286:
        /*06b8*/ 	.word	index@(_ZN10layer_norm31ln_parallel_residual_bwd_kernelINS_13Kernel_traitsIf13__nv_bfloat16fS2_fjLj5120ELj1ELj1ELj8ELj8ENS_18Kernel_traits_baseILj5120EfS2_fS2_fjLj256EEEEELb0ELb0ELb0EEEvNS_9BwdParamsE)
        /*06bc*/ 	.word	0x00000000


	//----- nvinfo : EIATTR_REGCOUNT
	.align		4
.L_287:
        /*06c0*/ 	.byte	0x04, 0x2f
        /*06c2*/ 	.short	(.L_289 - .L_288)
	.align		4
.L_288:
        /*06c4*/ 	.word	index@(_ZN10layer_norm31ln_parallel_residual_bwd_kernelINS_13Kernel_traitsI13__nv_bfloat16S2_fS2_fjLj5120ELj1ELj1ELj8ELj8ENS_18Kernel_traits_baseILj5120ES2_S2_fS2_fjLj256EEEEELb1ELb1ELb1EEEvNS_9BwdParamsE)
        /*06c8*/ 	.word	0x000000b2


	//----- nvinfo : EIATTR_FRAME_SIZE
	.align		4
.L_289:
        /*06cc*/ 	.byte	0x04, 0x11
        /*06ce*/ 	.short	(.L_291 - .L_290)
	.align		4
.L_290:
        /*06d0*/ 	.word	index@(_ZN10layer_norm31ln_parallel_residual_bwd_kernelINS_13Kernel_traitsI13__nv_bfloat16S2_fS2_fjLj5120ELj1ELj1ELj8ELj8ENS_18Kernel_traits_baseILj5120ES2_S2_fS2_fjLj256EEEEELb1ELb1ELb1EEEvNS_9BwdParamsE)
        /*06d4*/ 	.word	0x00000000


	//----- nvinfo : EIATTR_REGCOUNT
	.align		4
.L_291:
        /*06d8*/ 	.byte	0x04, 0x2f
        /*06da*/ 	.short	(.L_293 - .L_292)
	.align		4
.L_292:
        /*06dc*/ 	.word	index@(_ZN10layer_norm40ln_parallel_residual_bwd_finalize_kernelINS_22Kernel_traits_finalizeILj5120E13__nv_bfloat16S2_fS2_fjLb0ELj1024ELj4ENS_18Kernel_traits_baseILj5120ES2_S2_fS2_fjLj1024EEEEELb1EEEvNS_9BwdParamsE)
        /*06e0*/ 	.word	0x00000020


	//----- nvinfo : EIATTR_FRAME_SIZE
	.align		4
.L_293:
        /*06e4*/ 	.byte	0x04, 0x11
        /*06e6*/ 	.short	(.L_295 - .L_294)
	.align		4
.L_294:
        /*06e8*/ 	.word	index@(_ZN10layer_norm40ln_parallel_residual_bwd_finalize_kernelINS_22Kernel_traits_finalizeILj5120E13__nv_bfloat16S2_fS2_fjLb0ELj1024ELj4ENS_18Kernel_traits_baseILj5120ES2_S2_fS2_fjLj1024EEEEELb1EEEvNS_9BwdParamsE)
        /*06ec*/ 	.word	0x00000000


	//----- nvinfo : EIATTR_REGCOUNT
	.align		4
.L_295:
        /*06f0*/ 	.byte	0x04, 0x2f
        /*06f2*/ 	.short	(.L_297 - .L_296)
	.align		4
.L_296:
        /*06f4*/ 	.word	index@(_ZN10layer_norm22ln_bwd_finalize_kernelINS_22Kernel_traits_finalizeILj5120E13__nv_bfloat16S2_fS2_fjLb0ELj1024ELj4ENS_18Kernel_traits_baseILj5120ES2_S2_fS2_fjLj1024EEEEELb0ELb1EEEvNS_9BwdParamsE)
        /*06f8*/ 	.word	0x0000003f


	//----- nvinfo : EIATTR_FRAME_SIZE
	.align		4
.L_297:
        /*06fc*/ 	.byte	0x04, 0x11
        /*06fe*/ 	.short	(.L_299 - .L_298)
	.align		4
.L_298:
        /*0700*/ 	.word	index@(_ZN10layer_norm22ln_bwd_finalize_kernelINS_22Kernel_traits_finalizeILj5120E13__nv_bfloat16S2_fS2_fjLb0ELj1024ELj4ENS_18Kernel_traits_baseILj5120ES2_S2_fS2_fjLj1024EEEEELb0ELb1EEEvNS_9BwdParamsE)
        /*0704*/ 	.word	0x00000000


	//----- nvinfo : EIATTR_REGCOUNT
	.align		4
.L_299:
        /*0708*/ 	.byte	0x04, 0x2f
        /*070a*/ 	.short	(.L_301 - .L_300)
	.align		4
.L_300:
        /*070c*/ 	.word	index@(_ZN10layer_norm31ln_parallel_residual_bwd_kernelINS_13Kernel_traitsI13__nv_bfloat16S2_fS2_fjLj5120ELj1ELj1ELj8ELj8ENS_18Kernel_traits_baseILj5120ES2_S2_fS2_fjLj256EEEEELb1ELb1ELb0EEEvNS_9BwdParamsE)
        /*0710*/ 	.word	0x000000a2


	//----- nvinfo : EIATTR_FRAME_SIZE
	.align		4
.L_301:
        /*0714*/ 	.byte	0x04, 0x11
        /*0716*/ 	.short	(.L_303 - .L_302)
	.align		4
.L_302:
        /*0718*/ 	.word	index@(_ZN10layer_norm31ln_parallel_residual_bwd_kernelINS_13Kernel_traitsI13__nv_bfloat16S2_fS2_fjLj5120ELj1ELj1ELj8ELj8ENS_18Kernel_traits_baseILj5120ES2_S2_fS2_fjLj256EEEEELb1ELb1ELb0EEEvNS_9BwdParamsE)
        /*071c*/ 	.word	0x00000000


	//----- nvinfo : EIATTR_REGCOUNT
	.align		4
.L_303:
        /*0720*/ 	.byte	0x04, 0x2f
        /*0722*/ 	.short	(.L_305 - .L_304)
	.align		4
.L_304:
        /*0724*/ 	.word	index@(_ZN10layer_norm40ln_parallel_residual_bwd_finalize_kernelINS_22Kernel_traits_finalizeILj5120E13__nv_bfloat16S2_fS2_fjLb0ELj1024ELj4ENS_18Kernel_traits_baseILj5120ES2_S2_fS2_fjLj1024EEEEELb0EEEvNS_9BwdParamsE)
        /*0728*/ 	.word	0x00000020


	//----- nvinfo : EIATTR_FRAME_SIZE
	.align		4
.L_305:
        /*072c*/ 	.byte	0x04, 0x11
        /*072e*/ 	.short	(.L_307 - .L_306)
	.align		4
.L_306:
        /*0730*/ 	.word	index@(_ZN10layer_norm40ln_parallel_residual_bwd_finalize_kernelINS_22Kernel_traits_finalizeILj5120E13__nv_bfloat16S2_fS2_fjLb0ELj1024ELj4ENS_18Kernel_traits_baseILj5120ES2_S2_fS2_fjLj1024EEEEELb0EEEvNS_9BwdParamsE)
        /*0734*/ 	.word	0x00000000


	//----- nvinfo : EIATTR_REGCOUNT
	.align		4
.L_307:
        /*0738*/ 	.byte	0x04, 0x2f
        /*073a*/ 	.short	(.L_309 - .L_308)
	.align		4
.L_308:
        /*073c*/ 	.word	index@(_ZN10layer_norm22ln_bwd_finalize_kernelINS_22Kernel_traits_finalizeILj5120E13__nv_bfloat16S2_fS2_fjLb0ELj1024ELj4ENS_18Kernel_traits_baseILj5120ES2_S2_fS2_fjLj1024EEEEELb0ELb0EEEvNS_9BwdParamsE)
        /*0740*/ 	.word	0x0000003f


	//----- nvinfo : EIATTR_FRAME_SIZE
	.align		4
.L_309:
        /*0744*/ 	.byte	0x04, 0x11
        /*0746*/ 	.short	(.L_311 - .L_310)
	.align		4
.L_310:
        /*0748*/ 	.word	index@(_ZN10layer_norm22ln_bwd_finalize_kernelINS_22Kernel_traits_finalizeILj5120E13__nv_bfloat16S2_fS2_fjLb0ELj1024ELj4ENS_18Kernel_traits_baseILj5120ES2_S2_fS2_fjLj1024EEEEELb0ELb0EEEvNS_9BwdParamsE)
        /*074c*/ 	.word	0x00000000


	//----- nvinfo : EIATTR_REGCOUNT
	.align		4
.L_311:
        /*0750*/ 	.byte	0x04, 0x2f
        /*0752*/ 	.short	(.L_313 - .L_312)
	.align		4
.L_312:
        /*0754*/ 	.word	index@(_ZN10layer_norm31ln_parallel_residual_bwd_kernelINS_13Kernel_traitsI13__nv_bfloat16S2_fS2_fjLj5120ELj1ELj1ELj8ELj8ENS_18Kernel_traits_baseILj5120ES2_S2_fS2_fjLj256EEEEELb1ELb0ELb1EEEvNS_9BwdParamsE)
        /*0758*/ 	.word	0x000000ff


	//----- nvinfo : EIATTR_FRAME_SIZE
	.align		4
.L_313:
        /*075c*/ 	.byte	0x04, 0x11
        /*075e*/ 	.short	(.L_315 - .L_314)
	.align		4
.L_314:
        /*0760*/ 	.word	index@(_ZN10layer_norm31ln_parallel_residual_bwd_kernelINS_13Kernel_traitsI13__nv_bfloat16S2_fS2_fjLj5120ELj1ELj1ELj8ELj8ENS_18Kernel_traits_baseILj5120ES2_S2_fS2_fjLj256EEEEELb1ELb0ELb1EEEvNS_9BwdParamsE)
        /*0764*/ 	.word	0x00000000


	//----- nvinfo : EIATTR_REGCOUNT
	.align		4
.L_315:
        /*0768*/ 	.byte	0x04, 0x2f
        /*076a*/ 	.short	(.L_317 - .L_316)
	.align		4
.L_316:
        /*076c*/ 	.word	index@(_ZN10layer_norm31ln_parallel_residual_bwd_kernelINS_13Kernel_traitsI13__nv_bfloat16S2_fS2_fjLj5120ELj1ELj1ELj8ELj8ENS_18Kernel_traits_baseILj5120ES2_S2_fS2_fjLj256EEEEELb1ELb0ELb0EEEvNS_9BwdParamsE)
        /*0770*/ 	.word	0x000000e3


	//----- nvinfo : EIATTR_FRAME_SIZE
	.align		4
.L_317:
        /*0774*/ 	.byte	0x04, 0x11
        /*0776*/ 	.short	(.L_319 - .L_318)
	.align		4
.L_318:
        /*0778*/ 	.word	index@(_ZN10layer_norm31ln_parallel_residual_bwd_kernelINS_13Kernel_traitsI13__nv_bfloat16S2_fS2_fjLj5120ELj1ELj1ELj8ELj8ENS_18Kernel_traits_baseILj5120ES2_S2_fS2_fjLj256EEEEELb1ELb0ELb0EEEvNS_9BwdParamsE)
        /*077c*/ 	.word	0x00000000


	//----- nvinfo : EIATTR_REGCOUNT
	.align		4
.L_319:
        /*0780*/ 	.byte	0x04, 0x2f
        /*0782*/ 	.short	(.L_321 - .L_320)
	.align		4
.L_320:
        /*0784*/ 	.word	index@(_ZN10layer_norm31ln_parallel_residual_bwd_kernelINS_13Kernel_traitsI13__nv_bfloat16S2_fS2_fjLj5120ELj1ELj1ELj8ELj8ENS_18Kernel_traits_baseILj5120ES2_S2_fS2_fjLj256EEEEELb0ELb1ELb1EEEvNS_9BwdParamsE)
        /*0788*/ 	.word	0x000000ae


	//----- nvinfo : EIATTR_FRAME_SIZE
	.align		4
.L_321:
        /*078c*/ 	.byte	0x04, 0x11
        /*078e*/ 	.short	(.L_323 - .L_322)
	.align		4
.L_322:
        /*0790*/ 	.word	index@(_ZN10layer_norm31ln_parallel_residual_bwd_kernelINS_13Kernel_traitsI13__nv_bfloat16S2_fS2_fjLj5120ELj1ELj1ELj8ELj8ENS_18Kernel_traits_baseILj5120ES2_S2_fS2_fjLj256EEEEELb0ELb1ELb1EEEvNS_9BwdParamsE)
        /*0794*/ 	.word	0x00000000


	//----- nvinfo : EIATTR_REGCOUNT
	.align		4
.L_323:
        /*0798*/ 	.byte	0x04, 0x2f
        /*079a*/ 	.short	(.L_325 - .L_324)
	.align		4
.L_324:
        /*079c*/ 	.word	index@(_ZN10layer_norm31ln_parallel_residual_bwd_kernelINS_13Kernel_traitsI13__nv_bfloat16S2_fS2_fjLj5120ELj1ELj1ELj8ELj8ENS_18Kernel_traits_baseILj5120ES2_S2_fS2_fjLj256EEEEELb0ELb1ELb0EEEvNS_9BwdParamsE)
        /*07a0*/ 	.word	0x0000009c


	//----- nvinfo : EIATTR_FRAME_SIZE
	.align		4
.L_325:
        /*07a4*/ 	.byte	0x04, 0x11
        /*07a6*/ 	.short	(.L_327 - .L_326)
	.align		4
.L_326:
        /*07a8*/ 	.word	index@(_ZN10layer_norm31ln_parallel_residual_bwd_kernelINS_13Kernel_traitsI13__nv_bfloat16S2_fS2_fjLj5120ELj1ELj1ELj8ELj8ENS_18Kernel_traits_baseILj5120ES2_S2_fS2_fjLj256EEEEELb0ELb1ELb0EEEvNS_9BwdParamsE)
        /*07ac*/ 	.word	0x00000000


	//----- nvinfo : EIATTR_REGCOUNT
	.align		4
.L_327:
        /*07b0*/ 	.byte	0x04, 0x2f
        /*07b2*/ 	.short	(.L_329 - .L_328)
	.align		4
.L_328:
        /*07b4*/ 	.word	index@(_ZN10layer_norm31ln_parallel_residual_bwd_kernelINS_13Kernel_traitsI13__nv_bfloat16S2_fS2_fjLj5120ELj1ELj1ELj8ELj8ENS_18Kernel_traits_baseILj5120ES2_S2_fS2_fjLj256EEEEELb0ELb0ELb1EEEvNS_9BwdParamsE)
        /*07b8*/ 	.word	0x000000fd


	//----- nvinfo : EIATTR_FRAME_SIZE
	.align		4
.L_329:
        /*07bc*/ 	.byte	0x04, 0x11
        /*07be*/ 	.short	(.L_331 - .L_330)
	.align		4
.L_330:
        /*07c0*/ 	.word	index@(_ZN10layer_norm31ln_parallel_residual_bwd_kernelINS_13Kernel_traitsI13__nv_bfloat16S2_fS2_fjLj5120ELj1ELj1ELj8ELj8ENS_18Kernel_traits_baseILj5120ES2_S2_fS2_fjLj256EEEEELb0ELb0ELb1EEEvNS_9BwdParamsE)
        /*07c4*/ 	.word	0x00000000


	//----- nvinfo : EIATTR_REGCOUNT
	.align		4
.L_331:
        /*07c8*/ 	.byte	0x04, 0x2f
        /*07ca*/ 	.short	(.L_333 - .L_332)
	.align		4
.L_332:
        /*07cc*/ 	.word	index@(_ZN10layer_norm31ln_parallel_residual_bwd_kernelINS_13Kernel_traitsI13__nv_bfloat16S2_fS2_fjLj5120ELj1ELj1ELj8ELj8ENS_18Kernel_traits_baseILj5120ES2_S2_fS2_fjLj256EEEEELb0ELb0ELb0EEEvNS_9BwdParamsE)
        /*07d0*/ 	.word	0x000000d9


	//----- nvinfo : EIATTR_FRAME_SIZE
	.align		4
.L_333:
        /*07d4*/ 	.byte	0x04, 0x11
        /*07d6*/ 	.short	(.L_335 - .L_334)
	.align		4
.L_334:
        /*07d8*/ 	.word	index@(_ZN10layer_norm31ln_parallel_residual_bwd_kernelINS_13Kernel_traitsI13__nv_bfloat16S2_fS2_fjLj5120ELj1ELj1ELj8ELj8ENS_18Kernel_traits_baseILj5120ES2_S2_fS2_fjLj256EEEEELb0ELb0ELb0EEEvNS_9BwdParamsE)
        /*07dc*/ 	.word	0x00000000


	//----- nvinfo : EIATTR_REGCOUNT
	.align		4
.L_335:
        /*07e0*/ 	.byte	0x04, 0x2f
        /*07e2*/ 	.short	(.L_337 - .L_336)
	.align		4
.L_336:
        /*07e4*/ 	.word	index@(_ZN10layer_norm31ln_parallel_residual_bwd_kernelINS_13Kernel_traitsIf13__nv_bfloat16S2_S2_fjLj5120ELj1ELj1ELj8ELj8ENS_18Kernel_traits_baseILj5120EfS2_S2_S2_fjLj256EEEEELb1ELb1ELb1EEEvNS_9BwdParamsE)
        /*07e8*/ 	.word	0x000000b0


	//----- nvinfo : EIATTR_FRAME_SIZE
	.align		4
.L_337:
        /*07ec*/ 	.byte	0x04, 0x11
        /*07ee*/ 	.short	(.L_339 - .L_338)
	.align		4
.L_338:
        /*07f0*/ 	.word	index@(_ZN10layer_norm31ln_parallel_residual_bwd_kernelINS_13Kernel_traitsIf13__nv_bfloat16S2_S2_fjLj5120ELj1ELj1ELj8ELj8ENS_18Kernel_traits_baseILj5120EfS2_S2_S2_fjLj256EEEEELb1ELb1ELb1EEEvNS_9BwdParamsE)
        /*07f4*/ 	.word	0x00000000


	//----- nvinfo : EIATTR_REGCOUNT
	.align		4
.L_339:
        /*07f8*/ 	.byte	0x04, 0x2f
        /*07fa*/ 	.short	(.L_341 - .L_340)
	.align		4
.L_340:
        /*07fc*/ 	.word	index@(_ZN10layer_norm40ln_parallel_residual_bwd_finalize_kernelINS_22Kernel_traits_finalizeILj5120Ef13__nv_bfloat16S2_S2_fjLb0ELj1024ELj4ENS_18Kernel_traits_baseILj5120EfS2_S2_S2_fjLj1024EEEEELb1EEEvNS_9BwdParamsE)
        /*0800*/ 	.word	0x00000020


	//----- nvinfo : EIATTR_FRAME_SIZE
	.align		4
.L_341:
        /*0804*/ 	.byte	0x04, 0x11
        /*0806*/ 	.short	(.L_343 - .L_342)
	.align		4
.L_342:
        /*0808*/ 	.word	index@(_ZN10layer_norm40ln_parallel_residual_bwd_finalize_kernelINS_22Kernel_traits_finalizeILj5120Ef13__nv_bfloat16S2_S2_fjLb0ELj1024ELj4ENS_18Kernel_traits_baseILj5120EfS2_S2_S2_fjLj1024EEEEELb1EEEvNS_9BwdParamsE)
        /*080c*/ 	.word	0x00000000


	//----- nvinfo : EIATTR_REGCOUNT
	.align		4
.L_343:
        /*0810*/ 	.byte	0x04, 0x2f
        /*0812*/ 	.short	(.L_345 - .L_344)
	.align		4
.L_344:
        /*0814*/ 	.word	index@(_ZN10layer_norm22ln_bwd_finalize_kernelINS_22Kernel_traits_finalizeILj5120Ef13__nv_bfloat16S2_S2_fjLb0ELj1024ELj4ENS_18Kernel_traits_baseILj5120EfS2_S2_S2_fjLj1024EEEEELb0ELb1EEEvNS_9BwdParamsE)
        /*0818*/ 	.word	0x0000003f


	//----- nvinfo : EIATTR_FRAME_SIZE
	.align		4
.L_345:
        /*081c*/ 	.byte	0x04, 0x11
        /*081e*/ 	.short	(.L_347 - .L_346)
	.align		4
.L_346:
        /*0820*/ 	.word	index@(_ZN10layer_norm22ln_bwd_finalize_kernelINS_22Kernel_traits_finalizeILj5120Ef13__nv_bfloat16S2_S2_fjLb0ELj1024ELj4ENS_18Kernel_traits_baseILj5120EfS2_S2_S2_fjLj1024EEEEELb0ELb1EEEvNS_9BwdParamsE)
        /*0824*/ 	.word	0x00000000


	//----- nvinfo : EIATTR_REGCOUNT
	.align		4
.L_347:
        /*0828*/ 	.byte	0x04, 0x2f
        /*082a*/ 	.short	(.L_349 - .L_348)
	.align		4
.L_348:
        /*082c*/ 	.word	index@(_ZN10layer_norm31ln_parallel_residual_bwd_kernelINS_13Kernel_traitsIf13__nv_bfloat16S2_S2_fjLj5120ELj1ELj1ELj8ELj8ENS_18Kernel_traits_baseILj5120EfS2_S2_S2_fjLj256EEEEELb1ELb1ELb0EEEvNS_9BwdParamsE)
        /*0830*/ 	.word	0x0000009c


	//----- nvinfo : EIATTR_FRAME_SIZE
	.align		4
.L_349:
        /*0834*/ 	.byte	0x04, 0x11
        /*0836*/ 	.short	(.L_351 - .L_350)
	.align		4
.L_350:
        /*0838*/ 	.word	index@(_ZN10layer_norm31ln_parallel_residual_bwd_kernelINS_13Kernel_traitsIf13__nv_bfloat16S2_S2_fjLj5120ELj1ELj1ELj8ELj8ENS_18Kernel_traits_baseILj5120EfS2_S2_S2_fjLj256EEEEELb1ELb1ELb0EEEvNS_9BwdParamsE)
        /*083c*/ 	.word	0x00000000


	//----- nvinfo : EIATTR_REGCOUNT
	.align		4
.L_351:
        /*0840*/ 	.byte	0x04, 0x2f
        /*0842*/ 	.short	(.L_353 - .L_352)
	.align		4
.L_352:
        /*0844*/ 	.word	index@(_ZN10layer_norm40ln_parallel_residual_bwd_finalize_kernelINS_22Kernel_traits_finalizeILj5120Ef13__nv_bfloat16S2_S2_fjLb0ELj1024ELj4ENS_18Kernel_traits_baseILj5120EfS2_S2_S2_fjLj1024EEEEELb0EEEvNS_9BwdParamsE)
        /*0848*/ 	.word	0x00000020


	//----- nvinfo : EIATTR_FRAME_SIZE
	.align		4
.L_353:
        /*084c*/ 	.byte	0x04, 0x11
        /*084e*/ 	.short	(.L_355 - .L_354)
	.align		4
.L_354:
        /*0850*/ 	.word	index@(_ZN10layer_norm40ln_parallel_residual_bwd_finalize_kernelINS_22Kernel_traits_finalizeILj5120Ef13__nv_bfloat16S2_S2_fjLb0ELj1024ELj4ENS_18Kernel_traits_baseILj5120EfS2_S2_S2_fjLj1024EEEEELb0EEEvNS_9BwdParamsE)
        /*0854*/ 	.word	0x00000000


	//----- nvinfo : EIATTR_REGCOUNT
	.align		4
.L_355:
        /*0858*/ 	.byte	0x04, 0x2f
        /*085a*/ 	.short	(.L_357 - .L_356)
	.align		4
.L_356:
        /*085c*/ 	.word	index@(_ZN10layer_norm22ln_bwd_finalize_kernelINS_22Kernel_traits_finalizeILj5120Ef13__nv_bfloat16S2_S2_fjLb0ELj1024ELj4ENS_18Kernel_traits_baseILj5120EfS2_S2_S2_fjLj1024EEEEELb0ELb0EEEvNS_9BwdParamsE)
        /*0860*/ 	.word	0x0000003f


	//----- nvinfo : EIATTR_FRAME_SIZE
	.align		4
.L_357:
        /*0864*/ 	.byte	0x04, 0x11
        /*0866*/ 	.short	(.L_359 - .L_358)
	.align		4
.L_358:
        /*0868*/ 	.word	index@(_ZN10layer_norm22ln_bwd_finalize_kernelINS_22Kernel_traits_finalizeILj5120Ef13__nv_bfloat16S2_S2_fjLb0ELj1024ELj4ENS_18Kernel_traits_baseILj5120EfS2_S2_S2_fjLj1024EEEEELb0ELb0EEEvNS_9BwdParamsE)
        /*086c*/ 	.word	0x00000000


	//----- nvinfo : EIATTR_REGCOUNT
	.align		4
.L_359:
        /*0870*/ 	.byte	0x04, 0x2f
        /*0872*/ 	.short	(.L_361 - .L_360)
	.align		4
.L_360:
        /*0874*/ 	.word	index@(_ZN10layer_norm31ln_parallel_residual_bwd_kernelINS_13Kernel_traitsIf13__nv_bfloat16S2_S2_fjLj5120ELj1ELj1ELj8ELj8ENS_18Kernel_traits_baseILj5120EfS2_S2_S2_fjLj256EEEEELb1ELb0ELb1EEEvNS_9BwdParamsE)
        /*0878*/ 	.word	0x000000fe


	//----- nvinfo : EIATTR_FRAME_SIZE
	.align		4
.L_361:
        /*087c*/ 	.byte	0x04, 0x11
        /*087e*/ 	.short	(.L_363 - .L_362)
	.align		4
.L_362:
        /*0880*/ 	.word	index@(_ZN10layer_norm31ln_parallel_residual_bwd_kernelINS_13Kernel_traitsIf13__nv_bfloat16S2_S2_fjLj5120ELj1ELj1ELj8ELj8ENS_18Kernel_traits_baseILj5120EfS2_S2_S2_fjLj256EEEEELb1ELb0ELb1EEEvNS_9BwdParamsE)
        /*0884*/ 	.word	0x00000000


	//----- nvinfo : EIATTR_REGCOUNT
	.align		4
.L_363:
        /*0888*/ 	.byte	0x04, 0x2f
        /*088a*/ 	.short	(.L_365 - .L_364)
	.align		4
.L_364:
        /*088c*/ 	.word	index@(_ZN10layer_norm31ln_parallel_residual_bwd_kernelINS_13Kernel_traitsIf13__nv_bfloat16S2_S2_fjLj5120ELj1ELj1ELj8ELj8ENS_18Kernel_traits_baseILj5120EfS2_S2_S2_fjLj256EEEEELb1ELb0ELb0EEEvNS_9BwdParamsE)
        /*0890*/ 	.word	0x000000d8


	//----- nvinfo : EIATTR_FRAME_SIZE
	.align		4
.L_365:
        /*0894*/ 	.byte	0x04, 0x11
        /*0896*/ 	.short	(.L_367 - .L_366)
	.align		4
.L_366:
        /*0898*/ 	.word	index@(_ZN10layer_norm31ln_parallel_residual_bwd_kernelINS_13Kernel_traitsIf13__nv_bfloat16S2_S2_fjLj5120ELj1ELj1ELj8ELj8ENS_18Kernel_traits_baseILj5120EfS2_S2_S2_fjLj256EEEEELb1ELb0ELb0EEEvNS_9BwdParamsE)
        /*089c*/ 	.word	0x00000000


	//----- nvinfo : EIATTR_REGCOUNT
	.align		4
.L_367:
        /*08a0*/ 	.byte	0x04, 0x2f
        /*08a2*/ 	.short	(.L_369 - .L_368)
	.align		4
.L_368:
        /*08a4*/ 	.word	index@(_ZN10layer_norm31ln_parallel_residual_bwd_kernelINS_13Kernel_traitsIf13__nv_bfloat16S2_S2_fjLj5120ELj1ELj1ELj8ELj8ENS_18Kernel_traits_baseILj5120EfS2_S2_S2_fjLj256EEEEELb0ELb1ELb1EEEvNS_9BwdParamsE)
        /*08a8*/ 	.word	0x000000b2


	//----- nvinfo : EIATTR_FRAME_SIZE
	.align		4
.L_369:
        /*08ac*/ 	.byte	0x04, 0x11
        /*08ae*/ 	.short	(.L_371 - .L_370)
	.align		4
.L_370:
        /*08b0*/ 	.word	index@(_ZN10layer_norm31ln_parallel_residual_bwd_kernelINS_13Kernel_traitsIf13__nv_bfloat16S2_S2_fjLj5120ELj1ELj1ELj8ELj8ENS_18Kernel_traits_baseILj5120EfS2_S2_S2_fjLj256EEEEELb0ELb1ELb1EEEvNS_9BwdParamsE)
        /*08b4*/ 	.word	0x00000000


	//----- nvinfo : EIATTR_REGCOUNT
	.align		4
.L_371:
        /*08b8*/ 	.byte	0x04, 0x2f
        /*08ba*/ 	.short	(.L_373 - .L_372)
	.align		4
.L_372:
        /*08bc*/ 	.word	index@(_ZN10layer_norm31ln_parallel_residual_bwd_kernelINS_13Kernel_traitsIf13__nv_bfloat16S2_S2_fjLj5120ELj1ELj1ELj8ELj8ENS_18Kernel_traits_baseILj5120EfS2_S2_S2_fjLj256EEEEELb0ELb1ELb0EEEvNS_9BwdParamsE)
        /*08c0*/ 	.word	0x00000092


	//----- nvinfo : EIATTR_FRAME_SIZE
	.align		4
.L_373:
        /*08c4*/ 	.byte	0x04, 0x11
        /*08c6*/ 	.short	(.L_375 - .L_374)
	.align		4
.L_374:
        /*08c8*/ 	.word	index@(_ZN10layer_norm31ln_parallel_residual_bwd_kernelINS_13Kernel_traitsIf13__nv_bfloat16S2_S2_fjLj5120ELj1ELj1ELj8ELj8ENS_18Kernel_traits_baseILj5120EfS2_S2_S2_fjLj256EEEEELb0ELb1ELb0EEEvNS_9BwdParamsE)
        /*08cc*/ 	.word	0x00000000


	//----- nvinfo : EIATTR_REGCOUNT
	.align		4
.L_375:
        /*08d0*/ 	.byte	0x04, 0x2f
        /*08d2*/ 	.short	(.L_377 - .L_376)
	.align		4
.L_376:
        /*08d4*/ 	.word	index@(_ZN10layer_norm31ln_parallel_residual_bwd_kernelINS_13Kernel_traitsIf13__nv_bfloat16S2_S2_fjLj5120ELj1ELj1ELj8ELj8ENS_18Kernel_traits_baseILj5120EfS2_S2_S2_fjLj256EEEEELb0ELb0ELb1EEEvNS_9BwdParamsE)
        /*08d8*/ 	.word	0x000000f6


	//----- nvinfo : EIATTR_FRAME_SIZE
	.align		4
.L_377:
        /*08dc*/ 	.byte	0x04, 0x11
        /*08de*/ 	.short	(.L_379 - .L_378)
	.align		4
.L_378:
        /*08e0*/ 	.word	index@(_ZN10layer_norm31ln_parallel_residual_bwd_kernelINS_13Kernel_traitsIf13__nv_bfloat16S2_S2_fjLj5120ELj1ELj1ELj8ELj8ENS_18Kernel_traits_baseILj5120EfS2_S2_S2_fjLj256EEEEELb0ELb0ELb1EEEvNS_9BwdParamsE)
        /*08e4*/ 	.word	0x00000000


	//----- nvinfo : EIATTR_REGCOUNT
	.align		4
.L_379:
        /*08e8*/ 	.byte	0x04, 0x2f
        /*08ea*/ 	.short	(.L_381 - .L_380)
	.align		4
.L_380:
        /*08ec*/ 	.word	index@(_ZN10layer_norm31ln_parallel_residual_bwd_kernelINS_13Kernel_traitsIf13__nv_bfloat16S2_S2_fjLj5120ELj1ELj1ELj8ELj8ENS_18Kernel_traits_baseILj5120EfS2_S2_S2_fjLj256EEEEELb0ELb0ELb0EEEvNS_9BwdParamsE)
        /*08f0*/ 	.word	0x000000ce


	//----- nvinfo : EIATTR_FRAME_SIZE
	.align		4
.L_381:
        /*08f4*/ 	.byte	0x04, 0x11
        /*08f6*/ 	.short	(.L_383 - .L_382)
	.align		4
.L_382:
        /*08f8*/ 	.word	index@(_ZN10layer_norm31ln_parallel_residual_bwd_kernelINS_13Kernel_traitsIf13__nv_bfloat16S2_S2_fjLj5120ELj1ELj1ELj8ELj8ENS_18Kernel_traits_baseILj5120EfS2_S2_S2_fjLj256EEEEELb0ELb0ELb0EEEvNS_9BwdParamsE)
        /*08fc*/ 	.word	0x00000000


	//----- nvinfo : EIATTR_REGCOUNT
	.align		4
.L_383:
        /*0900*/ 	.byte	0x04, 0x2f
        /*0902*/ 	.short	(.L_385 - .L_384)
	.align		4
.L_384:
        /*0904*/ 	.word	index@(_ZN10layer_norm31ln_parallel_residual_bwd_kernelINS_13Kernel_traitsI6__halfS2_S2_S2_fjLj5120ELj1ELj1ELj8ELj8ENS_18Kernel_traits_baseILj5120ES2_S2_S2_S2_fjLj256EEEEELb1ELb1ELb1EEEvNS_9BwdParamsE)
        /*0908*/ 	.word	0x000000b0


	//----- nvinfo : EIATTR_FRAME_SIZE
	.align		4
.L_385:
        /*090c*/ 	.byte	0x04, 0x11
        /*090e*/ 	.short	(.L_387 - .L_386)
	.align		4
.L_386:
        /*0910*/ 	.word	index@(_ZN10layer_norm31ln_parallel_residual_bwd_kernelINS_13Kernel_traitsI6__halfS2_S2_S2_fjLj5120ELj1ELj1ELj8ELj8ENS_18Kernel_traits_baseILj5120ES2_S2_S2_S2_fjLj256EEEEELb1ELb1ELb1EEEvNS_9BwdParamsE)
        /*0914*/ 	.word	0x00000000


	//----- nvinfo : EIATTR_REGCOUNT
	.align		4
.L_387:
        /*0918*/ 	.byte	0x04, 0x2f
        /*091a*/ 	.short	(.L_389 - .L_388)
	.align		4
.L_388:
        /*091c*/ 	.word	index@(_ZN10layer_norm40ln_parallel_residual_bwd_finalize_kernelINS_22Kernel_traits_finalizeILj5120E6__halfS2_S2_S2_fjLb0ELj1024ELj4ENS_18Kernel_traits_baseILj5120ES2_S2_S2_S2_fjLj1024EEEEELb1EEEvNS_9BwdParamsE)
        /*0920*/ 	.word	0x00000020


	//----- nvinfo : EIATTR_FRAME_SIZE
	.align		4
.L_389:
        /*0924*/ 	.byte	0x04, 0x11
        /*0926*/ 	.short	(.L_391 - .L_390)
	.align		4
.L_390:
        /*0928*/ 	.word	index@(_ZN10layer_norm40ln_parallel_residual_bwd_finalize_kernelINS_22Kernel_traits_finalizeILj5120E6__halfS2_S2_S2_fjLb0ELj1024ELj4ENS_18Kernel_traits_baseILj5120ES2_S2_S2_S2_fjLj1024EEEEELb1EEEvNS_9BwdParamsE)
        /*092c*/ 	.word	0x00000000


	//----- nvinfo : EIATTR_REGCOUNT
	.align		4
.L_391:
        /*0930*/ 	.byte	0x04, 0x2f
        /*0932*/ 	.short	(.L_393 - .L_392)
	.align		4
.L_392:
        /*0934*/ 	.word	index@(_ZN10layer_norm22ln_bwd_finalize_kernelINS_22Kernel_traits_finalizeILj5120E6__halfS2_S2_S2_fjLb0ELj1024ELj4ENS_18Kernel_traits_baseILj5120ES2_S2_S2_S2_fjLj1024EEEEELb0ELb1EEEvNS_9BwdParamsE)
        /*0938*/ 	.word	0x0000003f


	//----- nvinfo : EIATTR_FRAME_SIZE
	.align		4
.L_393:
        /*093c*/ 	.byte	0x04, 0x11
        /*093e*/ 	.short	(.L_395 - .L_394)
	.align		4
.L_394:
        /*0940*/ 	.word	index@(_ZN10layer_norm22ln_bwd_finalize_kernelINS_22Kernel_traits_finalizeILj5120E6__halfS2_S2_S2_fjLb0ELj1024ELj4ENS_18Kernel_traits_baseILj5120ES2_S2_S2_S2_fjLj1024EEEEELb0ELb1EEEvNS_9BwdParamsE)
        /*0944*/ 	.word	0x00000000


	//----- nvinfo : EIATTR_REGCOUNT
	.align		4
.L_395:
        /*0948*/ 	.byte	0x04, 0x2f
        /*094a*/ 	.short	(.L_397 - .L_396)
	.align		4
.L_396:
        /*094c*/ 	.word	index@(_ZN10layer_norm31ln_parallel_residual_bwd_kernelINS_13Kernel_traitsI6__halfS2_S2_S2_fjLj5120ELj1ELj1ELj8ELj8ENS_18Kernel_traits_baseILj5120ES2_S2_S2_S2_fjLj256EEEEELb1ELb1ELb0EEEvNS_9BwdParamsE)
        /*0950*/ 	.word	0x00000090


	//----- nvinfo : EIATTR_FRAME_SIZE
	.align		4
.L_397:
        /*0954*/ 	.byte	0x04, 0x11
        /*0956*/ 	.short	(.L_399 - .L_398)
	.align		4
.L_398:
        /*0958*/ 	.word	index@(_ZN10layer_norm31ln_parallel_residual_bwd_kernelINS_13Kernel_traitsI6__halfS2_S2_S2_fjLj5120ELj1ELj1ELj8ELj8ENS_18Kernel_traits_baseILj5120ES2_S2_S2_S2_fjLj256EEEEELb1ELb1ELb0EEEvNS_9BwdParamsE)
        /*095c*/ 	.word	0x00000000


	//----- nvinfo : EIATTR_REGCOUNT
	.align		4
.L_399:
        /*0960*/ 	.byte	0x04, 0x2f
        /*0962*/ 	.short	(.L_401 - .L_400)
	.align		4
.L_400:
        /*0964*/ 	.word	index@(_ZN10layer_norm40ln_parallel_residual_bwd_finalize_kernelINS_22Kernel_traits_finalizeILj5120E6__halfS2_S2_S2_fjLb0ELj1024ELj4ENS_18Kernel_traits_baseILj5120ES2_S2_S2_S2_fjLj1024EEEEELb0EEEvNS_9BwdParamsE)
        /*0968*/ 	.word	0x00000020


	//----- nvinfo : EIATTR_FRAME_SIZE
	.align		4
.L_401:
        /*096c*/ 	.byte	0x04, 0x11
        /*096e*/ 	.short	(.L_403 - .L_402)
	.align		4
.L_402:
        /*0970*/ 	.word	index@(_ZN10layer_norm40ln_parallel_residual_bwd_finalize_kernelINS_22Kernel_traits_finalizeILj5120E6__halfS2_S2_S2_fjLb0ELj1024ELj4ENS_18Kernel_traits_baseILj5120ES2_S2_S2_S2_fjLj1024EEEEELb0EEEvNS_9BwdParamsE)
        /*0974*/ 	.word	0x00000000


	//----- nvinfo : EIATTR_REGCOUNT
	.align		4
.L_403:
        /*0978*/ 	.byte	0x04, 0x2f
        /*097a*/ 	.short	(.L_405 - .L_404)
	.align		4
.L_404:
        /*097c*/ 	.word	index@(_ZN10layer_norm22ln_bwd_finalize_kernelINS_22Kernel_traits_finalizeILj5120E6__halfS2_S2_S2_fjLb0ELj1024ELj4ENS_18Kernel_traits_baseILj5120ES2_S2_S2_S2_fjLj1024EEEEELb0ELb0EEEvNS_9BwdParamsE)
        /*0980*/ 	.word	0x0000003f


	//----- nvinfo : EIATTR_FRAME_SIZE
	.align		4
.L_405:
        /*0984*/ 	.byte	0x04, 0x11
        /*0986*/ 	.short	(.L_407 - .L_406)
	.align		4
.L_406:
        /*0988*/ 	.word	index@(_ZN10layer_norm22ln_bwd_finalize_kernelINS_22Kernel_traits_finalizeILj5120E6__halfS2_S2_S2_fjLb0ELj1024ELj4ENS_18Kernel_traits_baseILj5120ES2_S2_S2_S2_fjLj1024EEEEELb0ELb0EEEvNS_9BwdParamsE)
        /*098c*/ 	.word	0x00000000


	//----- nvinfo : EIATTR_REGCOUNT
	.align		4
.L_407:
        /*0990*/ 	.byte	0x04, 0x2f
        /*0992*/ 	.short	(.L_409 - .L_408)
	.align		4
.L_408:
        /*0994*/ 	.word	index@(_ZN10layer_norm31ln_parallel_residual_bwd_kernelINS_13Kernel_traitsI6__halfS2_S2_S2_fjLj5120ELj1ELj1ELj8ELj8ENS_18Kernel_traits_baseILj5120ES2_S2_S2_S2_fjLj256EEEEELb1ELb0ELb1EEEvNS_9BwdParamsE)
        /*0998*/ 	.word	0x000000fe


	//----- nvinfo : EIATTR_FRAME_SIZE
	.align		4
.L_409:
        /*099c*/ 	.byte	0x04, 0x11
        /*099e*/ 	.short	(.L_411 - .L_410)
	.align		4
.L_410:
        /*09a0*/ 	.word	index@(_ZN10layer_norm31ln_parallel_residual_bwd_kernelINS_13Kernel_traitsI6__halfS2_S2_S2_fjLj5120ELj1ELj1ELj8ELj8ENS_18Kernel_traits_baseILj5120ES2_S2_S2_S2_fjLj256EEEEELb1ELb0ELb1EEEvNS_9BwdParamsE)
        /*09a4*/ 	.word	0x00000000


	//----- nvinfo : EIATTR_REGCOUNT
	.align		4
.L_411:
        /*09a8*/ 	.byte	0x04, 0x2f
        /*09aa*/ 	.short	(.L_413 - .L_412)
	.align		4
.L_412:
        /*09ac*/ 	.word	index@(_ZN10layer_norm31ln_parallel_residual_bwd_kernelINS_13Kernel_traitsI6__halfS2_S2_S2_fjLj5120ELj1ELj1ELj8ELj8ENS_18Kernel_traits_baseILj5120ES2_S2_S2_S2_fjLj256EEEEELb1ELb0ELb0EEEvNS_9BwdParamsE)
        /*09b0*/ 	.word	0x000000c0


	//----- nvinfo : EIATTR_FRAME_SIZE
	.align		4
.L_413:
        /*09b4*/ 	.byte	0x04, 0x11
        /*09b6*/ 	.short	(.L_415 - .L_414)
	.align		4
.L_414:
        /*09b8*/ 	.word	index@(_ZN10layer_norm31ln_parallel_residual_bwd_kernelINS_13Kernel_traitsI6__halfS2_S2_S2_fjLj5120ELj1ELj1ELj8ELj8ENS_18Kernel_traits_baseILj5120ES2_S2_S2_S2_fjLj256EEEEELb1ELb0ELb0EEEvNS_9BwdParamsE)
        /*09bc*/ 	.word	0x00000000


	//----- nvinfo : EIATTR_REGCOUNT
	.align		4
.L_415:
        /*09c0*/ 	.byte	0x04, 0x2f
        /*09c2*/ 	.short	(.L_417 - .L_416)
	.align		4
.L_416:
        /*09c4*/ 	.word	index@(_ZN10layer_norm31ln_parallel_residual_bwd_kernelINS_13Kernel_traitsI6__halfS2_S2_S2_fjLj5120ELj1ELj1ELj8ELj8ENS_18Kernel_traits_baseILj5120ES2_S2_S2_S2_fjLj256EEEEELb0ELb1ELb1EEEvNS_9BwdParamsE)
        /*09c8*/ 	.word	0x000000ae


	//----- nvinfo : EIATTR_FRAME_SIZE
	.align		4
.L_417:
        /*09cc*/ 	.byte	0x04, 0x11
        /*09ce*/ 	.short	(.L_419 - .L_418)
	.align		4
.L_418:
        /*09d0*/ 	.word	index@(_ZN10layer_norm31ln_parallel_residual_bwd_kernelINS_13Kernel_traitsI6__halfS2_S2_S2_fjLj5120ELj1ELj1ELj8ELj8ENS_18Kernel_traits_baseILj5120ES2_S2_S2_S2_fjLj256EEEEELb0ELb1ELb1EEEvNS_9BwdParamsE)
        /*09d4*/ 	.word	0x00000000


	//----- nvinfo : EIATTR_REGCOUNT
	.align		4
.L_419:
        /*09d8*/ 	.byte	0x04, 0x2f
        /*09da*/ 	.short	(.L_421 - .L_420)
	.align		4
.L_420:
        /*09dc*/ 	.word	index@(_ZN10layer_norm31ln_parallel_residual_bwd_kernelINS_13Kernel_traitsI6__halfS2_S2_S2_fjLj5120ELj1ELj1ELj8ELj8ENS_18Kernel_traits_baseILj5120ES2_S2_S2_S2_fjLj256EEEEELb0ELb1ELb0EEEvNS_9BwdParamsE)
        /*09e0*/ 	.word	0x0000007c


	//----- nvinfo : EIATTR_FRAME_SIZE
	.align		4
.L_421:
        /*09e4*/ 	.byte	0x04, 0x11
        /*09e6*/ 	.short	(.L_423 - .L_422)
	.align		4
.L_422:
        /*09e8*/ 	.word	index@(_ZN10layer_norm31ln_parallel_residual_bwd_kernelINS_13Kernel_traitsI6__halfS2_S2_S2_fjLj5120ELj1ELj1ELj8ELj8ENS_18Kernel_traits_baseILj5120ES2_S2_S2_S2_fjLj256EEEEELb0ELb1ELb0EEEvNS_9BwdParamsE)
        /*09ec*/ 	.word	0x00000000


	//----- nvinfo : EIATTR_REGCOUNT
	.align		4
.L_423:
        /*09f0*/ 	.byte	0x04, 0x2f
        /*09f2*/ 	.short	(.L_425 - .L_424)
	.align		4
.L_424:
        /*09f4*/ 	.word	index@(_ZN10layer_norm31ln_parallel_residual_bwd_kernelINS_13Kernel_traitsI6__halfS2_S2_S2_fjLj5120ELj1ELj1ELj8ELj8ENS_18Kernel_traits_baseILj5120ES2_S2_S2_S2_fjLj256EEEEELb0ELb0ELb1EEEvNS_9BwdParamsE)
        /*09f8*/ 	.word	0x000000f1


	//----- nvinfo : EIATTR_FRAME_SIZE
	.align		4
.L_425:
        /*09fc*/ 	.byte	0x04, 0x11
        /*09fe*/ 	.short	(.L_427 - .L_426)
	.align		4
.L_426:
        /*0a00*/ 	.word	index@(_ZN10layer_norm31ln_parallel_residual_bwd_kernelINS_13Kernel_traitsI6__halfS2_S2_S2_fjLj5120ELj1ELj1ELj8ELj8ENS_18Kernel_traits_baseILj5120ES2_S2_S2_S2_fjLj256EEEEELb0ELb0ELb1EEEvNS_9BwdParamsE)
        /*0a04*/ 	.word	0x00000000


	//----- nvinfo : EIATTR_REGCOUNT
	.align		4
.L_427:
        /*0a08*/ 	.byte	0x04, 0x2f
        /*0a0a*/ 	.short	(.L_429 - .L_428)
	.align		4
.L_428:
        /*0a0c*/ 	.word	index@(_ZN10layer_norm31ln_parallel_residual_bwd_kernelINS_13Kernel_traitsI6__halfS2_S2_S2_fjLj5120ELj1ELj1ELj8ELj8ENS_18Kernel_traits_baseILj5120ES2_S2_S2_S2_fjLj256EEEEELb0ELb0ELb0EEEvNS_9BwdParamsE)
        /*0a10*/ 	.word	0x000000b6


	//----- nvinfo : EIATTR_FRAME_SIZE
	.align		4
.L_429:
        /*0a14*/ 	.byte	0x04, 0x11
        /*0a16*/ 	.short	(.L_431 - .L_430)
	.align		4
.L_430:
        /*0a18*/ 	.word	index@(_ZN10layer_norm31ln_parallel_residual_bwd_kernelINS_13Kernel_traitsI6__halfS2_S2_S2_fjLj5120ELj1ELj1ELj8ELj8ENS_18Kernel_traits_baseILj5120ES2_S2_S2_S2_fjLj256EEEEELb0ELb0ELb0EEEvNS_9BwdParamsE)
        /*0a1c*/ 	.word	0x00000000


	//----- nvinfo : EIATTR_REGCOUNT
	.align		4
.L_431:
        /*0a20*/ 	.byte	0x04, 0x2f
        /*0a22*/ 	.short	(.L_433 - .L_432)
	.align		4
.L_432:
        /*0a24*/ 	.word	index@(_ZN10layer_norm31ln_parallel_residual_bwd_kernelINS_13Kernel_traitsI13__nv_bfloat16S2_S2_S2_fjLj5120ELj1ELj1ELj8ELj8ENS_18Kernel_traits_baseILj5120ES2_S2_S2_S2_fjLj256EEEEELb1ELb1ELb1EEEvNS_9BwdParamsE)
        /*0a28*/ 	.word	0x000000b0


	//----- nvinfo : EIATTR_FRAME_SIZE
	.align		4
.L_433:
        /*0a2c*/ 	.byte	0x04, 0x11
        /*0a2e*/ 	.short	(.L_435 - .L_434)
	.align		4
.L_434:
        /*0a30*/ 	.word	index@(_ZN10layer_norm31ln_parallel_residual_bwd_kernelINS_13Kernel_traitsI13__nv_bfloat16S2_S2_S2_fjLj5120ELj1ELj1ELj8ELj8ENS_18Kernel_traits_baseILj5120ES2_S2_S2_S2_fjLj256EEEEELb1ELb1ELb1EEEvNS_9BwdParamsE)
        /*0a34*/ 	.word	0x00000000


	//----- nvinfo : EIATTR_REGCOUNT
	.align		4
.L_435:
        /*0a38*/ 	.byte	0x04, 0x2f
        /*0a3a*/ 	.short	(.L_437 - .L_436)
	.align		4
.L_436:
        /*0a3c*/ 	.word	index@(_ZN10layer_norm40ln_parallel_residual_bwd_finalize_kernelINS_22Kernel_traits_finalizeILj5120E13__nv_bfloat16S2_S2_S2_fjLb0ELj1024ELj4ENS_18Kernel_traits_baseILj5120ES2_S2_S2_S2_fjLj1024EEEEELb1EEEvNS_9BwdParamsE)
        /*0a40*/ 	.word	0x00000020


	//----- nvinfo : EIATTR_FRAME_SIZE
	.align		4
.L_437:
        /*0a44*/ 	.byte	0x04, 0x11
        /*0a46*/ 	.short	(.L_439 - .L_438)
	.align		4
.L_438:
        /*0a48*/ 	.word	index@(_ZN10layer_norm40ln_parallel_residual_bwd_finalize_kernelINS_22Kernel_traits_finalizeILj5120E13__nv_bfloat16S2_S2_S2_fjLb0ELj1024ELj4ENS_18Kernel_traits_baseILj5120ES2_S2_S2_S2_fjLj1024EEEEELb1EEEvNS_9BwdParamsE)
        /*0a4c*/ 	.word	0x00000000


	//----- nvinfo : EIATTR_REGCOUNT
	.align		4
.L_439:
        /*0a50*/ 	.byte	0x04, 0x2f
        /*0a52*/ 	.short	(.L_441 - .L_440)
	.align		4
.L_440:
        /*0a54*/ 	.word	index@(_ZN10layer_norm22ln_bwd_finalize_kernelINS_22Kernel_traits_finalizeILj5120E13__nv_bfloat16S2_S2_S2_fjLb0ELj1024ELj4ENS_18Kernel_traits_baseILj5120ES2_S2_S2_S2_fjLj1024EEEEELb0ELb1EEEvNS_9BwdParamsE)
        /*0a58*/ 	.word	0x0000003f


	//----- nvinfo : EIATTR_FRAME_SIZE
	.align		4
.L_441:
        /*0a5c*/ 	.byte	0x04, 0x11
        /*0a5e*/ 	.short	(.L_443 - .L_442)
	.align		4
.L_442:
        /*0a60*/ 	.word	index@(_ZN10layer_norm22ln_bwd_finalize_kernelINS_22Kernel_traits_finalizeILj5120E13__nv_bfloat16S2_S2_S2_fjLb0ELj1024ELj4ENS_18Kernel_traits_baseILj5120ES2_S2_S2_S2_fjLj1024EEEEELb0ELb1EEEvNS_9BwdParamsE)
        /*0a64*/ 	.word	0x00000000


	//----- nvinfo : EIATTR_REGCOUNT
	.align		4
.L_443:
        /*0a68*/ 	.byte	0x04, 0x2f
        /*0a6a*/ 	.short	(.L_445 - .L_444)
	.align		4
.L_444:
        /*0a6c*/ 	.word	index@(_ZN10layer_norm31ln_parallel_residual_bwd_kernelINS_13Kernel_traitsI13__nv_bfloat16S2_S2_S2_fjLj5120ELj1ELj1ELj8ELj8ENS_18Kernel_traits_baseILj5120ES2_S2_S2_S2_fjLj256EEEEELb1ELb1ELb0EEEvNS_9BwdParamsE)
        /*0a70*/ 	.word	0x0000009a


	//----- nvinfo : EIATTR_FRAME_SIZE
	.align		4
.L_445:
        /*0a74*/ 	.byte	0x04, 0x11
        /*0a76*/ 	.short	(.L_447 - .L_446)
	.align		4
.L_446:
        /*0a78*/ 	.word	index@(_ZN10layer_norm31ln_parallel_residual_bwd_kernelINS_13Kernel_traitsI13__nv_bfloat16S2_S2_S2_fjLj5120ELj1ELj1ELj8ELj8ENS_18Kernel_traits_baseILj5120ES2_S2_S2_S2_fjLj256EEEEELb1ELb1ELb0EEEvNS_9BwdParamsE)
        /*0a7c*/ 	.word	0x00000000


	//----- nvinfo : EIATTR_REGCOUNT
	.align		4
.L_447:
        /*0a80*/ 	.byte	0x04, 0x2f
        /*0a82*/ 	.short	(.L_449 - .L_448)
	.align		4
.L_448:
        /*0a84*/ 	.word	index@(_ZN10layer_norm40ln_parallel_residual_bwd_finalize_kernelINS_22Kernel_traits_finalizeILj5120E13__nv_bfloat16S2_S2_S2_fjLb0ELj1024ELj4ENS_18Kernel_traits_baseILj5120ES2_S2_S2_S2_fjLj1024EEEEELb0EEEvNS_9BwdParamsE)
        /*0a88*/ 	.word	0x00000020


	//----- nvinfo : EIATTR_FRAME_SIZE
	.align		4
.L_449:
        /*0a8c*/ 	.byte	0x04, 0x11
        /*0a8e*/ 	.short	(.L_451 - .L_450)
	.align		4
.L_450:
        /*0a90*/ 	.word	index@(_ZN10layer_norm40ln_parallel_residual_bwd_finalize_kernelINS_22Kernel_traits_finalizeILj5120E13__nv_bfloat16S2_S2_S2_fjLb0ELj1024ELj4ENS_18Kernel_traits_baseILj5120ES2_S2_S2_S2_fjLj1024EEEEELb0EEEvNS_9BwdParamsE)
        /*0a94*/ 	.word	0x00000000


	//----- nvinfo : EIATTR_REGCOUNT
	.align		4
.L_451:
        /*0a98*/ 	.byte	0x04, 0x2f
        /*0a9a*/ 	.short	(.L_453 - .L_452)
	.align		4
.L_452:
        /*0a9c*/ 	.word	index@(_ZN10layer_norm22ln_bwd_finalize_kernelINS_22Kernel_traits_finalizeILj5120E13__nv_bfloat16S2_S2_S2_fjLb0ELj1024ELj4ENS_18Kernel_traits_baseILj5120ES2_S2_S2_S2_fjLj1024EEEEELb0ELb0EEEvNS_9BwdParamsE)
        /*0aa0*/ 	.word	0x0000003f


	//----- nvinfo : EIATTR_FRAME_SIZE
	.align		4
.L_453:
        /*0aa4*/ 	.byte	0x04, 0x11
        /*0aa6*/ 	.short	(.L_455 - .L_454)
	.align		4
.L_454:
        /*0aa8*/ 	.word	index@(_ZN10layer_norm22ln_bwd_finalize_kernelINS_22Kernel_traits_finalizeILj5120E13__nv_bfloat16S2_S2_S2_fjLb0ELj1024ELj4ENS_18Kernel_traits_baseILj5120ES2_S2_S2_S2_fjLj1024EEEEELb0ELb0EEEvNS_9BwdParamsE)
        /*0aac*/ 	.word	0x00000000


	//----- nvinfo : EIATTR_REGCOUNT
	.align		4
.L_455:
        /*0ab0*/ 	.byte	0x04, 0x2f
        /*0ab2*/ 	.short	(.L_457 - .L_456)
	.align		4
.L_456:
        /*0ab4*/ 	.word	index@(_ZN10layer_norm31ln_parallel_residual_bwd_kernelINS_13Kernel_traitsI13__nv_bfloat16S2_S2_S2_fjLj5120ELj1ELj1ELj8ELj8ENS_18Kernel_traits_baseILj5120ES2_S2_S2_S2_fjLj256EEEEELb1ELb0ELb1EEEvNS_9BwdParamsE)
        /*0ab8*/ 	.word	0x000000fe


	//----- nvinfo : EIATTR_FRAME_SIZE
	.align		4
.L_457:
        /*0abc*/ 	.byte	0x04, 0x11
        /*0abe*/ 	.short	(.L_459 - .L_458)
	.align		4
.L_458:
        /*0ac0*/ 	.word	index@(_ZN10layer_norm31ln_parallel_residual_bwd_kernelINS_13Kernel_traitsI13__nv_bfloat16S2_S2_S2_fjLj5120ELj1ELj1ELj8ELj8ENS_18Kernel_traits_baseILj5120ES2_S2_S2_S2_fjLj256EEEEELb1ELb0ELb1EEEvNS_9BwdParamsE)
        /*0ac4*/ 	.word	0x00000000


	//----- nvinfo : EIATTR_REGCOUNT
	.align		4
.L_459:
        /*0ac8*/ 	.byte	0x04, 0x2f
        /*0aca*/ 	.short	(.L_461 - .L_460)
	.align		4
.L_460:
        /*0acc*/ 	.word	index@(_ZN10layer_norm31ln_parallel_residual_bwd_kernelINS_13Kernel_traitsI13__nv_bfloat16S2_S2_S2_fjLj5120ELj1ELj1ELj8ELj8ENS_18Kernel_traits_baseILj5120ES2_S2_S2_S2_fjLj256EEEEELb1ELb0ELb0EEEvNS_9BwdParamsE)
        /*0ad0*/ 	.word	0x000000d8


	//----- nvinfo : EIATTR_FRAME_SIZE
	.align		4
.L_461:
        /*0ad4*/ 	.byte	0x04, 0x11
        /*0ad6*/ 	.short	(.L_463 - .L_462)
	.align		4
.L_462:
        /*0ad8*/ 	.word	index@(_ZN10layer_norm31ln_parallel_residual_bwd_kernelINS_13Kernel_traitsI13__nv_bfloat16S2_S2_S2_fjLj5120ELj1ELj1ELj8ELj8ENS_18Kernel_traits_baseILj5120ES2_S2_S2_S2_fjLj256EEEEELb1ELb0ELb0EEEvNS_9BwdParamsE)
        /*0adc*/ 	.word	0x00000000


	//----- nvinfo : EIATTR_REGCOUNT
	.align		4
.L_463:
        /*0ae0*/ 	.byte	0x04, 0x2f
        /*0ae2*/ 	.short	(.L_465 - .L_464)
	.align		4
.L_464:
        /*0ae4*/ 	.word	index@(_ZN10layer_norm31ln_parallel_residual_bwd_kernelINS_13Kernel_traitsI13__nv_bfloat16S2_S2_S2_fjLj5120ELj1ELj1ELj8ELj8ENS_18Kernel_traits_baseILj5120ES2_S2_S2_S2_fjLj256EEEEELb0ELb1ELb1EEEvNS_9BwdParamsE)
        /*0ae8*/ 	.word	0x000000b4


	//----- nvinfo : EIATTR_FRAME_SIZE
	.align		4
.L_465:
        /*0aec*/ 	.byte	0x04, 0x11
        /*0aee*/ 	.short	(.L_467 - .L_466)
	.align		4
.L_466:
        /*0af0*/ 	.word	index@(_ZN10layer_norm31ln_parallel_residual_bwd_kernelINS_13Kernel_traitsI13__nv_bfloat16S2_S2_S2_fjLj5120ELj1ELj1ELj8ELj8ENS_18Kernel_traits_baseILj5120ES2_S2_S2_S2_fjLj256EEEEELb0ELb1ELb1EEEvNS_9BwdParamsE)
        /*0af4*/ 	.word	0x00000000


	//----- nvinfo : EIATTR_REGCOUNT
	.align		4
.L_467:
        /*0af8*/ 	.byte	0x04, 0x2f
        /*0afa*/ 	.short	(.L_469 - .L_468)
	.align		4
.L_468:
        /*0afc*/ 	.word	index@(_ZN10layer_norm31ln_parallel_residual_bwd_kernelINS_13Kernel_traitsI13__nv_bfloat16S2_S2_S2_fjLj5120ELj1ELj1ELj8ELj8ENS_18Kernel_traits_baseILj5120ES2_S2_S2_S2_fjLj256EEEEELb0ELb1ELb0EEEvNS_9BwdParamsE)
        /*0b00*/ 	.word	0x00000092


	//----- nvinfo : EIATTR_FRAME_SIZE
	.align		4
.L_469:
        /*0b04*/ 	.byte	0x04, 0x11
        /*0b06*/ 	.short	(.L_471 - .L_470)
	.align		4
.L_470:
        /*0b08*/ 	.word	index@(_ZN10layer_norm31ln_parallel_residual_bwd_kernelINS_13Kernel_traitsI13__nv_bfloat16S2_S2_S2_fjLj5120ELj1ELj1ELj8ELj8ENS_18Kernel_traits_baseILj5120ES2_S2_S2_S2_fjLj256EEEEELb0ELb1ELb0EEEvNS_9BwdParamsE)
        /*0b0c*/ 	.word	0x00000000


	//----- nvinfo : EIATTR_REGCOUNT
	.align		4
.L_471:
        /*0b10*/ 	.byte	0x04, 0x2f
        /*0b12*/ 	.short	(.L_473 - .L_472)
	.align		4
.L_472:
        /*0b14*/ 	.word	index@(_ZN10layer_norm31ln_parallel_residual_bwd_kernelINS_13Kernel_traitsI13__nv_bfloat16S2_S2_S2_fjLj5120ELj1ELj1ELj8ELj8ENS_18Kernel_traits_baseILj5120ES2_S2_S2_S2_fjLj256EEEEELb0ELb0ELb1EEEvNS_9BwdParamsE)
        /*0b18*/ 	.word	0x000000f1


	//----- nvinfo : EIATTR_FRAME_SIZE
	.align		4
.L_473:
        /*0b1c*/ 	.byte	0x04, 0x11
        /*0b1e*/ 	.short	(.L_475 - .L_474)
	.align		4
.L_474:
        /*0b20*/ 	.word	index@(_ZN10layer_norm31ln_parallel_residual_bwd_kernelINS_13Kernel_traitsI13__nv_bfloat16S2_S2_S2_fjLj5120ELj1ELj1ELj8ELj8ENS_18Kernel_traits_baseILj5120ES2_S2_S2_S2_fjLj256EEEEELb0ELb0ELb1EEEvNS_9BwdParamsE)
        /*0b24*/ 	.word	0x00000000


	//----- nvinfo : EIATTR_REGCOUNT
	.align		4
.L_475:
        /*0b28*/ 	.byte	0x04, 0x2f
        /*0b2a*/ 	.short	(.L_477 - .L_476)
	.align		4
.L_476:
        /*0b2c*/ 	.word	index@(_ZN10layer_norm31ln_parallel_residual_bwd_kernelINS_13Kernel_traitsI13__nv_bfloat16S2_S2_S2_fjLj5120ELj1ELj1ELj8ELj8ENS_18Kernel_traits_baseILj5120ES2_S2_S2_S2_fjLj256EEEEELb0ELb0ELb0EEEvNS_9BwdParamsE)
        /*0b30*/ 	.word	0x000000ce


	//----- nvinfo : EIATTR_FRAME_SIZE
	.align		4
.L_477:
        /*0b34*/ 	.byte	0x04, 0x11
        /*0b36*/ 	.short	(.L_479 - .L_478)
	.align		4
.L_478:
        /*0b38*/ 	.word	index@(_ZN10layer_norm31ln_parallel_residual_bwd_kernelINS_13Kernel_traitsI13__nv_bfloat16S2_S2_S2_fjLj5120ELj1ELj1ELj8ELj8ENS_18Kernel_traits_baseILj5120ES2_S2_S2_S2_fjLj256EEEEELb0ELb0ELb0EEEvNS_9BwdParamsE)
        /*0b3c*/ 	.word	0x00000000


	//----- nvinfo : EIATTR_MIN_STACK_SIZE
	.align		4
.L_479:
        /*0b40*/ 	.byte	0x04, 0x12
        /*0b42*/ 	.short	(.L_481 - .L_480)
	.align		4
.L_480:
        /*0b44*/ 	.word	index@(_ZN10layer_norm31ln_parallel_residual_bwd_kernelINS_13Kernel_traitsI13__nv_bfloat16S2_S2_S2_fjLj5120ELj1ELj1ELj8ELj8ENS_18Kernel_traits_baseILj5120ES2_S2_S2_S2_fjLj256EEEEELb0ELb0ELb0EEEvNS_9BwdParamsE)
        /*0b48*/ 	.word	0x00000000


	//----- nvinfo : EIATTR_MIN_STACK_SIZE
	.align		4
.L_481:
        /*0b4c*/ 	.byte	0x04, 0x12
        /*0b4e*/ 	.short	(.L_483 - .L_482)
	.align		4
.L_482:
        /*0b50*/ 	.word	index@(_ZN10layer_norm31ln_parallel_residual_bwd_kernelINS_13Kernel_traitsI13__nv_bfloat16S2_S2_S2_fjLj5120ELj1ELj1ELj8ELj8ENS_18Kernel_traits_baseILj5120ES2_S2_S2_S2_fjLj256EEEEELb0ELb0ELb1EEEvNS_9BwdParamsE)
        /*0b54*/ 	.word	0x00000000


	//----- nvinfo : EIATTR_MIN_STACK_SIZE
	.align		4
.L_483:
        /*0b58*/ 	.byte	0x04, 0x12
        /*0b5a*/ 	.short	(.L_485 - .L_484)
	.align		4
.L_484:
        /*0b5c*/ 	.word	index@(_ZN10layer_norm31ln_parallel_residual_bwd_kernelINS_13Kernel_traitsI13__nv_bfloat16S2_S2_S2_fjLj5120ELj1ELj1ELj8ELj8ENS_18Kernel_traits_baseILj5120ES2_S2_S2_S2_fjLj256EEEEELb0ELb1ELb0EEEvNS_9BwdParamsE)
        /*0b60*/ 	.word	0x00000000


	//----- nvinfo : EIATTR_MIN_STACK_SIZE
	.align		4
.L_485:
        /*0b64*/ 	.byte	0x04, 0x12
        /*0b66*/ 	.short	(.L_487 - .L_486)
	.align		4
.L_486:
        /*0b68*/ 	.word	index@(_ZN10layer_norm31ln_parallel_residual_bwd_kernelINS_13Kernel_traitsI13__nv_bfloat16S2_S2_S2_fjLj5120ELj1ELj1ELj8ELj8ENS_18Kernel_traits_baseILj5120ES2_S2_S2_S2_fjLj256EEEEELb0ELb1ELb1EEEvNS_9BwdParamsE)
        /*0b6c*/ 	.word	0x00000000


	//----- nvinfo : EIATTR_MIN_STACK_SIZE
	.align		4
.L_487:
        /*0b70*/ 	.byte	0x04, 0x12
        /*0b72*/ 	.short	(.L_489 - .L_488)
	.align		4
.L_488:
        /*0b74*/ 	.word	index@(_ZN10layer_norm31ln_parallel_residual_bwd_kernelINS_13Kernel_traitsI13__nv_bfloat16S2_S2_S2_fjLj5120ELj1ELj1ELj8ELj8ENS_18Kernel_traits_baseILj5120ES2_S2_S2_S2_fjLj256EEEEELb1ELb0ELb0EEEvNS_9BwdParamsE)
        /*0b78*/ 	.word	0x00000000


	//----- nvinfo : EIATTR_MIN_STACK_SIZE
	.align		4
.L_489:
        /*0b7c*/ 	.byte	0x04, 0x12
        /*0b7e*/ 	.short	(.L_491 - .L_490)
	.align		4
.L_490:
        /*0b80*/ 	.word	index@(_ZN10layer_norm31ln_parallel_residual_bwd_kernelINS_13Kernel_traitsI13__nv_bfloat16S2_S2_S2_fjLj5120ELj1ELj1ELj8ELj8ENS_18Kernel_traits_baseILj5120ES2_S2_S2_S2_fjLj256EEEEELb1ELb0ELb1EEEvNS_9BwdParamsE)
        /*0b84*/ 	.word	0x00000000


	//----- nvinfo : EIATTR_MIN_STACK_SIZE
	.align		4
.L_491:
        /*0b88*/ 	.byte	0x04, 0x12
        /*0b8a*/ 	.short	(.L_493 - .L_492)
	.align		4
.L_492:
        /*0b8c*/ 	.word	index@(_ZN10layer_norm22ln_bwd_finalize_kernelINS_22Kernel_traits_finalizeILj5120E13__nv_bfloat16S2_S2_S2_fjLb0ELj1024ELj4ENS_18Kernel_traits_baseILj5120ES2_S2_S2_S2_fjLj1024EEEEELb0ELb0EEEvNS_9BwdParamsE)
        /*0b90*/ 	.word	0x00000000


	//----- nvinfo : EIATTR_MIN_STACK_SIZE
	.align		4
.L_493:
        /*0b94*/ 	.byte	0x04, 0x12
        /*0b96*/ 	.short	(.L_495 - .L_494)
	.align		4
.L_494:
        /*0b98*/ 	.word	index@(_ZN10layer_norm40ln_parallel_residual_bwd_finalize_kernelINS_22Kernel_traits_finalizeILj5120E13__nv_bfloat16S2_S2_S2_fjLb0ELj1024ELj4ENS_18Kernel_traits_baseILj5120ES2_S2_S2_S2_fjLj1024EEEEELb0EEEvNS_9BwdParamsE)
        /*0b9c*/ 	.word	0x00000000


	//----- nvinfo : EIATTR_MIN_STACK_SIZE
	.align		4
.L_495:
        /*0ba0*/ 	.byte	0x04, 0x12
        /*0ba2*/ 	.short	(.L_497 - .L_496)
	.align		4
.L_496:
        /*0ba4*/ 	.word	index@(_ZN10layer_norm31ln_parallel_residual_bwd_kernelINS_13Kernel_traitsI13__nv_bfloat16S2_S2_S2_fjLj5120ELj1ELj1ELj8ELj8ENS_18Kernel_traits_baseILj5120ES2_S2_S2_S2_fjLj256EEEEELb1ELb1ELb0EEEvNS_9BwdParamsE)
        /*0ba8*/ 	.word	0x00000000


	//----- nvinfo : EIATTR_MIN_STACK_SIZE
	.align		4
.L_497:
        /*0bac*/ 	.byte	0x04, 0x12
        /*0bae*/ 	.short	(.L_499 - .L_498)
	.align		4
.L_498:
        /*0bb0*/ 	.word	index@(_ZN10layer_norm22ln_bwd_finalize_kernelINS_22Kernel_traits_finalizeILj5120E13__nv_bfloat16S2_S2_S2_fjLb0ELj1024ELj4ENS_18Kernel_traits_baseILj5120ES2_S2_S2_S2_fjLj1024EEEEELb0ELb1EEEvNS_9BwdParamsE)
        /*0bb4*/ 	.word	0x00000000


	//----- nvinfo : EIATTR_MIN_STACK_SIZE
	.align		4
.L_499:
        /*0bb8*/ 	.byte	0x04, 0x12
        /*0bba*/ 	.short	(.L_501 - .L_500)
	.align		4
.L_500:
        /*0bbc*/ 	.word	index@(_ZN10layer_norm40ln_parallel_residual_bwd_finalize_kernelINS_22Kernel_traits_finalizeILj5120E13__nv_bfloat16S2_S2_S2_fjLb0ELj1024ELj4ENS_18Kernel_traits_baseILj5120ES2_S2_S2_S2_fjLj1024EEEEELb1EEEvNS_9BwdParamsE)
        /*0bc0*/ 	.word	0x00000000


	//----- nvinfo : EIATTR_MIN_STACK_SIZE
	.align		4
.L_501:
        /*0bc4*/ 	.byte	0x04, 0x12
        /*0bc6*/ 	.short	(.L_503 - .L_502)
	.align		4
.L_502:
        /*0bc8*/ 	.word	index@(_ZN10layer_norm31ln_parallel_residual_bwd_kernelINS_13Kernel_traitsI13__nv_bfloat16S2_S2_S2_fjLj5120ELj1ELj1ELj8ELj8ENS_18Kernel_traits_baseILj5120ES2_S2_S2_S2_fjLj256EEEEELb1ELb1ELb1EEEvNS_9BwdParamsE)
        /*0bcc*/ 	.word	0x00000000


	//----- nvinfo : EIATTR_MIN_STACK_SIZE
	.align		4
.L_503:
        /*0bd0*/ 	.byte	0x04, 0x12
        /*0bd2*/ 	.short	(.L_505 - .L_504)
	.align		4
.L_504:
        /*0bd4*/ 	.word	index@(_ZN10layer_norm31ln_parallel_residual_bwd_kernelINS_13Kernel_traitsI6__halfS2_S2_S2_fjLj5120ELj1ELj1ELj8ELj8ENS_18Kernel_traits_baseILj5120ES2_S2_S2_S2_fjLj256EEEEELb0ELb0ELb0EEEvNS_9BwdParamsE)
        /*0bd8*/ 	.word	0x00000000


	//----- nvinfo : EIATTR_MIN_STACK_SIZE
	.align		4
.L_505:
        /*0bdc*/ 	.byte	0x04, 0x12
        /*0bde*/ 	.short	(.L_507 - .L_506)
	.align		4
.L_506:
        /*0be0*/ 	.word	index@(_ZN10layer_norm31ln_parallel_residual_bwd_kernelINS_13Kernel_traitsI6__halfS2_S2_S2_fjLj5120ELj1ELj1ELj8ELj8ENS_18Kernel_traits_baseILj5120ES2_S2_S2_S2_fjLj256EEEEELb0ELb0ELb1EEEvNS_9BwdParamsE)
        /*0be4*/ 	.word	0x00000000


	//----- nvinfo : EIATTR_MIN_STACK_SIZE
	.align		4
.L_507:
        /*0be8*/ 	.byte	0x04, 0x12
        /*0bea*/ 	.short	(.L_509 - .L_508)
	.align		4
.L_508:
        /*0bec*/ 	.word	index@(_ZN10layer_norm31ln_parallel_residual_bwd_kernelINS_13Kernel_traitsI6__halfS2_S2_S2_fjLj5120ELj1ELj1ELj8ELj8ENS_18Kernel_traits_baseILj5120ES2_S2_S2_S2_fjLj256EEEEELb0ELb1ELb0EEEvNS_9BwdParamsE)
        /*0bf0*/ 	.word	0x00000000


	//----- nvinfo : EIATTR_MIN_STACK_SIZE
	.align		4
.L_509:
        /*0bf4*/ 	.byte	0x04, 0x12
        /*0bf6*/ 	.short	(.L_511 - .L_510)
	.align		4
.L_510:
        /*0bf8*/ 	.word	index@(_ZN10layer_norm31ln_parallel_residual_bwd_kernelINS_13Kernel_traitsI6__halfS2_S2_S2_fjLj5120ELj1ELj1ELj8ELj8ENS_18Kernel_traits_baseILj5120ES2_S2_S2_S2_fjLj256EEEEELb0ELb1ELb1EEEvNS_9BwdParamsE)
        /*0bfc*/ 	.word	0x00000000


	//----- nvinfo : EIATTR_MIN_STACK_SIZE
	.align		4
.L_511:
        /*0c00*/ 	.byte	0x04, 0x12
        /*0c02*/ 	.short	(.L_513 - .L_512)
	.align		4
.L_512:
        /*0c04*/ 	.word	index@(_ZN10layer_norm31ln_parallel_residual_bwd_kernelINS_13Kernel_traitsI6__halfS2_S2_S2_fjLj5120ELj1ELj1ELj8ELj8ENS_18Kernel_traits_baseILj5120ES2_S2_S2_S2_fjLj256EEEEELb1ELb0ELb0EEEvNS_9BwdParamsE)
        /*0c08*/ 	.word	0x00000000


	//----- nvinfo : EIATTR_MIN_STACK_SIZE
	.align		4
.L_513:
        /*0c0c*/ 	.byte	0x04, 0x12
        /*0c0e*/ 	.short	(.L_515 - .L_514)
	.align		4
.L_514:
        /*0c10*/ 	.word	index@(_ZN10layer_norm31ln_parallel_residual_bwd_kernelINS_13Kernel_traitsI6__halfS2_S2_S2_fjLj5120ELj1ELj1ELj8ELj8ENS_18Kernel_traits_baseILj5120ES2_S2_S2_S2_fjLj256EEEEELb1ELb0ELb1EEEvNS_9BwdParamsE)
        /*0c14*/ 	.word	0x00000000


	//----- nvinfo : EIATTR_MIN_STACK_SIZE
	.align		4
.L_515:
        /*0c18*/ 	.byte	0x04, 0x12
        /*0c1a*/ 	.short	(.L_517 - .L_516)
	.align		4
.L_516:
        /*0c1c*/ 	.word	index@(_ZN10layer_norm22ln_bwd_finalize_kernelINS_22Kernel_traits_finalizeILj5120E6__halfS2_S2_S2_fjLb0ELj1024ELj4ENS_18Kernel_traits_baseILj5120ES2_S2_S2_S2_fjLj1024EEEEELb0ELb0EEEvNS_9BwdParamsE)
        /*0c20*/ 	.word	0x00000000


	//----- nvinfo : EIATTR_MIN_STACK_SIZE
	.align		4
.L_517:
        /*0c24*/ 	.byte	0x04, 0x12
        /*0c26*/ 	.short	(.L_519 - .L_518)
	.align		4
.L_518:
        /*0c28*/ 	.word	index@(_ZN10layer_norm40ln_parallel_residual_bwd_finalize_kernelINS_22Kernel_traits_finalizeILj5120E6__halfS2_S2_S2_fjLb0ELj1024ELj4ENS_18Kernel_traits_baseILj5120ES2_S2_S2_S2_fjLj1024EEEEELb0EEEvNS_9BwdParamsE)
        /*0c2c*/ 	.word	0x00000000


	//----- nvinfo : EIATTR_MIN_STACK_SIZE
	.align		4
.L_519:
        /*0c30*/ 	.byte	0x04, 0x12
        /*0c32*/ 	.short	(.L_521 - .L_520)
	.align		4
.L_520:
        /*0c34*/ 	.word	index@(_ZN10layer_norm31ln_parallel_residual_bwd_kernelINS_13Kernel_traitsI6__halfS2_S2_S2_fjLj5120ELj1ELj1ELj8ELj8ENS_18Kernel_traits_baseILj5120ES2_S2_S2_S2_fjLj256EEEEELb1ELb1ELb0EEEvNS_9BwdParamsE)
        /*0c38*/ 	.word	0x00000000


	//----- nvinfo : EIATTR_MIN_STACK_SIZE
	.align		4
.L_521:
        /*0c3c*/ 	.byte	0x04, 0x12
        /*0c3e*/ 	.short	(.L_523 - .L_522)
	.align		4
.L_522:
        /*0c40*/ 	.word	index@(_ZN10layer_norm22ln_bwd_finalize_kernelINS_22Kernel_traits_finalizeILj5120E6__halfS2_S2_S2_fjLb0ELj1024ELj4ENS_18Kernel_traits_baseILj5120ES2_S2_S2_S2_fjLj1024EEEEELb0ELb1EEEvNS_9BwdParamsE)
        /*0c44*/ 	.word	0x00000000


	//----- nvinfo : EIATTR_MIN_STACK_SIZE
	.align		4
.L_523:
        /*0c48*/ 	.byte	0x04, 0x12
        /*0c4a*/ 	.short	(.L_525 - .L_524)
	.align		4
.L_524:
        /*0c4c*/ 	.word	index@(_ZN10layer_norm40ln_parallel_residual_bwd_finalize_kernelINS_22Kernel_traits_finalizeILj5120E6__halfS2_S2_S2_fjLb0ELj1024ELj4ENS_18Kernel_traits_baseILj5120ES2_S2_S2_S2_fjLj1024EEEEELb1EEEvNS_9BwdParamsE)
        /*0c50*/ 	.word	0x00000000


	//----- nvinfo : EIATTR_MIN_STACK_SIZE
	.align		4
.L_525:
        /*0c54*/ 	.byte	0x04, 0x12
        /*0c56*/ 	.short	(.L_527 - .L_526)
	.align		4
.L_526:
        /*0c58*/ 	.word	index@(_ZN10layer_norm31ln_parallel_residual_bwd_kernelINS_13Kernel_traitsI6__halfS2_S2_S2_fjLj5120ELj1ELj1ELj8ELj8ENS_18Kernel_traits_baseILj5120ES2_S2_S2_S2_fjLj256EEEEELb1ELb1ELb1EEEvNS_9BwdParamsE)
        /*0c5c*/ 	.word	0x00000000


	//----- nvinfo : EIATTR_MIN_STACK_SIZE
	.align		4
.L_527:
        /*0c60*/ 	.byte	0x04, 0x12
        /*0c62*/ 	.short	(.L_529 - .L_528)
	.align		4
.L_528:
        /*0c64*/ 	.word	index@(_ZN10layer_norm31ln_parallel_residual_bwd_kernelINS_13Kernel_traitsIf13__nv_bfloat16S2_S2_fjLj5120ELj1ELj1ELj8ELj8ENS_18Kernel_traits_baseILj5120EfS2_S2_S2_fjLj256EEEEELb0ELb0ELb0EEEvNS_9BwdParamsE)
        /*0c68*/ 	.word	0x00000000


	//----- nvinfo : EIATTR_MIN_STACK_SIZE
	.align		4
.L_529:
        /*0c6c*/ 	.byte	0x04, 0x12
        /*0c6e*/ 	.short	(.L_531 - .L_530)
	.align		4
.L_530:
        /*0c70*/ 	.word	index@(_ZN10layer_norm31ln_parallel_residual_bwd_kernelINS_13Kernel_traitsIf13__nv_bfloat16S2_S2_fjLj5120ELj1ELj1ELj8ELj8ENS_18Kernel_traits_baseILj5120EfS2_S2_S2_fjLj256EEEEELb0ELb0ELb1EEEvNS_9BwdParamsE)
        /*0c74*/ 	.word	0x00000000


	//----- nvinfo : EIATTR_MIN_STACK_SIZE
	.align		4
.L_531:
        /*0c78*/ 	.byte	0x04, 0x12
        /*0c7a*/ 	.short	(.L_533 - .L_532)
	.align		4
.L_532:
        /*0c7c*/ 	.word	index@(_ZN10layer_norm31ln_parallel_residual_bwd_kernelINS_13Kernel_traitsIf13__nv_bfloat16S2_S2_fjLj5120ELj1ELj1ELj8ELj8ENS_18Kernel_traits_baseILj5120EfS2_S2_S2_fjLj256EEEEELb0ELb1ELb0EEEvNS_9BwdParamsE)
        /*0c80*/ 	.word	0x00000000


	//----- nvinfo : EIATTR_MIN_STACK_SIZE
	.align		4
.L_533:
        /*0c84*/ 	.byte	0x04, 0x12
        /*0c86*/ 	.short	(.L_535 - .L_534)
	.align		4
.L_534:
        /*0c88*/ 	.word	index@(_ZN10layer_norm31ln_parallel_residual_bwd_kernelINS_13Kernel_traitsIf13__nv_bfloat16S2_S2_fjLj5120ELj1ELj1ELj8ELj8ENS_18Kernel_traits_baseILj5120EfS2_S2_S2_fjLj256EEEEELb0ELb1ELb1EEEvNS_9BwdParamsE)
        /*0c8c*/ 	.word	0x00000000


	//----- nvinfo : EIATTR_MIN_STACK_SIZE
	.align		4
.L_535:
        /*0c90*/ 	.byte	0x04, 0x12
        /*0c92*/ 	.short	(.L_537 - .L_536)
	.align		4
.L_536:
        /*0c94*/ 	.word	index@(_ZN10layer_norm31ln_parallel_residual_bwd_kernelINS_13Kernel_traitsIf13__nv_bfloat16S2_S2_fjLj5120ELj1ELj1ELj8ELj8ENS_18Kernel_traits_baseILj5120EfS2_S2_S2_fjLj256EEEEELb1ELb0ELb0EEEvNS_9BwdParamsE)
        /*0c98*/ 	.word	0x00000000


	//----- nvinfo : EIATTR_MIN_STACK_SIZE
	.align		4
.L_537:
        /*0c9c*/ 	.byte	0x04, 0x12
        /*0c9e*/ 	.short	(.L_539 - .L_538)
	.align		4
.L_538:
        /*0ca0*/ 	.word	index@(_ZN10layer_norm31ln_parallel_residual_bwd_kernelINS_13Kernel_traitsIf13__nv_bfloat16S2_S2_fjLj5120ELj1ELj1ELj8ELj8ENS_18Kernel_traits_baseILj5120EfS2_S2_S2_fjLj256EEEEELb1ELb0ELb1EEEvNS_9BwdParamsE)
        /*0ca4*/ 	.word	0x00000000


	//----- nvinfo : EIATTR_MIN_STACK_SIZE
	.align		4
.L_539:
        /*0ca8*/ 	.byte	0x04, 0x12
        /*0caa*/ 	.short	(.L_541 - .L_540)
	.align		4
.L_540:
        /*0cac*/ 	.word	index@(_ZN10layer_norm22ln_bwd_finalize_kernelINS_22Kernel_traits_finalizeILj5120Ef13__nv_bfloat16S2_S2_fjLb0ELj1024ELj4ENS_18Kernel_traits_baseILj5120EfS2_S2_S2_fjLj1024EEEEELb0ELb0EEEvNS_9BwdParamsE)
        /*0cb0*/ 	.word	0x00000000


	//----- nvinfo : EIATTR_MIN_STACK_SIZE
	.align		4
.L_541:
        /*0cb4*/ 	.byte	0x04, 0x12
        /*0cb6*/ 	.short	(.L_543 - .L_542)
	.align		4
.L_542:
        /*0cb8*/ 	.word	index@(_ZN10layer_norm40ln_parallel_residual_bwd_finalize_kernelINS_22Kernel_traits_finalizeILj5120Ef13__nv_bfloat16S2_S2_fjLb0ELj1024ELj4ENS_18Kernel_traits_baseILj5120EfS2_S2_S2_fjLj1024EEEEELb0EEEvNS_9BwdParamsE)
        /*0cbc*/ 	.word	0x00000000


	//----- nvinfo : EIATTR_MIN_STACK_SIZE
	.align		4
.L_543:
        /*0cc0*/ 	.byte	0x04, 0x12
        /*0cc2*/ 	.short	(.L_545 - .L_544)
	.align		4
.L_544:
        /*0cc4*/ 	.word	index@(_ZN10layer_norm31ln_parallel_residual_bwd_kernelINS_13Kernel_traitsIf13__nv_bfloat16S2_S2_fjLj5120ELj1ELj1ELj8ELj8ENS_18Kernel_traits_baseILj5120EfS2_S2_S2_fjLj256EEEEELb1ELb1ELb0EEEvNS_9BwdParamsE)
        /*0cc8*/ 	.word	0x00000000


	//----- nvinfo : EIATTR_MIN_STACK_SIZE
	.align		4
.L_545:
        /*0ccc*/ 	.byte	0x04, 0x12
        /*0cce*/ 	.short	(.L_547 - .L_546)
	.align		4
.L_546:
        /*0cd0*/ 	.word	index@(_ZN10layer_norm22ln_bwd_finalize_kernelINS_22Kernel_traits_finalizeILj5120Ef13__nv_bfloat16S2_S2_fjLb0ELj1024ELj4ENS_18Kernel_traits_baseILj5120EfS2_S2_S2_fjLj1024EEEEELb0ELb1EEEvNS_9BwdParamsE)
        /*0cd4*/ 	.word	0x00000000


	//----- nvinfo : EIATTR_MIN_STACK_SIZE
	.align		4
.L_547:
        /*0cd8*/ 	.byte	0x04, 0x12
        /*0cda*/ 	.short	(.L_549 - .L_548)
	.align		4
.L_548:
        /*0cdc*/ 	.word	index@(_ZN10layer_norm40ln_parallel_residual_bwd_finalize_kernelINS_22Kernel_traits_finalizeILj5120Ef13__nv_bfloat16S2_S2_fjLb0ELj1024ELj4ENS_18Kernel_traits_baseILj5120EfS2_S2_S2_fjLj1024EEEEELb1EEEvNS_9BwdParamsE)
        /*0ce0*/ 	.word	0x00000000


	//----- nvinfo : EIATTR_MIN_STACK_SIZE
	.align		4
.L_549:
        /*0ce4*/ 	.byte	0x04, 0x12
        /*0ce6*/ 	.short	(.L_551 - .L_550)
	.align		4
.L_550:
        /*0ce8*/ 	.word	index@(_ZN10layer_norm31ln_parallel_residual_bwd_kernelINS_13Kernel_traitsIf13__nv_bfloat16S2_S2_fjLj5120ELj1ELj1ELj8ELj8ENS_18Kernel_traits_baseILj5120EfS2_S2_S2_fjLj256EEEEELb1ELb1ELb1EEEvNS_9BwdParamsE)
        /*0cec*/ 	.word	0x00000000


	//----- nvinfo : EIATTR_MIN_STACK_SIZE
	.align		4
.L_551:
        /*0cf0*/ 	.byte	0x04, 0x12
        /*0cf2*/ 	.short	(.L_553 - .L_552)
	.align		4
.L_552:
        /*0cf4*/ 	.word	index@(_ZN10layer_norm31ln_parallel_residual_bwd_kernelINS_13Kernel_traitsI13__nv_bfloat16S2_fS2_fjLj5120ELj1ELj1ELj8ELj8ENS_18Kernel_traits_baseILj5120ES2_S2_fS2_fjLj256EEEEELb0ELb0ELb0EEEvNS_9BwdParamsE)
        /*0cf8*/ 	.word	0x00000000


	//----- nvinfo : EIATTR_MIN_STACK_SIZE
	.align		4
.L_553:
        /*0cfc*/ 	.byte	0x04, 0x12
        /*0cfe*/ 	.short	(.L_555 - .L_554)
	.align		4
.L_554:
        /*0d00*/ 	.word	index@(_ZN10layer_norm31ln_parallel_residual_bwd_kernelINS_13Kernel_traitsI13__nv_bfloat16S2_fS2_fjLj5120ELj1ELj1ELj8ELj8ENS_18Kernel_traits_baseILj5120ES2_S2_fS2_fjLj256EEEEELb0ELb0ELb1EEEvNS_9BwdParamsE)
        /*0d04*/ 	.word	0x00000000


	//----- nvinfo : EIATTR_MIN_STACK_SIZE
	.align		4
.L_555:
        /*0d08*/ 	.byte	0x04, 0x12
        /*0d0a*/ 	.short	(.L_557 - .L_556)
	.align		4
.L_556:
        /*0d0c*/ 	.word	index@(_ZN10layer_norm31ln_parallel_residual_bwd_kernelINS_13Kernel_traitsI13__nv_bfloat16S2_fS2_fjLj5120ELj1ELj1ELj8ELj8ENS_18Kernel_traits_baseILj5120ES2_S2_fS2_fjLj256EEEEELb0ELb1ELb0EEEvNS_9BwdParamsE)
        /*0d10*/ 	.word	0x00000000


	//----- nvinfo : EIATTR_MIN_STACK_SIZE
	.align		4
.L_557:
        /*0d14*/ 	.byte	0x04, 0x12
        /*0d16*/ 	.short	(.L_559 - .L_558)
	.align		4
.L_558:
        /*0d18*/ 	.word	index@(_ZN10layer_norm31ln_parallel_residual_bwd_kernelINS_13Kernel_traitsI13__nv_bfloat16S2_fS2_fjLj5120ELj1ELj1ELj8ELj8ENS_18Kernel_traits_baseILj5120ES2_S2_fS2_fjLj256EEEEELb0ELb1ELb1EEEvNS_9BwdParamsE)
        /*0d1c*/ 	.word	0x00000000


	//----- nvinfo : EIATTR_MIN_STACK_SIZE
	.align		4
.L_559:
        /*0d20*/ 	.byte	0x04, 0x12
        /*0d22*/ 	.short	(.L_561 - .L_560)
	.align		4
.L_560:
        /*0d24*/ 	.word	index@(_ZN10layer_norm31ln_parallel_residual_bwd_kernelINS_13Kernel_traitsI13__nv_bfloat16S2_fS2_fjLj5120ELj1ELj1ELj8ELj8ENS_18Kernel_traits_baseILj5120ES2_S2_fS2_fjLj256EEEEELb1ELb0ELb0EEEvNS_9BwdParamsE)
        /*0d28*/ 	.word	0x00000000


	//----- nvinfo : EIATTR_MIN_STACK_SIZE
	.align		4
.L_561:
        /*0d2c*/ 	.byte	0x04, 0x12
        /*0d2e*/ 	.short	(.L_563 - .L_562)
	.align		4
.L_562:
        /*0d30*/ 	.word	index@(_ZN10layer_norm31ln_parallel_residual_bwd_kernelINS_13Kernel_traitsI13__nv_bfloat16S2_fS2_fjLj5120ELj1ELj1ELj8ELj8ENS_18Kernel_traits_baseILj5120ES2_S2_fS2_fjLj256EEEEELb1ELb0ELb1EEEvNS_9BwdParamsE)
        /*0d34*/ 	.word	0x00000000


	//----- nvinfo : EIATTR_MIN_STACK_SIZE
	.align		4
.L_563:
        /*0d38*/ 	.byte	0x04, 0x12
        /*0d3a*/ 	.short	(.L_565 - .L_564)
	.align		4
.L_564:
        /*0d3c*/ 	.word	index@(_ZN10layer_norm22ln_bwd_finalize_kernelINS_22Kernel_traits_finalizeILj5120E13__nv_bfloat16S2_fS2_fjLb0ELj1024ELj4ENS_18Kernel_traits_baseILj5120ES2_S2_fS2_fjLj1024EEEEELb0ELb0EEEvNS_9BwdParamsE)
        /*0d40*/ 	.word	0x00000000


	//----- nvinfo : EIATTR_MIN_STACK_SIZE
	.align		4
.L_565:
        /*0d44*/ 	.byte	0x04, 0x12
        /*0d46*/ 	.short	(.L_567 - .L_566)
	.align		4
.L_566:
        /*0d48*/ 	.word	index@(_ZN10layer_norm40ln_parallel_residual_bwd_finalize_kernelINS_22Kernel_traits_finalizeILj5120E13__nv_bfloat16S2_fS2_fjLb0ELj1024ELj4ENS_18Kernel_traits_baseILj5120ES2_S2_fS2_fjLj1024EEEEELb0EEEvNS_9BwdParamsE)
        /*0d4c*/ 	.word	0x00000000


	//----- nvinfo : EIATTR_MIN_STACK_SIZE
	.align		4
.L_567:
        /*0d50*/ 	.byte	0x04, 0x12
        /*0d52*/ 	.short	(.L_569 - .L_568)
	.align		4
.L_568:
        /*0d54*/ 	.word	index@(_ZN10layer_norm31ln_parallel_residual_bwd_kernelINS_13Kernel_traitsI13__nv_bfloat16S2_fS2_fjLj5120ELj1ELj1ELj8ELj8ENS_18Kernel_traits_baseILj5120ES2_S2_fS2_fjLj256EEEEELb1ELb1ELb0EEEvNS_9BwdParamsE)
        /*0d58*/ 	.word	0x00000000


	//----- nvinfo : EIATTR_MIN_STACK_SIZE
	.align		4
.L_569:
        /*0d5c*/ 	.byte	0x04, 0x12
        /*0d5e*/ 	.short	(.L_571 - .L_570)
	.align		4
.L_570:
        /*0d60*/ 	.word	index@(_ZN10layer_norm22ln_bwd_finalize_kernelINS_22Kernel_traits_finalizeILj5120E13__nv_bfloat16S2_fS2_fjLb0ELj1024ELj4ENS_18Kernel_traits_baseILj5120ES2_S2_fS2_fjLj1024EEEEELb0ELb1EEEvNS_9BwdParamsE)
        /*0d64*/ 	.word	0x00000000


	//----- nvinfo : EIATTR_MIN_STACK_SIZE
	.align		4
.L_571:
        /*0d68*/ 	.byte	0x04, 0x12
        /*0d6a*/ 	.short	(.L_573 - .L_572)
	.align		4
.L_572:
        /*0d6c*/ 	.word	index@(_ZN10layer_norm40ln_parallel_residual_bwd_finalize_kernelINS_22Kernel_traits_finalizeILj5120E13__nv_bfloat16S2_fS2_fjLb0ELj1024ELj4ENS_18Kernel_traits_baseILj5120ES2_S2_fS2_fjLj1024EEEEELb1EEEvNS_9BwdParamsE)
        /*0d70*/ 	.word	0x00000000


	//----- nvinfo : EIATTR_MIN_STACK_SIZE
	.align		4
.L_573:
        /*0d74*/ 	.byte	0x04, 0x12
        /*0d76*/ 	.short	(.L_575 - .L_574)
	.align		4
.L_574:
        /*0d78*/ 	.word	index@(_ZN10layer_norm31ln_parallel_residual_bwd_kernelINS_13Kernel_traitsI13__nv_bfloat16S2_fS2_fjLj5120ELj1ELj1ELj8ELj8ENS_18Kernel_traits_baseILj5120ES2_S2_fS2_fjLj256EEEEELb1ELb1ELb1EEEvNS_9BwdParamsE)
        /*0d7c*/ 	.word	0x00000000


	//----- nvinfo : EIATTR_MIN_STACK_SIZE
	.align		4
.L_575:
        /*0d80*/ 	.byte	0x04, 0x12
        /*0d82*/ 	.short	(.L_577 - .L_576)
	.align		4
.L_576:
        /*0d84*/ 	.word	index@(_ZN10layer_norm31ln_parallel_residual_bwd_kernelINS_13Kernel_traitsIf13__nv_bfloat16fS2_fjLj5120ELj1ELj1ELj8ELj8ENS_18Kernel_traits_baseILj5120EfS2_fS2_fjLj256EEEEELb0ELb0ELb0EEEvNS_9BwdParamsE)
        /*0d88*/ 	.word	0x00000000


	//----- nvinfo : EIATTR_MIN_STACK_SIZE
	.align		4
.L_577:
        /*0d8c*/ 	.byte	0x04, 0x12
        /*0d8e*/ 	.short	(.L_579 - .L_578)
	.align		4
.L_578:
        /*0d90*/ 	.word	index@(_ZN10layer_norm31ln_parallel_residual_bwd_kernelINS_13Kernel_traitsIf13__nv_bfloat16fS2_fjLj5120ELj1ELj1ELj8ELj8ENS_18Kernel_traits_baseILj5120EfS2_fS2_fjLj256EEEEELb0ELb0ELb1EEEvNS_9BwdParamsE)
        /*0d94*/ 	.word	0x00000000


	//----- nvinfo : EIATTR_MIN_STACK_SIZE
	.align		4
.L_579:
        /*0d98*/ 	.byte	0x04, 0x12
        /*0d9a*/ 	.short	(.L_581 - .L_580)
	.align		4
.L_580:
        /*0d9c*/ 	.word	index@(_ZN10layer_norm31ln_parallel_residual_bwd_kernelINS_13Kernel_traitsIf13__nv_bfloat16fS2_fjLj5120ELj1ELj1ELj8ELj8ENS_18Kernel_traits_baseILj5120EfS2_fS2_fjLj256EEEEELb0ELb1ELb0EEEvNS_9BwdParamsE)
        /*0da0*/ 	.word	0x00000000


	//----- nvinfo : EIATTR_MIN_STACK_SIZE
	.align		4
.L_581:
        /*0da4*/ 	.byte	0x04, 0x12
        /*0da6*/ 	.short	(.L_583 - .L_582)
	.align		4
.L_582:
        /*0da8*/ 	.word	index@(_ZN10layer_norm31ln_parallel_residual_bwd_kernelINS_13Kernel_traitsIf13__nv_bfloat16fS2_fjLj5120ELj1ELj1ELj8ELj8ENS_18Kernel_traits_baseILj5120EfS2_fS2_fjLj256EEEEELb0ELb1ELb1EEEvNS_9BwdParamsE)
        /*0dac*/ 	.word	0x00000000


	//----- nvinfo : EIATTR_MIN_STACK_SIZE
	.align		4
.L_583:
        /*0db0*/ 	.byte	0x04, 0x12
        /*0db2*/ 	.short	(.L_585 - .L_584)
	.align		4
.L_584:
        /*0db4*/ 	.word	index@(_ZN10layer_norm31ln_parallel_residual_bwd_kernelINS_13Kernel_traitsIf13__nv_bfloat16fS2_fjLj5120ELj1ELj1ELj8ELj8ENS_18Kernel_traits_baseILj5120EfS2_fS2_fjLj256EEEEELb1ELb0ELb0EEEvNS_9BwdParamsE)
        /*0db8*/ 	.word	0x00000000


	//----- nvinfo : EIATTR_MIN_STACK_SIZE
	.align		4
.L_585:
        /*0dbc*/ 	.byte	0x04, 0x12
        /*0dbe*/ 	.short	(.L_587 - .L_586)
	.align		4
.L_586:
        /*0dc0*/ 	.word	index@(_ZN10layer_norm31ln_parallel_residual_bwd_kernelINS_13Kernel_traitsIf13__nv_bfloat16fS2_fjLj5120ELj1ELj1ELj8ELj8ENS_18Kernel_traits_baseILj5120EfS2_fS2_fjLj256EEEEELb1ELb0ELb1EEEvNS_9BwdParamsE)
        /*0dc4*/ 	.word	0x00000000


	//----- nvinfo : EIATTR_MIN_STACK_SIZE
	.align		4
.L_587:
        /*0dc8*/ 	.byte	0x04, 0x12
        /*0dca*/ 	.short	(.L_589 - .L_588)
	.align		4
.L_588:
        /*0dcc*/ 	.word	index@(_ZN10layer_norm22ln_bwd_finalize_kernelINS_22Kernel_traits_finalizeILj5120Ef13__nv_bfloat16fS2_fjLb0ELj1024ELj4ENS_18Kernel_traits_baseILj5120EfS2_fS2_fjLj1024EEEEELb0ELb0EEEvNS_9BwdParamsE)
        /*0dd0*/ 	.word	0x00000000


	//----- nvinfo : EIATTR_MIN_STACK_SIZE
	.align		4
.L_589:
        /*0dd4*/ 	.byte	0x04, 0x12
        /*0dd6*/ 	.short	(.L_591 - .L_590)
	.align		4
.L_590:
        /*0dd8*/ 	.word	index@(_ZN10layer_norm40ln_parallel_residual_bwd_finalize_kernelINS_22Kernel_traits_finalizeILj5120Ef13__nv_bfloat16fS2_fjLb0ELj1024ELj4ENS_18Kernel_traits_baseILj5120EfS2_fS2_fjLj1024EEEEELb0EEEvNS_9BwdParamsE)
        /*0ddc*/ 	.word	0x00000000


	//----- nvinfo : EIATTR_MIN_STACK_SIZE
	.align		4
.L_591:
        /*0de0*/ 	.byte	0x04, 0x12
        /*0de2*/ 	.short	(.L_593 - .L_592)
	.align		4
.L_592:
        /*0de4*/ 	.word	index@(_ZN10layer_norm31ln_parallel_residual_bwd_kernelINS_13Kernel_traitsIf13__nv_bfloat16fS2_fjLj5120ELj1ELj1ELj8ELj8ENS_18Kernel_traits_baseILj5120EfS2_fS2_fjLj256EEEEELb1ELb1ELb0EEEvNS_9BwdParamsE)
        /*0de8*/ 	.word	0x00000000


	//----- nvinfo : EIATTR_MIN_STACK_SIZE
	.align		4
.L_593:
        /*0dec*/ 	.byte	0x04, 0x12
        /*0dee*/ 	.short	(.L_595 - .L_594)
	.align		4
.L_594:
        /*0df0*/ 	.word	index@(_ZN10layer_norm22ln_bwd_finalize_kernelINS_22Kernel_traits_finalizeILj5120Ef13__nv_bfloat16fS2_fjLb0ELj1024ELj4ENS_18Kernel_traits_baseILj5120EfS2_fS2_fjLj1024EEEEELb0ELb1EEEvNS_9BwdParamsE)
        /*0df4*/ 	.word	0x00000000


	//----- nvinfo : EIATTR_MIN_STACK_SIZE
	.align		4
.L_595:
        /*0df8*/ 	.byte	0x04, 0x12
        /*0dfa*/ 	.short	(.L_597 - .L_596)
	.align		4
.L_596:
        /*0dfc*/ 	.word	index@(_ZN10layer_norm40ln_parallel_residual_bwd_finalize_kernelINS_22Kernel_traits_finalizeILj5120Ef13__nv_bfloat16fS2_fjLb0ELj1024ELj4ENS_18Kernel_traits_baseILj5120EfS2_fS2_fjLj1024EEEEELb1EEEvNS_9BwdParamsE)
        /*0e00*/ 	.word	0x00000000


	//----- nvinfo : EIATTR_MIN_STACK_SIZE
	.align		4
.L_597:
        /*0e04*/ 	.byte	0x04, 0x12
        /*0e06*/ 	.short	(.L_599 - .L_598)
	.align		4
.L_598:
        /*0e08*/ 	.word	index@(_ZN10layer_norm31ln_parallel_residual_bwd_kernelINS_13Kernel_traitsIf13__nv_bfloat16fS2_fjLj5120ELj1ELj1ELj8ELj8ENS_18Kernel_traits_baseILj5120EfS2_fS2_fjLj256EEEEELb1ELb1ELb1EEEvNS_9BwdParamsE)
        /*0e0c*/ 	.word	0x00000000


	//----- nvinfo : EIATTR_MIN_STACK_SIZE
	.align		4
.L_599:
        /*0e10*/ 	.byte	0x04, 0x12
        /*0e12*/ 	.short	(.L_601 - .L_600)
	.align		4
.L_600:
        /*0e14*/ 	.word	index@(_ZN10layer_norm31ln_parallel_residual_bwd_kernelINS_13Kernel_traitsIf6__halfS2_S2_fjLj5120ELj1ELj1ELj8ELj8ENS_18Kernel_traits_baseILj5120EfS2_S2_S2_fjLj256EEEEELb0ELb0ELb0EEEvNS_9BwdParamsE)
        /*0e18*/ 	.word	0x00000000


	//----- nvinfo : EIATTR_MIN_STACK_SIZE
	.align		4
.L_601:
        /*0e1c*/ 	.byte	0x04, 0x12
        /*0e1e*/ 	.short	(.L_603 - .L_602)
	.align		4
.L_602:
        /*0e20*/ 	.word	index@(_ZN10layer_norm31ln_parallel_residual_bwd_kernelINS_13Kernel_traitsIf6__halfS2_S2_fjLj5120ELj1ELj1ELj8ELj8ENS_18Kernel_traits_baseILj5120EfS2_S2_S2_fjLj256EEEEELb0ELb0ELb1EEEvNS_9BwdParamsE)
        /*0e24*/ 	.word	0x00000000


	//----- nvinfo : EIATTR_MIN_STACK_SIZE
	.align		4
.L_603:
        /*0e28*/ 	.byte	0x04, 0x12
        /*0e2a*/ 	.short	(.L_605 - .L_604)
	.align		4
.L_604:
        /*0e2c*/ 	.word	index@(_ZN10layer_norm31ln_parallel_residual_bwd_kernelINS_13Kernel_traitsIf6__halfS2_S2_fjLj5120ELj1ELj1ELj8ELj8ENS_18Kernel_traits_baseILj5120EfS2_S2_S2_fjLj256EEEEELb0ELb1ELb0EEEvNS_9BwdParamsE)
        /*0e30*/ 	.word	0x00000000


	//----- nvinfo : EIATTR_MIN_STACK_SIZE
	.align		4
.L_605:
        /*0e34*/ 	.byte	0x04, 0x12
        /*0e36*/ 	.short	(.L_607 - .L_606)
	.align		4
.L_606:
        /*0e38*/ 	.word	index@(_ZN10layer_norm31ln_parallel_residual_bwd_kernelINS_13Kernel_traitsIf6__halfS2_S2_fjLj5120ELj1ELj1ELj8ELj8ENS_18Kernel_traits_baseILj5120EfS2_S2_S2_fjLj256EEEEELb0ELb1ELb1EEEvNS_9BwdParamsE)
        /*0e3c*/ 	.word	0x00000000


	//----- nvinfo : EIATTR_MIN_STACK_SIZE
	.align		4
.L_607:
        /*0e40*/ 	.byte	0x04, 0x12
        /*0e42*/ 	.short	(.L_609 - .L_608)
	.align		4
.L_608:
        /*0e44*/ 	.word	index@(_ZN10layer_norm31ln_parallel_residual_bwd_kernelINS_13Kernel_traitsIf6__halfS2_S2_fjLj5120ELj1ELj1ELj8ELj8ENS_18Kernel_traits_baseILj5120EfS2_S2_S2_fjLj256EEEEELb1ELb0ELb0EEEvNS_9BwdParamsE)
        /*0e48*/ 	.word	0x00000000


	//----- nvinfo : EIATTR_MIN_STACK_SIZE
	.align		4
.L_609:
        /*0e4c*/ 	.byte	0x04, 0x12
        /*0e4e*/ 	.short	(.L_611 - .L_610)
	.align		4
.L_610:
        /*0e50*/ 	.word	index@(_ZN10layer_norm31ln_parallel_residual_bwd_kernelINS_13Kernel_traitsIf6__halfS2_S2_fjLj5120ELj1ELj1ELj8ELj8ENS_18Kernel_traits_baseILj5120EfS2_S2_S2_fjLj256EEEEELb1ELb0ELb1EEEvNS_9BwdParamsE)
        /*0e54*/ 	.word	0x00000000


	//----- nvinfo : EIATTR_MIN_STACK_SIZE
	.align		4
.L_611:
        /*0e58*/ 	.byte	0x04, 0x12
        /*0e5a*/ 	.short	(.L_613 - .L_612)
	.align		4
.L_612:
        /*0e5c*/ 	.word	index@(_ZN10layer_norm22ln_bwd_finalize_kernelINS_22Kernel_traits_finalizeILj5120Ef6__halfS2_S2_fjLb0ELj1024ELj4ENS_18Kernel_traits_baseILj5120EfS2_S2_S2_fjLj1024EEEEELb0ELb0EEEvNS_9BwdParamsE)
        /*0e60*/ 	.word	0x00000000


	//----- nvinfo : EIATTR_MIN_STACK_SIZE
	.align		4
.L_613:
        /*0e64*/ 	.byte	0x04, 0x12
        /*0e66*/ 	.short	(.L_615 - .L_614)
	.align		4
.L_614:
        /*0e68*/ 	.word	index@(_ZN10layer_norm40ln_parallel_residual_bwd_finalize_kernelINS_22Kernel_traits_finalizeILj5120Ef6__halfS2_S2_fjLb0ELj1024ELj4ENS_18Kernel_traits_baseILj5120EfS2_S2_S2_fjLj1024EEEEELb0EEEvNS_9BwdParamsE)
        /*0e6c*/ 	.word	0x00000000


	//----- nvinfo : EIATTR_MIN_STACK_SIZE
	.align		4
.L_615:
        /*0e70*/ 	.byte	0x04, 0x12
        /*0e72*/ 	.short	(.L_617 - .L_616)
	.align		4
.L_616:
        /*0e74*/ 	.word	index@(_ZN10layer_norm31ln_parallel_residual_bwd_kernelINS_13Kernel_traitsIf6__halfS2_S2_fjLj5120ELj1ELj1ELj8ELj8ENS_18Kernel_traits_baseILj5120EfS2_S2_S2_fjLj256EEEEELb1ELb1ELb0EEEvNS_9BwdParamsE)
        /*0e78*/ 	.word	0x00000000


	//----- nvinfo : EIATTR_MIN_STACK_SIZE
	.align		4
.L_617:
        /*0e7c*/ 	.byte	0x04, 0x12
        /*0e7e*/ 	.short	(.L_619 - .L_618)
	.align		4
.L_618:
        /*0e80*/ 	.word	index@(_ZN10layer_norm22ln_bwd_finalize_kernelINS_22Kernel_traits_finalizeILj5120Ef6__halfS2_S2_fjLb0ELj1024ELj4ENS_18Kernel_traits_baseILj5120EfS2_S2_S2_fjLj1024EEEEELb0ELb1EEEvNS_9BwdParamsE)
        /*0e84*/ 	.word	0x00000000


	//----- nvinfo : EIATTR_MIN_STACK_SIZE
	.align		4
.L_619:
        /*0e88*/ 	.byte	0x04, 0x12
        /*0e8a*/ 	.short	(.L_621 - .L_620)
	.align		4
.L_620:
        /*0e8c*/ 	.word	index@(_ZN10layer_norm40ln_parallel_residual_bwd_finalize_kernelINS_22Kernel_traits_finalizeILj5120Ef6__halfS2_S2_fjLb0ELj1024ELj4ENS_18Kernel_traits_baseILj5120EfS2_S2_S2_fjLj1024EEEEELb1EEEvNS_9BwdParamsE)
        /*0e90*/ 	.word	0x00000000


	//----- nvinfo : EIATTR_MIN_STACK_SIZE
	.align		4
.L_621:
        /*0e94*/ 	.byte	0x04, 0x12
        /*0e96*/ 	.short	(.L_623 - .L_622)
	.align		4
.L_622:
        /*0e98*/ 	.word	index@(_ZN10layer_norm31ln_parallel_residual_bwd_kernelINS_13Kernel_traitsIf6__halfS2_S2_fjLj5120ELj1ELj1ELj8ELj8ENS_18Kernel_traits_baseILj5120EfS2_S2_S2_fjLj256EEEEELb1ELb1ELb1EEEvNS_9BwdParamsE)
        /*0e9c*/ 	.word	0x00000000


	//----- nvinfo : EIATTR_MIN_STACK_SIZE
	.align		4
.L_623:
        /*0ea0*/ 	.byte	0x04, 0x12
        /*0ea2*/ 	.short	(.L_625 - .L_624)
	.align		4
.L_624:
        /*0ea4*/ 	.word	index@(_ZN10layer_norm31ln_parallel_residual_bwd_kernelINS_13Kernel_traitsI6__halfS2_fS2_fjLj5120ELj1ELj1ELj8ELj8ENS_18Kernel_traits_baseILj5120ES2_S2_fS2_fjLj256EEEEELb0ELb0ELb0EEEvNS_9BwdParamsE)
        /*0ea8*/ 	.word	0x00000000


	//----- nvinfo : EIATTR_MIN_STACK_SIZE
	.align		4
.L_625:
        /*0eac*/ 	.byte	0x04, 0x12
        /*0eae*/ 	.short	(.L_627 - .L_626)
	.align		4
.L_626:
        /*0eb0*/ 	.word	index@(_ZN10layer_norm31ln_parallel_residual_bwd_kernelINS_13Kernel_traitsI6__halfS2_fS2_fjLj5120ELj1ELj1ELj8ELj8ENS_18Kernel_traits_baseILj5120ES2_S2_fS2_fjLj256EEEEELb0ELb0ELb1EEEvNS_9BwdParamsE)
        /*0eb4*/ 	.word	0x00000000


	//----- nvinfo : EIATTR_MIN_STACK_SIZE
	.align		4
.L_627:
        /*0eb8*/ 	.byte	0x04, 0x12
        /*0eba*/ 	.short	(.L_629 - .L_628)
	.align		4
.L_628:
        /*0ebc*/ 	.word	index@(_ZN10layer_norm31ln_parallel_residual_bwd_kernelINS_13Kernel_traitsI6__halfS2_fS2_fjLj5120ELj1ELj1ELj8ELj8ENS_18Kernel_traits_baseILj5120ES2_S2_fS2_fjLj256EEEEELb0ELb1ELb0EEEvNS_9BwdParamsE)
        /*0ec0*/ 	.word	0x00000000


	//----- nvinfo : EIATTR_MIN_STACK_SIZE
	.align		4
.L_629:
        /*0ec4*/ 	.byte	0x04, 0x12
        /*0ec6*/ 	.short	(.L_631 - .L_630)
	.align		4
.L_630:
        /*0ec8*/ 	.word	index@(_ZN10layer_norm31ln_parallel_residual_bwd_kernelINS_13Kernel_traitsI6__halfS2_fS2_fjLj5120ELj1ELj1ELj8ELj8ENS_18Kernel_traits_baseILj5120ES2_S2_fS2_fjLj256EEEEELb0ELb1ELb1EEEvNS_9BwdParamsE)
        /*0ecc*/ 	.word	0x00000000


	//----- nvinfo : EIATTR_MIN_STACK_SIZE
	.align		4
.L_631:
        /*0ed0*/ 	.byte	0x04, 0x12
        /*0ed2*/ 	.short	(.L_633 - .L_632)
	.align		4
.L_632:
        /*0ed4*/ 	.word	index@(_ZN10layer_norm31ln_parallel_residual_bwd_kernelINS_13Kernel_traitsI6__halfS2_fS2_fjLj5120ELj1ELj1ELj8ELj8ENS_18Kernel_traits_baseILj5120ES2_S2_fS2_fjLj256EEEEELb1ELb0ELb0EEEvNS_9BwdParamsE)
        /*0ed8*/ 	.word	0x00000000


	//----- nvinfo : EIATTR_MIN_STACK_SIZE
	.align		4
.L_633:
        /*0edc*/ 	.byte	0x04, 0x12
        /*0ede*/ 	.short	(.L_635 - .L_634)
	.align		4
.L_634:
        /*0ee0*/ 	.word	index@(_ZN10layer_norm31ln_parallel_residual_bwd_kernelINS_13Kernel_traitsI6__halfS2_fS2_fjLj5120ELj1ELj1ELj8ELj8ENS_18Kernel_traits_baseILj5120ES2_S2_fS2_fjLj256EEEEELb1ELb0ELb1EEEvNS_9BwdParamsE)
        /*0ee4*/ 	.word	0x00000000


	//----- nvinfo : EIATTR_MIN_STACK_SIZE
	.align		4
.L_635:
        /*0ee8*/ 	.byte	0x04, 0x12
        /*0eea*/ 	.short	(.L_637 - .L_636)
	.align		4
.L_636:
        /*0eec*/ 	.word	index@(_ZN10layer_norm22ln_bwd_finalize_kernelINS_22Kernel_traits_finalizeILj5120E6__halfS2_fS2_fjLb0ELj1024ELj4ENS_18Kernel_traits_baseILj5120ES2_S2_fS2_fjLj1024EEEEELb0ELb0EEEvNS_9BwdParamsE)
        /*0ef0*/ 	.word	0x00000000


	//----- nvinfo : EIATTR_MIN_STACK_SIZE
	.align		4
.L_637:
        /*0ef4*/ 	.byte	0x04, 0x12
        /*0ef6*/ 	.short	(.L_639 - .L_638)
	.align		4
.L_638:
        /*0ef8*/ 	.word	index@(_ZN10layer_norm40ln_parallel_residual_bwd_finalize_kernelINS_22Kernel_traits_finalizeILj5120E6__halfS2_fS2_fjLb0ELj1024ELj4ENS_18Kernel_traits_baseILj5120ES2_S2_fS2_fjLj1024EEEEELb0EEEvNS_9BwdParamsE)
        /*0efc*/ 	.word	0x00000000


	//----- nvinfo : EIATTR_MIN_STACK_SIZE
	.align		4
.L_639:
        /*0f00*/ 	.byte	0x04, 0x12
        /*0f02*/ 	.short	(.L_641 - .L_640)
	.align		4
.L_640:
        /*0f04*/ 	.word	index@(_ZN10layer_norm31ln_parallel_residual_bwd_kernelINS_13Kernel_traitsI6__halfS2_fS2_fjLj5120ELj1ELj1ELj8ELj8ENS_18Kernel_traits_baseILj5120ES2_S2_fS2_fjLj256EEEEELb1ELb1ELb0EEEvNS_9BwdParamsE)
        /*0f08*/ 	.word	0x00000000


	//----- nvinfo : EIATTR_MIN_STACK_SIZE
	.align		4
.L_641:
        /*0f0c*/ 	.byte	0x04, 0x12
        /*0f0e*/ 	.short	(.L_643 - .L_642)
	.align		4
.L_642:
        /*0f10*/ 	.word	index@(_ZN10layer_norm22ln_bwd_finalize_kernelINS_22Kernel_traits_finalizeILj5120E6__halfS2_fS2_fjLb0ELj1024ELj4ENS_18Kernel_traits_baseILj5120ES2_S2_fS2_fjLj1024EEEEELb0ELb1EEEvNS_9BwdParamsE)
        /*0f14*/ 	.word	0x00000000


	//----- nvinfo : EIATTR_MIN_STACK_SIZE
	.align		4
.L_643:
        /*0f18*/ 	.byte	0x04, 0x12
        /*0f1a*/ 	.short	(.L_645 - .L_644)
	.align		4
.L_644:
        /*0f1c*/ 	.word	index@(_ZN10layer_norm40ln_parallel_residual_bwd_finalize_kernelINS_22Kernel_traits_finalizeILj5120E6__halfS2_fS2_fjLb0ELj1024ELj4ENS_18Kernel_traits_baseILj5120ES2_S2_fS2_fjLj1024EEEEELb1EEEvNS_9BwdParamsE)
        /*0f20*/ 	.word	0x00000000


	//----- nvinfo : EIATTR_MIN_STACK_SIZE
	.align		4
.L_645:
        /*0f24*/ 	.byte	0x04, 0x12
        /*0f26*/ 	.short	(.L_647 - .L_646)
	.align		4
.L_646:
        /*0f28*/ 	.word	index@(_ZN10layer_norm31ln_parallel_residual_bwd_kernelINS_13Kernel_traitsI6__halfS2_fS2_fjLj5120ELj1ELj1ELj8ELj8ENS_18Kernel_traits_baseILj5120ES2_S2_fS2_fjLj256EEEEELb1ELb1ELb1EEEvNS_9BwdParamsE)
        /*0f2c*/ 	.word	0x00000000


	//----- nvinfo : EIATTR_MIN_STACK_SIZE
	.align		4
.L_647:
        /*0f30*/ 	.byte	0x04, 0x12
        /*0f32*/ 	.short	(.L_649 - .L_648)
	.align		4
.L_648:
        /*0f34*/ 	.word	index@(_ZN10layer_norm31ln_parallel_residual_bwd_kernelINS_13Kernel_traitsIf6__halffS2_fjLj5120ELj1ELj1ELj8ELj8ENS_18Kernel_traits_baseILj5120EfS2_fS2_fjLj256EEEEELb0ELb0ELb0EEEvNS_9BwdParamsE)
        /*0f38*/ 	.word	0x00000000


	//----- nvinfo : EIATTR_MIN_STACK_SIZE
	.align		4
.L_649:
        /*0f3c*/ 	.byte	0x04, 0x12
        /*0f3e*/ 	.short	(.L_651 - .L_650)
	.align		4
.L_650:
        /*0f40*/ 	.word	index@(_ZN10layer_norm31ln_parallel_residual_bwd_kernelINS_13Kernel_traitsIf6__halffS2_fjLj5120ELj1ELj1ELj8ELj8ENS_18Kernel_traits_baseILj5120EfS2_fS2_fjLj256EEEEELb0ELb0ELb1EEEvNS_9BwdParamsE)
        /*0f44*/ 	.word	0x00000000


	//----- nvinfo : EIATTR_MIN_STACK_SIZE
	.align		4
.L_651:
        /*0f48*/ 	.byte	0x04, 0x12
        /*0f4a*/ 	.short	(.L_653 - .L_652)
	.align		4
.L_652:
        /*0f4c*/ 	.word	index@(_ZN10layer_norm31ln_parallel_residual_bwd_kernelINS_13Kernel_traitsIf6__halffS2_fjLj5120ELj1ELj1ELj8ELj8ENS_18Kernel_traits_baseILj5120EfS2_fS2_fjLj256EEEEELb0ELb1ELb0EEEvNS_9BwdParamsE)
        /*0f50*/ 	.word	0x00000000


	//----- nvinfo : EIATTR_MIN_STACK_SIZE
	.align		4
.L_653:
        /*0f54*/ 	.byte	0x04, 0x12
        /*0f56*/ 	.short	(.L_655 - .L_654)
	.align		4
.L_654:
        /*0f58*/ 	.word	index@(_ZN10layer_norm31ln_parallel_residual_bwd_kernelINS_13Kernel_traitsIf6__halffS2_fjLj5120ELj1ELj1ELj8ELj8ENS_18Kernel_traits_baseILj5120EfS2_fS2_fjLj256EEEEELb0ELb1ELb1EEEvNS_9BwdParamsE)
        /*0f5c*/ 	.word	0x00000000


	//----- nvinfo : EIATTR_MIN_STACK_SIZE
	.align		4
.L_655:
        /*0f60*/ 	.byte	0x04, 0x12
        /*0f62*/ 	.short	(.L_657 - .L_656)
	.align		4
.L_656:
        /*0f64*/ 	.word	index@(_ZN10layer_norm31ln_parallel_residual_bwd_kernelINS_13Kernel_traitsIf6__halffS2_fjLj5120ELj1ELj1ELj8ELj8ENS_18Kernel_traits_baseILj5120EfS2_fS2_fjLj256EEEEELb1ELb0ELb0EEEvNS_9BwdParamsE)
        /*0f68*/ 	.word	0x00000000


	//----- nvinfo : EIATTR_MIN_STACK_SIZE
	.align		4
.L_657:
        /*0f6c*/ 	.byte	0x04, 0x12
        /*0f6e*/ 	.short	(.L_659 - .L_658)
	.align		4
.L_658:
        /*0f70*/ 	.word	index@(_ZN10layer_norm31ln_parallel_residual_bwd_kernelINS_13Kernel_traitsIf6__halffS2_fjLj5120ELj1ELj1ELj8ELj8ENS_18Kernel_traits_baseILj5120EfS2_fS2_fjLj256EEEEELb1ELb0ELb1EEEvNS_9BwdParamsE)
        /*0f74*/ 	.word	0x00000000


	//----- nvinfo : EIATTR_MIN_STACK_SIZE
	.align		4
.L_659:
        /*0f78*/ 	.byte	0x04, 0x12
        /*0f7a*/ 	.short	(.L_661 - .L_660)
	.align		4
.L_660:
        /*0f7c*/ 	.word	index@(_ZN10layer_norm22ln_bwd_finalize_kernelINS_22Kernel_traits_finalizeILj5120Ef6__halffS2_fjLb0ELj1024ELj4ENS_18Kernel_traits_baseILj5120EfS2_fS2_fjLj1024EEEEELb0ELb0EEEvNS_9BwdParamsE)
        /*0f80*/ 	.word	0x00000000


	//----- nvinfo : EIATTR_MIN_STACK_SIZE
	.align		4
.L_661:
        /*0f84*/ 	.byte	0x04, 0x12
        /*0f86*/ 	.short	(.L_663 - .L_662)
	.align		4
.L_662:
        /*0f88*/ 	.word	index@(_ZN10layer_norm40ln_parallel_residual_bwd_finalize_kernelINS_22Kernel_traits_finalizeILj5120Ef6__halffS2_fjLb0ELj1024ELj4ENS_18Kernel_traits_baseILj5120EfS2_fS2_fjLj1024EEEEELb0EEEvNS_9BwdParamsE)
        /*0f8c*/ 	.word	0x00000000


	//----- nvinfo : EIATTR_MIN_STACK_SIZE
	.align		4
.L_663:
        /*0f90*/ 	.byte	0x04, 0x12
        /*0f92*/ 	.short	(.L_665 - .L_664)
	.align		4
.L_664:
        /*0f94*/ 	.word	index@(_ZN10layer_norm31ln_parallel_residual_bwd_kernelINS_13Kernel_traitsIf6__halffS2_fjLj5120ELj1ELj1ELj8ELj8ENS_18Kernel_traits_baseILj5120EfS2_fS2_fjLj256EEEEELb1ELb1ELb0EEEvNS_9BwdParamsE)
        /*0f98*/ 	.word	0x00000000


	//----- nvinfo : EIATTR_MIN_STACK_SIZE
	.align		4
.L_665:
        /*0f9c*/ 	.byte	0x04, 0x12
        /*0f9e*/ 	.short	(.L_667 - .L_666)
	.align		4
.L_666:
        /*0fa0*/ 	.word	index@(_ZN10layer_norm22ln_bwd_finalize_kernelINS_22Kernel_traits_finalizeILj5120Ef6__halffS2_fjLb0ELj1024ELj4ENS_18Kernel_traits_baseILj5120EfS2_fS2_fjLj1024EEEEELb0ELb1EEEvNS_9BwdParamsE)
        /*0fa4*/ 	.word	0x00000000


	//----- nvinfo : EIATTR_MIN_STACK_SIZE
	.align		4
.L_667:
        /*0fa8*/ 	.byte	0x04, 0x12
        /*0faa*/ 	.short	(.L_669 - .L_668)
	.align		4
.L_668:
        /*0fac*/ 	.word	index@(_ZN10layer_norm40ln_parallel_residual_bwd_finalize_kernelINS_22Kernel_traits_finalizeILj5120Ef6__halffS2_fjLb0ELj1024ELj4ENS_18Kernel_traits_baseILj5120EfS2_fS2_fjLj1024EEEEELb1EEEvNS_9BwdParamsE)
        /*0fb0*/ 	.word	0x00000000


	//----- nvinfo : EIATTR_MIN_STACK_SIZE
	.align		4
.L_669:
        /*0fb4*/ 	.byte	0x04, 0x12
        /*0fb6*/ 	.short	(.L_671 - .L_670)
	.align		4
.L_670:
        /*0fb8*/ 	.word	index@(_ZN10layer_norm31ln_parallel_residual_bwd_kernelINS_13Kernel_traitsIf6__halffS2_fjLj5120ELj1ELj1ELj8ELj8ENS_18Kernel_traits_baseILj5120EfS2_fS2_fjLj256EEEEELb1ELb1ELb1EEEvNS_9BwdParamsE)
        /*0fbc*/ 	.word	0x00000000


	//----- nvinfo : EIATTR_MIN_STACK_SIZE
	.align		4
.L_671:
        /*0fc0*/ 	.byte	0x04, 0x12
        /*0fc2*/ 	.short	(.L_673 - .L_672)
	.align		4
.L_672:
        /*0fc4*/ 	.word	index@(_ZN10layer_norm31ln_parallel_residual_bwd_kernelINS_13Kernel_traitsI6__halfffffjLj5120ELj1ELj1ELj8ELj16ENS_18Kernel_traits_baseILj5120ES2_ffffjLj256EEEEELb0ELb0ELb0EEEvNS_9BwdParamsE)
        /*0fc8*/ 	.word	0x00000000


	//----- nvinfo : EIATTR_MIN_STACK_SIZE
	.align		4
.L_673:
        /*0fcc*/ 	.byte	0x04, 0x12
        /*0fce*/ 	.short	(.L_675 - .L_674)
	.align		4
.L_674:
        /*0fd0*/ 	.word	index@(_ZN10layer_norm31ln_parallel_residual_bwd_kernelINS_13Kernel_traitsI6__halfffffjLj5120ELj1ELj1ELj8ELj16ENS_18Kernel_traits_baseILj5120ES2_ffffjLj256EEEEELb0ELb0ELb1EEEvNS_9BwdParamsE)
        /*0fd4*/ 	.word	0x00000000


	//----- nvinfo : EIATTR_MIN_STACK_SIZE
	.align		4
.L_675:
        /*0fd8*/ 	.byte	0x04, 0x12
        /*0fda*/ 	.short	(.L_677 - .L_676)
	.align		4
.L_676:
        /*0fdc*/ 	.word	index@(_ZN10layer_norm31ln_parallel_residual_bwd_kernelINS_13Kernel_traitsI6__halfffffjLj5120ELj1ELj1ELj8ELj16ENS_18Kernel_traits_baseILj5120ES2_ffffjLj256EEEEELb0ELb1ELb0EEEvNS_9BwdParamsE)
        /*0fe0*/ 	.word	0x00000000


	//----- nvinfo : EIATTR_MIN_STACK_SIZE
	.align		4
.L_677:
        /*0fe4*/ 	.byte	0x04, 0x12
        /*0fe6*/ 	.short	(.L_679 - .L_678)
	.align		4
.L_678:
        /*0fe8*/ 	.word	index@(_ZN10layer_norm31ln_parallel_residual_bwd_kernelINS_13Kernel_traitsI6__halfffffjLj5120ELj1ELj1ELj8ELj16ENS_18Kernel_traits_baseILj5120ES2_ffffjLj256EEEEELb0ELb1ELb1EEEvNS_9BwdParamsE)
        /*0fec*/ 	.word	0x00000000


	//----- nvinfo : EIATTR_MIN_STACK_SIZE
	.align		4
.L_679:
        /*0ff0*/ 	.byte	0x04, 0x12
        /*0ff2*/ 	.short	(.L_681 - .L_680)
	.align		4
.L_680:
        /*0ff4*/ 	.word	index@(_ZN10layer_norm31ln_parallel_residual_bwd_kernelINS_13Kernel_traitsI6__halfffffjLj5120ELj1ELj1ELj8ELj16ENS_18Kernel_traits_baseILj5120ES2_ffffjLj256EEEEELb1ELb0ELb0EEEvNS_9BwdParamsE)
        /*0ff8*/ 	.word	0x00000000


	//----- nvinfo : EIATTR_MIN_STACK_SIZE
	.align		4
.L_681:
        /*0ffc*/ 	.byte	0x04, 0x12
        /*0ffe*/ 	.short	(.L_683 - .L_682)
	.align		4
.L_682:
        /*1000*/ 	.word	index@(_ZN10layer_norm31ln_parallel_residual_bwd_kernelINS_13Kernel_traitsI6__halfffffjLj5120ELj1ELj1ELj8ELj16ENS_18Kernel_traits_baseILj5120ES2_ffffjLj256EEEEELb1ELb0ELb1EEEvNS_9BwdParamsE)
        /*1004*/ 	.word	0x00000000


	//----- nvinfo : EIATTR_MIN_STACK_SIZE
	.align		4
.L_683:
        /*1008*/ 	.byte	0x04, 0x12
        /*100a*/ 	.short	(.L_685 - .L_684)
	.align		4
.L_684:
        /*100c*/ 	.word	index@(_ZN10layer_norm22ln_bwd_finalize_kernelINS_22Kernel_traits_finalizeILj5120E6__halfffffjLb0ELj1024ELj4ENS_18Kernel_traits_baseILj5120ES2_ffffjLj1024EEEEELb0ELb0EEEvNS_9BwdParamsE)
        /*1010*/ 	.word	0x00000000


	//----- nvinfo : EIATTR_MIN_STACK_SIZE
	.align		4
.L_685:
        /*1014*/ 	.byte	0x04, 0x12
        /*1016*/ 	.short	(.L_687 - .L_686)
	.align		4
.L_686:
        /*1018*/ 	.word	index@(_ZN10layer_norm40ln_parallel_residual_bwd_finalize_kernelINS_22Kernel_traits_finalizeILj5120E6__halfffffjLb0ELj1024ELj4ENS_18Kernel_traits_baseILj5120ES2_ffffjLj1024EEEEELb0EEEvNS_9BwdParamsE)
        /*101c*/ 	.word	0x00000000


	//----- nvinfo : EIATTR_MIN_STACK_SIZE
	.align		4
.L_687:
        /*1020*/ 	.byte	0x04, 0x12
        /*1022*/ 	.short	(.L_689 - .L_688)
	.align		4
.L_688:
        /*1024*/ 	.word	index@(_ZN10layer_norm31ln_parallel_residual_bwd_kernelINS_13Kernel_traitsI6__halfffffjLj5120ELj1ELj1ELj8ELj16ENS_18Kernel_traits_baseILj5120ES2_ffffjLj256EEEEELb1ELb1ELb0EEEvNS_9BwdParamsE)
        /*1028*/ 	.word	0x00000000


	//----- nvinfo : EIATTR_MIN_STACK_SIZE
	.align		4
.L_689:
        /*102c*/ 	.byte	0x04, 0x12
        /*102e*/ 	.short	(.L_691 - .L_690)
	.align		4
.L_690:
        /*1030*/ 	.word	index@(_ZN10layer_norm22ln_bwd_finalize_kernelINS_22Kernel_traits_finalizeILj5120E6__halfffffjLb0ELj1024ELj4ENS_18Kernel_traits_baseILj5120ES2_ffffjLj1024EEEEELb0ELb1EEEvNS_9BwdParamsE)
        /*1034*/ 	.word	0x00000000


	//----- nvinfo : EIATTR_MIN_STACK_SIZE
	.align		4
.L_691:
        /*1038*/ 	.byte	0x04, 0x12
        /*103a*/ 	.short	(.L_693 - .L_692)
	.align		4
.L_692:
        /*103c*/ 	.word	index@(_ZN10layer_norm40ln_parallel_residual_bwd_finalize_kernelINS_22Kernel_traits_finalizeILj5120E6__halfffffjLb0ELj1024ELj4ENS_18Kernel_traits_baseILj5120ES2_ffffjLj1024EEEEELb1EEEvNS_9BwdParamsE)
        /*1040*/ 	.word	0x00000000


	//----- nvinfo : EIATTR_MIN_STACK_SIZE
	.align		4
.L_693:
        /*1044*/ 	.byte	0x04, 0x12
        /*1046*/ 	.short	(.L_695 - .L_694)
	.align		4
.L_694:
        /*1048*/ 	.word	index@(_ZN10layer_norm31ln_parallel_residual_bwd_kernelINS_13Kernel_traitsI6__halfffffjLj5120ELj1ELj1ELj8ELj16ENS_18Kernel_traits_baseILj5120ES2_ffffjLj256EEEEELb1ELb1ELb1EEEvNS_9BwdParamsE)
        /*104c*/ 	.word	0x00000000


	//----- nvinfo : EIATTR_MIN_STACK_SIZE
	.align		4
.L_695:
        /*1050*/ 	.byte	0x04, 0x12
        /*1052*/ 	.short	(.L_697 - .L_696)
	.align		4
.L_696:
        /*1054*/ 	.word	index@(_ZN10layer_norm31ln_parallel_residual_bwd_kernelINS_13Kernel_traitsIfffffjLj5120ELj1ELj1ELj8ELj16ENS_18Kernel_traits_baseILj5120EfffffjLj256EEEEELb0ELb0ELb0EEEvNS_9BwdParamsE)
        /*1058*/ 	.word	0x00000000


	//----- nvinfo : EIATTR_MIN_STACK_SIZE
	.align		4
.L_697:
        /*105c*/ 	.byte	0x04, 0x12
        /*105e*/ 	.short	(.L_699 - .L_698)
	.align		4
.L_698:
        /*1060*/ 	.word	index@(_ZN10layer_norm31ln_parallel_residual_bwd_kernelINS_13Kernel_traitsIfffffjLj5120ELj1ELj1ELj8ELj16ENS_18Kernel_traits_baseILj5120EfffffjLj256EEEEELb0ELb0ELb1EEEvNS_9BwdParamsE)
        /*1064*/ 	.word	0x00000000


	//----- nvinfo : EIATTR_MIN_STACK_SIZE
	.align		4
.L_699:
        /*1068*/ 	.byte	0x04, 0x12
        /*106a*/ 	.short	(.L_701 - .L_700)
	.align		4
.L_700:
        /*106c*/ 	.word	index@(_ZN10layer_norm31ln_parallel_residual_bwd_kernelINS_13Kernel_traitsIfffffjLj5120ELj1ELj1ELj8ELj16ENS_18Kernel_traits_baseILj5120EfffffjLj256EEEEELb0ELb1ELb0EEEvNS_9BwdParamsE)
        /*1070*/ 	.word	0x00000000


	//----- nvinfo : EIATTR_MIN_STACK_SIZE
	.align		4
.L_701:
        /*1074*/ 	.byte	0x04, 0x12
        /*1076*/ 	.short	(.L_703 - .L_702)
	.align		4
.L_702:
        /*1078*/ 	.word	index@(_ZN10layer_norm31ln_parallel_residual_bwd_kernelINS_13Kernel_traitsIfffffjLj5120ELj1ELj1ELj8ELj16ENS_18Kernel_traits_baseILj5120EfffffjLj256EEEEELb0ELb1ELb1EEEvNS_9BwdParamsE)
        /*107c*/ 	.word	0x00000000


	//----- nvinfo : EIATTR_MIN_STACK_SIZE
	.align		4
.L_703:
        /*1080*/ 	.byte	0x04, 0x12
        /*1082*/ 	.short	(.L_705 - .L_704)
	.align		4
.L_704:
        /*1084*/ 	.word	index@(_ZN10layer_norm31ln_parallel_residual_bwd_kernelINS_13Kernel_traitsIfffffjLj5120ELj1ELj1ELj8ELj16ENS_18Kernel_traits_baseILj5120EfffffjLj256EEEEELb1ELb0ELb0EEEvNS_9BwdParamsE)
        /*1088*/ 	.word	0x00000000


	//----- nvinfo : EIATTR_MIN_STACK_SIZE
	.align		4
.L_705:
        /*108c*/ 	.byte	0x04, 0x12
        /*108e*/ 	.short	(.L_707 - .L_706)
	.align		4
.L_706:
        /*1090*/ 	.word	index@(_ZN10layer_norm31ln_parallel_residual_bwd_kernelINS_13Kernel_traitsIfffffjLj5120ELj1ELj1ELj8ELj16ENS_18Kernel_traits_baseILj5120EfffffjLj256EEEEELb1ELb0ELb1EEEvNS_9BwdParamsE)
        /*1094*/ 	.word	0x00000000


	//----- nvinfo : EIATTR_MIN_STACK_SIZE
	.align		4
.L_707:
        /*1098*/ 	.byte	0x04, 0x12
        /*109a*/ 	.short	(.L_709 - .L_708)
	.align		4
.L_708:
        /*109c*/ 	.word	index@(_ZN10layer_norm22ln_bwd_finalize_kernelINS_22Kernel_traits_finalizeILj5120EfffffjLb0ELj1024ELj4ENS_18Kernel_traits_baseILj5120EfffffjLj1024EEEEELb0ELb0EEEvNS_9BwdParamsE)
        /*10a0*/ 	.word	0x00000000


	//----- nvinfo : EIATTR_MIN_STACK_SIZE
	.align		4
.L_709:
        /*10a4*/ 	.byte	0x04, 0x12
        /*10a6*/ 	.short	(.L_711 - .L_710)
	.align		4
.L_710:
        /*10a8*/ 	.word	index@(_ZN10layer_norm40ln_parallel_residual_bwd_finalize_kernelINS_22Kernel_traits_finalizeILj5120EfffffjLb0ELj1024ELj4ENS_18Kernel_traits_baseILj5120EfffffjLj1024EEEEELb0EEEvNS_9BwdParamsE)
        /*10ac*/ 	.word	0x00000000


	//----- nvinfo : EIATTR_MIN_STACK_SIZE
	.align		4
.L_711:
        /*10b0*/ 	.byte	0x04, 0x12
        /*10b2*/ 	.short	(.L_713 - .L_712)
	.align		4
.L_712:
        /*10b4*/ 	.word	index@(_ZN10layer_norm31ln_parallel_residual_bwd_kernelINS_13Kernel_traitsIfffffjLj5120ELj1ELj1ELj8ELj16ENS_18Kernel_traits_baseILj5120EfffffjLj256EEEEELb1ELb1ELb0EEEvNS_9BwdParamsE)
        /*10b8*/ 	.word	0x00000000


	//----- nvinfo : EIATTR_MIN_STACK_SIZE
	.align		4
.L_713:
        /*10bc*/ 	.byte	0x04, 0x12
        /*10be*/ 	.short	(.L_715 - .L_714)
	.align		4
.L_714:
        /*10c0*/ 	.word	index@(_ZN10layer_norm22ln_bwd_finalize_kernelINS_22Kernel_traits_finalizeILj5120EfffffjLb0ELj1024ELj4ENS_18Kernel_traits_baseILj5120EfffffjLj1024EEEEELb0ELb1EEEvNS_9BwdParamsE)
        /*10c4*/ 	.word	0x00000000


	//----- nvinfo : EIATTR_MIN_STACK_SIZE
	.align		4
.L_715:
        /*10c8*/ 	.byte	0x04, 0x12
        /*10ca*/ 	.short	(.L_717 - .L_716)
	.align		4
.L_716:
        /*10cc*/ 	.word	index@(_ZN10layer_norm40ln_parallel_residual_bwd_finalize_kernelINS_22Kernel_traits_finalizeILj5120EfffffjLb0ELj1024ELj4ENS_18Kernel_traits_baseILj5120EfffffjLj1024EEEEELb1EEEvNS_9BwdParamsE)
        /*10d0*/ 	.word	0x00000000


	//----- nvinfo : EIATTR_MIN_STACK_SIZE
	.align		4
.L_717:
        /*10d4*/ 	.byte	0x04, 0x12
        /*10d6*/ 	.short	(.L_719 - .L_718)
	.align		4
.L_718:
        /*10d8*/ 	.word	index@(_ZN10layer_norm31ln_parallel_residual_bwd_kernelINS_13Kernel_traitsIfffffjLj5120ELj1ELj1ELj8ELj16ENS_18Kernel_traits_baseILj5120EfffffjLj256EEEEELb1ELb1ELb1EEEvNS_9BwdParamsE)
        /*10dc*/ 	.word	0x00000000
.L_719:


//--------------------- .nv.compat                --------------------------
	.section	.nv.compat,"",@"SHT_CUDA_COMPAT_INFO"
	.align	4
        /*0000*/ 	.byte	0x02, 0x09, 0x01, 0x00, 0x02, 0x02, 0x01, 0x00, 0x02, 0x05, 0x05, 0x00, 0x03, 0x07, 0x01, 0x01
        /*0010*/ 	.byte	0x02, 0x03, 0x00, 0x00, 0x02, 0x06, 0x01, 0x00, 0x04, 0x0b, 0x08, 0x00, 0x09, 0x00, 0x00, 0x00
        /*0020*/ 	.byte	0x00, 0x00, 0x00, 0x00


//--------------------- .nv.info._ZN10layer_norm31ln_parallel_residual_bwd_kernelINS_13Kernel_traitsI13__nv_bfloat16S2_S2_S2_fjLj5120ELj1ELj1ELj8ELj8ENS_18Kernel_traits_baseILj5120ES2_S2_S2_S2_fjLj256EEEEELb0ELb0ELb0EEEvNS_9BwdParamsE --------------------------
	.section	.nv.info._ZN10layer_norm31ln_parallel_residual_bwd_kernelINS_13Kernel_traitsI13__nv_bfloat16S2_S2_S2_fjLj5120ELj1ELj1ELj8ELj8ENS_18Kernel_traits_baseILj5120ES2_S2_S2_S2_fjLj256EEEEELb0ELb0ELb0EEEvNS_9BwdParamsE,"",@"SHT_CUDA_INFO"
	.sectionflags	@""
	.align	4


	//----- nvinfo : EIATTR_CUDA_API_VERSION
	.align		4
        /*0000*/ 	.byte	0x04, 0x37
        /*0002*/ 	.short	(.L_721 - .L_720)
.L_720:
        /*0004*/ 	.word	0x00000082


	//----- nvinfo : EIATTR_KPARAM_INFO
	.align		4
.L_721:
        /*0008*/ 	.byte	0x04, 0x17
        /*000a*/ 	.short	(.L_723 - .L_722)
.L_722:
        /*000c*/ 	.word	0x00000000
        /*0010*/ 	.short	0x0000
        /*0012*/ 	.short	0x0000
        /*0014*/ 	.byte	0x00, 0xf0, 0xa1, 0x04


	//----- nvinfo : EIATTR_SPARSE_MMA_MASK
	.align		4
.L_723:
        /*0018*/ 	.byte	0x03, 0x50
        /*001a*/ 	.short	0x0000


	//----- nvinfo : EIATTR_MAXREG_COUNT
	.align		4
        /*001c*/ 	.byte	0x03, 0x1b
        /*001e*/ 	.short	0x00ff


	//----- nvinfo : EIATTR_NUM_BARRIERS
	.align		4
        /*0020*/ 	.byte	0x02, 0x4c
        /*0022*/ 	.byte	0x01
	.zero		1


	//----- nvinfo : EIATTR_MERCURY_ISA_VERSION
	.align		4
        /*0024*/ 	.byte	0x03, 0x5f
        /*0026*/ 	.short	0x0101


	//----- nvinfo : EIATTR_COOP_GROUP_MASK_REGIDS
	.align		4
        /*0028*/ 	.byte	0x04, 0x29
        /*002a*/ 	.short	(.L_725 - .L_724)


	//   ....[0]....
.L_724:
        /*002c*/ 	.word	0xffffffff


	//   ....[1]....
        /*0030*/ 	.word	0xffffffff


	//   ....[2]....
        /*0034*/ 	.word	0xffffffff


	//   ....[3]....
        /*0038*/ 	.word	0xffffffff


	//   ....[4]....
        /*003c*/ 	.word	0xffffffff


	//   ....[5]....
        /*0040*/ 	.word	0xffffffff


	//   ....[6]....
        /*0044*/ 	.word	0xffffffff


	//   ....[7]....
        /*0048*/ 	.word	0xffffffff


	//   ....[8]....
        /*004c*/ 	.word	0xffffffff


	//   ....[9]....
        /*0050*/ 	.word	0xffffffff


	//----- nvinfo : EIATTR_COOP_GROUP_INSTR_OFFSETS
	.align		4
.L_725:
        /*0054*/ 	.byte	0x04, 0x28
        /*0056*/ 	.short	(.L_727 - .L_726)


	//   ....[0]....
.L_726:
        /*0058*/ 	.word	0x00002820


	//   ....[1]....
        /*005c*/ 	.word	0x00002840


	//   ....[2]....
        /*0060*/ 	.word	0x00002880


	//   ....[3]....
        /*0064*/ 	.word	0x00002890


	//   ....[4]....
        /*0068*/ 	.word	0x000028d0


	//   ....[5]....
        /*006c*/ 	.word	0x000028e0


	//   ....[6]....
        /*0070*/ 	.word	0x00002910


	//   ....[7]....
        /*0074*/ 	.word	0x00002920


	//   ....[8]....
        /*0078*/ 	.word	0x00002950


	//   ....[9]....
        /*007c*/ 	.word	0x00002960


	//----- nvinfo : EIATTR_VRC_CTA_INIT_COUNT
	.align		4
.L_727:
        /*0080*/ 	.byte	0x02, 0x4a
	.zero		1
	.zero		1


	//----- nvinfo : EIATTR_EXIT_INSTR_OFFSETS
	.align		4
        /*0084*/ 	.byte	0x04, 0x1c
        /*0086*/ 	.short	(.L_729 - .L_728)


	//   ....[0]....
.L_728:
        /*0088*/ 	.word	0x00008370


	//   ....[1]....
        /*008c*/ 	.word	0x00008440


	//----- nvinfo : EIATTR_MAX_THREADS
	.align		4
.L_729:
        /*0090*/ 	.byte	0x04, 0x05
        /*0092*/ 	.short	(.L_731 - .L_730)
.L_730:
        /*0094*/ 	.word	0x00000100
        /*0098*/ 	.word	0x00000001
        /*009c*/ 	.word	0x00000001


	//----- nvinfo : EIATTR_CRS_STACK_SIZE
	.align		4
.L_731:
        /*00a0*/ 	.byte	0x04, 0x1e
        /*00a2*/ 	.short	(.L_733 - .L_732)
.L_732:
        /*00a4*/ 	.word	0x00000000


	//----- nvinfo : EIATTR_CBANK_PARAM_SIZE
	.align		4
.L_733:
        /*00a8*/ 	.byte	0x03, 0x19
        /*00aa*/ 	.short	0x0128


	//----- nvinfo : EIATTR_PARAM_CBANK
	.align		4
        /*00ac*/ 	.byte	0x04, 0x0a
        /*00ae*/ 	.short	(.L_735 - .L_734)
	.align		4
.L_734:
        /*00b0*/ 	.word	index@(.nv.constant0._ZN10layer_norm31ln_parallel_residual_bwd_kernelINS_13Kernel_traitsI13__nv_bfloat16S2_S2_S2_fjLj5120ELj1ELj1ELj8ELj8ENS_18Kernel_traits_baseILj5120ES2_S2_S2_S2_fjLj256EEEEELb0ELb0ELb0EEEvNS_9BwdParamsE)
        /*00b4*/ 	.short	0x0380
        /*00b6*/ 	.short	0x0128


	//----- nvinfo : EIATTR_SW_WAR
	.align		4
.L_735:
        /*00b8*/ 	.byte	0x04, 0x36
        /*00ba*/ 	.short	(.L_737 - .L_736)
.L_736:
        /*00bc*/ 	.word	0x00000008
.L_737:


//--------------------- .nv.info._ZN10layer_norm31ln_parallel_residual_bwd_kernelINS_13Kernel_traitsI13__nv_bfloat16S2_S2_S2_fjLj5120ELj1ELj1ELj8ELj8ENS_18Kernel_traits_baseILj5120ES2_S2_S2_S2_fjLj256EEEEELb0ELb0ELb1EEEvNS_9BwdParamsE --------------------------
	.section	.nv.info._ZN10layer_norm31ln_parallel_residual_bwd_kernelINS_13Kernel_traitsI13__nv_bfloat16S2_S2_S2_fjLj5120ELj1ELj1ELj8ELj8ENS_18Kernel_traits_baseILj5120ES2_S2_S2_S2_fjLj256EEEEELb0ELb0ELb1EEEvNS_9BwdParamsE,"",@"SHT_CUDA_INFO"
	.sectionflags	@""
	.align	4


	//----- nvinfo : EIATTR_CUDA_API_VERSION
	.align		4
        /*0000*/ 	.byte	0x04, 0x37
        /*0002*/ 	.short	(.L_739 - .L_738)
.L_738:
        /*0004*/ 	.word	0x00000082


	//----- nvinfo : EIATTR_KPARAM_INFO
	.align		4
.L_739:
        /*0008*/ 	.byte	0x04, 0x17
        /*000a*/ 	.short	(.L_741 - .L_740)
.L_740:
        /*000c*/ 	.word	0x00000000
        /*0010*/ 	.short	0x0000
        /*0012*/ 	.short	0x0000
        /*0014*/ 	.byte	0x00, 0xf0, 0xa1, 0x04


	//----- nvinfo : EIATTR_SPARSE_MMA_MASK
	.align		4
.L_741:
        /*0018*/ 	.byte	0x03, 0x50
        /*001a*/ 	.short	0x0000


	//----- nvinfo : EIATTR_MAXREG_COUNT
	.align		4
        /*001c*/ 	.byte	0x03, 0x1b
        /*001e*/ 	.short	0x00ff


	//----- nvinfo : EIATTR_NUM_BARRIERS
	.align		4
        /*0020*/ 	.byte	0x02, 0x4c
        /*0022*/ 	.byte	0x01
	.zero		1


	//----- nvinfo : EIATTR_MERCURY_ISA_VERSION
	.align		4
        /*0024*/ 	.byte	0x03, 0x5f
        /*0026*/ 	.short	0x0101


	//----- nvinfo : EIATTR_COOP_GROUP_MASK_REGIDS
	.align		4
        /*0028*/ 	.byte	0x04, 0x29
        /*002a*/ 	.short	(.L_743 - .L_742)


	//   ....[0]....
.L_742:
        /*002c*/ 	.word	0xffffffff


	//   ....[1]....
        /*0030*/ 	.word	0xffffffff


	//   ....[2]....
        /*0034*/ 	.word	0xffffffff


	//   ....[3]....
        /*0038*/ 	.word	0xffffffff


	//   ....[4]....
        /*003c*/ 	.word	0xffffffff


	//   ....[5]....
        /*0040*/ 	.word	0xffffffff


	//   ....[6]....
        /*0044*/ 	.word	0xffffffff


	//   ....[7]....
        /*0048*/ 	.word	0xffffffff


	//   ....[8]....
        /*004c*/ 	.word	0xffffffff


	//   ....[9]....
        /*0050*/ 	.word	0xffffffff


	//----- nvinfo : EIATTR_COOP_GROUP_INSTR_OFFSETS
	.align		4
.L_743:
        /*0054*/ 	.byte	0x04, 0x28
        /*0056*/ 	.short	(.L_745 - .L_744)


	//   ....[0]....
.L_744:
        /*0058*/ 	.word	0x00001d20


	//   ....[1]....
        /*005c*/ 	.word	0x00001d30


	//   ....[2]....
        /*0060*/ 	.word	0x00001d60


	//   ....[3]....
        /*0064*/ 	.word	0x00001d70


	//   ....[4]....
        /*0068*/ 	.word	0x00001da0


	//   ....[5]....
        /*006c*/ 	.word	0x00001db0


	//   ....[6]....
        /*0070*/ 	.word	0x00001de0


	//   ....[7]....
        /*0074*/ 	.word	0x00001df0


	//   ....[8]....
        /*0078*/ 	.word	0x00001e30


	//   ....[9]....
        /*007c*/ 	.word	0x00001e40


	//----- nvinfo : EIATTR_VRC_CTA_INIT_COUNT
	.align		4
.L_745:
        /*0080*/ 	.byte	0x02, 0x4a
	.zero		1
	.zero		1


	//----- nvinfo : EIATTR_EXIT_INSTR_OFFSETS
	.align		4
        /*0084*/ 	.byte	0x04, 0x1c
        /*0086*/ 	.short	(.L_747 - .L_746)


	//   ....[0]....
.L_746:
        /*0088*/ 	.word	0x00007ca0


	//----- nvinfo : EIATTR_MAX_THREADS
	.align		4
.L_747:
        /*008c*/ 	.byte	0x04, 0x05
        /*008e*/ 	.short	(.L_749 - .L_748)
.L_748:
        /*0090*/ 	.word	0x00000100
        /*0094*/ 	.word	0x00000001
        /*0098*/ 	.word	0x00000001


	//----- nvinfo : EIATTR_CRS_STACK_SIZE
	.align		4
.L_749:
        /*009c*/ 	.byte	0x04, 0x1e
        /*009e*/ 	.short	(.L_751 - .L_750)
.L_750:
        /*00a0*/ 	.word	0x00000000


	//----- nvinfo : EIATTR_CBANK_PARAM_SIZE
	.align		4
.L_751:
        /*00a4*/ 	.byte	0x03, 0x19
        /*00a6*/ 	.short	0x0128


	//----- nvinfo : EIATTR_PARAM_CBANK
	.align		4
        /*00a8*/ 	.byte	0x04, 0x0a
        /*00aa*/ 	.short	(.L_753 - .L_752)
	.align		4
.L_752:
        /*00ac*/ 	.word	index@(.nv.constant0._ZN10layer_norm31ln_parallel_residual_bwd_kernelINS_13Kernel_traitsI13__nv_bfloat16S2_S2_S2_fjLj5120ELj1ELj1ELj8ELj8ENS_18Kernel_traits_baseILj5120ES2_S2_S2_S2_fjLj256EEEEELb0ELb0ELb1EEEvNS_9BwdParamsE)
        /*00b0*/ 	.short	0x0380
        /*00b2*/ 	.short	0x0128


	//----- nvinfo : EIATTR_SW_WAR
	.align		4
.L_753:
        /*00b4*/ 	.byte	0x04, 0x36
        /*00b6*/ 	.short	(.L_755 - .L_754)
.L_754:
        /*00b8*/ 	.word	0x00000008
.L_755:


//--------------------- .nv.info._ZN10layer_norm31ln_parallel_residual_bwd_kernelINS_13Kernel_traitsI13__nv_bfloat16S2_S2_S2_fjLj5120ELj1ELj1ELj8ELj8ENS_18Kernel_traits_baseILj5120ES2_S2_S2_S2_fjLj256EEEEELb0ELb1ELb0EEEvNS_9BwdParamsE --------------------------
	.section	.nv.info._ZN10layer_norm31ln_parallel_residual_bwd_kernelINS_13Kernel_traitsI13__nv_bfloat16S2_S2_S2_fjLj5120ELj1ELj1ELj8ELj8ENS_18Kernel_traits_baseILj5120ES2_S2_S2_S2_fjLj256EEEEELb0ELb1ELb0EEEvNS_9BwdParamsE,"",@"SHT_CUDA_INFO"
	.sectionflags	@""
	.align	4


	//----- nvinfo : EIATTR_CUDA_API_VERSION
	.align		4
        /*0000*/ 	.byte	0x04, 0x37
        /*0002*/ 	.short	(.L_757 - .L_756)
.L_756:
        /*0004*/ 	.word	0x00000082


	//----- nvinfo : EIATTR_KPARAM_INFO
	.align		4
.L_757:
        /*0008*/ 	.byte	0x04, 0x17
        /*000a*/ 	.short	(.L_759 - .L_758)
.L_758:
        /*000c*/ 	.word	0x00000000
        /*0010*/ 	.short	0x0000
        /*0012*/ 	.short	0x0000
        /*0014*/ 	.byte	0x00, 0xf0, 0xa1, 0x04


	//----- nvinfo : EIATTR_SPARSE_MMA_MASK
	.align		4
.L_759:
        /*0018*/ 	.byte	0x03, 0x50
        /*001a*/ 	.short	0x0000


	//----- nvinfo : EIATTR_MAXREG_COUNT
	.align		4
        /*001c*/ 	.byte	0x03, 0x1b
        /*001e*/ 	.short	0x00ff


	//----- nvinfo : EIATTR_NUM_BARRIERS
	.align		4
        /*0020*/ 	.byte	0x02, 0x4c
        /*0022*/ 	.byte	0x01
	.zero		1


	//----- nvinfo : EIATTR_MERCURY_ISA_VERSION
	.align		4
        /*0024*/ 	.byte	0x03, 0x5f
        /*0026*/ 	.short	0x0101


	//----- nvinfo : EIATTR_COOP_GROUP_MASK_REGIDS
	.align		4
        /*0028*/ 	.byte	0x04, 0x29
        /*002a*/ 	.short	(.L_761 - .L_760)


	//   ....[0]....
.L_760:
        /*002c*/ 	.word	0xffffffff


	//   ....[1]....
        /*0030*/ 	.word	0xffffffff


	//   ....[2]....
        /*0034*/ 	.word	0xffffffff


	//   ....[3]....
        /*0038*/ 	.word	0xffffffff


	//   ....[4]....
        /*003c*/ 	.word	0xffffffff


	//   ....[5]....
        /*0040*/ 	.word	0xffffffff


	//   ....[6]....
        /*0044*/ 	.word	0xffffffff


	//   ....[7]....
        /*0048*/ 	.word	0xffffffff


	//   ....[8]....
        /*004c*/ 	.word	0xffffffff


	//   ....[9]....
        /*0050*/ 	.word	0xffffffff


	//----- nvinfo : EIATTR_COOP_GROUP_INSTR_OFFSETS
	.align		4
.L_761:
        /*0054*/ 	.byte	0x04, 0x28
        /*0056*/ 	.short	(.L_763 - .L_762)


	//   ....[0]....
.L_762:
        /*0058*/ 	.word	0x00001ae0


	//   ....[1]....
        /*005c*/ 	.word	0x00001b00


	//   ....[2]....
        /*0060*/ 	.word	0x00001b40


	//   ....[3]....
        /*0064*/ 	.word	0x00001b50


	//   ....[4]....
        /*0068*/ 	.word	0x00001b90


	//   ....[5]....
        /*006c*/ 	.word	0x00001ba0


	//   ....[6]....
        /*0070*/ 	.word	0x00001bd0


	//   ....[7]....
        /*0074*/ 	.word	0x00001be0


	//   ....[8]....
        /*0078*/ 	.word	0x00001c10


	//   ....[9]....
        /*007c*/ 	.word	0x00001c20


	//----- nvinfo : EIATTR_VRC_CTA_INIT_COUNT
	.align		4
.L_763:
        /*0080*/ 	.byte	0x02, 0x4a
	.zero		1
	.zero		1


	//----- nvinfo : EIATTR_EXIT_INSTR_OFFSETS
	.align		4
        /*0084*/ 	.byte	0x04, 0x1c
        /*0086*/ 	.short	(.L_765 - .L_764)


	//   ....[0]....
.L_764:
        /*0088*/ 	.word	0x000073d0


	//   ....[1]....
        /*008c*/ 	.word	0x00007450


	//----- nvinfo : EIATTR_MAX_THREADS
	.align		4
.L_765:
        /*0090*/ 	.byte	0x04, 0x05
        /*0092*/ 	.short	(.L_767 - .L_766)
.L_766:
        /*0094*/ 	.word	0x00000100
        /*0098*/ 	.word	0x00000001
        /*009c*/ 	.word	0x00000001


	//----- nvinfo : EIATTR_CRS_STACK_SIZE
	.align		4
.L_767:
        /*00a0*/ 	.byte	0x04, 0x1e
        /*00a2*/ 	.short	(.L_769 - .L_768)
.L_768:
        /*00a4*/ 	.word	0x00000000


	//----- nvinfo : EIATTR_CBANK_PARAM_SIZE
	.align		4
.L_769:
        /*00a8*/ 	.byte	0x03, 0x19
        /*00aa*/ 	.short	0x0128


	//----- nvinfo : EIATTR_PARAM_CBANK
	.align		4
        /*00ac*/ 	.byte	0x04, 0x0a
        /*00ae*/ 	.short	(.L_771 - .L_770)
	.align		4
.L_770:
        /*00b0*/ 	.word	index@(.nv.constant0._ZN10layer_norm31ln_parallel_residual_bwd_kernelINS_13Kernel_traitsI13__nv_bfloat16S2_S2_S2_fjLj5120ELj1ELj1ELj8ELj8ENS_18Kernel_traits_baseILj5120ES2_S2_S2_S2_fjLj256EEEEELb0ELb1ELb0EEEvNS_9BwdParamsE)
        /*00b4*/ 	.short	0x0380
        /*00b6*/ 	.short	0x0128


	//----- nvinfo : EIATTR_SW_WAR
	.align		4
.L_771:
        /*00b8*/ 	.byte	0x04, 0x36
        /*00ba*/ 	.short	(.L_773 - .L_772)
.L_772:
        /*00bc*/ 	.word	0x00000008
.L_773:


//--------------------- .nv.info._ZN10layer_norm31ln_parallel_residual_bwd_kernelINS_13Kernel_traitsI13__nv_bfloat16S2_S2_S2_fjLj5120ELj1ELj1ELj8ELj8ENS_18Kernel_traits_baseILj5120ES2_S2_S2_S2_fjLj256EEEEELb0ELb1ELb1EEEvNS_9BwdParamsE --------------------------
	.section	.nv.info._ZN10layer_norm31ln_parallel_residual_bwd_kernelINS_13Kernel_traitsI13__nv_bfloat16S2_S2_S2_fjLj5120ELj1ELj1ELj8ELj8ENS_18Kernel_traits_baseILj5120ES2_S2_S2_S2_fjLj256EEEEELb0ELb1ELb1EEEvNS_9BwdParamsE,"",@"SHT_CUDA_INFO"
	.sectionflags	@""
	.align	4


	//----- nvinfo : EIATTR_CUDA_API_VERSION
	.align		4
        /*0000*/ 	.byte	0x04, 0x37
        /*0002*/ 	.short	(.L_775 - .L_774)
.L_774:
        /*0004*/ 	.word	0x00000082


	//----- nvinfo : EIATTR_KPARAM_INFO
	.align		4
.L_775:
        /*0008*/ 	.byte	0x04, 0x17
        /*000a*/ 	.short	(.L_777 - .L_776)
.L_776:
        /*000c*/ 	.word	0x00000000
        /*0010*/ 	.short	0x0000
        /*0012*/ 	.short	0x0000
        /*0014*/ 	.byte	0x00, 0xf0, 0xa1, 0x04


	//----- nvinfo : EIATTR_SPARSE_MMA_MASK
	.align		4
.L_777:
        /*0018*/ 	.byte	0x03, 0x50
        /*001a*/ 	.short	0x0000


	//----- nvinfo : EIATTR_MAXREG_COUNT
	.align		4
        /*001c*/ 	.byte	0x03, 0x1b
        /*001e*/ 	.short	0x00ff


	//----- nvinfo : EIATTR_NUM_BARRIERS
	.align		4
        /*0020*/ 	.byte	0x02, 0x4c
        /*0022*/ 	.byte	0x01
	.zero		1


	//----- nvinfo : EIATTR_MERCURY_ISA_VERSION
	.align		4
        /*0024*/ 	.byte	0x03, 0x5f
        /*0026*/ 	.short	0x0101


	//----- nvinfo : EIATTR_COOP_GROUP_MASK_REGIDS
	.align		4
        /*0028*/ 	.byte	0x04, 0x29
        /*002a*/ 	.short	(.L_779 - .L_778)


	//   ....[0]....
.L_778:
        /*002c*/ 	.word	0xffffffff


	//   ....[1]....
        /*0030*/ 	.word	0xffffffff


	//   ....[2]....
        /*0034*/ 	.word	0xffffffff


	//   ....[3]....
        /*0038*/ 	.word	0xffffffff


	//   ....[4]....
        /*003c*/ 	.word	0xffffffff


	//   ....[5]....
        /*0040*/ 	.word	0xffffffff


	//   ....[6]....
        /*0044*/ 	.word	0xffffffff


	//   ....[7]....
        /*0048*/ 	.word	0xffffffff


	//   ....[8]....
        /*004c*/ 	.word	0xffffffff


	//   ....[9]....
        /*0050*/ 	.word	0xffffffff


	//----- nvinfo : EIATTR_COOP_GROUP_INSTR_OFFSETS
	.align		4
.L_779:
        /*0054*/ 	.byte	0x04, 0x28
        /*0056*/ 	.short	(.L_781 - .L_780)


	//   ....[0]....
.L_780:
        /*0058*/ 	.word	0x00002290


	//   ....[1]....
        /*005c*/ 	.word	0x000022c0


	//   ....[2]....
        /*0060*/ 	.word	0x000022f0


	//   ....[3]....
        /*0064*/ 	.word	0x00002300


	//   ....[4]....
        /*0068*/ 	.word	0x00002330


	//   ....[5]....
        /*006c*/ 	.word	0x00002340


	//   ....[6]....
        /*0070*/ 	.word	0x00002370


	//   ....[7]....
        /*0074*/ 	.word	0x00002380


	//   ....[8]....
        /*0078*/ 	.word	0x000023b0


	//   ....[9]....
        /*007c*/ 	.word	0x000023c0


	//----- nvinfo : EIATTR_VRC_CTA_INIT_COUNT
	.align		4
.L_781:
        /*0080*/ 	.byte	0x02, 0x4a
	.zero		1
	.zero		1


	//----- nvinfo : EIATTR_EXIT_INSTR_OFFSETS
	.align		4
        /*0084*/ 	.byte	0x04, 0x1c
        /*0086*/ 	.short	(.L_783 - .L_782)


	//   ....[0]....
.L_782:
        /*0088*/ 	.word	0x00007b70


	//----- nvinfo : EIATTR_MAX_THREADS
	.align		4
.L_783:
        /*008c*/ 	.byte	0x04, 0x05
        /*008e*/ 	.short	(.L_785 - .L_784)
.L_784:
        /*0090*/ 	.word	0x00000100
        /*0094*/ 	.word	0x00000001
        /*0098*/ 	.word	0x00000001


	//----- nvinfo : EIATTR_CRS_STACK_SIZE
	.align		4
.L_785:
        /*009c*/ 	.byte	0x04, 0x1e
        /*009e*/ 	.short	(.L_787 - .L_786)
.L_786:
        /*00a0*/ 	.word	0x00000000


	//----- nvinfo : EIATTR_CBANK_PARAM_SIZE
	.align		4
.L_787:
        /*00a4*/ 	.byte	0x03, 0x19
        /*00a6*/ 	.short	0x0128


	//----- nvinfo : EIATTR_PARAM_CBANK
	.align		4
        /*00a8*/ 	.byte	0x04, 0x0a
        /*00aa*/ 	.short	(.L_789 - .L_788)
	.align		4
.L_788:
        /*00ac*/ 	.word	index@(.nv.constant0._ZN10layer_norm31ln_parallel_residual_bwd_kernelINS_13Kernel_traitsI13__nv_bfloat16S2_S2_S2_fjLj5120ELj1ELj1ELj8ELj8ENS_18Kernel_traits_baseILj5120ES2_S2_S2_S2_fjLj256EEEEELb0ELb1ELb1EEEvNS_9BwdParamsE)
        /*00b0*/ 	.short	0x0380
        /*00b2*/ 	.short	0x0128


	//----- nvinfo : EIATTR_SW_WAR
	.align		4
.L_789:
        /*00b4*/ 	.byte	0x04, 0x36
        /*00b6*/ 	.short	(.L_791 - .L_790)
.L_790:
        /*00b8*/ 	.word	0x00000008
.L_791:


//--------------------- .nv.info._ZN10layer_norm31ln_parallel_residual_bwd_kernelINS_13Kernel_traitsI13__nv_bfloat16S2_S2_S2_fjLj5120ELj1ELj1ELj8ELj8ENS_18Kernel_traits_baseILj5120ES2_S2_S2_S2_fjLj256EEEEELb1ELb0ELb0EEEvNS_9BwdParamsE --------------------------
	.section	.nv.info._ZN10layer_norm31ln_parallel_residual_bwd_kernelINS_13Kernel_traitsI13__nv_bfloat16S2_S2_S2_fjLj5120ELj1ELj1ELj8ELj8ENS_18Kernel_traits_baseILj5120ES2_S2_S2_S2_fjLj256EEEEELb1ELb0ELb0EEEvNS_9BwdParamsE,"",@"SHT_CUDA_INFO"
	.sectionflags	@""
	.align	4


	//----- nvinfo : EIATTR_CUDA_API_VERSION
	.align		4
        /*0000*/ 	.byte	0x04, 0x37
        /*0002*/ 	.short	(.L_793 - .L_792)
.L_792:
        /*0004*/ 	.word	0x00000082


	//----- nvinfo : EIATTR_KPARAM_INFO
	.align		4
.L_793:
        /*0008*/ 	.byte	0x04, 0x17
        /*000a*/ 	.short	(.L_795 - .L_794)
.L_794:
        /*000c*/ 	.word	0x00000000
        /*0010*/ 	.short	0x0000
        /*0012*/ 	.short	0x0000
        /*0014*/ 	.byte	0x00, 0xf0, 0xa1, 0x04


	//----- nvinfo : EIATTR_SPARSE_MMA_MASK
	.align		4
.L_795:
        /*0018*/ 	.byte	0x03, 0x50
        /*001a*/ 	.short	0x0000


	//----- nvinfo : EIATTR_MAXREG_COUNT
	.align		4
        /*001c*/ 	.byte	0x03, 0x1b
        /*001e*/ 	.short	0x00ff


	//----- nvinfo : EIATTR_NUM_BARRIERS
	.align		4
        /*0020*/ 	.byte	0x02, 0x4c
        /*0022*/ 	.byte	0x01
	.zero		1


	//----- nvinfo : EIATTR_MERCURY_ISA_VERSION
	.align		4
        /*0024*/ 	.byte	0x03, 0x5f
        /*0026*/ 	.short	0x0101


	//----- nvinfo : EIATTR_COOP_GROUP_MASK_REGIDS
	.align		4
        /*0028*/ 	.byte	0x04, 0x29
        /*002a*/ 	.short	(.L_797 - .L_796)


	//   ....[0]....
.L_796:
        /*002c*/ 	.word	0xffffffff


	//   ....[1]....
        /*0030*/ 	.word	0xffffffff


	//   ....[2]....
        /*0034*/ 	.word	0xffffffff


	//   ....[3]....
        /*0038*/ 	.word	0xffffffff


	//   ....[4]....
        /*003c*/ 	.word	0xffffffff


	//   ....[5]....
        /*0040*/ 	.word	0xffffffff


	//   ....[6]....
        /*0044*/ 	.word	0xffffffff


	//   ....[7]....
        /*0048*/ 	.word	0xffffffff


	//   ....[8]....
        /*004c*/ 	.word	0xffffffff


	//   ....[9]....
        /*0050*/ 	.word	0xffffffff


	//----- nvinfo : EIATTR_COOP_GROUP_INSTR_OFFSETS
	.align		4
.L_797:
        /*0054*/ 	.byte	0x04, 0x28
        /*0056*/ 	.short	(.L_799 - .L_798)


	//   ....[0]....
.L_798:
        /*0058*/ 	.word	0x00002b20


	//   ....[1]....
        /*005c*/ 	.word	0x00002b40


	//   ....[2]....
        /*0060*/ 	.word	0x00002b80


	//   ....[3]....
        /*0064*/ 	.word	0x00002b90


	//   ....[4]....
        /*0068*/ 	.word	0x00002bd0


	//   ....[5]....
        /*006c*/ 	.word	0x00002be0


	//   ....[6]....
        /*0070*/ 	.word	0x00002c10


	//   ....[7]....
        /*0074*/ 	.word	0x00002c20


	//   ....[8]....
        /*0078*/ 	.word	0x00002c50


	//   ....[9]....
        /*007c*/ 	.word	0x00002c60


	//----- nvinfo : EIATTR_VRC_CTA_INIT_COUNT
	.align		4
.L_799:
        /*0080*/ 	.byte	0x02, 0x4a
	.zero		1
	.zero		1


	//----- nvinfo : EIATTR_EXIT_INSTR_OFFSETS
	.align		4
        /*0084*/ 	.byte	0x04, 0x1c
        /*0086*/ 	.short	(.L_801 - .L_800)


	//   ....[0]....
.L_800:
        /*0088*/ 	.word	0x0000b260


	//   ....[1]....
        /*008c*/ 	.word	0x0000b330


	//----- nvinfo : EIATTR_MAX_THREADS
	.align		4
.L_801:
        /*0090*/ 	.byte	0x04, 0x05
        /*0092*/ 	.short	(.L_803 - .L_802)
.L_802:
        /*0094*/ 	.word	0x00000100
        /*0098*/ 	.word	0x00000001
        /*009c*/ 	.word	0x00000001


	//----- nvinfo : EIATTR_CRS_STACK_SIZE
	.align		4
.L_803:
        /*00a0*/ 	.byte	0x04, 0x1e
        /*00a2*/ 	.short	(.L_805 - .L_804)
.L_804:
        /*00a4*/ 	.word	0x00000000


	//----- nvinfo : EIATTR_CBANK_PARAM_SIZE
	.align		4
.L_805:
        /*00a8*/ 	.byte	0x03, 0x19
        /*00aa*/ 	.short	0x0128


	//----- nvinfo : EIATTR_PARAM_CBANK
	.align		4
        /*00ac*/ 	.byte	0x04, 0x0a
        /*00ae*/ 	.short	(.L_807 - .L_806)
	.align		4
.L_806:
        /*00b0*/ 	.word	index@(.nv.constant0._ZN10layer_norm31ln_parallel_residual_bwd_kernelINS_13Kernel_traitsI13__nv_bfloat16S2_S2_S2_fjLj5120ELj1ELj1ELj8ELj8ENS_18Kernel_traits_baseILj5120ES2_S2_S2_S2_fjLj256EEEEELb1ELb0ELb0EEEvNS_9BwdParamsE)
        /*00b4*/ 	.short	0x0380
        /*00b6*/ 	.short	0x0128


	//----- nvinfo : EIATTR_SW_WAR
	.align		4
.L_807:
        /*00b8*/ 	.byte	0x04, 0x36
        /*00ba*/ 	.short	(.L_809 - .L_808)
.L_808:
        /*00bc*/ 	.word	0x00000008
.L_809:


//--------------------- .nv.info._ZN10layer_norm31ln_parallel_residual_bwd_kernelINS_13Kernel_traitsI13__nv_bfloat16S2_S2_S2_fjLj5120ELj1ELj1ELj8ELj8ENS_18Kernel_traits_baseILj5120ES2_S2_S2_S2_fjLj256EEEEELb1ELb0ELb1EEEvNS_9BwdParamsE --------------------------
	.section	.nv.info._ZN10layer_norm31ln_parallel_residual_bwd_kernelINS_13Kernel_traitsI13__nv_bfloat16S2_S2_S2_fjLj5120ELj1ELj1ELj8ELj8ENS_18Kernel_traits_baseILj5120ES2_S2_S2_S2_fjLj256EEEEELb1ELb0ELb1EEEvNS_9BwdParamsE,"",@"SHT_CUDA_INFO"
	.sectionflags	@""
	.align	4


	//----- nvinfo : EIATTR_CUDA_API_VERSION
	.align		4
        /*0000*/ 	.byte	0x04, 0x37
        /*0002*/ 	.short	(.L_811 - .L_810)
.L_810:
        /*0004*/ 	.word	0x00000082


	//----- nvinfo : EIATTR_KPARAM_INFO
	.align		4
.L_811:
        /*0008*/ 	.byte	0x04, 0x17
        /*000a*/ 	.short	(.L_813 - .L_812)
.L_812:
        /*000c*/ 	.word	0x00000000
        /*0010*/ 	.short	0x0000
        /*0012*/ 	.short	0x0000
        /*0014*/ 	.byte	0x00, 0xf0, 0xa1, 0x04


	//----- nvinfo : EIATTR_SPARSE_MMA_MASK
	.align		4
.L_813:
        /*0018*/ 	.byte	0x03, 0x50
        /*001a*/ 	.short	0x0000


	//----- nvinfo : EIATTR_MAXREG_COUNT
	.align		4
        /*001c*/ 	.byte	0x03, 0x1b
        /*001e*/ 	.short	0x00ff


	//----- nvinfo : EIATTR_NUM_BARRIERS
	.align		4
        /*0020*/ 	.byte	0x02, 0x4c
        /*0022*/ 	.byte	0x01
	.zero		1


	//----- nvinfo : EIATTR_MERCURY_ISA_VERSION
	.align		4
        /*0024*/ 	.byte	0x03, 0x5f
        /*0026*/ 	.short	0x0101


	//----- nvinfo : EIATTR_COOP_GROUP_MASK_REGIDS
	.align		4
        /*0028*/ 	.byte	0x04, 0x29
        /*002a*/ 	.short	(.L_815 - .L_814)


	//   ....[0]....
.L_814:
        /*002c*/ 	.word	0xffffffff


	//   ....[1]....
        /*0030*/ 	.word	0xffffffff


	//   ....[2]....
        /*0034*/ 	.word	0xffffffff


	//   ....[3]....
        /*0038*/ 	.word	0xffffffff


	//   ....[4]....
        /*003c*/ 	.word	0xffffffff


	//   ....[5]....
        /*0040*/ 	.word	0xffffffff


	//   ....[6]....
        /*0044*/ 	.word	0xffffffff


	//   ....[7]....
        /*0048*/ 	.word	0xffffffff


	//   ....[8]....
        /*004c*/ 	.word	0xffffffff


	//   ....[9]....
        /*0050*/ 	.word	0xffffffff


	//----- nvinfo : EIATTR_COOP_GROUP_INSTR_OFFSETS
	.align		4
.L_815:
        /*0054*/ 	.byte	0x04, 0x28
        /*0056*/ 	.short	(.L_817 - .L_816)


	//   ....[0]....
.L_816:
        /*0058*/ 	.word	0x00001f90


	//   ....[1]....
        /*005c*/ 	.word	0x00001fa0


	//   ....[2]....
        /*0060*/ 	.word	0x00001fd0


	//   ....[3]....
        /*0064*/ 	.word	0x00001fe0


	//   ....[4]....
        /*0068*/ 	.word	0x00002010


	//   ....[5]....
        /*006c*/ 	.word	0x00002020


	//   ....[6]....
        /*0070*/ 	.word	0x00002050


	//   ....[7]....
        /*0074*/ 	.word	0x00002060


	//   ....[8]....
        /*0078*/ 	.word	0x000020a0


	//   ....[9]....
        /*007c*/ 	.word	0x000020b0


	//----- nvinfo : EIATTR_VRC_CTA_INIT_COUNT
	.align		4
.L_817:
        /*0080*/ 	.byte	0x02, 0x4a
	.zero		1
	.zero		1


	//----- nvinfo : EIATTR_EXIT_INSTR_OFFSETS
	.align		4
        /*0084*/ 	.byte	0x04, 0x1c
        /*0086*/ 	.short	(.L_819 - .L_818)


	//   ....[0]....
.L_818:
        /*0088*/ 	.word	0x0000a7e0


	//----- nvinfo : EIATTR_MAX_THREADS
	.align		4
.L_819:
        /*008c*/ 	.byte	0x04, 0x05
        /*008e*/ 	.short	(.L_821 - .L_820)
.L_820:
        /*0090*/ 	.word	0x00000100
        /*0094*/ 	.word	0x00000001
        /*0098*/ 	.word	0x00000001


	//----- nvinfo : EIATTR_CRS_STACK_SIZE
	.align		4
.L_821:
        /*009c*/ 	.byte	0x04, 0x1e
        /*009e*/ 	.short	(.L_823 - .L_822)
.L_822:
        /*00a0*/ 	.word	0x00000000


	//----- nvinfo : EIATTR_CBANK_PARAM_SIZE
	.align		4
.L_823:
        /*00a4*/ 	.byte	0x03, 0x19
        /*00a6*/ 	.short	0x0128


	//----- nvinfo : EIATTR_PARAM_CBANK
	.align		4
        /*00a8*/ 	.byte	0x04, 0x0a
        /*00aa*/ 	.short	(.L_825 - .L_824)
	.align		4
.L_824:
        /*00ac*/ 	.word	index@(.nv.constant0._ZN10layer_norm31ln_parallel_residual_bwd_kernelINS_13Kernel_traitsI13__nv_bfloat16S2_S2_S2_fjLj5120ELj1ELj1ELj8ELj8ENS_18Kernel_traits_baseILj5120ES2_S2_S2_S2_fjLj256EEEEELb1ELb0ELb1EEEvNS_9BwdParamsE)
        /*00b0*/ 	.short	0x0380
        /*00b2*/ 	.short	0x0128


	//----- nvinfo : EIATTR_SW_WAR
	.align		4
.L_825:
        /*00b4*/ 	.byte	0x04, 0x36
        /*00b6*/ 	.short	(.L_827 - .L_826)
.L_826:
        /*00b8*/ 	.word	0x00000008
.L_827:


//--------------------- .nv.info._ZN10layer_norm22ln_bwd_finalize_kernelINS_22Kernel_traits_finalizeILj5120E13__nv_bfloat16S2_S2_S2_fjLb0ELj1024ELj4ENS_18Kernel_traits_baseILj5120ES2_S2_S2_S2_fjLj1024EEEEELb0ELb0EEEvNS_9BwdParamsE --------------------------
	.section	.nv.info._ZN10layer_norm22ln_bwd_finalize_kernelINS_22Kernel_traits_finalizeILj5120E13__nv_bfloat16S2_S2_S2_fjLb0ELj1024ELj4ENS_18Kernel_traits_baseILj5120ES2_S2_S2_S2_fjLj1024EEEEELb0ELb0EEEvNS_9BwdParamsE,"",@"SHT_CUDA_INFO"
	.sectionflags	@""
	.align	4


	//----- nvinfo : EIATTR_CUDA_API_VERSION
	.align		4
        /*0000*/ 	.byte	0x04, 0x37
        /*0002*/ 	.short	(.L_829 - .L_828)
.L_828:
        /*0004*/ 	.word	0x00000082


	//----- nvinfo : EIATTR_KPARAM_INFO
	.align		4
.L_829:
        /*0008*/ 	.byte	0x04, 0x17
        /*000a*/ 	.short	(.L_831 - .L_830)
.L_830:
        /*000c*/ 	.word	0x00000000
        /*0010*/ 	.short	0x0000
        /*0012*/ 	.short	0x0000
        /*0014*/ 	.byte	0x00, 0xf0, 0xa1, 0x04


	//----- nvinfo : EIATTR_SPARSE_MMA_MASK
	.align		4
.L_831:
        /*0018*/ 	.byte	0x03, 0x50
        /*001a*/ 	.short	0x0000


	//----- nvinfo : EIATTR_MAXREG_COUNT
	.align		4
        /*001c*/ 	.byte	0x03, 0x1b
        /*001e*/ 	.short	0x0040


	//----- nvinfo : EIATTR_NUM_BARRIERS
	.align		4
        /*0020*/ 	.byte	0x02, 0x4c
        /*0022*/ 	.byte	0x01
	.zero		1


	//----- nvinfo : EIATTR_MERCURY_ISA_VERSION
	.align		4
        /*0024*/ 	.byte	0x03, 0x5f
        /*0026*/ 	.short	0x0101


	//----- nvinfo : EIATTR_COOP_GROUP_MASK_REGIDS
	.align		4
        /*0028*/ 	.byte	0x04, 0x29
        /*002a*/ 	.short	(.L_833 - .L_832)


	//   ....[0]....
.L_832:
        /*002c*/ 	.word	0xffffffff


	//   ....[1]....
        /*0030*/ 	.word	0xffffffff


	//   ....[2]....
        /*0034*/ 	.word	0xffffffff


	//   ....[3]....
        /*0038*/ 	.word	0xffffffff


	//   ....[4]....
        /*003c*/ 	.word	0xffffffff


	//   ....[5]....
        /*0040*/ 	.word	0xffffffff


	//   ....[6]....
        /*0044*/ 	.word	0xffffffff


	//   ....[7]....
        /*0048*/ 	.word	0xffffffff


	//   ....[8]....
        /*004c*/ 	.word	0xffffffff


	//   ....[9]....
        /*0050*/ 	.word	0xffffffff


	//----- nvinfo : EIATTR_COOP_GROUP_INSTR_OFFSETS
	.align		4
.L_833:
        /*0054*/ 	.byte	0x04, 0x28
        /*0056*/ 	.short	(.L_835 - .L_834)


	//   ....[0]....
.L_834:
        /*0058*/ 	.word	0x00001540


	//   ....[1]....
        /*005c*/ 	.word	0x00001550


	//   ....[2]....
        /*0060*/ 	.word	0x00001580


	//   ....[3]....
        /*0064*/ 	.word	0x00001590


	//   ....[4]....
        /*0068*/ 	.word	0x000015c0


	//   ....[5]....
        /*006c*/ 	.word	0x000015d0


	//   ....[6]....
        /*0070*/ 	.word	0x00001610


	//   ....[7]....
        /*0074*/ 	.word	0x00001630


	//   ....[8]....
        /*0078*/ 	.word	0x00001680


	//   ....[9]....
        /*007c*/ 	.word	0x00001690


	//----- nvinfo : EIATTR_VRC_CTA_INIT_COUNT
	.align		4
.L_835:
        /*0080*/ 	.byte	0x02, 0x4a
	.zero		1
	.zero		1


	//----- nvinfo : EIATTR_EXIT_INSTR_OFFSETS
	.align		4
        /*0084*/ 	.byte	0x04, 0x1c
        /*0086*/ 	.short	(.L_837 - .L_836)


	//   ....[0]....
.L_836:
        /*0088*/ 	.word	0x00000060


	//   ....[1]....
        /*008c*/ 	.word	0x000016f0


	//   ....[2]....
        /*0090*/ 	.word	0x00001720


	//   ....[3]....
        /*0094*/ 	.word	0x000017e0


	//----- nvinfo : EIATTR_MAX_THREADS
	.align		4
.L_837:
        /*0098*/ 	.byte	0x04, 0x05
        /*009a*/ 	.short	(.L_839 - .L_838)
.L_838:
        /*009c*/ 	.word	0x00000400
        /*00a0*/ 	.word	0x00000001
        /*00a4*/ 	.word	0x00000001


	//----- nvinfo : EIATTR_CRS_STACK_SIZE
	.align		4
.L_839:
        /*00a8*/ 	.byte	0x04, 0x1e
        /*00aa*/ 	.short	(.L_841 - .L_840)
.L_840:
        /*00ac*/ 	.word	0x00000000


	//----- nvinfo : EIATTR_CBANK_PARAM_SIZE
	.align		4
.L_841:
        /*00b0*/ 	.byte	0x03, 0x19
        /*00b2*/ 	.short	0x0128


	//----- nvinfo : EIATTR_PARAM_CBANK
	.align		4
        /*00b4*/ 	.byte	0x04, 0x0a
        /*00b6*/ 	.short	(.L_843 - .L_842)
	.align		4
.L_842:
        /*00b8*/ 	.word	index@(.nv.constant0._ZN10layer_norm22ln_bwd_finalize_kernelINS_22Kernel_traits_finalizeILj5120E13__nv_bfloat16S2_S2_S2_fjLb0ELj1024ELj4ENS_18Kernel_traits_baseILj5120ES2_S2_S2_S2_fjLj1024EEEEELb0ELb0EEEvNS_9BwdParamsE)
        /*00bc*/ 	.short	0x0380
        /*00be*/ 	.short	0x0128


	//----- nvinfo : EIATTR_SW_WAR
	.align		4
.L_843:
        /*00c0*/ 	.byte	0x04, 0x36
        /*00c2*/ 	.short	(.L_845 - .L_844)
.L_844:
        /*00c4*/ 	.word	0x00000008
.L_845:


//--------------------- .nv.info._ZN10layer_norm40ln_parallel_residual_bwd_finalize_kernelINS_22Kernel_traits_finalizeILj5120E13__nv_bfloat16S2_S2_S2_fjLb0ELj1024ELj4ENS_18Kernel_traits_baseILj5120ES2_S2_S2_S2_fjLj1024EEEEELb0EEEvNS_9BwdParamsE --------------------------
	.section	.nv.info._ZN10layer_norm40ln_parallel_residual_bwd_finalize_kernelINS_22Kernel_traits_finalizeILj5120E13__nv_bfloat16S2_S2_S2_fjLb0ELj1024ELj4ENS_18Kernel_traits_baseILj5120ES2_S2_S2_S2_fjLj1024EEEEELb0EEEvNS_9BwdParamsE,"",@"SHT_CUDA_INFO"
	.sectionflags	@""
	.align	4


	//----- nvinfo : EIATTR_CUDA_API_VERSION
	.align		4
        /*0000*/ 	.byte	0x04, 0x37
        /*0002*/ 	.short	(.L_847 - .L_846)
.L_846:
        /*0004*/ 	.word	0x00000082


	//----- nvinfo : EIATTR_KPARAM_INFO
	.align		4
.L_847:
        /*0008*/ 	.byte	0x04, 0x17
        /*000a*/ 	.short	(.L_849 - .L_848)
.L_848:
        /*000c*/ 	.word	0x00000000
        /*0010*/ 	.short	0x0000
        /*0012*/ 	.short	0x0000
        /*0014*/ 	.byte	0x00, 0xf0, 0xa1, 0x04


	//----- nvinfo : EIATTR_SPARSE_MMA_MASK
	.align		4
.L_849:
        /*0018*/ 	.byte	0x03, 0x50
        /*001a*/ 	.short	0x0000


	//----- nvinfo : EIATTR_MAXREG_COUNT
	.align		4
        /*001c*/ 	.byte	0x03, 0x1b
        /*001e*/ 	.short	0x0040


	//----- nvinfo : EIATTR_NUM_BARRIERS
	.align		4
        /*0020*/ 	.byte	0x02, 0x4c
        /*0022*/ 	.byte	0x01
	.zero		1


	//----- nvinfo : EIATTR_MERCURY_ISA_VERSION
	.align		4
        /*0024*/ 	.byte	0x03, 0x5f
        /*0026*/ 	.short	0x0101


	//----- nvinfo : EIATTR_COOP_GROUP_MASK_REGIDS
	.align		4
        /*0028*/ 	.byte	0x04, 0x29
        /*002a*/ 	.short	(.L_851 - .L_850)


	//   ....[0]....
.L_850:
        /*002c*/ 	.word	0xffffffff


	//   ....[1]....
        /*0030*/ 	.word	0xffffffff


	//   ....[2]....
        /*0034*/ 	.word	0xffffffff


	//   ....[3]....
        /*0038*/ 	.word	0xffffffff


	//   ....[4]....
        /*003c*/ 	.word	0xffffffff


	//   ....[5]....
        /*0040*/ 	.word	0xffffffff


	//   ....[6]....
        /*0044*/ 	.word	0xffffffff


	//   ....[7]....
        /*0048*/ 	.word	0xffffffff


	//   ....[8]....
        /*004c*/ 	.word	0xffffffff


	//   ....[9]....
        /*0050*/ 	.word	0xffffffff


	//   ....[10]....
        /*0054*/ 	.word	0xffffffff


	//   ....[11]....
        /*0058*/ 	.word	0xffffffff


	//   ....[12]....
        /*005c*/ 	.word	0xffffffff


	//   ....[13]....
        /*0060*/ 	.word	0xffffffff


	//   ....[14]....
        /*0064*/ 	.word	0xffffffff


	//   ....[15]....
        /*0068*/ 	.word	0xffffffff


	//   ....[16]....
        /*006c*/ 	.word	0xffffffff


	//   ....[17]....
        /*0070*/ 	.word	0xffffffff


	//   ....[18]....
        /*0074*/ 	.word	0xffffffff


	//   ....[19]....
        /*0078*/ 	.word	0xffffffff


	//----- nvinfo : EIATTR_COOP_GROUP_INSTR_OFFSETS
	.align		4
.L_851:
        /*007c*/ 	.byte	0x04, 0x28
        /*007e*/ 	.short	(.L_853 - .L_852)


	//   ....[0]....
.L_852:
        /*0080*/ 	.word	0x000013a0


	//   ....[1]....
        /*0084*/ 	.word	0x000013b0


	//   ....[2]....
        /*0088*/ 	.word	0x000013c0


	//   ....[3]....
        /*008c*/ 	.word	0x000013d0


	//   ....[4]....
        /*0090*/ 	.word	0x00001400


	//   ....[5]....
        /*0094*/ 	.word	0x00001430


	//   ....[6]....
        /*0098*/ 	.word	0x00001440


	//   ....[7]....
        /*009c*/ 	.word	0x00001450


	//   ....[8]....
        /*00a0*/ 	.word	0x00001470


	//   ....[9]....
        /*00a4*/ 	.word	0x000014b0


	//   ....[10]....
        /*00a8*/ 	.word	0x000014e0


	//   ....[11]....
        /*00ac*/ 	.word	0x000014f0


	//   ....[12]....
        /*00b0*/ 	.word	0x00001510


	//   ....[13]....
        /*00b4*/ 	.word	0x00001540


	//   ....[14]....
        /*00b8*/ 	.word	0x00001560


	//   ....[15]....
        /*00bc*/ 	.word	0x00001570


	//   ....[16]....
        /*00c0*/ 	.word	0x000015b0


	//   ....[17]....
        /*00c4*/ 	.word	0x000015e0


	//   ....[18]....
        /*00c8*/ 	.word	0x00001600


	//   ....[19]....
        /*00cc*/ 	.word	0x00001610


	//----- nvinfo : EIATTR_VRC_CTA_INIT_COUNT
	.align		4
.L_853:
        /*00d0*/ 	.byte	0x02, 0x4a
	.zero		1
	.zero		1


	//----- nvinfo : EIATTR_EXIT_INSTR_OFFSETS
	.align		4
        /*00d4*/ 	.byte	0x04, 0x1c
        /*00d6*/ 	.short	(.L_855 - .L_854)


	//   ....[0]....
.L_854:
        /*00d8*/ 	.word	0x00000060


	//   ....[1]....
        /*00dc*/ 	.word	0x000016c0


	//   ....[2]....
        /*00e0*/ 	.word	0x000016f0


	//   ....[3]....
        /*00e4*/ 	.word	0x00001850


	//----- nvinfo : EIATTR_MAX_THREADS
	.align		4
.L_855:
        /*00e8*/ 	.byte	0x04, 0x05
        /*00ea*/ 	.short	(.L_857 - .L_856)
.L_856:
        /*00ec*/ 	.word	0x00000400
        /*00f0*/ 	.word	0x00000001
        /*00f4*/ 	.word	0x00000001


	//----- nvinfo : EIATTR_CRS_STACK_SIZE
	.align		4
.L_857:
        /*00f8*/ 	.byte	0x04, 0x1e
        /*00fa*/ 	.short	(.L_859 - .L_858)
.L_858:
        /*00fc*/ 	.word	0x00000000


	//----- nvinfo : EIATTR_CBANK_PARAM_SIZE
	.align		4
.L_859:
        /*0100*/ 	.byte	0x03, 0x19
        /*0102*/ 	.short	0x0128


	//----- nvinfo : EIATTR_PARAM_CBANK
	.align		4
        /*0104*/ 	.byte	0x04, 0x0a
        /*0106*/ 	.short	(.L_861 - .L_860)
	.align		4
.L_860:
        /*0108*/ 	.word	index@(.nv.constant0._ZN10layer_norm40ln_parallel_residual_bwd_finalize_kernelINS_22Kernel_traits_finalizeILj5120E13__nv_bfloat16S2_S2_S2_fjLb0ELj1024ELj4ENS_18Kernel_traits_baseILj5120ES2_S2_S2_S2_fjLj1024EEEEELb0EEEvNS_9BwdParamsE)
        /*010c*/ 	.short	0x0380
        /*010e*/ 	.short	0x0128


	//----- nvinfo : EIATTR_SW_WAR
	.align		4
.L_861:
        /*0110*/ 	.byte	0x04, 0x36
        /*0112*/ 	.short	(.L_863 - .L_862)
.L_862:
        /*0114*/ 	.word	0x00000008
.L_863:


//--------------------- .nv.info._ZN10layer_norm31ln_parallel_residual_bwd_kernelINS_13Kernel_traitsI13__nv_bfloat16S2_S2_S2_fjLj5120ELj1ELj1ELj8ELj8ENS_18Kernel_traits_baseILj5120ES2_S2_S2_S2_fjLj256EEEEELb1ELb1ELb0EEEvNS_9BwdParamsE --------------------------
	.section	.nv.info._ZN10layer_norm31ln_parallel_residual_bwd_kernelINS_13Kernel_traitsI13__nv_bfloat16S2_S2_S2_fjLj5120ELj1ELj1ELj8ELj8ENS_18Kernel_traits_baseILj5120ES2_S2_S2_S2_fjLj256EEEEELb1ELb1ELb0EEEvNS_9BwdParamsE,"",@"SHT_CUDA_INFO"
	.sectionflags	@""
	.align	4


	//----- nvinfo : EIATTR_CUDA_API_VERSION
	.align		4
        /*0000*/ 	.byte	0x04, 0x37
        /*0002*/ 	.short	(.L_865 - .L_864)
.L_864:
        /*0004*/ 	.word	0x00000082


	//----- nvinfo : EIATTR_KPARAM_INFO
	.align		4
.L_865:
        /*0008*/ 	.byte	0x04, 0x17
        /*000a*/ 	.short	(.L_867 - .L_866)
.L_866:
        /*000c*/ 	.word	0x00000000
        /*0010*/ 	.short	0x0000
        /*0012*/ 	.short	0x0000
        /*0014*/ 	.byte	0x00, 0xf0, 0xa1, 0x04


	//----- nvinfo : EIATTR_SPARSE_MMA_MASK
	.align		4
.L_867:
        /*0018*/ 	.byte	0x03, 0x50
        /*001a*/ 	.short	0x0000


	//----- nvinfo : EIATTR_MAXREG_COUNT
	.align		4
        /*001c*/ 	.byte	0x03, 0x1b
        /*001e*/ 	.short	0x00ff


	//----- nvinfo : EIATTR_NUM_BARRIERS
	.align		4
        /*0020*/ 	.byte	0x02, 0x4c
        /*0022*/ 	.byte	0x01
	.zero		1


	//----- nvinfo : EIATTR_MERCURY_ISA_VERSION
	.align		4
        /*0024*/ 	.byte	0x03, 0x5f
        /*0026*/ 	.short	0x0101


	//----- nvinfo : EIATTR_COOP_GROUP_MASK_REGIDS
	.align		4
        /*0028*/ 	.byte	0x04, 0x29
        /*002a*/ 	.short	(.L_869 - .L_868)


	//   ....[0]....
.L_868:
        /*002c*/ 	.word	0xffffffff


	//   ....[1]....
        /*0030*/ 	.word	0xffffffff


	//   ....[2]....
        /*0034*/ 	.word	0xffffffff


	//   ....[3]....
        /*0038*/ 	.word	0xffffffff


	//   ....[4]....
        /*003c*/ 	.word	0xffffffff


	//   ....[5]....
        /*0040*/ 	.word	0xffffffff


	//   ....[6]....
        /*0044*/ 	.word	0xffffffff


	//   ....[7]....
        /*0048*/ 	.word	0xffffffff


	//   ....[8]....
        /*004c*/ 	.word	0xffffffff


	//   ....[9]....
        /*0050*/ 	.word	0xffffffff


	//----- nvinfo : EIATTR_COOP_GROUP_INSTR_OFFSETS
	.align		4
.L_869:
        /*0054*/ 	.byte	0x04, 0x28
        /*0056*/ 	.short	(.L_871 - .L_870)


	//   ....[0]....
.L_870:
        /*0058*/ 	.word	0x00001e00


	//   ....[1]....
        /*005c*/ 	.word	0x00001e20


	//   ....[2]....
        /*0060*/ 	.word	0x00001e60


	//   ....[3]....
        /*0064*/ 	.word	0x00001e70


	//   ....[4]....
        /*0068*/ 	.word	0x00001eb0


	//   ....[5]....
        /*006c*/ 	.word	0x00001ec0


	//   ....[6]....
        /*0070*/ 	.word	0x00001ef0


	//   ....[7]....
        /*0074*/ 	.word	0x00001f00


	//   ....[8]....
        /*0078*/ 	.word	0x00001f30


	//   ....[9]....
        /*007c*/ 	.word	0x00001f40


	//----- nvinfo : EIATTR_VRC_CTA_INIT_COUNT
	.align		4
.L_871:
        /*0080*/ 	.byte	0x02, 0x4a
	.zero		1
	.zero		1


	//----- nvinfo : EIATTR_EXIT_INSTR_OFFSETS
	.align		4
        /*0084*/ 	.byte	0x04, 0x1c
        /*0086*/ 	.short	(.L_873 - .L_872)


	//   ....[0]....
.L_872:
        /*0088*/ 	.word	0x0000a520


	//   ....[1]....
        /*008c*/ 	.word	0x0000a5a0


	//----- nvinfo : EIATTR_MAX_THREADS
	.align		4
.L_873:
        /*0090*/ 	.byte	0x04, 0x05
        /*0092*/ 	.short	(.L_875 - .L_874)
.L_874:
        /*0094*/ 	.word	0x00000100
        /*0098*/ 	.word	0x00000001
        /*009c*/ 	.word	0x00000001


	//----- nvinfo : EIATTR_CRS_STACK_SIZE
	.align		4
.L_875:
        /*00a0*/ 	.byte	0x04, 0x1e
        /*00a2*/ 	.short	(.L_877 - .L_876)
.L_876:
        /*00a4*/ 	.word	0x00000000


	//----- nvinfo : EIATTR_CBANK_PARAM_SIZE
	.align		4
.L_877:
        /*00a8*/ 	.byte	0x03, 0x19
        /*00aa*/ 	.short	0x0128


	//----- nvinfo : EIATTR_PARAM_CBANK
	.align		4
        /*00ac*/ 	.byte	0x04, 0x0a
        /*00ae*/ 	.short	(.L_879 - .L_878)
	.align		4
.L_878:
        /*00b0*/ 	.word	index@(.nv.constant0._ZN10layer_norm31ln_parallel_residual_bwd_kernelINS_13Kernel_traitsI13__nv_bfloat16S2_S2_S2_fjLj5120ELj1ELj1ELj8ELj8ENS_18Kernel_traits_baseILj5120ES2_S2_S2_S2_fjLj256EEEEELb1ELb1ELb0EEEvNS_9BwdParamsE)
        /*00b4*/ 	.short	0x0380
        /*00b6*/ 	.short	0x0128


	//----- nvinfo : EIATTR_SW_WAR
	.align		4
.L_879:
        /*00b8*/ 	.byte	0x04, 0x36
        /*00ba*/ 	.short	(.L_881 - .L_880)
.L_880:
        /*00bc*/ 	.word	0x00000008
.L_881:


//--------------------- .nv.info._ZN10layer_norm22ln_bwd_finalize_kernelINS_22Kernel_traits_finalizeILj5120E13__nv_bfloat16S2_S2_S2_fjLb0ELj1024ELj4ENS_18Kernel_traits_baseILj5120ES2_S2_S2_S2_fjLj1024EEEEELb0ELb1EEEvNS_9BwdParamsE --------------------------
	.section	.nv.info._ZN10layer_norm22ln_bwd_finalize_kernelINS_22Kernel_traits_finalizeILj5120E13__nv_bfloat16S2_S2_S2_fjLb0ELj1024ELj4ENS_18Kernel_traits_baseILj5120ES2_S2_S2_S2_fjLj1024EEEEELb0ELb1EEEvNS_9BwdParamsE,"",@"SHT_CUDA_INFO"
	.sectionflags	@""
	.align	4


	//----- nvinfo : EIATTR_CUDA_API_VERSION
	.align		4
        /*0000*/ 	.byte	0x04, 0x37
        /*0002*/ 	.short	(.L_883 - .L_882)
.L_882:
        /*0004*/ 	.word	0x00000082


	//----- nvinfo : EIATTR_KPARAM_INFO
	.align		4
.L_883:
        /*0008*/ 	.byte	0x04, 0x17
        /*000a*/ 	.short	(.L_885 - .L_884)
.L_884:
        /*000c*/ 	.word	0x00000000
        /*0010*/ 	.short	0x0000
        /*0012*/ 	.short	0x0000
        /*0014*/ 	.byte	0x00, 0xf0, 0xa1, 0x04


	//----- nvinfo : EIATTR_SPARSE_MMA_MASK
	.align		4
.L_885:
        /*0018*/ 	.byte	0x03, 0x50
        /*001a*/ 	.short	0x0000


	//----- nvinfo : EIATTR_MAXREG_COUNT
	.align		4
        /*001c*/ 	.byte	0x03, 0x1b
        /*001e*/ 	.short	0x0040


	//----- nvinfo : EIATTR_NUM_BARRIERS
	.align		4
        /*0020*/ 	.byte	0x02, 0x4c
        /*0022*/ 	.byte	0x01
	.zero		1


	//----- nvinfo : EIATTR_MERCURY_ISA_VERSION
	.align		4
        /*0024*/ 	.byte	0x03, 0x5f
        /*0026*/ 	.short	0x0101


	//----- nvinfo : EIATTR_COOP_GROUP_MASK_REGIDS
	.align		4
        /*0028*/ 	.byte	0x04, 0x29
        /*002a*/ 	.short	(.L_887 - .L_886)


	//   ....[0]....
.L_886:
        /*002c*/ 	.word	0xffffffff


	//   ....[1]....
        /*0030*/ 	.word	0xffffffff


	//   ....[2]....
        /*0034*/ 	.word	0xffffffff


	//   ....[3]....
        /*0038*/ 	.word	0xffffffff


	//   ....[4]....
        /*003c*/ 	.word	0xffffffff


	//   ....[5]....
        /*0040*/ 	.word	0xffffffff


	//   ....[6]....
        /*0044*/ 	.word	0xffffffff


	//   ....[7]....
        /*0048*/ 	.word	0xffffffff


	//   ....[8]....
        /*004c*/ 	.word	0xffffffff


	//   ....[9]....
        /*0050*/ 	.word	0xffffffff


	//----- nvinfo : EIATTR_COOP_GROUP_INSTR_OFFSETS
	.align		4
.L_887:
        /*0054*/ 	.byte	0x04, 0x28
        /*0056*/ 	.short	(.L_889 - .L_888)


	//   ....[0]....
.L_888:
        /*0058*/ 	.word	0x00001560


	//   ....[1]....
        /*005c*/ 	.word	0x00001570


	//   ....[2]....
        /*0060*/ 	.word	0x000015a0


	//   ....[3]....
        /*0064*/ 	.word	0x000015b0


	//   ....[4]....
        /*0068*/ 	.word	0x000015e0


	//   ....[5]....
        /*006c*/ 	.word	0x000015f0


	//   ....[6]....
        /*0070*/ 	.word	0x00001620


	//   ....[7]....
        /*0074*/ 	.word	0x00001640


	//   ....[8]....
        /*0078*/ 	.word	0x00001670


	//   ....[9]....
        /*007c*/ 	.word	0x00001680


	//----- nvinfo : EIATTR_VRC_CTA_INIT_COUNT
	.align		4
.L_889:
        /*0080*/ 	.byte	0x02, 0x4a
	.zero		1
	.zero		1


	//----- nvinfo : EIATTR_EXIT_INSTR_OFFSETS
	.align		4
        /*0084*/ 	.byte	0x04, 0x1c
        /*0086*/ 	.short	(.L_891 - .L_890)


	//   ....[0]....
.L_890:
        /*0088*/ 	.word	0x00000060


	//   ....[1]....
        /*008c*/ 	.word	0x000016e0


	//   ....[2]....
        /*0090*/ 	.word	0x000017d0


	//----- nvinfo : EIATTR_MAX_THREADS
	.align		4
.L_891:
        /*0094*/ 	.byte	0x04, 0x05
        /*0096*/ 	.short	(.L_893 - .L_892)
.L_892:
        /*0098*/ 	.word	0x00000400
        /*009c*/ 	.word	0x00000001
        /*00a0*/ 	.word	0x00000001


	//----- nvinfo : EIATTR_CRS_STACK_SIZE
	.align		4
.L_893:
        /*00a4*/ 	.byte	0x04, 0x1e
        /*00a6*/ 	.short	(.L_895 - .L_894)
.L_894:
        /*00a8*/ 	.word	0x00000000


	//----- nvinfo : EIATTR_CBANK_PARAM_SIZE
	.align		4
.L_895:
        /*00ac*/ 	.byte	0x03, 0x19
        /*00ae*/ 	.short	0x0128


	//----- nvinfo : EIATTR_PARAM_CBANK
	.align		4
        /*00b0*/ 	.byte	0x04, 0x0a
        /*00b2*/ 	.short	(.L_897 - .L_896)
	.align		4
.L_896:
        /*00b4*/ 	.word	index@(.nv.constant0._ZN10layer_norm22ln_bwd_finalize_kernelINS_22Kernel_traits_finalizeILj5120E13__nv_bfloat16S2_S2_S2_fjLb0ELj1024ELj4ENS_18Kernel_traits_baseILj5120ES2_S2_S2_S2_fjLj1024EEEEELb0ELb1EEEvNS_9BwdParamsE)
        /*00b8*/ 	.short	0x0380
        /*00ba*/ 	.short	0x0128


	//----- nvinfo : EIATTR_SW_WAR
	.align		4
.L_897:
        /*00bc*/ 	.byte	0x04, 0x36
        /*00be*/ 	.short	(.L_899 - .L_898)
.L_898:
        /*00c0*/ 	.word	0x00000008
.L_899:


//--------------------- .nv.info._ZN10layer_norm40ln_parallel_residual_bwd_finalize_kernelINS_22Kernel_traits_finalizeILj5120E13__nv_bfloat16S2_S2_S2_fjLb0ELj1024ELj4ENS_18Kernel_traits_baseILj5120ES2_S2_S2_S2_fjLj1024EEEEELb1EEEvNS_9BwdParamsE --------------------------
	.section	.nv.info._ZN10layer_norm40ln_parallel_residual_bwd_finalize_kernelINS_22Kernel_traits_finalizeILj5120E13__nv_bfloat16S2_S2_S2_fjLb0ELj1024ELj4ENS_18Kernel_traits_baseILj5120ES2_S2_S2_S2_fjLj1024EEEEELb1EEEvNS_9BwdParamsE,"",@"SHT_CUDA_INFO"
	.sectionflags	@""
	.align	4


	//----- nvinfo : EIATTR_CUDA_API_VERSION
	.align		4
        /*0000*/ 	.byte	0x04, 0x37
        /*0002*/ 	.short	(.L_901 - .L_900)
.L_900:
        /*0004*/ 	.word	0x00000082


	//----- nvinfo : EIATTR_KPARAM_INFO
	.align		4
.L_901:
        /*0008*/ 	.byte	0x04, 0x17
        /*000a*/ 	.short	(.L_903 - .L_902)
.L_902:
        /*000c*/ 	.word	0x00000000
        /*0010*/ 	.short	0x0000
        /*0012*/ 	.short	0x0000
        /*0014*/ 	.byte	0x00, 0xf0, 0xa1, 0x04


	//----- nvinfo : EIATTR_SPARSE_MMA_MASK
	.align		4
.L_903:
        /*0018*/ 	.byte	0x03, 0x50
        /*001a*/ 	.short	0x0000


	//----- nvinfo : EIATTR_MAXREG_COUNT
	.align		4
        /*001c*/ 	.byte	0x03, 0x1b
        /*001e*/ 	.short	0x0040


	//----- nvinfo : EIATTR_NUM_BARRIERS
	.align		4
        /*0020*/ 	.byte	0x02, 0x4c
        /*0022*/ 	.byte	0x01
	.zero		1


	//----- nvinfo : EIATTR_MERCURY_ISA_VERSION
	.align		4
        /*0024*/ 	.byte	0x03, 0x5f
        /*0026*/ 	.short	0x0101


	//----- nvinfo : EIATTR_COOP_GROUP_MASK_REGIDS
	.align		4
        /*0028*/ 	.byte	0x04, 0x29
        /*002a*/ 	.short	(.L_905 - .L_904)


	//   ....[0]....
.L_904:
        /*002c*/ 	.word	0xffffffff


	//   ....[1]....
        /*0030*/ 	.word	0xffffffff


	//   ....[2]....
        /*0034*/ 	.word	0xffffffff


	//   ....[3]....
        /*0038*/ 	.word	0xffffffff


	//   ....[4]....
        /*003c*/ 	.word	0xffffffff


	//   ....[5]....
        /*0040*/ 	.word	0xffffffff


	//   ....[6]....
        /*0044*/ 	.word	0xffffffff


	//   ....[7]....
        /*0048*/ 	.word	0xffffffff


	//   ....[8]....
        /*004c*/ 	.word	0xffffffff


	//   ....[9]....
        /*0050*/ 	.word	0xffffffff


	//   ....[10]....
        /*0054*/ 	.word	0xffffffff


	//   ....[11]....
        /*0058*/ 	.word	0xffffffff


	//   ....[12]....
        /*005c*/ 	.word	0xffffffff


	//   ....[13]....
        /*0060*/ 	.word	0xffffffff


	//   ....[14]....
        /*0064*/ 	.word	0xffffffff


	//   ....[15]....
        /*0068*/ 	.word	0xffffffff


	//   ....[16]....
        /*006c*/ 	.word	0xffffffff


	//   ....[17]....
        /*0070*/ 	.word	0xffffffff


	//   ....[18]....
        /*0074*/ 	.word	0xffffffff


	//   ....[19]....
        /*0078*/ 	.word	0xffffffff


	//----- nvinfo : EIATTR_COOP_GROUP_INSTR_OFFSETS
	.align		4
.L_905:
        /*007c*/ 	.byte	0x04, 0x28
        /*007e*/ 	.short	(.L_907 - .L_906)


	//   ....[0]....
.L_906:
        /*0080*/ 	.word	0x000013e0


	//   ....[1]....
        /*0084*/ 	.word	0x000013f0


	//   ....[2]....
        /*0088*/ 	.word	0x00001400


	//   ....[3]....
        /*008c*/ 	.word	0x00001410


	//   ....[4]....
        /*0090*/ 	.word	0x00001450


	//   ....[5]....
        /*0094*/ 	.word	0x00001470


	//   ....[6]....
        /*0098*/ 	.word	0x00001480


	//   ....[7]....
        /*009c*/ 	.word	0x00001490


	//   ....[8]....
        /*00a0*/ 	.word	0x000014d0


	//   ....[9]....
        /*00a4*/ 	.word	0x000014f0


	//   ....[10]....
        /*00a8*/ 	.word	0x00001500


	//   ....[11]....
        /*00ac*/ 	.word	0x00001510


	//   ....[12]....
        /*00b0*/ 	.word	0x00001540


	//   ....[13]....
        /*00b4*/ 	.word	0x00001560


	//   ....[14]....
        /*00b8*/ 	.word	0x00001580


	//   ....[15]....
        /*00bc*/ 	.word	0x00001590


	//   ....[16]....
        /*00c0*/ 	.word	0x000015c0


	//   ....[17]....
        /*00c4*/ 	.word	0x000015e0


	//   ....[18]....
        /*00c8*/ 	.word	0x00001600


	//   ....[19]....
        /*00cc*/ 	.word	0x00001610


	//----- nvinfo : EIATTR_VRC_CTA_INIT_COUNT
	.align		4
.L_907:
        /*00d0*/ 	.byte	0x02, 0x4a
	.zero		1
	.zero		1


	//----- nvinfo : EIATTR_EXIT_INSTR_OFFSETS
	.align		4
        /*00d4*/ 	.byte	0x04, 0x1c
        /*00d6*/ 	.short	(.L_909 - .L_908)


	//   ....[0]....
.L_908:
        /*00d8*/ 	.word	0x00000060


	//   ....[1]....
        /*00dc*/ 	.word	0x000016b0


	//   ....[2]....
        /*00e0*/ 	.word	0x00001840


	//----- nvinfo : EIATTR_MAX_THREADS
	.align		4
.L_909:
        /*00e4*/ 	.byte	0x04, 0x05
        /*00e6*/ 	.short	(.L_911 - .L_910)
.L_910:
        /*00e8*/ 	.word	0x00000400
        /*00ec*/ 	.word	0x00000001
        /*00f0*/ 	.word	0x00000001


	//----- nvinfo : EIATTR_CRS_STACK_SIZE
	.align		4
.L_911:
        /*00f4*/ 	.byte	0x04, 0x1e
        /*00f6*/ 	.short	(.L_913 - .L_912)
.L_912:
        /*00f8*/ 	.word	0x00000000


	//----- nvinfo : EIATTR_CBANK_PARAM_SIZE
	.align		4
.L_913:
        /*00fc*/ 	.byte	0x03, 0x19
        /*00fe*/ 	.short	0x0128


	//----- nvinfo : EIATTR_PARAM_CBANK
	.align		4
        /*0100*/ 	.byte	0x04, 0x0a
        /*0102*/ 	.short	(.L_915 - .L_914)
	.align		4
.L_914:
        /*0104*/ 	.word	index@(.nv.constant0._ZN10layer_norm40ln_parallel_residual_bwd_finalize_kernelINS_22Kernel_traits_finalizeILj5120E13__nv_bfloat16S2_S2_S2_fjLb0ELj1024ELj4ENS_18Kernel_traits_baseILj5120ES2_S2_S2_S2_fjLj1024EEEEELb1EEEvNS_9BwdParamsE)
        /*0108*/ 	.short	0x0380
        /*010a*/ 	.short	0x0128


	//----- nvinfo : EIATTR_SW_WAR
	.align		4
.L_915:
        /*010c*/ 	.byte	0x04, 0x36
        /*010e*/ 	.short	(.L_917 - .L_916)
.L_916:
        /*0110*/ 	.word	0x00000008
.L_917:


//--------------------- .nv.info._ZN10layer_norm31ln_parallel_residual_bwd_kernelINS_13Kernel_traitsI13__nv_bfloat16S2_S2_S2_fjLj5120ELj1ELj1ELj8ELj8ENS_18Kernel_traits_baseILj5120ES2_S2_S2_S2_fjLj256EEEEELb1ELb1ELb1EEEvNS_9BwdParamsE --------------------------
	.section	.nv.info._ZN10layer_norm31ln_parallel_residual_bwd_kernelINS_13Kernel_traitsI13__nv_bfloat16S2_S2_S2_fjLj5120ELj1ELj1ELj8ELj8ENS_18Kernel_traits_baseILj5120ES2_S2_S2_S2_fjLj256EEEEELb1ELb1ELb1EEEvNS_9BwdParamsE,"",@"SHT_CUDA_INFO"
	.sectionflags	@""
	.align	4


	//----- nvinfo : EIATTR_CUDA_API_VERSION
	.align		4
        /*0000*/ 	.byte	0x04, 0x37
        /*0002*/ 	.short	(.L_919 - .L_918)
.L_918:
        /*0004*/ 	.word	0x00000082


	//----- nvinfo : EIATTR_KPARAM_INFO
	.align		4
.L_919:
        /*0008*/ 	.byte	0x04, 0x17
        /*000a*/ 	.short	(.L_921 - .L_920)
.L_920:
        /*000c*/ 	.word	0x00000000
        /*0010*/ 	.short	0x0000
        /*0012*/ 	.short	0x0000
        /*0014*/ 	.byte	0x00, 0xf0, 0xa1, 0x04


	//----- nvinfo : EIATTR_SPARSE_MMA_MASK
	.align		4
.L_921:
        /*0018*/ 	.byte	0x03, 0x50
        /*001a*/ 	.short	0x0000


	//----- nvinfo : EIATTR_MAXREG_COUNT
	.align		4
        /*001c*/ 	.byte	0x03, 0x1b
        /*001e*/ 	.short	0x00ff


	//----- nvinfo : EIATTR_NUM_BARRIERS
	.align		4
        /*0020*/ 	.byte	0x02, 0x4c
        /*0022*/ 	.byte	0x01
	.zero		1


	//----- nvinfo : EIATTR_MERCURY_ISA_VERSION
	.align		4
        /*0024*/ 	.byte	0x03, 0x5f
        /*0026*/ 	.short	0x0101


	//----- nvinfo : EIATTR_COOP_GROUP_MASK_REGIDS
	.align		4
        /*0028*/ 	.byte	0x04, 0x29
        /*002a*/ 	.short	(.L_923 - .L_922)


	//   ....[0]....
.L_922:
        /*002c*/ 	.word	0xffffffff


	//   ....[1]....
        /*0030*/ 	.word	0xffffffff


	//   ....[2]....
        /*0034*/ 	.word	0xffffffff


	//   ....[3]....
        /*0038*/ 	.word	0xffffffff


	//   ....[4]....
        /*003c*/ 	.word	0xffffffff


	//   ....[5]....
        /*0040*/ 	.word	0xffffffff


	//   ....[6]....
        /*0044*/ 	.word	0xffffffff


	//   ....[7]....
        /*0048*/ 	.word	0xffffffff


	//   ....[8]....
        /*004c*/ 	.word	0xffffffff


	//   ....[9]....
        /*0050*/ 	.word	0xffffffff


	//----- nvinfo : EIATTR_COOP_GROUP_INSTR_OFFSETS
	.align		4
.L_923:
        /*0054*/ 	.byte	0x04, 0x28
        /*0056*/ 	.short	(.L_925 - .L_924)


	//   ....[0]....
.L_924:
        /*0058*/ 	.word	0x00001630


	//   ....[1]....
        /*005c*/ 	.word	0x000016f0


	//   ....[2]....
        /*0060*/ 	.word	0x00001700


	//   ....[3]....
        /*0064*/ 	.word	0x00001730


	//   ....[4]....
        /*0068*/ 	.word	0x00001750


	//   ....[5]....
        /*006c*/ 	.word	0x00001770


	//   ....[6]....
        /*0070*/ 	.word	0x00001790


	//   ....[7]....
        /*0074*/ 	.word	0x000017a0


	//   ....[8]....
        /*0078*/ 	.word	0x00001800


	//   ....[9]....
        /*007c*/ 	.word	0x00001810


	//----- nvinfo : EIATTR_VRC_CTA_INIT_COUNT
	.align		4
.L_925:
        /*0080*/ 	.byte	0x02, 0x4a
	.zero		1
	.zero		1


	//----- nvinfo : EIATTR_EXIT_INSTR_OFFSETS
	.align		4
        /*0084*/ 	.byte	0x04, 0x1c
        /*0086*/ 	.short	(.L_927 - .L_926)


	//   ....[0]....
.L_926:
        /*0088*/ 	.word	0x00009ab0


	//----- nvinfo : EIATTR_MAX_THREADS
	.align		4
.L_927:
        /*008c*/ 	.byte	0x04, 0x05
        /*008e*/ 	.short	(.L_929 - .L_928)
.L_928:
        /*0090*/ 	.word	0x00000100
        /*0094*/ 	.word	0x00000001
        /*0098*/ 	.word	0x00000001


	//----- nvinfo : EIATTR_CRS_STACK_SIZE
	.align		4
.L_929:
        /*009c*/ 	.byte	0x04, 0x1e
        /*009e*/ 	.short	(.L_931 - .L_930)
.L_930:
        /*00a0*/ 	.word	0x00000000


	//----- nvinfo : EIATTR_CBANK_PARAM_SIZE
	.align		4
.L_931:
        /*00a4*/ 	.byte	0x03, 0x19
        /*00a6*/ 	.short	0x0128


	//----- nvinfo : EIATTR_PARAM_CBANK
	.align		4
        /*00a8*/ 	.byte	0x04, 0x0a
        /*00aa*/ 	.short	(.L_933 - .L_932)
	.align		4
.L_932:
        /*00ac*/ 	.word	index@(.nv.constant0._ZN10layer_norm31ln_parallel_residual_bwd_kernelINS_13Kernel_traitsI13__nv_bfloat16S2_S2_S2_fjLj5120ELj1ELj1ELj8ELj8ENS_18Kernel_traits_baseILj5120ES2_S2_S2_S2_fjLj256EEEEELb1ELb1ELb1EEEvNS_9BwdParamsE)
        /*00b0*/ 	.short	0x0380
        /*00b2*/ 	.short	0x0128


	//----- nvinfo : EIATTR_SW_WAR
	.align		4
.L_933:
        /*00b4*/ 	.byte	0x04, 0x36
        /*00b6*/ 	.short	(.L_935 - .L_934)
.L_934:
        /*00b8*/ 	.word	0x00000008
.L_935:


//--------------------- .nv.info._ZN10layer_norm31ln_parallel_residual_bwd_kernelINS_13Kernel_traitsI6__halfS2_S2_S2_fjLj5120ELj1ELj1ELj8ELj8ENS_18Kernel_traits_baseILj5120ES2_S2_S2_S2_fjLj256EEEEELb0ELb0ELb0EEEvNS_9BwdParamsE --------------------------
	.section	.nv.info._ZN10layer_norm31ln_parallel_residual_bwd_kernelINS_13Kernel_traitsI6__halfS2_S2_S2_fjLj5120ELj1ELj1ELj8ELj8ENS_18Kernel_traits_baseILj5120ES2_S2_S2_S2_fjLj256EEEEELb0ELb0ELb0EEEvNS_9BwdParamsE,"",@"SHT_CUDA_INFO"
	.sectionflags	@""
	.align	4


	//----- nvinfo : EIATTR_CUDA_API_VERSION
	.align		4
        /*0000*/ 	.byte	0x04, 0x37
        /*0002*/ 	.short	(.L_937 - .L_936)
.L_936:
        /*0004*/ 	.word	0x00000082


	//----- nvinfo : EIATTR_KPARAM_INFO
	.align		4
.L_937:
        /*0008*/ 	.byte	0x04, 0x17
        /*000a*/ 	.short	(.L_939 - .L_938)
.L_938:
        /*000c*/ 	.word	0x00000000
        /*0010*/ 	.short	0x0000
        /*0012*/ 	.short	0x0000
        /*0014*/ 	.byte	0x00, 0xf0, 0xa1, 0x04


	//----- nvinfo : EIATTR_SPARSE_MMA_MASK
	.align		4
.L_939:
        /*0018*/ 	.byte	0x03, 0x50
        /*001a*/ 	.short	0x0000


	//----- nvinfo : EIATTR_MAXREG_COUNT
	.align		4
        /*001c*/ 	.byte	0x03, 0x1b
        /*001e*/ 	.short	0x00ff


	//----- nvinfo : EIATTR_NUM_BARRIERS
	.align		4
        /*0020*/ 	.byte	0x02, 0x4c
        /*0022*/ 	.byte	0x01
	.zero		1


	//----- nvinfo : EIATTR_MERCURY_ISA_VERSION
	.align		4
        /*0024*/ 	.byte	0x03, 0x5f
        /*0026*/ 	.short	0x0101


	//----- nvinfo : EIATTR_COOP_GROUP_MASK_REGIDS
	.align		4
        /*0028*/ 	.byte	0x04, 0x29
        /*002a*/ 	.short	(.L_941 - .L_940)


	//   ....[0]....
.L_940:
        /*002c*/ 	.word	0xffffffff


	//   ....[1]....
        /*0030*/ 	.word	0xffffffff


	//   ....[2]....
        /*0034*/ 	.word	0xffffffff


	//   ....[3]....
        /*0038*/ 	.word	0xffffffff


	//   ....[4]....
        /*003c*/ 	.word	0xffffffff


	//   ....[5]....
        /*0040*/ 	.word	0xffffffff


	//   ....[6]....
        /*0044*/ 	.word	0xffffffff


	//   ....[7]....
        /*0048*/ 	.word	0xffffffff


	//   ....[8]....
        /*004c*/ 	.word	0xffffffff


	//   ....[9]....
        /*0050*/ 	.word	0xffffffff


	//----- nvinfo : EIATTR_COOP_GROUP_INSTR_OFFSETS
	.align		4
.L_941:
        /*0054*/ 	.byte	0x04, 0x28
        /*0056*/ 	.short	(.L_943 - .L_942)


	//   ....[0]....
.L_942:
        /*0058*/ 	.word	0x00002980


	//   ....[1]....
        /*005c*/ 	.word	0x000029a0


	//   ....[2]....
        /*0060*/ 	.word	0x000029d0


	//   ....[3]....
        /*0064*/ 	.word	0x000029e0


	//   ....[4]....
        /*0068*/ 	.word	0x00002a20


	//   ....[5]....
        /*006c*/ 	.word	0x00002a30


	//   ....[6]....
        /*0070*/ 	.word	0x00002a70


	//   ....[7]....
        /*0074*/ 	.word	0x00002a80


	//   ....[8]....
        /*0078*/ 	.word	0x00002ab0


	//   ....[9]....
        /*007c*/ 	.word	0x00002ac0


	//----- nvinfo : EIATTR_VRC_CTA_INIT_COUNT
	.align		4
.L_943:
        /*0080*/ 	.byte	0x02, 0x4a
	.zero		1
	.zero		1


	//----- nvinfo : EIATTR_EXIT_INSTR_OFFSETS
	.align		4
        /*0084*/ 	.byte	0x04, 0x1c
        /*0086*/ 	.short	(.L_945 - .L_944)


	//   ....[0]....
.L_944:
        /*0088*/ 	.word	0x000085d0


	//   ....[1]....
        /*008c*/ 	.word	0x000086a0


	//----- nvinfo : EIATTR_MAX_THREADS
	.align		4
.L_945:
        /*0090*/ 	.byte	0x04, 0x05
        /*0092*/ 	.short	(.L_947 - .L_946)
.L_946:
        /*0094*/ 	.word	0x00000100
        /*0098*/ 	.word	0x00000001
        /*009c*/ 	.word	0x00000001


	//----- nvinfo : EIATTR_CRS_STACK_SIZE
	.align		4
.L_947:
        /*00a0*/ 	.byte	0x04, 0x1e
        /*00a2*/ 	.short	(.L_949 - .L_948)
.L_948:
        /*00a4*/ 	.word	0x00000000


	//----- nvinfo : EIATTR_CBANK_PARAM_SIZE
	.align		4
.L_949:
        /*00a8*/ 	.byte	0x03, 0x19
        /*00aa*/ 	.short	0x0128


	//----- nvinfo : EIATTR_PARAM_CBANK
	.align		4
        /*00ac*/ 	.byte	0x04, 0x0a
        /*00ae*/ 	.short	(.L_951 - .L_950)
	.align		4
.L_950:
        /*00b0*/ 	.word	index@(.nv.constant0._ZN10layer_norm31ln_parallel_residual_bwd_kernelINS_13Kernel_traitsI6__halfS2_S2_S2_fjLj5120ELj1ELj1ELj8ELj8ENS_18Kernel_traits_baseILj5120ES2_S2_S2_S2_fjLj256EEEEELb0ELb0ELb0EEEvNS_9BwdParamsE)
        /*00b4*/ 	.short	0x0380
        /*00b6*/ 	.short	0x0128


	//----- nvinfo : EIATTR_SW_WAR
	.align		4
.L_951:
        /*00b8*/ 	.byte	0x04, 0x36
        /*00ba*/ 	.short	(.L_953 - .L_952)
.L_952:
        /*00bc*/ 	.word	0x00000008
.L_953:


//--------------------- .nv.info._ZN10layer_norm31ln_parallel_residual_bwd_kernelINS_13Kernel_traitsI6__halfS2_S2_S2_fjLj5120ELj1ELj1ELj8ELj8ENS_18Kernel_traits_baseILj5120ES2_S2_S2_S2_fjLj256EEEEELb0ELb0ELb1EEEvNS_9BwdParamsE --------------------------
	.section	.nv.info._ZN10layer_norm31ln_parallel_residual_bwd_kernelINS_13Kernel_traitsI6__halfS2_S2_S2_fjLj5120ELj1ELj1ELj8ELj8ENS_18Kernel_traits_baseILj5120ES2_S2_S2_S2_fjLj256EEEEELb0ELb0ELb1EEEvNS_9BwdParamsE,"",@"SHT_CUDA_INFO"
	.sectionflags	@""
	.align	4


	//----- nvinfo : EIATTR_CUDA_API_VERSION
	.align		4
        /*0000*/ 	.byte	0x04, 0x37
        /*0002*/ 	.short	(.L_955 - .L_954)
.L_954:
        /*0004*/ 	.word	0x00000082


	//----- nvinfo : EIATTR_KPARAM_INFO
	.align		4
.L_955:
        /*0008*/ 	.byte	0x04, 0x17
        /*000a*/ 	.short	(.L_957 - .L_956)
.L_956:
        /*000c*/ 	.word	0x00000000
        /*0010*/ 	.short	0x0000
        /*0012*/ 	.short	0x0000
        /*0014*/ 	.byte	0x00, 0xf0, 0xa1, 0x04


	//----- nvinfo : EIATTR_SPARSE_MMA_MASK
	.align		4
.L_957:
        /*0018*/ 	.byte	0x03, 0x50
        /*001a*/ 	.short	0x0000


	//----- nvinfo : EIATTR_MAXREG_COUNT
	.align		4
        /*001c*/ 	.byte	0x03, 0x1b
        /*001e*/ 	.short	0x00ff


	//----- nvinfo : EIATTR_NUM_BARRIERS
	.align		4
        /*0020*/ 	.byte	0x02, 0x4c
        /*0022*/ 	.byte	0x01
	.zero		1


	//----- nvinfo : EIATTR_MERCURY_ISA_VERSION
	.align		4
        /*0024*/ 	.byte	0x03, 0x5f
        /*0026*/ 	.short	0x0101


	//----- nvinfo : EIATTR_COOP_GROUP_MASK_REGIDS
	.align		4
        /*0028*/ 	.byte	0x04, 0x29
        /*002a*/ 	.short	(.L_959 - .L_958)


	//   ....[0]....
.L_958:
        /*002c*/ 	.word	0xffffffff


	//   ....[1]....
        /*0030*/ 	.word	0xffffffff


	//   ....[2]....
        /*0034*/ 	.word	0xffffffff


	//   ....[3]....
        /*0038*/ 	.word	0xffffffff


	//   ....[4]....
        /*003c*/ 	.word	0xffffffff


	//   ....[5]....
        /*0040*/ 	.word	0xffffffff


	//   ....[6]....
        /*0044*/ 	.word	0xffffffff


	//   ....[7]....
        /*0048*/ 	.word	0xffffffff


	//   ....[8]....
        /*004c*/ 	.word	0xffffffff


	//   ....[9]....
        /*0050*/ 	.word	0xffffffff


	//----- nvinfo : EIATTR_COOP_GROUP_INSTR_OFFSETS
	.align		4
.L_959:
        /*0054*/ 	.byte	0x04, 0x28
        /*0056*/ 	.short	(.L_961 - .L_960)


	//   ....[0]....
.L_960:
        /*0058*/ 	.word	0x00001d20


	//   ....[1]....
        /*005c*/ 	.word	0x00001d30


	//   ....[2]....
        /*0060*/ 	.word	0x00001d60


	//   ....[3]....
        /*0064*/ 	.word	0x00001d70


	//   ....[4]....
        /*0068*/ 	.word	0x00001da0


	//   ....[5]....
        /*006c*/ 	.word	0x00001db0


	//   ....[6]....
        /*0070*/ 	.word	0x00001de0


	//   ....[7]....
        /*0074*/ 	.word	0x00001df0


	//   ....[8]....
        /*0078*/ 	.word	0x00001e30


	//   ....[9]....
        /*007c*/ 	.word	0x00001e40


	//----- nvinfo : EIATTR_VRC_CTA_INIT_COUNT
	.align		4
.L_961:
        /*0080*/ 	.byte	0x02, 0x4a
	.zero		1
	.zero		1


	//----- nvinfo : EIATTR_EXIT_INSTR_OFFSETS
	.align		4
        /*0084*/ 	.byte	0x04, 0x1c
        /*0086*/ 	.short	(.L_963 - .L_962)


	//   ....[0]....
.L_962:
        /*0088*/ 	.word	0x00007ca0


	//----- nvinfo : EIATTR_MAX_THREADS
	.align		4
.L_963:
        /*008c*/ 	.byte	0x04, 0x05
        /*008e*/ 	.short	(.L_965 - .L_964)
.L_964:
        /*0090*/ 	.word	0x00000100
        /*0094*/ 	.word	0x00000001
        /*0098*/ 	.word	0x00000001


	//----- nvinfo : EIATTR_CRS_STACK_SIZE
	.align		4
.L_965:
        /*009c*/ 	.byte	0x04, 0x1e
        /*009e*/ 	.short	(.L_967 - .L_966)
.L_966:
        /*00a0*/ 	.word	0x00000000


	//----- nvinfo : EIATTR_CBANK_PARAM_SIZE
	.align		4
.L_967:
        /*00a4*/ 	.byte	0x03, 0x19
        /*00a6*/ 	.short	0x0128


	//----- nvinfo : EIATTR_PARAM_CBANK
	.align		4
        /*00a8*/ 	.byte	0x04, 0x0a
        /*00aa*/ 	.short	(.L_969 - .L_968)
	.align		4
.L_968:
        /*00ac*/ 	.word	index@(.nv.constant0._ZN10layer_norm31ln_parallel_residual_bwd_kernelINS_13Kernel_traitsI6__halfS2_S2_S2_fjLj5120ELj1ELj1ELj8ELj8ENS_18Kernel_traits_baseILj5120ES2_S2_S2_S2_fjLj256EEEEELb0ELb0ELb1EEEvNS_9BwdParamsE)
        /*00b0*/ 	.short	0x0380
        /*00b2*/ 	.short	0x0128


	//----- nvinfo : EIATTR_SW_WAR
	.align		4
.L_969:
        /*00b4*/ 	.byte	0x04, 0x36
        /*00b6*/ 	.short	(.L_971 - .L_970)
.L_970:
        /*00b8*/ 	.word	0x00000008
.L_971:


//--------------------- .nv.info._ZN10layer_norm31ln_parallel_residual_bwd_kernelINS_13Kernel_traitsI6__halfS2_S2_S2_fjLj5120ELj1ELj1ELj8ELj8ENS_18Kernel_traits_baseILj5120ES2_S2_S2_S2_fjLj256EEEEELb0ELb1ELb0EEEvNS_9BwdParamsE --------------------------
	.section	.nv.info._ZN10layer_norm31ln_parallel_residual_bwd_kernelINS_13Kernel_traitsI6__halfS2_S2_S2_fjLj5120ELj1ELj1ELj8ELj8ENS_18Kernel_traits_baseILj5120ES2_S2_S2_S2_fjLj256EEEEELb0ELb1ELb0EEEvNS_9BwdParamsE,"",@"SHT_CUDA_INFO"
	.sectionflags	@""
	.align	4


	//----- nvinfo : EIATTR_CUDA_API_VERSION
	.align		4
        /*0000*/ 	.byte	0x04, 0x37
        /*0002*/ 	.short	(.L_973 - .L_972)
.L_972:
        /*0004*/ 	.word	0x00000082


	//----- nvinfo : EIATTR_KPARAM_INFO
	.align		4
.L_973:
        /*0008*/ 	.byte	0x04, 0x17
        /*000a*/ 	.short	(.L_975 - .L_974)
.L_974:
        /*000c*/ 	.word	0x00000000
        /*0010*/ 	.short	0x0000
        /*0012*/ 	.short	0x0000
        /*0014*/ 	.byte	0x00, 0xf0, 0xa1, 0x04


	//----- nvinfo : EIATTR_SPARSE_MMA_MASK
	.align		4
.L_975:
        /*0018*/ 	.byte	0x03, 0x50
        /*001a*/ 	.short	0x0000


	//----- nvinfo : EIATTR_MAXREG_COUNT
	.align		4
        /*001c*/ 	.byte	0x03, 0x1b
        /*001e*/ 	.short	0x00ff


	//----- nvinfo : EIATTR_NUM_BARRIERS
	.align		4
        /*0020*/ 	.byte	0x02, 0x4c
        /*0022*/ 	.byte	0x01
	.zero		1


	//----- nvinfo : EIATTR_MERCURY_ISA_VERSION
	.align		4
        /*0024*/ 	.byte	0x03, 0x5f
        /*0026*/ 	.short	0x0101


	//----- nvinfo : EIATTR_COOP_GROUP_MASK_REGIDS
	.align		4
        /*0028*/ 	.byte	0x04, 0x29
        /*002a*/ 	.short	(.L_977 - .L_976)


	//   ....[0]....
.L_976:
        /*002c*/ 	.word	0xffffffff


	//   ....[1]....
        /*0030*/ 	.word	0xffffffff


	//   ....[2]....
        /*0034*/ 	.word	0xffffffff


	//   ....[3]....
        /*0038*/ 	.word	0xffffffff


	//   ....[4]....
        /*003c*/ 	.word	0xffffffff


	//   ....[5]....
        /*0040*/ 	.word	0xffffffff


	//   ....[6]....
        /*0044*/ 	.word	0xffffffff


	//   ....[7]....
        /*0048*/ 	.word	0xffffffff


	//   ....[8]....
        /*004c*/ 	.word	0xffffffff


	//   ....[9]....
        /*0050*/ 	.word	0xffffffff


	//----- nvinfo : EIATTR_COOP_GROUP_INSTR_OFFSETS
	.align		4
.L_977:
        /*0054*/ 	.byte	0x04, 0x28
        /*0056*/ 	.short	(.L_979 - .L_978)


	//   ....[0]....
.L_978:
        /*0058*/ 	.word	0x00001bc0


	//   ....[1]....
        /*005c*/ 	.word	0x00001be0


	//   ....[2]....
        /*0060*/ 	.word	0x00001c20


	//   ....[3]....
        /*0064*/ 	.word	0x00001c30


	//   ....[4]....
        /*0068*/ 	.word	0x00001c70


	//   ....[5]....
        /*006c*/ 	.word	0x00001c80


	//   ....[6]....
        /*0070*/ 	.word	0x00001cb0


	//   ....[7]....
        /*0074*/ 	.word	0x00001cc0


	//   ....[8]....
        /*0078*/ 	.word	0x00001cf0


	//   ....[9]....
        /*007c*/ 	.word	0x00001d00


	//----- nvinfo : EIATTR_VRC_CTA_INIT_COUNT
	.align		4
.L_979:
        /*0080*/ 	.byte	0x02, 0x4a
	.zero		1
	.zero		1


	//----- nvinfo : EIATTR_EXIT_INSTR_OFFSETS
	.align		4
        /*0084*/ 	.byte	0x04, 0x1c
        /*0086*/ 	.short	(.L_981 - .L_980)


	//   ....[0]....
.L_980:
        /*0088*/ 	.word	0x00007260


	//   ....[1]....
        /*008c*/ 	.word	0x000072e0


	//----- nvinfo : EIATTR_MAX_THREADS
	.align		4
.L_981:
        /*0090*/ 	.byte	0x04, 0x05
        /*0092*/ 	.short	(.L_983 - .L_982)
.L_982:
        /*0094*/ 	.word	0x00000100
        /*0098*/ 	.word	0x00000001
        /*009c*/ 	.word	0x00000001


	//----- nvinfo : EIATTR_CRS_STACK_SIZE
	.align		4
.L_983:
        /*00a0*/ 	.byte	0x04, 0x1e
        /*00a2*/ 	.short	(.L_985 - .L_984)
.L_984:
        /*00a4*/ 	.word	0x00000000


	//----- nvinfo : EIATTR_CBANK_PARAM_SIZE
	.align		4
.L_985:
        /*00a8*/ 	.byte	0x03, 0x19
        /*00aa*/ 	.short	0x0128


	//----- nvinfo : EIATTR_PARAM_CBANK
	.align		4
        /*00ac*/ 	.byte	0x04, 0x0a
        /*00ae*/ 	.short	(.L_987 - .L_986)
	.align		4
.L_986:
        /*00b0*/ 	.word	index@(.nv.constant0._ZN10layer_norm31ln_parallel_residual_bwd_kernelINS_13Kernel_traitsI6__halfS2_S2_S2_fjLj5120ELj1ELj1ELj8ELj8ENS_18Kernel_traits_baseILj5120ES2_S2_S2_S2_fjLj256EEEEELb0ELb1ELb0EEEvNS_9BwdParamsE)
        /*00b4*/ 	.short	0x0380
        /*00b6*/ 	.short	0x0128


	//----- nvinfo : EIATTR_SW_WAR
	.align		4
.L_987:
        /*00b8*/ 	.byte	0x04, 0x36
        /*00ba*/ 	.short	(.L_989 - .L_988)
.L_988:
        /*00bc*/ 	.word	0x00000008
.L_989:


//--------------------- .nv.info._ZN10layer_norm31ln_parallel_residual_bwd_kernelINS_13Kernel_traitsI6__halfS2_S2_S2_fjLj5120ELj1ELj1ELj8ELj8ENS_18Kernel_traits_baseILj5120ES2_S2_S2_S2_fjLj256EEEEELb0ELb1ELb1EEEvNS_9BwdParamsE --------------------------
	.section	.nv.info._ZN10layer_norm31ln_parallel_residual_bwd_kernelINS_13Kernel_traitsI6__halfS2_S2_S2_fjLj5120ELj1ELj1ELj8ELj8ENS_18Kernel_traits_baseILj5120ES2_S2_S2_S2_fjLj256EEEEELb0ELb1ELb1EEEvNS_9BwdParamsE,"",@"SHT_CUDA_INFO"
	.sectionflags	@""
	.align	4


	//----- nvinfo : EIATTR_CUDA_API_VERSION
	.align		4
        /*0000*/ 	.byte	0x04, 0x37
        /*0002*/ 	.short	(.L_991 - .L_990)
.L_990:
        /*0004*/ 	.word	0x00000082


	//----- nvinfo : EIATTR_KPARAM_INFO
	.align		4
.L_991:
        /*0008*/ 	.byte	0x04, 0x17
        /*000a*/ 	.short	(.L_993 - .L_992)
.L_992:
        /*000c*/ 	.word	0x00000000
        /*0010*/ 	.short	0x0000
        /*0012*/ 	.short	0x0000
        /*0014*/ 	.byte	0x00, 0xf0, 0xa1, 0x04


	//----- nvinfo : EIATTR_SPARSE_MMA_MASK
	.align		4
.L_993:
        /*0018*/ 	.byte	0x03, 0x50
        /*001a*/ 	.short	0x0000


	//----- nvinfo : EIATTR_MAXREG_COUNT
	.align		4
        /*001c*/ 	.byte	0x03, 0x1b
        /*001e*/ 	.short	0x00ff


	//----- nvinfo : EIATTR_NUM_BARRIERS
	.align		4
        /*0020*/ 	.byte	0x02, 0x4c
        /*0022*/ 	.byte	0x01
	.zero		1


	//----- nvinfo : EIATTR_MERCURY_ISA_VERSION
	.align		4
        /*0024*/ 	.byte	0x03, 0x5f
        /*0026*/ 	.short	0x0101


	//----- nvinfo : EIATTR_COOP_GROUP_MASK_REGIDS
	.align		4
        /*0028*/ 	.byte	0x04, 0x29
        /*002a*/ 	.short	(.L_995 - .L_994)


	//   ....[0]....
.L_994:
        /*002c*/ 	.word	0xffffffff


	//   ....[1]....
        /*0030*/ 	.word	0xffffffff


	//   ....[2]....
        /*0034*/ 	.word	0xffffffff


	//   ....[3]....
        /*0038*/ 	.word	0xffffffff


	//   ....[4]....
        /*003c*/ 	.word	0xffffffff


	//   ....[5]....
        /*0040*/ 	.word	0xffffffff


	//   ....[6]....
        /*0044*/ 	.word	0xffffffff


	//   ....[7]....
        /*0048*/ 	.word	0xffffffff


	//   ....[8]....
        /*004c*/ 	.word	0xffffffff


	//   ....[9]....
        /*0050*/ 	.word	0xffffffff


	//----- nvinfo : EIATTR_COOP_GROUP_INSTR_OFFSETS
	.align		4
.L_995:
        /*0054*/ 	.byte	0x04, 0x28
        /*0056*/ 	.short	(.L_997 - .L_996)


	//   ....[0]....
.L_996:
        /*0058*/ 	.word	0x00002330


	//   ....[1]....
        /*005c*/ 	.word	0x00002370


	//   ....[2]....
        /*0060*/ 	.word	0x000023b0


	//   ....[3]....
        /*0064*/ 	.word	0x000023c0


	//   ....[4]....
        /*0068*/ 	.word	0x000023f0


	//   ....[5]....
        /*006c*/ 	.word	0x00002400


	//   ....[6]....
        /*0070*/ 	.word	0x00002430


	//   ....[7]....
        /*0074*/ 	.word	0x00002440


	//   ....[8]....
        /*0078*/ 	.word	0x00002470


	//   ....[9]....
        /*007c*/ 	.word	0x00002480


	//----- nvinfo : EIATTR_VRC_CTA_INIT_COUNT
	.align		4
.L_997:
        /*0080*/ 	.byte	0x02, 0x4a
	.zero		1
	.zero		1


	//----- nvinfo : EIATTR_EXIT_INSTR_OFFSETS
	.align		4
        /*0084*/ 	.byte	0x04, 0x1c
        /*0086*/ 	.short	(.L_999 - .L_998)


	//   ....[0]....
.L_998:
        /*0088*/ 	.word	0x00007bb0


	//----- nvinfo : EIATTR_MAX_THREADS
	.align		4
.L_999:
        /*008c*/ 	.byte	0x04, 0x05
        /*008e*/ 	.short	(.L_1001 - .L_1000)
.L_1000:
        /*0090*/ 	.word	0x00000100
        /*0094*/ 	.word	0x00000001
        /*0098*/ 	.word	0x00000001


	//----- nvinfo : EIATTR_CRS_STACK_SIZE
	.align		4
.L_1001:
        /*009c*/ 	.byte	0x04, 0x1e
        /*009e*/ 	.short	(.L_1003 - .L_1002)
.L_1002:
        /*00a0*/ 	.word	0x00000000


	//----- nvinfo : EIATTR_CBANK_PARAM_SIZE
	.align		4
.L_1003:
        /*00a4*/ 	.byte	0x03, 0x19
        /*00a6*/ 	.short	0x0128


	//----- nvinfo : EIATTR_PARAM_CBANK
	.align		4
        /*00a8*/ 	.byte	0x04, 0x0a
        /*00aa*/ 	.short	(.L_1005 - .L_1004)
	.align		4
.L_1004:
        /*00ac*/ 	.word	index@(.nv.constant0._ZN10layer_norm31ln_parallel_residual_bwd_kernelINS_13Kernel_traitsI6__halfS2_S2_S2_fjLj5120ELj1ELj1ELj8ELj8ENS_18Kernel_traits_baseILj5120ES2_S2_S2_S2_fjLj256EEEEELb0ELb1ELb1EEEvNS_9BwdParamsE)
        /*00b0*/ 	.short	0x0380
        /*00b2*/ 	.short	0x0128


	//----- nvinfo : EIATTR_SW_WAR
	.align		4
.L_1005:
        /*00b4*/ 	.byte	0x04, 0x36
        /*00b6*/ 	.short	(.L_1007 - .L_1006)
.L_1006:
        /*00b8*/ 	.word	0x00000008
.L_1007:


//--------------------- .nv.info._ZN10layer_norm31ln_parallel_residual_bwd_kernelINS_13Kernel_traitsI6__halfS2_S2_S2_fjLj5120ELj1ELj1ELj8ELj8ENS_18Kernel_traits_baseILj5120ES2_S2_S2_S2_fjLj256EEEEELb1ELb0ELb0EEEvNS_9BwdParamsE --------------------------
	.section	.nv.info._ZN10layer_norm31ln_parallel_residual_bwd_kernelINS_13Kernel_traitsI6__halfS2_S2_S2_fjLj5120ELj1ELj1ELj8ELj8ENS_18Kernel_traits_baseILj5120ES2_S2_S2_S2_fjLj256EEEEELb1ELb0ELb0EEEvNS_9BwdParamsE,"",@"SHT_CUDA_INFO"
	.sectionflags	@""
	.align	4


	//----- nvinfo : EIATTR_CUDA_API_VERSION
	.align		4
        /*0000*/ 	.byte	0x04, 0x37
        /*0002*/ 	.short	(.L_1009 - .L_1008)
.L_1008:
        /*0004*/ 	.word	0x00000082


	//----- nvinfo : EIATTR_KPARAM_INFO
	.align		4
.L_1009:
        /*0008*/ 	.byte	0x04, 0x17
        /*000a*/ 	.short	(.L_1011 - .L_1010)
.L_1010:
        /*000c*/ 	.word	0x00000000
        /*0010*/ 	.short	0x0000
        /*0012*/ 	.short	0x0000
        /*0014*/ 	.byte	0x00, 0xf0, 0xa1, 0x04


	//----- nvinfo : EIATTR_SPARSE_MMA_MASK
	.align		4
.L_1011:
        /*0018*/ 	.byte	0x03, 0x50
        /*001a*/ 	.short	0x0000


	//----- nvinfo : EIATTR_MAXREG_COUNT
	.align		4
        /*001c*/ 	.byte	0x03, 0x1b
        /*001e*/ 	.short	0x00ff


	//----- nvinfo : EIATTR_NUM_BARRIERS
	.align		4
        /*0020*/ 	.byte	0x02, 0x4c
        /*0022*/ 	.byte	0x01
	.zero		1


	//----- nvinfo : EIATTR_MERCURY_ISA_VERSION
	.align		4
        /*0024*/ 	.byte	0x03, 0x5f
        /*0026*/ 	.short	0x0101


	//----- nvinfo : EIATTR_COOP_GROUP_MASK_REGIDS
	.align		4
        /*0028*/ 	.byte	0x04, 0x29
        /*002a*/ 	.short	(.L_1013 - .L_1012)


	//   ....[0]....
.L_1012:
        /*002c*/ 	.word	0xffffffff


	//   ....[1]....
        /*0030*/ 	.word	0xffffffff


	//   ....[2]....
        /*0034*/ 	.word	0xffffffff


	//   ....[3]....
        /*0038*/ 	.word	0xffffffff


	//   ....[4]....
        /*003c*/ 	.word	0xffffffff


	//   ....[5]....
        /*0040*/ 	.word	0xffffffff


	//   ....[6]....
        /*0044*/ 	.word	0xffffffff


	//   ....[7]....
        /*0048*/ 	.word	0xffffffff


	//   ....[8]....
        /*004c*/ 	.word	0xffffffff


	//   ....[9]....
        /*0050*/ 	.word	0xffffffff


	//----- nvinfo : EIATTR_COOP_GROUP_INSTR_OFFSETS
	.align		4
.L_1013:
        /*0054*/ 	.byte	0x04, 0x28
        /*0056*/ 	.short	(.L_1015 - .L_1014)


	//   ....[0]....
.L_1014:
        /*0058*/ 	.word	0x00002cb0


	//   ....[1]....
        /*005c*/ 	.word	0x00002cd0


	//   ....[2]....
        /*0060*/ 	.word	0x00002d00


	//   ....[3]....
        /*0064*/ 	.word	0x00002d10


	//   ....[4]....
        /*0068*/ 	.word	0x00002d50


	//   ....[5]....
        /*006c*/ 	.word	0x00002d60


	//   ....[6]....
        /*0070*/ 	.word	0x00002d90


	//   ....[7]....
        /*0074*/ 	.word	0x00002db0


	//   ....[8]....
        /*0078*/ 	.word	0x00002de0


	//   ....[9]....
        /*007c*/ 	.word	0x00002df0


	//----- nvinfo : EIATTR_VRC_CTA_INIT_COUNT
	.align		4
.L_1015:
        /*0080*/ 	.byte	0x02, 0x4a
	.zero		1
	.zero		1


	//----- nvinfo : EIATTR_EXIT_INSTR_OFFSETS
	.align		4
        /*0084*/ 	.byte	0x04, 0x1c
        /*0086*/ 	.short	(.L_1017 - .L_1016)


	//   ....[0]....
.L_1016:
        /*0088*/ 	.word	0x0000b560


	//   ....[1]....
        /*008c*/ 	.word	0x0000b630


	//----- nvinfo : EIATTR_MAX_THREADS
	.align		4
.L_1017:
        /*0090*/ 	.byte	0x04, 0x05
        /*0092*/ 	.short	(.L_1019 - .L_1018)
.L_1018:
        /*0094*/ 	.word	0x00000100
        /*0098*/ 	.word	0x00000001
        /*009c*/ 	.word	0x00000001


	//----- nvinfo : EIATTR_CRS_STACK_SIZE
	.align		4
.L_1019:
        /*00a0*/ 	.byte	0x04, 0x1e
        /*00a2*/ 	.short	(.L_1021 - .L_1020)
.L_1020:
        /*00a4*/ 	.word	0x00000000


	//----- nvinfo : EIATTR_CBANK_PARAM_SIZE
	.align		4
.L_1021:
        /*00a8*/ 	.byte	0x03, 0x19
        /*00aa*/ 	.short	0x0128


	//----- nvinfo : EIATTR_PARAM_CBANK
	.align		4
        /*00ac*/ 	.byte	0x04, 0x0a
        /*00ae*/ 	.short	(.L_1023 - .L_1022)
	.align		4
.L_1022:
        /*00b0*/ 	.word	index@(.nv.constant0._ZN10layer_norm31ln_parallel_residual_bwd_kernelINS_13Kernel_traitsI6__halfS2_S2_S2_fjLj5120ELj1ELj1ELj8ELj8ENS_18Kernel_traits_baseILj5120ES2_S2_S2_S2_fjLj256EEEEELb1ELb0ELb0EEEvNS_9BwdParamsE)
        /*00b4*/ 	.short	0x0380
        /*00b6*/ 	.short	0x0128


	//----- nvinfo : EIATTR_SW_WAR
	.align		4
.L_1023:
        /*00b8*/ 	.byte	0x04, 0x36
        /*00ba*/ 	.short	(.L_1025 - .L_1024)
.L_1024:
        /*00bc*/ 	.word	0x00000008
.L_1025:


//--------------------- .nv.info._ZN10layer_norm31ln_parallel_residual_bwd_kernelINS_13Kernel_traitsI6__halfS2_S2_S2_fjLj5120ELj1ELj1ELj8ELj8ENS_18Kernel_traits_baseILj5120ES2_S2_S2_S2_fjLj256EEEEELb1ELb0ELb1EEEvNS_9BwdParamsE --------------------------
	.section	.nv.info._ZN10layer_norm31ln_parallel_residual_bwd_kernelINS_13Kernel_traitsI6__halfS2_S2_S2_fjLj5120ELj1ELj1ELj8ELj8ENS_18Kernel_traits_baseILj5120ES2_S2_S2_S2_fjLj256EEEEELb1ELb0ELb1EEEvNS_9BwdParamsE,"",@"SHT_CUDA_INFO"
	.sectionflags	@""
	.align	4


	//----- nvinfo : EIATTR_CUDA_API_VERSION
	.align		4
        /*0000*/ 	.byte	0x04, 0x37
        /*0002*/ 	.short	(.L_1027 - .L_1026)
.L_1026:
        /*0004*/ 	.word	0x00000082


	//----- nvinfo : EIATTR_KPARAM_INFO
	.align		4
.L_1027:
        /*0008*/ 	.byte	0x04, 0x17
        /*000a*/ 	.short	(.L_1029 - .L_1028)
.L_1028:
        /*000c*/ 	.word	0x00000000
        /*0010*/ 	.short	0x0000
        /*0012*/ 	.short	0x0000
        /*0014*/ 	.byte	0x00, 0xf0, 0xa1, 0x04


	//----- nvinfo : EIATTR_SPARSE_MMA_MASK
	.align		4
.L_1029:
        /*0018*/ 	.byte	0x03, 0x50
        /*001a*/ 	.short	0x0000


	//----- nvinfo : EIATTR_MAXREG_COUNT
	.align		4
        /*001c*/ 	.byte	0x03, 0x1b
        /*001e*/ 	.short	0x00ff


	//----- nvinfo : EIATTR_NUM_BARRIERS
	.align		4
        /*0020*/ 	.byte	0x02, 0x4c
        /*0022*/ 	.byte	0x01
	.zero		1


	//----- nvinfo : EIATTR_MERCURY_ISA_VERSION
	.align		4
        /*0024*/ 	.byte	0x03, 0x5f
        /*0026*/ 	.short	0x0101


	//----- nvinfo : EIATTR_COOP_GROUP_MASK_REGIDS
	.align		4
        /*0028*/ 	.byte	0x04, 0x29
        /*002a*/ 	.short	(.L_1031 - .L_1030)


	//   ....[0]....
.L_1030:
        /*002c*/ 	.word	0xffffffff


	//   ....[1]....
        /*0030*/ 	.word	0xffffffff


	//   ....[2]....
        /*0034*/ 	.word	0xffffffff


	//   ....[3]....
        /*0038*/ 	.word	0xffffffff


	//   ....[4]....
        /*003c*/ 	.word	0xffffffff


	//   ....[5]....
        /*0040*/ 	.word	0xffffffff


	//   ....[6]....
        /*0044*/ 	.word	0xffffffff


	//   ....[7]....
        /*0048*/ 	.word	0xffffffff


	//   ....[8]....
        /*004c*/ 	.word	0xffffffff


	//   ....[9]....
        /*0050*/ 	.word	0xffffffff


	//----- nvinfo : EIATTR_COOP_GROUP_INSTR_OFFSETS
	.align		4
.L_1031:
        /*0054*/ 	.byte	0x04, 0x28
        /*0056*/ 	.short	(.L_1033 - .L_1032)


	//   ....[0]....
.L_1032:
        /*0058*/ 	.word	0x00001f90


	//   ....[1]....
        /*005c*/ 	.word	0x00001fa0


	//   ....[2]....
        /*0060*/ 	.word	0x00001fd0


	//   ....[3]....
        /*0064*/ 	.word	0x00001fe0


	//   ....[4]....
        /*0068*/ 	.word	0x00002010


	//   ....[5]....
        /*006c*/ 	.word	0x00002020


	//   ....[6]....
        /*0070*/ 	.word	0x00002050


	//   ....[7]....
        /*0074*/ 	.word	0x00002060


	//   ....[8]....
        /*0078*/ 	.word	0x000020a0


	//   ....[9]....
        /*007c*/ 	.word	0x000020b0


	//----- nvinfo : EIATTR_VRC_CTA_INIT_COUNT
	.align		4
.L_1033:
        /*0080*/ 	.byte	0x02, 0x4a
	.zero		1
	.zero		1


	//----- nvinfo : EIATTR_EXIT_INSTR_OFFSETS
	.align		4
        /*0084*/ 	.byte	0x04, 0x1c
        /*0086*/ 	.short	(.L_1035 - .L_1034)


	//   ....[0]....
.L_1034:
        /*0088*/ 	.word	0x0000a7d0


	//----- nvinfo : EIATTR_MAX_THREADS
	.align		4
.L_1035:
        /*008c*/ 	.byte	0x04, 0x05
        /*008e*/ 	.short	(.L_1037 - .L_1036)
.L_1036:
        /*0090*/ 	.word	0x00000100
        /*0094*/ 	.word	0x00000001
        /*0098*/ 	.word	0x00000001


	//----- nvinfo : EIATTR_CRS_STACK_SIZE
	.align		4
.L_1037:
        /*009c*/ 	.byte	0x04, 0x1e
        /*009e*/ 	.short	(.L_1039 - .L_1038)
.L_1038:
        /*00a0*/ 	.word	0x00000000


	//----- nvinfo : EIATTR_CBANK_PARAM_SIZE
	.align		4
.L_1039:
        /*00a4*/ 	.byte	0x03, 0x19
        /*00a6*/ 	.short	0x0128


	//----- nvinfo : EIATTR_PARAM_CBANK
	.align		4
        /*00a8*/ 	.byte	0x04, 0x0a
        /*00aa*/ 	.short	(.L_1041 - .L_1040)
	.align		4
.L_1040:
        /*00ac*/ 	.word	index@(.nv.constant0._ZN10layer_norm31ln_parallel_residual_bwd_kernelINS_13Kernel_traitsI6__halfS2_S2_S2_fjLj5120ELj1ELj1ELj8ELj8ENS_18Kernel_traits_baseILj5120ES2_S2_S2_S2_fjLj256EEEEELb1ELb0ELb1EEEvNS_9BwdParamsE)
        /*00b0*/ 	.short	0x0380
        /*00b2*/ 	.short	0x0128


	//----- nvinfo : EIATTR_SW_WAR
	.align		4
.L_1041:
        /*00b4*/ 	.byte	0x04, 0x36
        /*00b6*/ 	.short	(.L_1043 - .L_1042)
.L_1042:
        /*00b8*/ 	.word	0x00000008
.L_1043:


//--------------------- .nv.info._ZN10layer_norm22ln_bwd_finalize_kernelINS_22Kernel_traits_finalizeILj5120E6__halfS2_S2_S2_fjLb0ELj1024ELj4ENS_18Kernel_traits_baseILj5120ES2_S2_S2_S2_fjLj1024EEEEELb0ELb0EEEvNS_9BwdParamsE --------------------------
	.section	.nv.info._ZN10layer_norm22ln_bwd_finalize_kernelINS_22Kernel_traits_finalizeILj5120E6__halfS2_S2_S2_fjLb0ELj1024ELj4ENS_18Kernel_traits_baseILj5120ES2_S2_S2_S2_fjLj1024EEEEELb0ELb0EEEvNS_9BwdParamsE,"",@"SHT_CUDA_INFO"
	.sectionflags	@""
	.align	4


	//----- nvinfo : EIATTR_CUDA_API_VERSION
	.align		4
        /*0000*/ 	.byte	0x04, 0x37
        /*0002*/ 	.short	(.L_1045 - .L_1044)
.L_1044:
        /*0004*/ 	.word	0x00000082


	//----- nvinfo : EIATTR_KPARAM_INFO
	.align		4
.L_1045:
        /*0008*/ 	.byte	0x04, 0x17
        /*000a*/ 	.short	(.L_1047 - .L_1046)
.L_1046:
        /*000c*/ 	.word	0x00000000
        /*0010*/ 	.short	0x0000
        /*0012*/ 	.short	0x0000
        /*0014*/ 	.byte	0x00, 0xf0, 0xa1, 0x04


	//----- nvinfo : EIATTR_SPARSE_MMA_MASK
	.align		4
.L_1047:
        /*0018*/ 	.byte	0x03, 0x50
        /*001a*/ 	.short	0x0000


	//----- nvinfo : EIATTR_MAXREG_COUNT
	.align		4
        /*001c*/ 	.byte	0x03, 0x1b
        /*001e*/ 	.short	0x0040


	//----- nvinfo : EIATTR_NUM_BARRIERS
	.align		4
        /*0020*/ 	.byte	0x02, 0x4c
        /*0022*/ 	.byte	0x01
	.zero		1


	//----- nvinfo : EIATTR_MERCURY_ISA_VERSION
	.align		4
        /*0024*/ 	.byte	0x03, 0x5f
        /*0026*/ 	.short	0x0101


	//----- nvinfo : EIATTR_COOP_GROUP_MASK_REGIDS
	.align		4
        /*0028*/ 	.byte	0x04, 0x29
        /*002a*/ 	.short	(.L_1049 - .L_1048)


	//   ....[0]....
.L_1048:
        /*002c*/ 	.word	0xffffffff


	//   ....[1]....
        /*0030*/ 	.word	0xffffffff


	//   ....[2]....
        /*0034*/ 	.word	0xffffffff


	//   ....[3]....
        /*0038*/ 	.word	0xffffffff


	//   ....[4]....
        /*003c*/ 	.word	0xffffffff


	//   ....[5]....
        /*0040*/ 	.word	0xffffffff


	//   ....[6]....
        /*0044*/ 	.word	0xffffffff


	//   ....[7]....
        /*0048*/ 	.word	0xffffffff


	//   ....[8]....
        /*004c*/ 	.word	0xffffffff


	//   ....[9]....
        /*0050*/ 	.word	0xffffffff


	//----- nvinfo : EIATTR_COOP_GROUP_INSTR_OFFSETS
	.align		4
.L_1049:
        /*0054*/ 	.byte	0x04, 0x28
        /*0056*/ 	.short	(.L_1051 - .L_1050)


	//   ....[0]....
.L_1050:
        /*0058*/ 	.word	0x00001540


	//   ....[1]....
        /*005c*/ 	.word	0x00001550


	//   ....[2]....
        /*0060*/ 	.word	0x00001580


	//   ....[3]....
        /*0064*/ 	.word	0x00001590


	//   ....[4]....
        /*0068*/ 	.word	0x000015c0


	//   ....[5]....
        /*006c*/ 	.word	0x000015d0


	//   ....[6]....
        /*0070*/ 	.word	0x00001610


	//   ....[7]....
        /*0074*/ 	.word	0x00001630


	//   ....[8]....
        /*0078*/ 	.word	0x00001680


	//   ....[9]....
        /*007c*/ 	.word	0x00001690


	//----- nvinfo : EIATTR_VRC_CTA_INIT_COUNT
	.align		4
.L_1051:
        /*0080*/ 	.byte	0x02, 0x4a
	.zero		1
	.zero		1


	//----- nvinfo : EIATTR_EXIT_INSTR_OFFSETS
	.align		4
        /*0084*/ 	.byte	0x04, 0x1c
        /*0086*/ 	.short	(.L_1053 - .L_1052)


	//   ....[0]....
.L_1052:
        /*0088*/ 	.word	0x00000060


	//   ....[1]....
        /*008c*/ 	.word	0x000016f0


	//   ....[2]....
        /*0090*/ 	.word	0x00001720


	//   ....[3]....
        /*0094*/ 	.word	0x000017e0


	//----- nvinfo : EIATTR_MAX_THREADS
	.align		4
.L_1053:
        /*0098*/ 	.byte	0x04, 0x05
        /*009a*/ 	.short	(.L_1055 - .L_1054)
.L_1054:
        /*009c*/ 	.word	0x00000400
        /*00a0*/ 	.word	0x00000001
        /*00a4*/ 	.word	0x00000001


	//----- nvinfo : EIATTR_CRS_STACK_SIZE
	.align		4
.L_1055:
        /*00a8*/ 	.byte	0x04, 0x1e
        /*00aa*/ 	.short	(.L_1057 - .L_1056)
.L_1056:
        /*00ac*/ 	.word	0x00000000


	//----- nvinfo : EIATTR_CBANK_PARAM_SIZE
	.align		4
.L_1057:
        /*00b0*/ 	.byte	0x03, 0x19
        /*00b2*/ 	.short	0x0128


	//----- nvinfo : EIATTR_PARAM_CBANK
	.align		4
        /*00b4*/ 	.byte	0x04, 0x0a
        /*00b6*/ 	.short	(.L_1059 - .L_1058)
	.align		4
.L_1058:
        /*00b8*/ 	.word	index@(.nv.constant0._ZN10layer_norm22ln_bwd_finalize_kernelINS_22Kernel_traits_finalizeILj5120E6__halfS2_S2_S2_fjLb0ELj1024ELj4ENS_18Kernel_traits_baseILj5120ES2_S2_S2_S2_fjLj1024EEEEELb0ELb0EEEvNS_9BwdParamsE)
        /*00bc*/ 	.short	0x0380
        /*00be*/ 	.short	0x0128


	//----- nvinfo : EIATTR_SW_WAR
	.align		4
.L_1059:
        /*00c0*/ 	.byte	0x04, 0x36
        /*00c2*/ 	.short	(.L_1061 - .L_1060)
.L_1060:
        /*00c4*/ 	.word	0x00000008
.L_1061:


//--------------------- .nv.info._ZN10layer_norm40ln_parallel_residual_bwd_finalize_kernelINS_22Kernel_traits_finalizeILj5120E6__halfS2_S2_S2_fjLb0ELj1024ELj4ENS_18Kernel_traits_baseILj5120ES2_S2_S2_S2_fjLj1024EEEEELb0EEEvNS_9BwdParamsE --------------------------
	.section	.nv.info._ZN10layer_norm40ln_parallel_residual_bwd_finalize_kernelINS_22Kernel_traits_finalizeILj5120E6__halfS2_S2_S2_fjLb0ELj1024ELj4ENS_18Kernel_traits_baseILj5120ES2_S2_S2_S2_fjLj1024EEEEELb0EEEvNS_9BwdParamsE,"",@"SHT_CUDA_INFO"
	.sectionflags	@""
	.align	4


	//----- nvinfo : EIATTR_CUDA_API_VERSION
	.align		4
        /*0000*/ 	.byte	0x04, 0x37
        /*0002*/ 	.short	(.L_1063 - .L_1062)
.L_1062:
        /*0004*/ 	.word	0x00000082


	//----- nvinfo : EIATTR_KPARAM_INFO
	.align		4
.L_1063:
        /*0008*/ 	.byte	0x04, 0x17
        /*000a*/ 	.short	(.L_1065 - .L_1064)
.L_1064:
        /*000c*/ 	.word	0x00000000
        /*0010*/ 	.short	0x0000
        /*0012*/ 	.short	0x0000
        /*0014*/ 	.byte	0x00, 0xf0, 0xa1, 0x04


	//----- nvinfo : EIATTR_SPARSE_MMA_MASK
	.align		4
.L_1065:
        /*0018*/ 	.byte	0x03, 0x50
        /*001a*/ 	.short	0x0000


	//----- nvinfo : EIATTR_MAXREG_COUNT
	.align		4
        /*001c*/ 	.byte	0x03, 0x1b
        /*001e*/ 	.short	0x0040


	//----- nvinfo : EIATTR_NUM_BARRIERS
	.align		4
        /*0020*/ 	.byte	0x02, 0x4c
        /*0022*/ 	.byte	0x01
	.zero		1


	//----- nvinfo : EIATTR_MERCURY_ISA_VERSION
	.align		4
        /*0024*/ 	.byte	0x03, 0x5f
        /*0026*/ 	.short	0x0101


	//----- nvinfo : EIATTR_COOP_GROUP_MASK_REGIDS
	.align		4
        /*0028*/ 	.byte	0x04, 0x29
        /*002a*/ 	.short	(.L_1067 - .L_1066)


	//   ....[0]....
.L_1066:
        /*002c*/ 	.word	0xffffffff


	//   ....[1]....
        /*0030*/ 	.word	0xffffffff


	//   ....[2]....
        /*0034*/ 	.word	0xffffffff


	//   ....[3]....
        /*0038*/ 	.word	0xffffffff


	//   ....[4]....
        /*003c*/ 	.word	0xffffffff


	//   ....[5]....
        /*0040*/ 	.word	0xffffffff


	//   ....[6]....
        /*0044*/ 	.word	0xffffffff


	//   ....[7]....
        /*0048*/ 	.word	0xffffffff


	//   ....[8]....
        /*004c*/ 	.word	0xffffffff


	//   ....[9]....
        /*0050*/ 	.word	0xffffffff


	//   ....[10]....
        /*0054*/ 	.word	0xffffffff


	//   ....[11]....
        /*0058*/ 	.word	0xffffffff


	//   ....[12]....
        /*005c*/ 	.word	0xffffffff


	//   ....[13]....
        /*0060*/ 	.word	0xffffffff


	//   ....[14]....
        /*0064*/ 	.word	0xffffffff


	//   ....[15]....
        /*0068*/ 	.word	0xffffffff


	//   ....[16]....
        /*006c*/ 	.word	0xffffffff


	//   ....[17]....
        /*0070*/ 	.word	0xffffffff


	//   ....[18]....
        /*0074*/ 	.word	0xffffffff


	//   ....[19]....
        /*0078*/ 	.word	0xffffffff


	//----- nvinfo : EIATTR_COOP_GROUP_INSTR_OFFSETS
	.align		4
.L_1067:
        /*007c*/ 	.byte	0x04, 0x28
        /*007e*/ 	.short	(.L_1069 - .L_1068)


	//   ....[0]....
.L_1068:
        /*0080*/ 	.word	0x000013a0


	//   ....[1]....
        /*0084*/ 	.word	0x000013b0


	//   ....[2]....
        /*0088*/ 	.word	0x000013c0


	//   ....[3]....
        /*008c*/ 	.word	0x000013d0


	//   ....[4]....
        /*0090*/ 	.word	0x00001400


	//   ....[5]....
        /*0094*/ 	.word	0x00001430


	//   ....[6]....
        /*0098*/ 	.word	0x00001440


	//   ....[7]....
        /*009c*/ 	.word	0x00001450


	//   ....[8]....
        /*00a0*/ 	.word	0x00001470


	//   ....[9]....
        /*00a4*/ 	.word	0x000014b0


	//   ....[10]....
        /*00a8*/ 	.word	0x000014e0


	//   ....[11]....
        /*00ac*/ 	.word	0x000014f0


	//   ....[12]....
        /*00b0*/ 	.word	0x00001510


	//   ....[13]....
        /*00b4*/ 	.word	0x00001540


	//   ....[14]....
        /*00b8*/ 	.word	0x00001560


	//   ....[15]....
        /*00bc*/ 	.word	0x00001570


	//   ....[16]....
        /*00c0*/ 	.word	0x000015b0


	//   ....[17]....
        /*00c4*/ 	.word	0x000015e0


	//   ....[18]....
        /*00c8*/ 	.word	0x00001600


	//   ....[19]....
        /*00cc*/ 	.word	0x00001610


	//----- nvinfo : EIATTR_VRC_CTA_INIT_COUNT
	.align		4
.L_1069:
        /*00d0*/ 	.byte	0x02, 0x4a
	.zero		1
	.zero		1


	//----- nvinfo : EIATTR_EXIT_INSTR_OFFSETS
	.align		4
        /*00d4*/ 	.byte	0x04, 0x1c
        /*00d6*/ 	.short	(.L_1071 - .L_1070)


	//   ....[0]....
.L_1070:
        /*00d8*/ 	.word	0x00000060


	//   ....[1]....
        /*00dc*/ 	.word	0x000016c0


	//   ....[2]....
        /*00e0*/ 	.word	0x000016f0


	//   ....[3]....
        /*00e4*/ 	.word	0x00001850


	//----- nvinfo : EIATTR_MAX_THREADS
	.align		4
.L_1071:
        /*00e8*/ 	.byte	0x04, 0x05
        /*00ea*/ 	.short	(.L_1073 - .L_1072)
.L_1072:
        /*00ec*/ 	.word	0x00000400
        /*00f0*/ 	.word	0x00000001
        /*00f4*/ 	.word	0x00000001


	//----- nvinfo : EIATTR_CRS_STACK_SIZE
	.align		4
.L_1073:
        /*00f8*/ 	.byte	0x04, 0x1e
        /*00fa*/ 	.short	(.L_1075 - .L_1074)
.L_1074:
        /*00fc*/ 	.word	0x00000000


	//----- nvinfo : EIATTR_CBANK_PARAM_SIZE
	.align		4
.L_1075:
        /*0100*/ 	.byte	0x03, 0x19
        /*0102*/ 	.short	0x0128


	//----- nvinfo : EIATTR_PARAM_CBANK
	.align		4
        /*0104*/ 	.byte	0x04, 0x0a
        /*0106*/ 	.short	(.L_1077 - .L_1076)
	.align		4
.L_1076:
        /*0108*/ 	.word	index@(.nv.constant0._ZN10layer_norm40ln_parallel_residual_bwd_finalize_kernelINS_22Kernel_traits_finalizeILj5120E6__halfS2_S2_S2_fjLb0ELj1024ELj4ENS_18Kernel_traits_baseILj5120ES2_S2_S2_S2_fjLj1024EEEEELb0EEEvNS_9BwdParamsE)
        /*010c*/ 	.short	0x0380
        /*010e*/ 	.short	0x0128


	//----- nvinfo : EIATTR_SW_WAR
	.align		4
.L_1077:
        /*0110*/ 	.byte	0x04, 0x36
        /*0112*/ 	.short	(.L_1079 - .L_1078)
.L_1078:
        /*0114*/ 	.word	0x00000008
.L_1079:


//--------------------- .nv.info._ZN10layer_norm31ln_parallel_residual_bwd_kernelINS_13Kernel_traitsI6__halfS2_S2_S2_fjLj5120ELj1ELj1ELj8ELj8ENS_18Kernel_traits_baseILj5120ES2_S2_S2_S2_fjLj256EEEEELb1ELb1ELb0EEEvNS_9BwdParamsE --------------------------
	.section	.nv.info._ZN10layer_norm31ln_parallel_residual_bwd_kernelINS_13Kernel_traitsI6__halfS2_S2_S2_fjLj5120ELj1ELj1ELj8ELj8ENS_18Kernel_traits_baseILj5120ES2_S2_S2_S2_fjLj256EEEEELb1ELb1ELb0EEEvNS_9BwdParamsE,"",@"SHT_CUDA_INFO"
	.sectionflags	@""
	.align	4


	//----- nvinfo : EIATTR_CUDA_API_VERSION
	.align		4
        /*0000*/ 	.byte	0x04, 0x37
        /*0002*/ 	.short	(.L_1081 - .L_1080)
.L_1080:
        /*0004*/ 	.word	0x00000082


	//----- nvinfo : EIATTR_KPARAM_INFO
	.align		4
.L_1081:
        /*0008*/ 	.byte	0x04, 0x17
        /*000a*/ 	.short	(.L_1083 - .L_1082)
.L_1082:
        /*000c*/ 	.word	0x00000000
        /*0010*/ 	.short	0x0000
        /*0012*/ 	.short	0x0000
        /*0014*/ 	.byte	0x00, 0xf0, 0xa1, 0x04


	//----- nvinfo : EIATTR_SPARSE_MMA_MASK
	.align		4
.L_1083:
        /*0018*/ 	.byte	0x03, 0x50
        /*001a*/ 	.short	0x0000


	//----- nvinfo : EIATTR_MAXREG_COUNT
	.align		4
        /*001c*/ 	.byte	0x03, 0x1b
        /*001e*/ 	.short	0x00ff


	//----- nvinfo : EIATTR_NUM_BARRIERS
	.align		4
        /*0020*/ 	.byte	0x02, 0x4c
        /*0022*/ 	.byte	0x01
	.zero		1


	//----- nvinfo : EIATTR_MERCURY_ISA_VERSION
	.align		4
        /*0024*/ 	.byte	0x03, 0x5f
        /*0026*/ 	.short	0x0101


	//----- nvinfo : EIATTR_COOP_GROUP_MASK_REGIDS
	.align		4
        /*0028*/ 	.byte	0x04, 0x29
        /*002a*/ 	.short	(.L_1085 - .L_1084)


	//   ....[0]....
.L_1084:
        /*002c*/ 	.word	0xffffffff


	//   ....[1]....
        /*0030*/ 	.word	0xffffffff


	//   ....[2]....
        /*0034*/ 	.word	0xffffffff


	//   ....[3]....
        /*0038*/ 	.word	0xffffffff


	//   ....[4]....
        /*003c*/ 	.word	0xffffffff


	//   ....[5]....
        /*0040*/ 	.word	0xffffffff


	//   ....[6]....
        /*0044*/ 	.word	0xffffffff


	//   ....[7]....
        /*0048*/ 	.word	0xffffffff


	//   ....[8]....
        /*004c*/ 	.word	0xffffffff


	//   ....[9]....
        /*0050*/ 	.word	0xffffffff


	//----- nvinfo : EIATTR_COOP_GROUP_INSTR_OFFSETS
	.align		4
.L_1085:
        /*0054*/ 	.byte	0x04, 0x28
        /*0056*/ 	.short	(.L_1087 - .L_1086)


	//   ....[0]....
.L_1086:
        /*0058*/ 	.word	0x00001ec0


	//   ....[1]....
        /*005c*/ 	.word	0x00001ee0


	//   ....[2]....
        /*0060*/ 	.word	0x00001f20


	//   ....[3]....
        /*0064*/ 	.word	0x00001f30


	//   ....[4]....
        /*0068*/ 	.word	0x00001f70


	//   ....[5]....
        /*006c*/ 	.word	0x00001f80


	//   ....[6]....
        /*0070*/ 	.word	0x00001fb0


	//   ....[7]....
        /*0074*/ 	.word	0x00001fc0


	//   ....[8]....
        /*0078*/ 	.word	0x00001ff0


	//   ....[9]....
        /*007c*/ 	.word	0x00002000


	//----- nvinfo : EIATTR_VRC_CTA_INIT_COUNT
	.align		4
.L_1087:
        /*0080*/ 	.byte	0x02, 0x4a
	.zero		1
	.zero		1


	//----- nvinfo : EIATTR_EXIT_INSTR_OFFSETS
	.align		4
        /*0084*/ 	.byte	0x04, 0x1c
        /*0086*/ 	.short	(.L_1089 - .L_1088)


	//   ....[0]....
.L_1088:
        /*0088*/ 	.word	0x0000a5e0


	//   ....[1]....
        /*008c*/ 	.word	0x0000a660


	//----- nvinfo : EIATTR_MAX_THREADS
	.align		4
.L_1089:
        /*0090*/ 	.byte	0x04, 0x05
        /*0092*/ 	.short	(.L_1091 - .L_1090)
.L_1090:
        /*0094*/ 	.word	0x00000100
        /*0098*/ 	.word	0x00000001
        /*009c*/ 	.word	0x00000001


	//----- nvinfo : EIATTR_CRS_STACK_SIZE
	.align		4
.L_1091:
        /*00a0*/ 	.byte	0x04, 0x1e
        /*00a2*/ 	.short	(.L_1093 - .L_1092)
.L_1092:
        /*00a4*/ 	.word	0x00000000


	//----- nvinfo : EIATTR_CBANK_PARAM_SIZE
	.align		4
.L_1093:
        /*00a8*/ 	.byte	0x03, 0x19
        /*00aa*/ 	.short	0x0128


	//----- nvinfo : EIATTR_PARAM_CBANK
	.align		4
        /*00ac*/ 	.byte	0x04, 0x0a
        /*00ae*/ 	.short	(.L_1095 - .L_1094)
	.align		4
.L_1094:
        /*00b0*/ 	.word	index@(.nv.constant0._ZN10layer_norm31ln_parallel_residual_bwd_kernelINS_13Kernel_traitsI6__halfS2_S2_S2_fjLj5120ELj1ELj1ELj8ELj8ENS_18Kernel_traits_baseILj5120ES2_S2_S2_S2_fjLj256EEEEELb1ELb1ELb0EEEvNS_9BwdParamsE)
        /*00b4*/ 	.short	0x0380
        /*00b6*/ 	.short	0x0128


	//----- nvinfo : EIATTR_SW_WAR
	.align		4
.L_1095:
        /*00b8*/ 	.byte	0x04, 0x36
        /*00ba*/ 	.short	(.L_1097 - .L_1096)
.L_1096:
        /*00bc*/ 	.word	0x00000008
.L_1097:


//--------------------- .nv.info._ZN10layer_norm22ln_bwd_finalize_kernelINS_22Kernel_traits_finalizeILj5120E6__halfS2_S2_S2_fjLb0ELj1024ELj4ENS_18Kernel_traits_baseILj5120ES2_S2_S2_S2_fjLj1024EEEEELb0ELb1EEEvNS_9BwdParamsE --------------------------
	.section	.nv.info._ZN10layer_norm22ln_bwd_finalize_kernelINS_22Kernel_traits_finalizeILj5120E6__halfS2_S2_S2_fjLb0ELj1024ELj4ENS_18Kernel_traits_baseILj5120ES2_S2_S2_S2_fjLj1024EEEEELb0ELb1EEEvNS_9BwdParamsE,"",@"SHT_CUDA_INFO"
	.sectionflags	@""
	.align	4


	//----- nvinfo : EIATTR_CUDA_API_VERSION
	.align		4
        /*0000*/ 	.byte	0x04, 0x37
        /*0002*/ 	.short	(.L_1099 - .L_1098)
.L_1098:
        /*0004*/ 	.word	0x00000082


	//----- nvinfo : EIATTR_KPARAM_INFO
	.align		4
.L_1099:
        /*0008*/ 	.byte	0x04, 0x17
        /*000a*/ 	.short	(.L_1101 - .L_1100)
.L_1100:
        /*000c*/ 	.word	0x00000000
        /*0010*/ 	.short	0x0000
        /*0012*/ 	.short	0x0000
        /*0014*/ 	.byte	0x00, 0xf0, 0xa1, 0x04


	//----- nvinfo : EIATTR_SPARSE_MMA_MASK
	.align		4
.L_1101:
        /*0018*/ 	.byte	0x03, 0x50
        /*001a*/ 	.short	0x0000


	//----- nvinfo : EIATTR_MAXREG_COUNT
	.align		4
        /*001c*/ 	.byte	0x03, 0x1b
        /*001e*/ 	.short	0x0040


	//----- nvinfo : EIATTR_NUM_BARRIERS
	.align		4
        /*0020*/ 	.byte	0x02, 0x4c
        /*0022*/ 	.byte	0x01
	.zero		1


	//----- nvinfo : EIATTR_MERCURY_ISA_VERSION
	.align		4
        /*0024*/ 	.byte	0x03, 0x5f
        /*0026*/ 	.short	0x0101


	//----- nvinfo : EIATTR_COOP_GROUP_MASK_REGIDS
	.align		4
        /*0028*/ 	.byte	0x04, 0x29
        /*002a*/ 	.short	(.L_1103 - .L_1102)


	//   ....[0]....
.L_1102:
        /*002c*/ 	.word	0xffffffff


	//   ....[1]....
        /*0030*/ 	.word	0xffffffff


	//   ....[2]....
        /*0034*/ 	.word	0xffffffff


	//   ....[3]....
        /*0038*/ 	.word	0xffffffff


	//   ....[4]....
        /*003c*/ 	.word	0xffffffff


	//   ....[5]....
        /*0040*/ 	.word	0xffffffff


	//   ....[6]....
        /*0044*/ 	.word	0xffffffff


	//   ....[7]....
        /*0048*/ 	.word	0xffffffff


	//   ....[8]....
        /*004c*/ 	.word	0xffffffff


	//   ....[9]....
        /*0050*/ 	.word	0xffffffff


	//----- nvinfo : EIATTR_COOP_GROUP_INSTR_OFFSETS
	.align		4
.L_1103:
        /*0054*/ 	.byte	0x04, 0x28
        /*0056*/ 	.short	(.L_1105 - .L_1104)


	//   ....[0]....
.L_1104:
        /*0058*/ 	.word	0x00001560


	//   ....[1]....
        /*005c*/ 	.word	0x00001570


	//   ....[2]....
        /*0060*/ 	.word	0x000015a0


	//   ....[3]....
        /*0064*/ 	.word	0x000015b0


	//   ....[4]....
        /*0068*/ 	.word	0x000015e0


	//   ....[5]....
        /*006c*/ 	.word	0x000015f0


	//   ....[6]....
        /*0070*/ 	.word	0x00001620


	//   ....[7]....
        /*0074*/ 	.word	0x00001640


	//   ....[8]....
        /*0078*/ 	.word	0x00001670


	//   ....[9]....
        /*007c*/ 	.word	0x00001680


	//----- nvinfo : EIATTR_VRC_CTA_INIT_COUNT
	.align		4
.L_1105:
        /*0080*/ 	.byte	0x02, 0x4a
	.zero		1
	.zero		1


	//----- nvinfo : EIATTR_EXIT_INSTR_OFFSETS
	.align		4
        /*0084*/ 	.byte	0x04, 0x1c
        /*0086*/ 	.short	(.L_1107 - .L_1106)


	//   ....[0]....
.L_1106:
        /*0088*/ 	.word	0x00000060


	//   ....[1]....
        /*008c*/ 	.word	0x000016e0


	//   ....[2]....
        /*0090*/ 	.word	0x000017d0


	//----- nvinfo : EIATTR_MAX_THREADS
	.align		4
.L_1107:
        /*0094*/ 	.byte	0x04, 0x05
        /*0096*/ 	.short	(.L_1109 - .L_1108)
.L_1108:
        /*0098*/ 	.word	0x00000400
        /*009c*/ 	.word	0x00000001
        /*00a0*/ 	.word	0x00000001


	//----- nvinfo : EIATTR_CRS_STACK_SIZE
	.align		4
.L_1109:
        /*00a4*/ 	.byte	0x04, 0x1e
        /*00a6*/ 	.short	(.L_1111 - .L_1110)
.L_1110:
        /*00a8*/ 	.word	0x00000000


	//----- nvinfo : EIATTR_CBANK_PARAM_SIZE
	.align		4
.L_1111:
        /*00ac*/ 	.byte	0x03, 0x19
        /*00ae*/ 	.short	0x0128


	//----- nvinfo : EIATTR_PARAM_CBANK
	.align		4
        /*00b0*/ 	.byte	0x04, 0x0a
        /*00b2*/ 	.short	(.L_1113 - .L_1112)
	.align		4
.L_1112:
        /*00b4*/ 	.word	index@(.nv.constant0._ZN10layer_norm22ln_bwd_finalize_kernelINS_22Kernel_traits_finalizeILj5120E6__halfS2_S2_S2_fjLb0ELj1024ELj4ENS_18Kernel_traits_baseILj5120ES2_S2_S2_S2_fjLj1024EEEEELb0ELb1EEEvNS_9BwdParamsE)
        /*00b8*/ 	.short	0x0380
        /*00ba*/ 	.short	0x0128


	//----- nvinfo : EIATTR_SW_WAR
	.align		4
.L_1113:
        /*00bc*/ 	.byte	0x04, 0x36
        /*00be*/ 	.short	(.L_1115 - .L_1114)
.L_1114:
        /*00c0*/ 	.word	0x00000008
.L_1115:


//--------------------- .nv.info._ZN10layer_norm40ln_parallel_residual_bwd_finalize_kernelINS_22Kernel_traits_finalizeILj5120E6__halfS2_S2_S2_fjLb0ELj1024ELj4ENS_18Kernel_traits_baseILj5120ES2_S2_S2_S2_fjLj1024EEEEELb1EEEvNS_9BwdParamsE --------------------------
	.section	.nv.info._ZN10layer_norm40ln_parallel_residual_bwd_finalize_kernelINS_22Kernel_traits_finalizeILj5120E6__halfS2_S2_S2_fjLb0ELj1024ELj4ENS_18Kernel_traits_baseILj5120ES2_S2_S2_S2_fjLj1024EEEEELb1EEEvNS_9BwdParamsE,"",@"SHT_CUDA_INFO"
	.sectionflags	@""
	.align	4


	//----- nvinfo : EIATTR_CUDA_API_VERSION
	.align		4
        /*0000*/ 	.byte	0x04, 0x37
        /*0002*/ 	.short	(.L_1117 - .L_1116)
.L_1116:
        /*0004*/ 	.word	0x00000082


	//----- nvinfo : EIATTR_KPARAM_INFO
	.align		4
.L_1117:
        /*0008*/ 	.byte	0x04, 0x17
        /*000a*/ 	.short	(.L_1119 - .L_1118)
.L_1118:
        /*000c*/ 	.word	0x00000000
        /*0010*/ 	.short	0x0000
        /*0012*/ 	.short	0x0000
        /*0014*/ 	.byte	0x00, 0xf0, 0xa1, 0x04


	//----- nvinfo : EIATTR_SPARSE_MMA_MASK
	.align		4
.L_1119:
        /*0018*/ 	.byte	0x03, 0x50
        /*001a*/ 	.short	0x0000


	//----- nvinfo : EIATTR_MAXREG_COUNT
	.align		4
        /*001c*/ 	.byte	0x03, 0x1b
        /*001e*/ 	.short	0x0040


	//----- nvinfo : EIATTR_NUM_BARRIERS
	.align		4
        /*0020*/ 	.byte	0x02, 0x4c
        /*0022*/ 	.byte	0x01
	.zero		1


	//----- nvinfo : EIATTR_MERCURY_ISA_VERSION
	.align		4
        /*0024*/ 	.byte	0x03, 0x5f
        /*0026*/ 	.short	0x0101


	//----- nvinfo : EIATTR_COOP_GROUP_MASK_REGIDS
	.align		4
        /*0028*/ 	.byte	0x04, 0x29
        /*002a*/ 	.short	(.L_1121 - .L_1120)


	//   ....[0]....
.L_1120:
        /*002c*/ 	.word	0xffffffff


	//   ....[1]....
        /*0030*/ 	.word	0xffffffff


	//   ....[2]....
        /*0034*/ 	.word	0xffffffff


	//   ....[3]....
        /*0038*/ 	.word	0xffffffff


	//   ....[4]....
        /*003c*/ 	.word	0xffffffff


	//   ....[5]....
        /*0040*/ 	.word	0xffffffff


	//   ....[6]....
        /*0044*/ 	.word	0xffffffff


	//   ....[7]....
        /*0048*/ 	.word	0xffffffff


	//   ....[8]....
        /*004c*/ 	.word	0xffffffff


	//   ....[9]....
        /*0050*/ 	.word	0xffffffff


	//   ....[10]....
        /*0054*/ 	.word	0xffffffff


	//   ....[11]....
        /*0058*/ 	.word	0xffffffff


	//   ....[12]....
        /*005c*/ 	.word	0xffffffff


	//   ....[13]....
        /*0060*/ 	.word	0xffffffff


	//   ....[14]....
        /*0064*/ 	.word	0xffffffff


	//   ....[15]....
        /*0068*/ 	.word	0xffffffff


	//   ....[16]....
        /*006c*/ 	.word	0xffffffff


	//   ....[17]....
        /*0070*/ 	.word	0xffffffff


	//   ....[18]....
        /*0074*/ 	.word	0xffffffff


	//   ....[19]....
        /*0078*/ 	.word	0xffffffff


	//----- nvinfo : EIATTR_COOP_GROUP_INSTR_OFFSETS
	.align		4
.L_1121:
        /*007c*/ 	.byte	0x04, 0x28
        /*007e*/ 	.short	(.L_1123 - .L_1122)


	//   ....[0]....
.L_1122:
        /*0080*/ 	.word	0x000013e0


	//   ....[1]....
        /*0084*/ 	.word	0x000013f0


	//   ....[2]....
        /*0088*/ 	.word	0x00001400


	//   ....[3]....
        /*008c*/ 	.word	0x00001410


	//   ....[4]....
        /*0090*/ 	.word	0x00001450


	//   ....[5]....
        /*0094*/ 	.word	0x00001470


	//   ....[6]....
        /*0098*/ 	.word	0x00001480


	//   ....[7]....
        /*009c*/ 	.word	0x00001490


	//   ....[8]....
        /*00a0*/ 	.word	0x000014d0


	//   ....[9]....
        /*00a4*/ 	.word	0x000014f0


	//   ....[10]....
        /*00a8*/ 	.word	0x00001500


	//   ....[11]....
        /*00ac*/ 	.word	0x00001510


	//   ....[12]....
        /*00b0*/ 	.word	0x00001540


	//   ....[13]....
        /*00b4*/ 	.word	0x00001560


	//   ....[14]....
        /*00b8*/ 	.word	0x00001580


	//   ....[15]....
        /*00bc*/ 	.word	0x00001590


	//   ....[16]....
        /*00c0*/ 	.word	0x000015c0


	//   ....[17]....
        /*00c4*/ 	.word	0x000015e0


	//   ....[18]....
        /*00c8*/ 	.word	0x00001600


	//   ....[19]....
        /*00cc*/ 	.word	0x00001610


	//----- nvinfo : EIATTR_VRC_CTA_INIT_COUNT
	.align		4
.L_1123:
        /*00d0*/ 	.byte	0x02, 0x4a
	.zero		1
	.zero		1


	//----- nvinfo : EIATTR_EXIT_INSTR_OFFSETS
	.align		4
        /*00d4*/ 	.byte	0x04, 0x1c
        /*00d6*/ 	.short	(.L_1125 - .L_1124)


	//   ....[0]....
.L_1124:
        /*00d8*/ 	.word	0x00000060


	//   ....[1]....
        /*00dc*/ 	.word	0x000016b0


	//   ....[2]....
        /*00e0*/ 	.word	0x00001840


	//----- nvinfo : EIATTR_MAX_THREADS
	.align		4
.L_1125:
        /*00e4*/ 	.byte	0x04, 0x05
        /*00e6*/ 	.short	(.L_1127 - .L_1126)
.L_1126:
        /*00e8*/ 	.word	0x00000400
        /*00ec*/ 	.word	0x00000001
        /*00f0*/ 	.word	0x00000001


	//----- nvinfo : EIATTR_CRS_STACK_SIZE
	.align		4
.L_1127:
        /*00f4*/ 	.byte	0x04, 0x1e
        /*00f6*/ 	.short	(.L_1129 - .L_1128)
.L_1128:
        /*00f8*/ 	.word	0x00000000


	//----- nvinfo : EIATTR_CBANK_PARAM_SIZE
	.align		4
.L_1129:
        /*00fc*/ 	.byte	0x03, 0x19
        /*00fe*/ 	.short	0x0128


	//----- nvinfo : EIATTR_PARAM_CBANK
	.align		4
        /*0100*/ 	.byte	0x04, 0x0a
        /*0102*/ 	.short	(.L_1131 - .L_1130)
	.align		4
.L_1130:
        /*0104*/ 	.word	index@(.nv.constant0._ZN10layer_norm40ln_parallel_residual_bwd_finalize_kernelINS_22Kernel_traits_finalizeILj5120E6__halfS2_S2_S2_fjLb0ELj1024ELj4ENS_18Kernel_traits_baseILj5120ES2_S2_S2_S2_fjLj1024EEEEELb1EEEvNS_9BwdParamsE)
        /*0108*/ 	.short	0x0380
        /*010a*/ 	.short	0x0128


	//----- nvinfo : EIATTR_SW_WAR
	.align		4
.L_1131:
        /*010c*/ 	.byte	0x04, 0x36
        /*010e*/ 	.short	(.L_1133 - .L_1132)
.L_1132:
        /*0110*/ 	.word	0x00000008
.L_1133:


//--------------------- .nv.info._ZN10layer_norm31ln_parallel_residual_bwd_kernelINS_13Kernel_traitsI6__halfS2_S2_S2_fjLj5120ELj1ELj1ELj8ELj8ENS_18Kernel_traits_baseILj5120ES2_S2_S2_S2_fjLj256EEEEELb1ELb1ELb1EEEvNS_9BwdParamsE --------------------------
	.section	.nv.info._ZN10layer_norm31ln_parallel_residual_bwd_kernelINS_13Kernel_traitsI6__halfS2_S2_S2_fjLj5120ELj1ELj1ELj8ELj8ENS_18Kernel_traits_baseILj5120ES2_S2_S2_S2_fjLj256EEEEELb1ELb1ELb1EEEvNS_9BwdParamsE,"",@"SHT_CUDA_INFO"
	.sectionflags	@""
	.align	4


	//----- nvinfo : EIATTR_CUDA_API_VERSION
	.align		4
        /*0000*/ 	.byte	0x04, 0x37
        /*0002*/ 	.short	(.L_1135 - .L_1134)
.L_1134:
        /*0004*/ 	.word	0x00000082


	//----- nvinfo : EIATTR_KPARAM_INFO
	.align		4
.L_1135:
        /*0008*/ 	.byte	0x04, 0x17
        /*000a*/ 	.short	(.L_1137 - .L_1136)
.L_1136:
        /*000c*/ 	.word	0x00000000
        /*0010*/ 	.short	0x0000
        /*0012*/ 	.short	0x0000
        /*0014*/ 	.byte	0x00, 0xf0, 0xa1, 0x04


	//----- nvinfo : EIATTR_SPARSE_MMA_MASK
	.align		4
.L_1137:
        /*0018*/ 	.byte	0x03, 0x50
        /*001a*/ 	.short	0x0000


	//----- nvinfo : EIATTR_MAXREG_COUNT
	.align		4
        /*001c*/ 	.byte	0x03, 0x1b
        /*001e*/ 	.short	0x00ff


	//----- nvinfo : EIATTR_NUM_BARRIERS
	.align		4
        /*0020*/ 	.byte	0x02, 0x4c
        /*0022*/ 	.byte	0x01
	.zero		1


	//----- nvinfo : EIATTR_MERCURY_ISA_VERSION
	.align		4
        /*0024*/ 	.byte	0x03, 0x5f
        /*0026*/ 	.short	0x0101


	//----- nvinfo : EIATTR_COOP_GROUP_MASK_REGIDS
	.align		4
        /*0028*/ 	.byte	0x04, 0x29
        /*002a*/ 	.short	(.L_1139 - .L_1138)


	//   ....[0]....
.L_1138:
        /*002c*/ 	.word	0xffffffff


	//   ....[1]....
        /*0030*/ 	.word	0xffffffff


	//   ....[2]....
        /*0034*/ 	.word	0xffffffff


	//   ....[3]....
        /*0038*/ 	.word	0xffffffff


	//   ....[4]....
        /*003c*/ 	.word	0xffffffff


	//   ....[5]....
        /*0040*/ 	.word	0xffffffff


	//   ....[6]....
        /*0044*/ 	.word	0xffffffff


	//   ....[7]....
        /*0048*/ 	.word	0xffffffff


	//   ....[8]....
        /*004c*/ 	.word	0xffffffff


	//   ....[9]....
        /*0050*/ 	.word	0xffffffff


	//----- nvinfo : EIATTR_COOP_GROUP_INSTR_OFFSETS
	.align		4
.L_1139:
        /*0054*/ 	.byte	0x04, 0x28
        /*0056*/ 	.short	(.L_1141 - .L_1140)


	//   ....[0]....
.L_1140:
        /*0058*/ 	.word	0x00001630


	//   ....[1]....
        /*005c*/ 	.word	0x000016f0


	//   ....[2]....
        /*0060*/ 	.word	0x00001700


	//   ....[3]....
        /*0064*/ 	.word	0x00001730


	//   ....[4]....
        /*0068*/ 	.word	0x00001750


	//   ....[5]....
        /*006c*/ 	.word	0x00001770


	//   ....[6]....
        /*0070*/ 	.word	0x00001790


	//   ....[7]....
        /*0074*/ 	.word	0x000017a0


	//   ....[8]....
        /*0078*/ 	.word	0x00001800


	//   ....[9]....
        /*007c*/ 	.word	0x00001810


	//----- nvinfo : EIATTR_VRC_CTA_INIT_COUNT
	.align		4
.L_1141:
        /*0080*/ 	.byte	0x02, 0x4a
	.zero		1
	.zero		1


	//----- nvinfo : EIATTR_EXIT_INSTR_OFFSETS
	.align		4
        /*0084*/ 	.byte	0x04, 0x1c
        /*0086*/ 	.short	(.L_1143 - .L_1142)


	//   ....[0]....
.L_1142:
        /*0088*/ 	.word	0x00009ac0


	//----- nvinfo : EIATTR_MAX_THREADS
	.align		4
.L_1143:
        /*008c*/ 	.byte	0x04, 0x05
        /*008e*/ 	.short	(.L_1145 - .L_1144)
.L_1144:
        /*0090*/ 	.word	0x00000100
        /*0094*/ 	.word	0x00000001
        /*0098*/ 	.word	0x00000001


	//----- nvinfo : EIATTR_CRS_STACK_SIZE
	.align		4
.L_1145:
        /*009c*/ 	.byte	0x04, 0x1e
        /*009e*/ 	.short	(.L_1147 - .L_1146)
.L_1146:
        /*00a0*/ 	.word	0x00000000


	//----- nvinfo : EIATTR_CBANK_PARAM_SIZE
	.align		4
.L_1147:
        /*00a4*/ 	.byte	0x03, 0x19
        /*00a6*/ 	.short	0x0128


	//----- nvinfo : EIATTR_PARAM_CBANK
	.align		4
        /*00a8*/ 	.byte	0x04, 0x0a
        /*00aa*/ 	.short	(.L_1149 - .L_1148)
	.align		4
.L_1148:
        /*00ac*/ 	.word	index@(.nv.constant0._ZN10layer_norm31ln_parallel_residual_bwd_kernelINS_13Kernel_traitsI6__halfS2_S2_S2_fjLj5120ELj1ELj1ELj8ELj8ENS_18Kernel_traits_baseILj5120ES2_S2_S2_S2_fjLj256EEEEELb1ELb1ELb1EEEvNS_9BwdParamsE)
        /*00b0*/ 	.short	0x0380
        /*00b2*/ 	.short	0x0128


	//----- nvinfo : EIATTR_SW_WAR
	.align		4
.L_1149:
        /*00b4*/ 	.byte	0x04, 0x36
        /*00b6*/ 	.short	(.L_1151 - .L_1150)
.L_1150:
        /*00b8*/ 	.word	0x00000008
.L_1151:


//--------------------- .nv.info._ZN10layer_norm31ln_parallel_residual_bwd_kernelINS_13Kernel_traitsIf13__nv_bfloat16S2_S2_fjLj5120ELj1ELj1ELj8ELj8ENS_18Kernel_traits_baseILj5120EfS2_S2_S2_fjLj256EEEEELb0ELb0ELb0EEEvNS_9BwdParamsE --------------------------
	.section	.nv.info._ZN10layer_norm31ln_parallel_residual_bwd_kernelINS_13Kernel_traitsIf13__nv_bfloat16S2_S2_fjLj5120ELj1ELj1ELj8ELj8ENS_18Kernel_traits_baseILj5120EfS2_S2_S2_fjLj256EEEEELb0ELb0ELb0EEEvNS_9BwdParamsE,"",@"SHT_CUDA_INFO"
	.sectionflags	@""
	.align	4


	//----- nvinfo : EIATTR_CUDA_API_VERSION
	.align		4
        /*0000*/ 	.byte	0x04, 0x37
        /*0002*/ 	.short	(.L_1153 - .L_1152)
.L_1152:
        /*0004*/ 	.word	0x00000082


	//----- nvinfo : EIATTR_KPARAM_INFO
	.align		4
.L_1153:
        /*0008*/ 	.byte	0x04, 0x17
        /*000a*/ 	.short	(.L_1155 - .L_1154)
.L_1154:
        /*000c*/ 	.word	0x00000000
        /*0010*/ 	.short	0x0000
        /*0012*/ 	.short	0x0000
        /*0014*/ 	.byte	0x00, 0xf0, 0xa1, 0x04


	//----- nvinfo : EIATTR_SPARSE_MMA_MASK
	.align		4
.L_1155:
        /*0018*/ 	.byte	0x03, 0x50
        /*001a*/ 	.short	0x0000


	//----- nvinfo : EIATTR_MAXREG_COUNT
	.align		4
        /*001c*/ 	.byte	0x03, 0x1b
        /*001e*/ 	.short	0x00ff


	//----- nvinfo : EIATTR_NUM_BARRIERS
	.align		4
        /*0020*/ 	.byte	0x02, 0x4c
        /*0022*/ 	.byte	0x01
	.zero		1


	//----- nvinfo : EIATTR_MERCURY_ISA_VERSION
	.align		4
        /*0024*/ 	.byte	0x03, 0x5f
        /*0026*/ 	.short	0x0101


	//----- nvinfo : EIATTR_COOP_GROUP_MASK_REGIDS
	.align		4
        /*0028*/ 	.byte	0x04, 0x29
        /*002a*/ 	.short	(.L_1157 - .L_1156)


	//   ....[0]....
.L_1156:
        /*002c*/ 	.word	0xffffffff


	//   ....[1]....
        /*0030*/ 	.word	0xffffffff


	//   ....[2]....
        /*0034*/ 	.word	0xffffffff


	//   ....[3]....
        /*0038*/ 	.word	0xffffffff


	//   ....[4]....
        /*003c*/ 	.word	0xffffffff


	//   ....[5]....
        /*0040*/ 	.word	0xffffffff


	//   ....[6]....
        /*0044*/ 	.word	0xffffffff


	//   ....[7]....
        /*0048*/ 	.word	0xffffffff


	//   ....[8]....
        /*004c*/ 	.word	0xffffffff


	//   ....[9]....
        /*0050*/ 	.word	0xffffffff


	//----- nvinfo : EIATTR_COOP_GROUP_INSTR_OFFSETS
	.align		4
.L_1157:
        /*0054*/ 	.byte	0x04, 0x28
        /*0056*/ 	.short	(.L_1159 - .L_1158)


	//   ....[0]....
.L_1158:
        /*0058*/ 	.word	0x00002300


	//   ....[1]....
        /*005c*/ 	.word	0x00002320


	//   ....[2]....
        /*0060*/ 	.word	0x00002360


	//   ....[3]....
        /*0064*/ 	.word	0x00002370


	//   ....[4]....
        /*0068*/ 	.word	0x000023b0


	//   ....[5]....
        /*006c*/ 	.word	0x000023c0


	//   ....[6]....
        /*0070*/ 	.word	0x000023f0


	//   ....[7]....
        /*0074*/ 	.word	0x00002400


	//   ....[8]....
        /*0078*/ 	.word	0x00002430


	//   ....[9]....
        /*007c*/ 	.word	0x00002440


	//----- nvinfo : EIATTR_VRC_CTA_INIT_COUNT
	.align		4
.L_1159:
        /*0080*/ 	.byte	0x02, 0x4a
	.zero		1
	.zero		1


	//----- nvinfo : EIATTR_EXIT_INSTR_OFFSETS
	.align		4
        /*0084*/ 	.byte	0x04, 0x1c
        /*0086*/ 	.short	(.L_1161 - .L_1160)


	//   ....[0]....
.L_1160:
        /*0088*/ 	.word	0x00007f50


	//   ....[1]....
        /*008c*/ 	.word	0x00008020


	//----- nvinfo : EIATTR_MAX_THREADS
	.align		4
.L_1161:
        /*0090*/ 	.byte	0x04, 0x05
        /*0092*/ 	.short	(.L_1163 - .L_1162)
.L_1162:
        /*0094*/ 	.word	0x00000100
        /*0098*/ 	.word	0x00000001
        /*009c*/ 	.word	0x00000001


	//----- nvinfo : EIATTR_CRS_STACK_SIZE
	.align		4
.L_1163:
        /*00a0*/ 	.byte	0x04, 0x1e
        /*00a2*/ 	.short	(.L_1165 - .L_1164)
.L_1164:
        /*00a4*/ 	.word	0x00000000


	//----- nvinfo : EIATTR_CBANK_PARAM_SIZE
	.align		4
.L_1165:
        /*00a8*/ 	.byte	0x03, 0x19
        /*00aa*/ 	.short	0x0128


	//----- nvinfo : EIATTR_PARAM_CBANK
	.align		4
        /*00ac*/ 	.byte	0x04, 0x0a
        /*00ae*/ 	.short	(.L_1167 - .L_1166)
	.align		4
.L_1166:
        /*00b0*/ 	.word	index@(.nv.constant0._ZN10layer_norm31ln_parallel_residual_bwd_kernelINS_13Kernel_traitsIf13__nv_bfloat16S2_S2_fjLj5120ELj1ELj1ELj8ELj8ENS_18Kernel_traits_baseILj5120EfS2_S2_S2_fjLj256EEEEELb0ELb0ELb0EEEvNS_9BwdParamsE)
        /*00b4*/ 	.short	0x0380
        /*00b6*/ 	.short	0x0128


	//----- nvinfo : EIATTR_SW_WAR
	.align		4
.L_1167:
        /*00b8*/ 	.byte	0x04, 0x36
        /*00ba*/ 	.short	(.L_1169 - .L_1168)
.L_1168:
        /*00bc*/ 	.word	0x00000008
.L_1169:


//--------------------- .nv.info._ZN10layer_norm31ln_parallel_residual_bwd_kernelINS_13Kernel_traitsIf13__nv_bfloat16S2_S2_fjLj5120ELj1ELj1ELj8ELj8ENS_18Kernel_traits_baseILj5120EfS2_S2_S2_fjLj256EEEEELb0ELb0ELb1EEEvNS_9BwdParamsE --------------------------
	.section	.nv.info._ZN10layer_norm31ln_parallel_residual_bwd_kernelINS_13Kernel_traitsIf13__nv_bfloat16S2_S2_fjLj5120ELj1ELj1ELj8ELj8ENS_18Kernel_traits_baseILj5120EfS2_S2_S2_fjLj256EEEEELb0ELb0ELb1EEEvNS_9BwdParamsE,"",@"SHT_CUDA_INFO"
	.sectionflags	@""
	.align	4


	//----- nvinfo : EIATTR_CUDA_API_VERSION
	.align		4
        /*0000*/ 	.byte	0x04, 0x37
        /*0002*/ 	.short	(.L_1171 - .L_1170)
.L_1170:
        /*0004*/ 	.word	0x00000082


	//----- nvinfo : EIATTR_KPARAM_INFO
	.align		4
.L_1171:
        /*0008*/ 	.byte	0x04, 0x17
        /*000a*/ 	.short	(.L_1173 - .L_1172)
.L_1172:
        /*000c*/ 	.word	0x00000000
        /*0010*/ 	.short	0x0000
        /*0012*/ 	.short	0x0000
        /*0014*/ 	.byte	0x00, 0xf0, 0xa1, 0x04


	//----- nvinfo : EIATTR_SPARSE_MMA_MASK
	.align		4
.L_1173:
        /*0018*/ 	.byte	0x03, 0x50
        /*001a*/ 	.short	0x0000


	//----- nvinfo : EIATTR_MAXREG_COUNT
	.align		4
        /*001c*/ 	.byte	0x03, 0x1b
        /*001e*/ 	.short	0x00ff


	//----- nvinfo : EIATTR_NUM_BARRIERS
	.align		4
        /*0020*/ 	.byte	0x02, 0x4c
        /*0022*/ 	.byte	0x01
	.zero		1


	//----- nvinfo : EIATTR_MERCURY_ISA_VERSION
	.align		4
        /*0024*/ 	.byte	0x03, 0x5f
        /*0026*/ 	.short	0x0101


	//----- nvinfo : EIATTR_COOP_GROUP_MASK_REGIDS
	.align		4
        /*0028*/ 	.byte	0x04, 0x29
        /*002a*/ 	.short	(.L_1175 - .L_1174)


	//   ....[0]....
.L_1174:
        /*002c*/ 	.word	0xffffffff


	//   ....[1]....
        /*0030*/ 	.word	0xffffffff


	//   ....[2]....
        /*0034*/ 	.word	0xffffffff


	//   ....[3]....
        /*0038*/ 	.word	0xffffffff


	//   ....[4]....
        /*003c*/ 	.word	0xffffffff


	//   ....[5]....
        /*0040*/ 	.word	0xffffffff


	//   ....[6]....
        /*0044*/ 	.word	0xffffffff


	//   ....[7]....
        /*0048*/ 	.word	0xffffffff


	//   ....[8]....
        /*004c*/ 	.word	0xffffffff


	//   ....[9]....
        /*0050*/ 	.word	0xffffffff


	//----- nvinfo : EIATTR_COOP_GROUP_INSTR_OFFSETS
	.align		4
.L_1175:
        /*0054*/ 	.byte	0x04, 0x28
        /*0056*/ 	.short	(.L_1177 - .L_1176)


	//   ....[0]....
.L_1176:
        /*0058*/ 	.word	0x00001960


	//   ....[1]....
        /*005c*/ 	.word	0x00001970


	//   ....[2]....
        /*0060*/ 	.word	0x000019a0


	//   ....[3]....
        /*0064*/ 	.word	0x000019b0


	//   ....[4]....
        /*0068*/ 	.word	0x000019e0


	//   ....[5]....
        /*006c*/ 	.word	0x000019f0


	//   ....[6]....
        /*0070*/ 	.word	0x00001a30


	//   ....[7]....
        /*0074*/ 	.word	0x00001a40


	//   ....[8]....
        /*0078*/ 	.word	0x00001a70


	//   ....[9]....
        /*007c*/ 	.word	0x00001a80


	//----- nvinfo : EIATTR_VRC_CTA_INIT_COUNT
	.align		4
.L_1177:
        /*0080*/ 	.byte	0x02, 0x4a
	.zero		1
	.zero		1


	//----- nvinfo : EIATTR_EXIT_INSTR_OFFSETS
	.align		4
        /*0084*/ 	.byte	0x04, 0x1c
        /*0086*/ 	.short	(.L_1179 - .L_1178)


	//   ....[0]....
.L_1178:
        /*0088*/ 	.word	0x000078f0


	//----- nvinfo : EIATTR_MAX_THREADS
	.align		4
.L_1179:
        /*008c*/ 	.byte	0x04, 0x05
        /*008e*/ 	.short	(.L_1181 - .L_1180)
.L_1180:
        /*0090*/ 	.word	0x00000100
        /*0094*/ 	.word	0x00000001
        /*0098*/ 	.word	0x00000001


	//----- nvinfo : EIATTR_CRS_STACK_SIZE
	.align		4
.L_1181:
        /*009c*/ 	.byte	0x04, 0x1e
        /*009e*/ 	.short	(.L_1183 - .L_1182)
.L_1182:
        /*00a0*/ 	.word	0x00000000


	//----- nvinfo : EIATTR_CBANK_PARAM_SIZE
	.align		4
.L_1183:
        /*00a4*/ 	.byte	0x03, 0x19
        /*00a6*/ 	.short	0x0128


	//----- nvinfo : EIATTR_PARAM_CBANK
	.align		4
        /*00a8*/ 	.byte	0x04, 0x0a
        /*00aa*/ 	.short	(.L_1185 - .L_1184)
	.align		4
.L_1184:
        /*00ac*/ 	.word	index@(.nv.constant0._ZN10layer_norm31ln_parallel_residual_bwd_kernelINS_13Kernel_traitsIf13__nv_bfloat16S2_S2_fjLj5120ELj1ELj1ELj8ELj8ENS_18Kernel_traits_baseILj5120EfS2_S2_S2_fjLj256EEEEELb0ELb0ELb1EEEvNS_9BwdParamsE)
        /*00b0*/ 	.short	0x0380
        /*00b2*/ 	.short	0x0128


	//----- nvinfo : EIATTR_SW_WAR
	.align		4
.L_1185:
        /*00b4*/ 	.byte	0x04, 0x36
        /*00b6*/ 	.short	(.L_1187 - .L_1186)
.L_1186:
        /*00b8*/ 	.word	0x00000008
.L_1187:


//--------------------- .nv.info._ZN10layer_norm31ln_parallel_residual_bwd_kernelINS_13Kernel_traitsIf13__nv_bfloat16S2_S2_fjLj5120ELj1ELj1ELj8ELj8ENS_18Kernel_traits_baseILj5120EfS2_S2_S2_fjLj256EEEEELb0ELb1ELb0EEEvNS_9BwdParamsE --------------------------
	.section	.nv.info._ZN10layer_norm31ln_parallel_residual_bwd_kernelINS_13Kernel_traitsIf13__nv_bfloat16S2_S2_fjLj5120ELj1ELj1ELj8ELj8ENS_18Kernel_traits_baseILj5120EfS2_S2_S2_fjLj256EEEEELb0ELb1ELb0EEEvNS_9BwdParamsE,"",@"SHT_CUDA_INFO"
	.sectionflags	@""
	.align	4


	//----- nvinfo : EIATTR_CUDA_API_VERSION
	.align		4
        /*0000*/ 	.byte	0x04, 0x37
        /*0002*/ 	.short	(.L_1189 - .L_1188)
.L_1188:
        /*0004*/ 	.word	0x00000082


	//----- nvinfo : EIATTR_KPARAM_INFO
	.align		4
.L_1189:
        /*0008*/ 	.byte	0x04, 0x17
        /*000a*/ 	.short	(.L_1191 - .L_1190)
.L_1190:
        /*000c*/ 	.word	0x00000000
        /*0010*/ 	.short	0x0000
        /*0012*/ 	.short	0x0000
        /*0014*/ 	.byte	0x00, 0xf0, 0xa1, 0x04


	//----- nvinfo : EIATTR_SPARSE_MMA_MASK
	.align		4
.L_1191:
        /*0018*/ 	.byte	0x03, 0x50
        /*001a*/ 	.short	0x0000


	//----- nvinfo : EIATTR_MAXREG_COUNT
	.align		4
        /*001c*/ 	.byte	0x03, 0x1b
        /*001e*/ 	.short	0x00ff


	//----- nvinfo : EIATTR_NUM_BARRIERS
	.align		4
        /*0020*/ 	.byte	0x02, 0x4c
        /*0022*/ 	.byte	0x01
	.zero		1


	//----- nvinfo : EIATTR_MERCURY_ISA_VERSION
	.align		4
        /*0024*/ 	.byte	0x03, 0x5f
        /*0026*/ 	.short	0x0101


	//----- nvinfo : EIATTR_COOP_GROUP_MASK_REGIDS
	.align		4
        /*0028*/ 	.byte	0x04, 0x29
        /*002a*/ 	.short	(.L_1193 - .L_1192)


	//   ....[0]....
.L_1192:
        /*002c*/ 	.word	0xffffffff


	//   ....[1]....
        /*0030*/ 	.word	0xffffffff


	//   ....[2]....
        /*0034*/ 	.word	0xffffffff


	//   ....[3]....
        /*0038*/ 	.word	0xffffffff


	//   ....[4]....
        /*003c*/ 	.word	0xffffffff


	//   ....[5]....
        /*0040*/ 	.word	0xffffffff


	//   ....[6]....
        /*0044*/ 	.word	0xffffffff


	//   ....[7]....
        /*0048*/ 	.word	0xffffffff


	//   ....[8]....
        /*004c*/ 	.word	0xffffffff


	//   ....[9]....
        /*0050*/ 	.word	0xffffffff


	//----- nvinfo : EIATTR_COOP_GROUP_INSTR_OFFSETS
	.align		4
.L_1193:
        /*0054*/ 	.byte	0x04, 0x28
        /*0056*/ 	.short	(.L_1195 - .L_1194)


	//   ....[0]....
.L_1194:
        /*0058*/ 	.word	0x00001860


	//   ....[1]....
        /*005c*/ 	.word	0x00001880


	//   ....[2]....
        /*0060*/ 	.word	0x000018c0


	//   ....[3]....
        /*0064*/ 	.word	0x000018d0


	//   ....[4]....
        /*0068*/ 	.word	0x00001910


	//   ....[5]....
        /*006c*/ 	.word	0x00001920


	//   ....[6]....
        /*0070*/ 	.word	0x00001950


	//   ....[7]....
        /*0074*/ 	.word	0x00001960


	//   ....[8]....
        /*0078*/ 	.word	0x00001990


	//   ....[9]....
        /*007c*/ 	.word	0x000019a0


	//----- nvinfo : EIATTR_VRC_CTA_INIT_COUNT
	.align		4
.L_1195:
        /*0080*/ 	.byte	0x02, 0x4a
	.zero		1
	.zero		1


	//----- nvinfo : EIATTR_EXIT_INSTR_OFFSETS
	.align		4
        /*0084*/ 	.byte	0x04, 0x1c
        /*0086*/ 	.short	(.L_1197 - .L_1196)


	//   ....[0]....
.L_1196:
        /*0088*/ 	.word	0x00007170


	//   ....[1]....
        /*008c*/ 	.word	0x000071f0


	//----- nvinfo : EIATTR_MAX_THREADS
	.align		4
.L_1197:
        /*0090*/ 	.byte	0x04, 0x05
        /*0092*/ 	.short	(.L_1199 - .L_1198)
.L_1198:
        /*0094*/ 	.word	0x00000100
        /*0098*/ 	.word	0x00000001
        /*009c*/ 	.word	0x00000001


	//----- nvinfo : EIATTR_CRS_STACK_SIZE
	.align		4
.L_1199:
        /*00a0*/ 	.byte	0x04, 0x1e
        /*00a2*/ 	.short	(.L_1201 - .L_1200)
.L_1200:
        /*00a4*/ 	.word	0x00000000


	//----- nvinfo : EIATTR_CBANK_PARAM_SIZE
	.align		4
.L_1201:
        /*00a8*/ 	.byte	0x03, 0x19
        /*00aa*/ 	.short	0x0128


	//----- nvinfo : EIATTR_PARAM_CBANK
	.align		4
        /*00ac*/ 	.byte	0x04, 0x0a
        /*00ae*/ 	.short	(.L_1203 - .L_1202)
	.align		4
.L_1202:
        /*00b0*/ 	.word	index@(.nv.constant0._ZN10layer_norm31ln_parallel_residual_bwd_kernelINS_13Kernel_traitsIf13__nv_bfloat16S2_S2_fjLj5120ELj1ELj1ELj8ELj8ENS_18Kernel_traits_baseILj5120EfS2_S2_S2_fjLj256EEEEELb0ELb1ELb0EEEvNS_9BwdParamsE)
        /*00b4*/ 	.short	0x0380
        /*00b6*/ 	.short	0x0128


	//----- nvinfo : EIATTR_SW_WAR
	.align		4
.L_1203:
        /*00b8*/ 	.byte	0x04, 0x36
        /*00ba*/ 	.short	(.L_1205 - .L_1204)
.L_1204:
        /*00bc*/ 	.word	0x00000008
.L_1205:


//--------------------- .nv.info._ZN10layer_norm31ln_parallel_residual_bwd_kernelINS_13Kernel_traitsIf13__nv_bfloat16S2_S2_fjLj5120ELj1ELj1ELj8ELj8ENS_18Kernel_traits_baseILj5120EfS2_S2_S2_fjLj256EEEEELb0ELb1ELb1EEEvNS_9BwdParamsE --------------------------
	.section	.nv.info._ZN10layer_norm31ln_parallel_residual_bwd_kernelINS_13Kernel_traitsIf13__nv_bfloat16S2_S2_fjLj5120ELj1ELj1ELj8ELj8ENS_18Kernel_traits_baseILj5120EfS2_S2_S2_fjLj256EEEEELb0ELb1ELb1EEEvNS_9BwdParamsE,"",@"SHT_CUDA_INFO"
	.sectionflags	@""
	.align	4


	//----- nvinfo : EIATTR_CUDA_API_VERSION
	.align		4
        /*0000*/ 	.byte	0x04, 0x37
        /*0002*/ 	.short	(.L_1207 - .L_1206)
.L_1206:
        /*0004*/ 	.word	0x00000082


	//----- nvinfo : EIATTR_KPARAM_INFO
	.align		4
.L_1207:
        /*0008*/ 	.byte	0x04, 0x17
        /*000a*/ 	.short	(.L_1209 - .L_1208)
.L_1208:
        /*000c*/ 	.word	0x00000000
        /*0010*/ 	.short	0x0000
        /*0012*/ 	.short	0x0000
        /*0014*/ 	.byte	0x00, 0xf0, 0xa1, 0x04


	//----- nvinfo : EIATTR_SPARSE_MMA_MASK
	.align		4
.L_1209:
        /*0018*/ 	.byte	0x03, 0x50
        /*001a*/ 	.short	0x0000


	//----- nvinfo : EIATTR_MAXREG_COUNT
	.align		4
        /*001c*/ 	.byte	0x03, 0x1b
        /*001e*/ 	.short	0x00ff


	//----- nvinfo : EIATTR_NUM_BARRIERS
	.align		4
        /*0020*/ 	.byte	0x02, 0x4c
        /*0022*/ 	.byte	0x01
	.zero		1


	//----- nvinfo : EIATTR_MERCURY_ISA_VERSION
	.align		4
        /*0024*/ 	.byte	0x03, 0x5f
        /*0026*/ 	.short	0x0101


	//----- nvinfo : EIATTR_COOP_GROUP_MASK_REGIDS
	.align		4
        /*0028*/ 	.byte	0x04, 0x29
        /*002a*/ 	.short	(.L_1211 - .L_1210)


	//   ....[0]....
.L_1210:
        /*002c*/ 	.word	0xffffffff


	//   ....[1]....
        /*0030*/ 	.word	0xffffffff


	//   ....[2]....
        /*0034*/ 	.word	0xffffffff


	//   ....[3]....
        /*0038*/ 	.word	0xffffffff


	//   ....[4]....
        /*003c*/ 	.word	0xffffffff


	//   ....[5]....
        /*0040*/ 	.word	0xffffffff


	//   ....[6]....
        /*0044*/ 	.word	0xffffffff


	//   ....[7]....
        /*0048*/ 	.word	0xffffffff


	//   ....[8]....
        /*004c*/ 	.word	0xffffffff


	//   ....[9]....
        /*0050*/ 	.word	0xffffffff


	//----- nvinfo : EIATTR_COOP_GROUP_INSTR_OFFSETS
	.align		4
.L_1211:
        /*0054*/ 	.byte	0x04, 0x28
        /*0056*/ 	.short	(.L_1213 - .L_1212)


	//   ....[0]....
.L_1212:
        /*0058*/ 	.word	0x00001f70


	//   ....[1]....
        /*005c*/ 	.word	0x00001fa0


	//   ....[2]....
        /*0060*/ 	.word	0x00001fd0


	//   ....[3]....
        /*0064*/ 	.word	0x00001fe0


	//   ....[4]....
        /*0068*/ 	.word	0x00002010


	//   ....[5]....
        /*006c*/ 	.word	0x00002020


	//   ....[6]....
        /*0070*/ 	.word	0x00002050


	//   ....[7]....
        /*0074*/ 	.word	0x00002060


	//   ....[8]....
        /*0078*/ 	.word	0x00002090


	//   ....[9]....
        /*007c*/ 	.word	0x000020a0


	//----- nvinfo : EIATTR_VRC_CTA_INIT_COUNT
	.align		4
.L_1213:
        /*0080*/ 	.byte	0x02, 0x4a
	.zero		1
	.zero		1


	//----- nvinfo : EIATTR_EXIT_INSTR_OFFSETS
	.align		4
        /*0084*/ 	.byte	0x04, 0x1c
        /*0086*/ 	.short	(.L_1215 - .L_1214)


	//   ....[0]....
.L_1214:
        /*0088*/ 	.word	0x00007820


	//----- nvinfo : EIATTR_MAX_THREADS
	.align		4
.L_1215:
        /*008c*/ 	.byte	0x04, 0x05
        /*008e*/ 	.short	(.L_1217 - .L_1216)
.L_1216:
        /*0090*/ 	.word	0x00000100
        /*0094*/ 	.word	0x00000001
        /*0098*/ 	.word	0x00000001


	//----- nvinfo : EIATTR_CRS_STACK_SIZE
	.align		4
.L_1217:
        /*009c*/ 	.byte	0x04, 0x1e
        /*009e*/ 	.short	(.L_1219 - .L_1218)
.L_1218:
        /*00a0*/ 	.word	0x00000000


	//----- nvinfo : EIATTR_CBANK_PARAM_SIZE
	.align		4
.L_1219:
        /*00a4*/ 	.byte	0x03, 0x19
        /*00a6*/ 	.short	0x0128


	//----- nvinfo : EIATTR_PARAM_CBANK
	.align		4
        /*00a8*/ 	.byte	0x04, 0x0a
        /*00aa*/ 	.short	(.L_1221 - .L_1220)
	.align		4
.L_1220:
        /*00ac*/ 	.word	index@(.nv.constant0._ZN10layer_norm31ln_parallel_residual_bwd_kernelINS_13Kernel_traitsIf13__nv_bfloat16S2_S2_fjLj5120ELj1ELj1ELj8ELj8ENS_18Kernel_traits_baseILj5120EfS2_S2_S2_fjLj256EEEEELb0ELb1ELb1EEEvNS_9BwdParamsE)
        /*00b0*/ 	.short	0x0380
        /*00b2*/ 	.short	0x0128


	//----- nvinfo : EIATTR_SW_WAR
	.align		4
.L_1221:
        /*00b4*/ 	.byte	0x04, 0x36
        /*00b6*/ 	.short	(.L_1223 - .L_1222)
.L_1222:
        /*00b8*/ 	.word	0x00000008
.L_1223:


//--------------------- .nv.info._ZN10layer_norm31ln_parallel_residual_bwd_kernelINS_13Kernel_traitsIf13__nv_bfloat16S2_S2_fjLj5120ELj1ELj1ELj8ELj8ENS_18Kernel_traits_baseILj5120EfS2_S2_S2_fjLj256EEEEELb1ELb0ELb0EEEvNS_9BwdParamsE --------------------------
	.section	.nv.info._ZN10layer_norm31ln_parallel_residual_bwd_kernelINS_13Kernel_traitsIf13__nv_bfloat16S2_S2_fjLj5120ELj1ELj1ELj8ELj8ENS_18Kernel_traits_baseILj5120EfS2_S2_S2_fjLj256EEEEELb1ELb0ELb0EEEvNS_9BwdParamsE,"",@"SHT_CUDA_INFO"
	.sectionflags	@""
	.align	4


	//----- nvinfo : EIATTR_CUDA_API_VERSION
	.align		4
        /*0000*/ 	.byte	0x04, 0x37
        /*0002*/ 	.short	(.L_1225 - .L_1224)
.L_1224:
        /*0004*/ 	.word	0x00000082


	//----- nvinfo : EIATTR_KPARAM_INFO
	.align		4
.L_1225:
        /*0008*/ 	.byte	0x04, 0x17
        /*000a*/ 	.short	(.L_1227 - .L_1226)
.L_1226:
        /*000c*/ 	.word	0x00000000
        /*0010*/ 	.short	0x0000
        /*0012*/ 	.short	0x0000
        /*0014*/ 	.byte	0x00, 0xf0, 0xa1, 0x04


	//----- nvinfo : EIATTR_SPARSE_MMA_MASK
	.align		4
.L_1227:
        /*0018*/ 	.byte	0x03, 0x50
        /*001a*/ 	.short	0x0000


	//----- nvinfo : EIATTR_MAXREG_COUNT
	.align		4
        /*001c*/ 	.byte	0x03, 0x1b
        /*001e*/ 	.short	0x00ff


	//----- nvinfo : EIATTR_NUM_BARRIERS
	.align		4
        /*0020*/ 	.byte	0x02, 0x4c
        /*0022*/ 	.byte	0x01
	.zero		1


	//----- nvinfo : EIATTR_MERCURY_ISA_VERSION
	.align		4
        /*0024*/ 	.byte	0x03, 0x5f
        /*0026*/ 	.short	0x0101


	//----- nvinfo : EIATTR_COOP_GROUP_MASK_REGIDS
	.align		4
        /*0028*/ 	.byte	0x04, 0x29
        /*002a*/ 	.short	(.L_1229 - .L_1228)


	//   ....[0]....
.L_1228:
        /*002c*/ 	.word	0xffffffff


	//   ....[1]....
        /*0030*/ 	.word	0xffffffff


	//   ....[2]....
        /*0034*/ 	.word	0xffffffff


	//   ....[3]....
        /*0038*/ 	.word	0xffffffff


	//   ....[4]....
        /*003c*/ 	.word	0xffffffff


	//   ....[5]....
        /*0040*/ 	.word	0xffffffff


	//   ....[6]....
        /*0044*/ 	.word	0xffffffff


	//   ....[7]....
        /*0048*/ 	.word	0xffffffff


	//   ....[8]....
        /*004c*/ 	.word	0xffffffff


	//   ....[9]....
        /*0050*/ 	.word	0xffffffff


	//----- nvinfo : EIATTR_COOP_GROUP_INSTR_OFFSETS
	.align		4
.L_1229:
        /*0054*/ 	.byte	0x04, 0x28
        /*0056*/ 	.short	(.L_1231 - .L_1230)


	//   ....[0]....
.L_1230:
        /*0058*/ 	.word	0x00002630


	//   ....[1]....
        /*005c*/ 	.word	0x00002650


	//   ....[2]....
        /*0060*/ 	.word	0x00002690


	//   ....[3]....
        /*0064*/ 	.word	0x000026a0


	//   ....[4]....
        /*0068*/ 	.word	0x000026e0


	//   ....[5]....
        /*006c*/ 	.word	0x000026f0


	//   ....[6]....
        /*0070*/ 	.word	0x00002720


	//   ....[7]....
        /*0074*/ 	.word	0x00002730


	//   ....[8]....
        /*0078*/ 	.word	0x00002760


	//   ....[9]....
        /*007c*/ 	.word	0x00002770


	//----- nvinfo : EIATTR_VRC_CTA_INIT_COUNT
	.align		4
.L_1231:
        /*0080*/ 	.byte	0x02, 0x4a
	.zero		1
	.zero		1


	//----- nvinfo : EIATTR_EXIT_INSTR_OFFSETS
	.align		4
        /*0084*/ 	.byte	0x04, 0x1c
        /*0086*/ 	.short	(.L_1233 - .L_1232)


	//   ....[0]....
.L_1232:
        /*0088*/ 	.word	0x0000ad80


	//   ....[1]....
        /*008c*/ 	.word	0x0000ae50


	//----- nvinfo : EIATTR_MAX_THREADS
	.align		4
.L_1233:
        /*0090*/ 	.byte	0x04, 0x05
        /*0092*/ 	.short	(.L_1235 - .L_1234)
.L_1234:
        /*0094*/ 	.word	0x00000100
        /*0098*/ 	.word	0x00000001
        /*009c*/ 	.word	0x00000001


	//----- nvinfo : EIATTR_CRS_STACK_SIZE
	.align		4
.L_1235:
        /*00a0*/ 	.byte	0x04, 0x1e
        /*00a2*/ 	.short	(.L_1237 - .L_1236)
.L_1236:
        /*00a4*/ 	.word	0x00000000


	//----- nvinfo : EIATTR_CBANK_PARAM_SIZE
	.align		4
.L_1237:
        /*00a8*/ 	.byte	0x03, 0x19
        /*00aa*/ 	.short	0x0128


	//----- nvinfo : EIATTR_PARAM_CBANK
	.align		4
        /*00ac*/ 	.byte	0x04, 0x0a
        /*00ae*/ 	.short	(.L_1239 - .L_1238)
	.align		4
.L_1238:
        /*00b0*/ 	.word	index@(.nv.constant0._ZN10layer_norm31ln_parallel_residual_bwd_kernelINS_13Kernel_traitsIf13__nv_bfloat16S2_S2_fjLj5120ELj1ELj1ELj8ELj8ENS_18Kernel_traits_baseILj5120EfS2_S2_S2_fjLj256EEEEELb1ELb0ELb0EEEvNS_9BwdParamsE)
        /*00b4*/ 	.short	0x0380
        /*00b6*/ 	.short	0x0128


	//----- nvinfo : EIATTR_SW_WAR
	.align		4
.L_1239:
        /*00b8*/ 	.byte	0x04, 0x36
        /*00ba*/ 	.short	(.L_1241 - .L_1240)
.L_1240:
        /*00bc*/ 	.word	0x00000008
.L_1241:


//--------------------- .nv.info._ZN10layer_norm31ln_parallel_residual_bwd_kernelINS_13Kernel_traitsIf13__nv_bfloat16S2_S2_fjLj5120ELj1ELj1ELj8ELj8ENS_18Kernel_traits_baseILj5120EfS2_S2_S2_fjLj256EEEEELb1ELb0ELb1EEEvNS_9BwdParamsE --------------------------
	.section	.nv.info._ZN10layer_norm31ln_parallel_residual_bwd_kernelINS_13Kernel_traitsIf13__nv_bfloat16S2_S2_fjLj5120ELj1ELj1ELj8ELj8ENS_18Kernel_traits_baseILj5120EfS2_S2_S2_fjLj256EEEEELb1ELb0ELb1EEEvNS_9BwdParamsE,"",@"SHT_CUDA_INFO"
	.sectionflags	@""
	.align	4


	//----- nvinfo : EIATTR_CUDA_API_VERSION
	.align		4
        /*0000*/ 	.byte	0x04, 0x37
        /*0002*/ 	.short	(.L_1243 - .L_1242)
.L_1242:
        /*0004*/ 	.word	0x00000082


	//----- nvinfo : EIATTR_KPARAM_INFO
	.align		4
.L_1243:
        /*0008*/ 	.byte	0x04, 0x17
        /*000a*/ 	.short	(.L_1245 - .L_1244)
.L_1244:
        /*000c*/ 	.word	0x00000000
        /*0010*/ 	.short	0x0000
        /*0012*/ 	.short	0x0000
        /*0014*/ 	.byte	0x00, 0xf0, 0xa1, 0x04


	//----- nvinfo : EIATTR_SPARSE_MMA_MASK
	.align		4
.L_1245:
        /*0018*/ 	.byte	0x03, 0x50
        /*001a*/ 	.short	0x0000


	//----- nvinfo : EIATTR_MAXREG_COUNT
	.align		4
        /*001c*/ 	.byte	0x03, 0x1b
        /*001e*/ 	.short	0x00ff


	//----- nvinfo : EIATTR_NUM_BARRIERS
	.align		4
        /*0020*/ 	.byte	0x02, 0x4c
        /*0022*/ 	.byte	0x01
	.zero		1


	//----- nvinfo : EIATTR_MERCURY_ISA_VERSION
	.align		4
        /*0024*/ 	.byte	0x03, 0x5f
        /*0026*/ 	.short	0x0101


	//----- nvinfo : EIATTR_COOP_GROUP_MASK_REGIDS
	.align		4
        /*0028*/ 	.byte	0x04, 0x29
        /*002a*/ 	.short	(.L_1247 - .L_1246)


	//   ....[0]....
.L_1246:
        /*002c*/ 	.word	0xffffffff


	//   ....[1]....
        /*0030*/ 	.word	0xffffffff


	//   ....[2]....
        /*0034*/ 	.word	0xffffffff


	//   ....[3]....
        /*0038*/ 	.word	0xffffffff


	//   ....[4]....
        /*003c*/ 	.word	0xffffffff


	//   ....[5]....
        /*0040*/ 	.word	0xffffffff


	//   ....[6]....
        /*0044*/ 	.word	0xffffffff


	//   ....[7]....
        /*0048*/ 	.word	0xffffffff


	//   ....[8]....
        /*004c*/ 	.word	0xffffffff


	//   ....[9]....
        /*0050*/ 	.word	0xffffffff


	//----- nvinfo : EIATTR_COOP_GROUP_INSTR_OFFSETS
	.align		4
.L_1247:
        /*0054*/ 	.byte	0x04, 0x28
        /*0056*/ 	.short	(.L_1249 - .L_1248)


	//   ....[0]....
.L_1248:
        /*0058*/ 	.word	0x00001bd0


	//   ....[1]....
        /*005c*/ 	.word	0x00001be0


	//   ....[2]....
        /*0060*/ 	.word	0x00001c10


	//   ....[3]....
        /*0064*/ 	.word	0x00001c20


	//   ....[4]....
        /*0068*/ 	.word	0x00001c50


	//   ....[5]....
        /*006c*/ 	.word	0x00001c60


	//   ....[6]....
        /*0070*/ 	.word	0x00001c90


	//   ....[7]....
        /*0074*/ 	.word	0x00001ca0


	//   ....[8]....
        /*0078*/ 	.word	0x00001ce0


	//   ....[9]....
        /*007c*/ 	.word	0x00001cf0


	//----- nvinfo : EIATTR_VRC_CTA_INIT_COUNT
	.align		4
.L_1249:
        /*0080*/ 	.byte	0x02, 0x4a
	.zero		1
	.zero		1


	//----- nvinfo : EIATTR_EXIT_INSTR_OFFSETS
	.align		4
        /*0084*/ 	.byte	0x04, 0x1c
        /*0086*/ 	.short	(.L_1251 - .L_1250)


	//   ....[0]....
.L_1250:
        /*0088*/ 	.word	0x0000a510


	//----- nvinfo : EIATTR_MAX_THREADS
	.align		4
.L_1251:
        /*008c*/ 	.byte	0x04, 0x05
        /*008e*/ 	.short	(.L_1253 - .L_1252)
.L_1252:
        /*0090*/ 	.word	0x00000100
        /*0094*/ 	.word	0x00000001
        /*0098*/ 	.word	0x00000001


	//----- nvinfo : EIATTR_CRS_STACK_SIZE
	.align		4
.L_1253:
        /*009c*/ 	.byte	0x04, 0x1e
        /*009e*/ 	.short	(.L_1255 - .L_1254)
.L_1254:
        /*00a0*/ 	.word	0x00000000


	//----- nvinfo : EIATTR_CBANK_PARAM_SIZE
	.align		4
.L_1255:
        /*00a4*/ 	.byte	0x03, 0x19
        /*00a6*/ 	.short	0x0128


	//----- nvinfo : EIATTR_PARAM_CBANK
	.align		4
        /*00a8*/ 	.byte	0x04, 0x0a
        /*00aa*/ 	.short	(.L_1257 - .L_1256)
	.align		4
.L_1256:
        /*00ac*/ 	.word	index@(.nv.constant0._ZN10layer_norm31ln_parallel_residual_bwd_kernelINS_13Kernel_traitsIf13__nv_bfloat16S2_S2_fjLj5120ELj1ELj1ELj8ELj8ENS_18Kernel_traits_baseILj5120EfS2_S2_S2_fjLj256EEEEELb1ELb0ELb1EEEvNS_9BwdParamsE)
        /*00b0*/ 	.short	0x0380
        /*00b2*/ 	.short	0x0128


	//----- nvinfo : EIATTR_SW_WAR
	.align		4
.L_1257:
        /*00b4*/ 	.byte	0x04, 0x36
        /*00b6*/ 	.short	(.L_1259 - .L_1258)
.L_1258:
        /*00b8*/ 	.word	0x00000008
.L_1259:


//--------------------- .nv.info._ZN10layer_norm22ln_bwd_finalize_kernelINS_22Kernel_traits_finalizeILj5120Ef13__nv_bfloat16S2_S2_fjLb0ELj1024ELj4ENS_18Kernel_traits_baseILj5120EfS2_S2_S2_fjLj1024EEEEELb0ELb0EEEvNS_9BwdParamsE --------------------------
	.section	.nv.info._ZN10layer_norm22ln_bwd_finalize_kernelINS_22Kernel_traits_finalizeILj5120Ef13__nv_bfloat16S2_S2_fjLb0ELj1024ELj4ENS_18Kernel_traits_baseILj5120EfS2_S2_S2_fjLj1024EEEEELb0ELb0EEEvNS_9BwdParamsE,"",@"SHT_CUDA_INFO"
	.sectionflags	@""
	.align	4


	//----- nvinfo : EIATTR_CUDA_API_VERSION
	.align		4
        /*0000*/ 	.byte	0x04, 0x37
        /*0002*/ 	.short	(.L_1261 - .L_1260)
.L_1260:
        /*0004*/ 	.word	0x00000082


	//----- nvinfo : EIATTR_KPARAM_INFO
	.align		4
.L_1261:
        /*0008*/ 	.byte	0x04, 0x17
        /*000a*/ 	.short	(.L_1263 - .L_1262)
.L_1262:
        /*000c*/ 	.word	0x00000000
        /*0010*/ 	.short	0x0000
        /*0012*/ 	.short	0x0000
        /*0014*/ 	.byte	0x00, 0xf0, 0xa1, 0x04


	//----- nvinfo : EIATTR_SPARSE_MMA_MASK
	.align		4
.L_1263:
        /*0018*/ 	.byte	0x03, 0x50
        /*001a*/ 	.short	0x0000


	//----- nvinfo : EIATTR_MAXREG_COUNT
	.align		4
        /*001c*/ 	.byte	0x03, 0x1b
        /*001e*/ 	.short	0x0040


	//----- nvinfo : EIATTR_NUM_BARRIERS
	.align		4
        /*0020*/ 	.byte	0x02, 0x4c
        /*0022*/ 	.byte	0x01
	.zero		1


	//----- nvinfo : EIATTR_MERCURY_ISA_VERSION
	.align		4
        /*0024*/ 	.byte	0x03, 0x5f
        /*0026*/ 	.short	0x0101


	//----- nvinfo : EIATTR_COOP_GROUP_MASK_REGIDS
	.align		4
        /*0028*/ 	.byte	0x04, 0x29
        /*002a*/ 	.short	(.L_1265 - .L_1264)


	//   ....[0]....
.L_1264:
        /*002c*/ 	.word	0xffffffff


	//   ....[1]....
        /*0030*/ 	.word	0xffffffff


	//   ....[2]....
        /*0034*/ 	.word	0xffffffff


	//   ....[3]....
        /*0038*/ 	.word	0xffffffff


	//   ....[4]....
        /*003c*/ 	.word	0xffffffff


	//   ....[5]....
        /*0040*/ 	.word	0xffffffff


	//   ....[6]....
        /*0044*/ 	.word	0xffffffff


	//   ....[7]....
        /*0048*/ 	.word	0xffffffff


	//   ....[8]....
        /*004c*/ 	.word	0xffffffff


	//   ....[9]....
        /*0050*/ 	.word	0xffffffff


	//----- nvinfo : EIATTR_COOP_GROUP_INSTR_OFFSETS
	.align		4
.L_1265:
        /*0054*/ 	.byte	0x04, 0x28
        /*0056*/ 	.short	(.L_1267 - .L_1266)


	//   ....[0]....
.L_1266:
        /*0058*/ 	.word	0x00001550


	//   ....[1]....
        /*005c*/ 	.word	0x00001560


	//   ....[2]....
        /*0060*/ 	.word	0x00001590


	//   ....[3]....
        /*0064*/ 	.word	0x000015a0


	//   ....[4]....
        /*0068*/ 	.word	0x000015d0


	//   ....[5]....
        /*006c*/ 	.word	0x000015e0


	//   ....[6]....
        /*0070*/ 	.word	0x00001610


	//   ....[7]....
        /*0074*/ 	.word	0x00001630


	//   ....[8]....
        /*0078*/ 	.word	0x00001680


	//   ....[9]....
        /*007c*/ 	.word	0x00001690


	//----- nvinfo : EIATTR_VRC_CTA_INIT_COUNT
	.align		4
.L_1267:
        /*0080*/ 	.byte	0x02, 0x4a
	.zero		1
	.zero		1


	//----- nvinfo : EIATTR_EXIT_INSTR_OFFSETS
	.align		4
        /*0084*/ 	.byte	0x04, 0x1c
        /*0086*/ 	.short	(.L_1269 - .L_1268)


	//   ....[0]....
.L_1268:
        /*0088*/ 	.word	0x00000060


	//   ....[1]....
        /*008c*/ 	.word	0x000016f0


	//   ....[2]....
        /*0090*/ 	.word	0x00001720


	//   ....[3]....
        /*0094*/ 	.word	0x000017c0


	//----- nvinfo : EIATTR_MAX_THREADS
	.align		4
.L_1269:
        /*0098*/ 	.byte	0x04, 0x05
        /*009a*/ 	.short	(.L_1271 - .L_1270)
.L_1270:
        /*009c*/ 	.word	0x00000400
        /*00a0*/ 	.word	0x00000001
        /*00a4*/ 	.word	0x00000001


	//----- nvinfo : EIATTR_CRS_STACK_SIZE
	.align		4
.L_1271:
        /*00a8*/ 	.byte	0x04, 0x1e
        /*00aa*/ 	.short	(.L_1273 - .L_1272)
.L_1272:
        /*00ac*/ 	.word	0x00000000


	//----- nvinfo : EIATTR_CBANK_PARAM_SIZE
	.align		4
.L_1273:
        /*00b0*/ 	.byte	0x03, 0x19
        /*00b2*/ 	.short	0x0128


	//----- nvinfo : EIATTR_PARAM_CBANK
	.align		4
        /*00b4*/ 	.byte	0x04, 0x0a
        /*00b6*/ 	.short	(.L_1275 - .L_1274)
	.align		4
.L_1274:
        /*00b8*/ 	.word	index@(.nv.constant0._ZN10layer_norm22ln_bwd_finalize_kernelINS_22Kernel_traits_finalizeILj5120Ef13__nv_bfloat16S2_S2_fjLb0ELj1024ELj4ENS_18Kernel_traits_baseILj5120EfS2_S2_S2_fjLj1024EEEEELb0ELb0EEEvNS_9BwdParamsE)
        /*00bc*/ 	.short	0x0380
        /*00be*/ 	.short	0x0128


	//----- nvinfo : EIATTR_SW_WAR
	.align		4
.L_1275:
        /*00c0*/ 	.byte	0x04, 0x36
        /*00c2*/ 	.short	(.L_1277 - .L_1276)
.L_1276:
        /*00c4*/ 	.word	0x00000008
.L_1277:


//--------------------- .nv.info._ZN10layer_norm40ln_parallel_residual_bwd_finalize_kernelINS_22Kernel_traits_finalizeILj5120Ef13__nv_bfloat16S2_S2_fjLb0ELj1024ELj4ENS_18Kernel_traits_baseILj5120EfS2_S2_S2_fjLj1024EEEEELb0EEEvNS_9BwdParamsE --------------------------
	.section	.nv.info._ZN10layer_norm40ln_parallel_residual_bwd_finalize_kernelINS_22Kernel_traits_finalizeILj5120Ef13__nv_bfloat16S2_S2_fjLb0ELj1024ELj4ENS_18Kernel_traits_baseILj5120EfS2_S2_S2_fjLj1024EEEEELb0EEEvNS_9BwdParamsE,"",@"SHT_CUDA_INFO"
	.sectionflags	@""
	.align	4


	//----- nvinfo : EIATTR_CUDA_API_VERSION
	.align		4
        /*0000*/ 	.byte	0x04, 0x37
        /*0002*/ 	.short	(.L_1279 - .L_1278)
.L_1278:
        /*0004*/ 	.word	0x00000082


	//----- nvinfo : EIATTR_KPARAM_INFO
	.align		4
.L_1279:
        /*0008*/ 	.byte	0x04, 0x17
        /*000a*/ 	.short	(.L_1281 - .L_1280)
.L_1280:
        /*000c*/ 	.word	0x00000000
        /*0010*/ 	.short	0x0000
        /*0012*/ 	.short	0x0000
        /*0014*/ 	.byte	0x00, 0xf0, 0xa1, 0x04


	//----- nvinfo : EIATTR_SPARSE_MMA_MASK
	.align		4
.L_1281:
        /*0018*/ 	.byte	0x03, 0x50
        /*001a*/ 	.short	0x0000


	//----- nvinfo : EIATTR_MAXREG_COUNT
	.align		4
        /*001c*/ 	.byte	0x03, 0x1b
        /*001e*/ 	.short	0x0040


	//----- nvinfo : EIATTR_NUM_BARRIERS
	.align		4
        /*0020*/ 	.byte	0x02, 0x4c
        /*0022*/ 	.byte	0x01
	.zero		1


	//----- nvinfo : EIATTR_MERCURY_ISA_VERSION
	.align		4
        /*0024*/ 	.byte	0x03, 0x5f
        /*0026*/ 	.short	0x0101


	//----- nvinfo : EIATTR_COOP_GROUP_MASK_REGIDS
	.align		4
        /*0028*/ 	.byte	0x04, 0x29
        /*002a*/ 	.short	(.L_1283 - .L_1282)


	//   ....[0]....
.L_1282:
        /*002c*/ 	.word	0xffffffff


	//   ....[1]....
        /*0030*/ 	.word	0xffffffff


	//   ....[2]....
        /*0034*/ 	.word	0xffffffff


	//   ....[3]....
        /*0038*/ 	.word	0xffffffff


	//   ....[4]....
        /*003c*/ 	.word	0xffffffff


	//   ....[5]....
        /*0040*/ 	.word	0xffffffff


	//   ....[6]....
        /*0044*/ 	.word	0xffffffff


	//   ....[7]....
        /*0048*/ 	.word	0xffffffff


	//   ....[8]....
        /*004c*/ 	.word	0xffffffff


	//   ....[9]....
        /*0050*/ 	.word	0xffffffff


	//   ....[10]....
        /*0054*/ 	.word	0xffffffff


	//   ....[11]....
        /*0058*/ 	.word	0xffffffff


	//   ....[12]....
        /*005c*/ 	.word	0xffffffff


	//   ....[13]....
        /*0060*/ 	.word	0xffffffff


	//   ....[14]....
        /*0064*/ 	.word	0xffffffff


	//   ....[15]....
        /*0068*/ 	.word	0xffffffff


	//   ....[16]....
        /*006c*/ 	.word	0xffffffff


	//   ....[17]....
        /*0070*/ 	.word	0xffffffff


	//   ....[18]....
        /*0074*/ 	.word	0xffffffff


	//   ....[19]....
        /*0078*/ 	.word	0xffffffff


	//----- nvinfo : EIATTR_COOP_GROUP_INSTR_OFFSETS
	.align		4
.L_1283:
        /*007c*/ 	.byte	0x04, 0x28
        /*007e*/ 	.short	(.L_1285 - .L_1284)


	//   ....[0]....
.L_1284:
        /*0080*/ 	.word	0x000013a0


	//   ....[1]....
        /*0084*/ 	.word	0x000013b0


	//   ....[2]....
        /*0088*/ 	.word	0x000013c0


	//   ....[3]....
        /*008c*/ 	.word	0x000013d0


	//   ....[4]....
        /*0090*/ 	.word	0x00001410


	//   ....[5]....
        /*0094*/ 	.word	0x00001430


	//   ....[6]....
        /*0098*/ 	.word	0x00001440


	//   ....[7]....
        /*009c*/ 	.word	0x00001450


	//   ....[8]....
        /*00a0*/ 	.word	0x00001480


	//   ....[9]....
        /*00a4*/ 	.word	0x000014b0


	//   ....[10]....
        /*00a8*/ 	.word	0x000014e0


	//   ....[11]....
        /*00ac*/ 	.word	0x000014f0


	//   ....[12]....
        /*00b0*/ 	.word	0x00001520


	//   ....[13]....
        /*00b4*/ 	.word	0x00001540


	//   ....[14]....
        /*00b8*/ 	.word	0x00001560


	//   ....[15]....
        /*00bc*/ 	.word	0x00001570


	//   ....[16]....
        /*00c0*/ 	.word	0x000015b0


	//   ....[17]....
        /*00c4*/ 	.word	0x000015e0


	//   ....[18]....
        /*00c8*/ 	.word	0x00001600


	//   ....[19]....
        /*00cc*/ 	.word	0x00001610


	//----- nvinfo : EIATTR_VRC_CTA_INIT_COUNT
	.align		4
.L_1285:
        /*00d0*/ 	.byte	0x02, 0x4a
	.zero		1
	.zero		1


	//----- nvinfo : EIATTR_EXIT_INSTR_OFFSETS
	.align		4
        /*00d4*/ 	.byte	0x04, 0x1c
        /*00d6*/ 	.short	(.L_1287 - .L_1286)


	//   ....[0]....
.L_1286:
        /*00d8*/ 	.word	0x00000060


	//   ....[1]....
        /*00dc*/ 	.word	0x000016c0


	//   ....[2]....
        /*00e0*/ 	.word	0x000016f0


	//   ....[3]....
        /*00e4*/ 	.word	0x00001810


	//----- nvinfo : EIATTR_MAX_THREADS
	.align		4
.L_1287:
        /*00e8*/ 	.byte	0x04, 0x05
        /*00ea*/ 	.short	(.L_1289 - .L_1288)
.L_1288:
        /*00ec*/ 	.word	0x00000400
        /*00f0*/ 	.word	0x00000001
        /*00f4*/ 	.word	0x00000001


	//----- nvinfo : EIATTR_CRS_STACK_SIZE
	.align		4
.L_1289:
        /*00f8*/ 	.byte	0x04, 0x1e
        /*00fa*/ 	.short	(.L_1291 - .L_1290)
.L_1290:
        /*00fc*/ 	.word	0x00000000


	//----- nvinfo : EIATTR_CBANK_PARAM_SIZE
	.align		4
.L_1291:
        /*0100*/ 	.byte	0x03, 0x19
        /*0102*/ 	.short	0x0128


	//----- nvinfo : EIATTR_PARAM_CBANK
	.align		4
        /*0104*/ 	.byte	0x04, 0x0a
        /*0106*/ 	.short	(.L_1293 - .L_1292)
	.align		4
.L_1292:
        /*0108*/ 	.word	index@(.nv.constant0._ZN10layer_norm40ln_parallel_residual_bwd_finalize_kernelINS_22Kernel_traits_finalizeILj5120Ef13__nv_bfloat16S2_S2_fjLb0ELj1024ELj4ENS_18Kernel_traits_baseILj5120EfS2_S2_S2_fjLj1024EEEEELb0EEEvNS_9BwdParamsE)
        /*010c*/ 	.short	0x0380
        /*010e*/ 	.short	0x0128


	//----- nvinfo : EIATTR_SW_WAR
	.align		4
.L_1293:
        /*0110*/ 	.byte	0x04, 0x36
        /*0112*/ 	.short	(.L_1295 - .L_1294)
.L_1294:
        /*0114*/ 	.word	0x00000008
.L_1295:


//--------------------- .nv.info._ZN10layer_norm31ln_parallel_residual_bwd_kernelINS_13Kernel_traitsIf13__nv_bfloat16S2_S2_fjLj5120ELj1ELj1ELj8ELj8ENS_18Kernel_traits_baseILj5120EfS2_S2_S2_fjLj256EEEEELb1ELb1ELb0EEEvNS_9BwdParamsE --------------------------
	.section	.nv.info._ZN10layer_norm31ln_parallel_residual_bwd_kernelINS_13Kernel_traitsIf13__nv_bfloat16S2_S2_fjLj5120ELj1ELj1ELj8ELj8ENS_18Kernel_traits_baseILj5120EfS2_S2_S2_fjLj256EEEEELb1ELb1ELb0EEEvNS_9BwdParamsE,"",@"SHT_CUDA_INFO"
	.sectionflags	@""
	.align	4


	//----- nvinfo : EIATTR_CUDA_API_VERSION
	.align		4
        /*0000*/ 	.byte	0x04, 0x37
        /*0002*/ 	.short	(.L_1297 - .L_1296)
.L_1296:
        /*0004*/ 	.word	0x00000082


	//----- nvinfo : EIATTR_KPARAM_INFO
	.align		4
.L_1297:
        /*0008*/ 	.byte	0x04, 0x17
        /*000a*/ 	.short	(.L_1299 - .L_1298)
.L_1298:
        /*000c*/ 	.word	0x00000000
        /*0010*/ 	.short	0x0000
        /*0012*/ 	.short	0x0000
        /*0014*/ 	.byte	0x00, 0xf0, 0xa1, 0x04


	//----- nvinfo : EIATTR_SPARSE_MMA_MASK
	.align		4
.L_1299:
        /*0018*/ 	.byte	0x03, 0x50
        /*001a*/ 	.short	0x0000


	//----- nvinfo : EIATTR_MAXREG_COUNT
	.align		4
        /*001c*/ 	.byte	0x03, 0x1b
        /*001e*/ 	.short	0x00ff


	//----- nvinfo : EIATTR_NUM_BARRIERS
	.align		4
        /*0020*/ 	.byte	0x02, 0x4c
        /*0022*/ 	.byte	0x01
	.zero		1


	//----- nvinfo : EIATTR_MERCURY_ISA_VERSION
	.align		4
        /*0024*/ 	.byte	0x03, 0x5f
        /*0026*/ 	.short	0x0101


	//----- nvinfo : EIATTR_COOP_GROUP_MASK_REGIDS
	.align		4
        /*0028*/ 	.byte	0x04, 0x29
        /*002a*/ 	.short	(.L_1301 - .L_1300)


	//   ....[0]....
.L_1300:
        /*002c*/ 	.word	0xffffffff


	//   ....[1]....
        /*0030*/ 	.word	0xffffffff


	//   ....[2]....
        /*0034*/ 	.word	0xffffffff


	//   ....[3]....
        /*0038*/ 	.word	0xffffffff


	//   ....[4]....
        /*003c*/ 	.word	0xffffffff


	//   ....[5]....
        /*0040*/ 	.word	0xffffffff


	//   ....[6]....
        /*0044*/ 	.word	0xffffffff


	//   ....[7]....
        /*0048*/ 	.word	0xffffffff


	//   ....[8]....
        /*004c*/ 	.word	0xffffffff


	//   ....[9]....
        /*0050*/ 	.word	0xffffffff


	//----- nvinfo : EIATTR_COOP_GROUP_INSTR_OFFSETS
	.align		4
.L_1301:
        /*0054*/ 	.byte	0x04, 0x28
        /*0056*/ 	.short	(.L_1303 - .L_1302)


	//   ....[0]....
.L_1302:
        /*0058*/ 	.word	0x00001b80


	//   ....[1]....
        /*005c*/ 	.word	0x00001ba0


	//   ....[2]....
        /*0060*/ 	.word	0x00001be0


	//   ....[3]....
        /*0064*/ 	.word	0x00001bf0


	//   ....[4]....
        /*0068*/ 	.word	0x00001c30


	//   ....[5]....
        /*006c*/ 	.word	0x00001c40


	//   ....[6]....
        /*0070*/ 	.word	0x00001c70


	//   ....[7]....
        /*0074*/ 	.word	0x00001c80


	//   ....[8]....
        /*0078*/ 	.word	0x00001cb0


	//   ....[9]....
        /*007c*/ 	.word	0x00001cc0


	//----- nvinfo : EIATTR_VRC_CTA_INIT_COUNT
	.align		4
.L_1303:
        /*0080*/ 	.byte	0x02, 0x4a
	.zero		1
	.zero		1


	//----- nvinfo : EIATTR_EXIT_INSTR_OFFSETS
	.align		4
        /*0084*/ 	.byte	0x04, 0x1c
        /*0086*/ 	.short	(.L_1305 - .L_1304)


	//   ....[0]....
.L_1304:
        /*0088*/ 	.word	0x0000a2a0


	//   ....[1]....
        /*008c*/ 	.word	0x0000a320


	//----- nvinfo : EIATTR_MAX_THREADS
	.align		4
.L_1305:
        /*0090*/ 	.byte	0x04, 0x05
        /*0092*/ 	.short	(.L_1307 - .L_1306)
.L_1306:
        /*0094*/ 	.word	0x00000100
        /*0098*/ 	.word	0x00000001
        /*009c*/ 	.word	0x00000001


	//----- nvinfo : EIATTR_CRS_STACK_SIZE
	.align		4
.L_1307:
        /*00a0*/ 	.byte	0x04, 0x1e
        /*00a2*/ 	.short	(.L_1309 - .L_1308)
.L_1308:
        /*00a4*/ 	.word	0x00000000


	//----- nvinfo : EIATTR_CBANK_PARAM_SIZE
	.align		4
.L_1309:
        /*00a8*/ 	.byte	0x03, 0x19
        /*00aa*/ 	.short	0x0128


	//----- nvinfo : EIATTR_PARAM_CBANK
	.align		4
        /*00ac*/ 	.byte	0x04, 0x0a
        /*00ae*/ 	.short	(.L_1311 - .L_1310)
	.align		4
.L_1310:
        /*00b0*/ 	.word	index@(.nv.constant0._ZN10layer_norm31ln_parallel_residual_bwd_kernelINS_13Kernel_traitsIf13__nv_bfloat16S2_S2_fjLj5120ELj1ELj1ELj8ELj8ENS_18Kernel_traits_baseILj5120EfS2_S2_S2_fjLj256EEEEELb1ELb1ELb0EEEvNS_9BwdParamsE)
        /*00b4*/ 	.short	0x0380
        /*00b6*/ 	.short	0x0128


	//----- nvinfo : EIATTR_SW_WAR
	.align		4
.L_1311:
        /*00b8*/ 	.byte	0x04, 0x36
        /*00ba*/ 	.short	(.L_1313 - .L_1312)
.L_1312:
        /*00bc*/ 	.word	0x00000008
.L_1313:


//--------------------- .nv.info._ZN10layer_norm22ln_bwd_finalize_kernelINS_22Kernel_traits_finalizeILj5120Ef13__nv_bfloat16S2_S2_fjLb0ELj1024ELj4ENS_18Kernel_traits_baseILj5120EfS2_S2_S2_fjLj1024EEEEELb0ELb1EEEvNS_9BwdParamsE --------------------------
	.section	.nv.info._ZN10layer_norm22ln_bwd_finalize_kernelINS_22Kernel_traits_finalizeILj5120Ef13__nv_bfloat16S2_S2_fjLb0ELj1024ELj4ENS_18Kernel_traits_baseILj5120EfS2_S2_S2_fjLj1024EEEEELb0ELb1EEEvNS_9BwdParamsE,"",@"SHT_CUDA_INFO"
	.sectionflags	@""
	.align	4


	//----- nvinfo : EIATTR_CUDA_API_VERSION
	.align		4
        /*0000*/ 	.byte	0x04, 0x37
        /*0002*/ 	.short	(.L_1315 - .L_1314)
.L_1314:
        /*0004*/ 	.word	0x00000082


	//----- nvinfo : EIATTR_KPARAM_INFO
	.align		4
.L_1315:
        /*0008*/ 	.byte	0x04, 0x17
        /*000a*/ 	.short	(.L_1317 - .L_1316)
.L_1316:
        /*000c*/ 	.word	0x00000000
        /*0010*/ 	.short	0x0000
        /*0012*/ 	.short	0x0000
        /*0014*/ 	.byte	0x00, 0xf0, 0xa1, 0x04


	//----- nvinfo : EIATTR_SPARSE_MMA_MASK
	.align		4
.L_1317:
        /*0018*/ 	.byte	0x03, 0x50
        /*001a*/ 	.short	0x0000


	//----- nvinfo : EIATTR_MAXREG_COUNT
	.align		4
        /*001c*/ 	.byte	0x03, 0x1b
        /*001e*/ 	.short	0x0040


	//----- nvinfo : EIATTR_NUM_BARRIERS
	.align		4
        /*0020*/ 	.byte	0x02, 0x4c
        /*0022*/ 	.byte	0x01
	.zero		1


	//----- nvinfo : EIATTR_MERCURY_ISA_VERSION
	.align		4
        /*0024*/ 	.byte	0x03, 0x5f
        /*0026*/ 	.short	0x0101


	//----- nvinfo : EIATTR_COOP_GROUP_MASK_REGIDS
	.align		4
        /*0028*/ 	.byte	0x04, 0x29
        /*002a*/ 	.short	(.L_1319 - .L_1318)


	//   ....[0]....
.L_1318:
        /*002c*/ 	.word	0xffffffff


	//   ....[1]....
        /*0030*/ 	.word	0xffffffff


	//   ....[2]....
        /*0034*/ 	.word	0xffffffff


	//   ....[3]....
        /*0038*/ 	.word	0xffffffff


	//   ....[4]....
        /*003c*/ 	.word	0xffffffff


	//   ....[5]....
        /*0040*/ 	.word	0xffffffff


	//   ....[6]....
        /*0044*/ 	.word	0xffffffff


	//   ....[7]....
        /*0048*/ 	.word	0xffffffff


	//   ....[8]....
        /*004c*/ 	.word	0xffffffff


	//   ....[9]....
        /*0050*/ 	.word	0xffffffff


	//----- nvinfo : EIATTR_COOP_GROUP_INSTR_OFFSETS
	.align		4
.L_1319:
        /*0054*/ 	.byte	0x04, 0x28
        /*0056*/ 	.short	(.L_1321 - .L_1320)


	//   ....[0]....
.L_1320:
        /*0058*/ 	.word	0x00001560


	//   ....[1]....
        /*005c*/ 	.word	0x00001570


	//   ....[2]....
        /*0060*/ 	.word	0x000015a0


	//   ....[3]....
        /*0064*/ 	.word	0x000015b0


	//   ....[4]....
        /*0068*/ 	.word	0x000015e0


	//   ....[5]....
        /*006c*/ 	.word	0x000015f0


	//   ....[6]....
        /*0070*/ 	.word	0x00001620


	//   ....[7]....
        /*0074*/ 	.word	0x00001640


	//   ....[8]....
        /*0078*/ 	.word	0x00001670


	//   ....[9]....
        /*007c*/ 	.word	0x00001680


	//----- nvinfo : EIATTR_VRC_CTA_INIT_COUNT
	.align		4
.L_1321:
        /*0080*/ 	.byte	0x02, 0x4a
	.zero		1
	.zero		1


	//----- nvinfo : EIATTR_EXIT_INSTR_OFFSETS
	.align		4
        /*0084*/ 	.byte	0x04, 0x1c
        /*0086*/ 	.short	(.L_1323 - .L_1322)


	//   ....[0]....
.L_1322:
        /*0088*/ 	.word	0x00000060


	//   ....[1]....
        /*008c*/ 	.word	0x000016e0


	//   ....[2]....
        /*0090*/ 	.word	0x000017b0


	//----- nvinfo : EIATTR_MAX_THREADS
	.align		4
.L_1323:
        /*0094*/ 	.byte	0x04, 0x05
        /*0096*/ 	.short	(.L_1325 - .L_1324)
.L_1324:
        /*0098*/ 	.word	0x00000400
        /*009c*/ 	.word	0x00000001
        /*00a0*/ 	.word	0x00000001


	//----- nvinfo : EIATTR_CRS_STACK_SIZE
	.align		4
.L_1325:
        /*00a4*/ 	.byte	0x04, 0x1e
        /*00a6*/ 	.short	(.L_1327 - .L_1326)
.L_1326:
        /*00a8*/ 	.word	0x00000000


	//----- nvinfo : EIATTR_CBANK_PARAM_SIZE
	.align		4
.L_1327:
        /*00ac*/ 	.byte	0x03, 0x19
        /*00ae*/ 	.short	0x0128


	//----- nvinfo : EIATTR_PARAM_CBANK
	.align		4
        /*00b0*/ 	.byte	0x04, 0x0a
        /*00b2*/ 	.short	(.L_1329 - .L_1328)
	.align		4
.L_1328:
        /*00b4*/ 	.word	index@(.nv.constant0._ZN10layer_norm22ln_bwd_finalize_kernelINS_22Kernel_traits_finalizeILj5120Ef13__nv_bfloat16S2_S2_fjLb0ELj1024ELj4ENS_18Kernel_traits_baseILj5120EfS2_S2_S2_fjLj1024EEEEELb0ELb1EEEvNS_9BwdParamsE)
        /*00b8*/ 	.short	0x0380
        /*00ba*/ 	.short	0x0128


	//----- nvinfo : EIATTR_SW_WAR
	.align		4
.L_1329:
        /*00bc*/ 	.byte	0x04, 0x36
        /*00be*/ 	.short	(.L_1331 - .L_1330)
.L_1330:
        /*00c0*/ 	.word	0x00000008
.L_1331:


//--------------------- .nv.info._ZN10layer_norm40ln_parallel_residual_bwd_finalize_kernelINS_22Kernel_traits_finalizeILj5120Ef13__nv_bfloat16S2_S2_fjLb0ELj1024ELj4ENS_18Kernel_traits_baseILj5120EfS2_S2_S2_fjLj1024EEEEELb1EEEvNS_9BwdParamsE --------------------------
	.section	.nv.info._ZN10layer_norm40ln_parallel_residual_bwd_finalize_kernelINS_22Kernel_traits_finalizeILj5120Ef13__nv_bfloat16S2_S2_fjLb0ELj1024ELj4ENS_18Kernel_traits_baseILj5120EfS2_S2_S2_fjLj1024EEEEELb1EEEvNS_9BwdParamsE,"",@"SHT_CUDA_INFO"
	.sectionflags	@""
	.align	4


	//----- nvinfo : EIATTR_CUDA_API_VERSION
	.align		4
        /*0000*/ 	.byte	0x04, 0x37
        /*0002*/ 	.short	(.L_1333 - .L_1332)
.L_1332:
        /*0004*/ 	.word	0x00000082


	//----- nvinfo : EIATTR_KPARAM_INFO
	.align		4
.L_1333:
        /*0008*/ 	.byte	0x04, 0x17
        /*000a*/ 	.short	(.L_1335 - .L_1334)
.L_1334:
        /*000c*/ 	.word	0x00000000
        /*0010*/ 	.short	0x0000
        /*0012*/ 	.short	0x0000
        /*0014*/ 	.byte	0x00, 0xf0, 0xa1, 0x04


	//----- nvinfo : EIATTR_SPARSE_MMA_MASK
	.align		4
.L_1335:
        /*0018*/ 	.byte	0x03, 0x50
        /*001a*/ 	.short	0x0000


	//----- nvinfo : EIATTR_MAXREG_COUNT
	.align		4
        /*001c*/ 	.byte	0x03, 0x1b
        /*001e*/ 	.short	0x0040


	//----- nvinfo : EIATTR_NUM_BARRIERS
	.align		4
        /*0020*/ 	.byte	0x02, 0x4c
        /*0022*/ 	.byte	0x01
	.zero		1


	//----- nvinfo : EIATTR_MERCURY_ISA_VERSION
	.align		4
        /*0024*/ 	.byte	0x03, 0x5f
        /*0026*/ 	.short	0x0101


	//----- nvinfo : EIATTR_COOP_GROUP_MASK_REGIDS
	.align		4
        /*0028*/ 	.byte	0x04, 0x29
        /*002a*/ 	.short	(.L_1337 - .L_1336)


	//   ....[0]....
.L_1336:
        /*002c*/ 	.word	0xffffffff


	//   ....[1]....
        /*0030*/ 	.word	0xffffffff


	//   ....[2]....
        /*0034*/ 	.word	0xffffffff


	//   ....[3]....
        /*0038*/ 	.word	0xffffffff


	//   ....[4]....
        /*003c*/ 	.word	0xffffffff


	//   ....[5]....
        /*0040*/ 	.word	0xffffffff


	//   ....[6]....
        /*0044*/ 	.word	0xffffffff


	//   ....[7]....
        /*0048*/ 	.word	0xffffffff


	//   ....[8]....
        /*004c*/ 	.word	0xffffffff


	//   ....[9]....
        /*0050*/ 	.word	0xffffffff


	//   ....[10]....
        /*0054*/ 	.word	0xffffffff


	//   ....[11]....
        /*0058*/ 	.word	0xffffffff


	//   ....[12]....
        /*005c*/ 	.word	0xffffffff


	//   ....[13]....
        /*0060*/ 	.word	0xffffffff


	//   ....[14]....
        /*0064*/ 	.word	0xffffffff


	//   ....[15]....
        /*0068*/ 	.word	0xffffffff


	//   ....[16]....
        /*006c*/ 	.word	0xffffffff


	//   ....[17]....
        /*0070*/ 	.word	0xffffffff


	//   ....[18]....
        /*0074*/ 	.word	0xffffffff


	//   ....[19]....
        /*0078*/ 	.word	0xffffffff


	//----- nvinfo : EIATTR_COOP_GROUP_INSTR_OFFSETS
	.align		4
.L_1337:
        /*007c*/ 	.byte	0x04, 0x28
        /*007e*/ 	.short	(.L_1339 - .L_1338)


	//   ....[0]....
.L_1338:
        /*0080*/ 	.word	0x000013e0


	//   ....[1]....
        /*0084*/ 	.word	0x000013f0


	//   ....[2]....
        /*0088*/ 	.word	0x00001400


	//   ....[3]....
        /*008c*/ 	.word	0x00001410


	//   ....[4]....
        /*0090*/ 	.word	0x00001450


	//   ....[5]....
        /*0094*/ 	.word	0x00001470


	//   ....[6]....
        /*0098*/ 	.word	0x00001480


	//   ....[7]....
        /*009c*/ 	.word	0x00001490


	//   ....[8]....
        /*00a0*/ 	.word	0x000014d0


	//   ....[9]....
        /*00a4*/ 	.word	0x000014f0


	//   ....[10]....
        /*00a8*/ 	.word	0x00001500


	//   ....[11]....
        /*00ac*/ 	.word	0x00001510


	//   ....[12]....
        /*00b0*/ 	.word	0x00001540


	//   ....[13]....
        /*00b4*/ 	.word	0x00001560


	//   ....[14]....
        /*00b8*/ 	.word	0x00001580


	//   ....[15]....
        /*00bc*/ 	.word	0x00001590


	//   ....[16]....
        /*00c0*/ 	.word	0x000015c0


	//   ....[17]....
        /*00c4*/ 	.word	0x000015e0


	//   ....[18]....
        /*00c8*/ 	.word	0x00001600


	//   ....[19]....
        /*00cc*/ 	.word	0x00001610


	//----- nvinfo : EIATTR_VRC_CTA_INIT_COUNT
	.align		4
.L_1339:
        /*00d0*/ 	.byte	0x02, 0x4a
	.zero		1
	.zero		1


	//----- nvinfo : EIATTR_EXIT_INSTR_OFFSETS
	.align		4
        /*00d4*/ 	.byte	0x04, 0x1c
        /*00d6*/ 	.short	(.L_1341 - .L_1340)


	//   ....[0]....
.L_1340:
        /*00d8*/ 	.word	0x00000060


	//   ....[1]....
        /*00dc*/ 	.word	0x000016b0


	//   ....[2]....
        /*00e0*/ 	.word	0x00001800


	//----- nvinfo : EIATTR_MAX_THREADS
	.align		4
.L_1341:
        /*00e4*/ 	.byte	0x04, 0x05
        /*00e6*/ 	.short	(.L_1343 - .L_1342)
.L_1342:
        /*00e8*/ 	.word	0x00000400
        /*00ec*/ 	.word	0x00000001
        /*00f0*/ 	.word	0x00000001


	//----- nvinfo : EIATTR_CRS_STACK_SIZE
	.align		4
.L_1343:
        /*00f4*/ 	.byte	0x04, 0x1e
        /*00f6*/ 	.short	(.L_1345 - .L_1344)
.L_1344:
        /*00f8*/ 	.word	0x00000000


	//----- nvinfo : EIATTR_CBANK_PARAM_SIZE
	.align		4
.L_1345:
        /*00fc*/ 	.byte	0x03, 0x19
        /*00fe*/ 	.short	0x0128


	//----- nvinfo : EIATTR_PARAM_CBANK
	.align		4
        /*0100*/ 	.byte	0x04, 0x0a
        /*0102*/ 	.short	(.L_1347 - .L_1346)
	.align		4
.L_1346:
        /*0104*/ 	.word	index@(.nv.constant0._ZN10layer_norm40ln_parallel_residual_bwd_finalize_kernelINS_22Kernel_traits_finalizeILj5120Ef13__nv_bfloat16S2_S2_fjLb0ELj1024ELj4ENS_18Kernel_traits_baseILj5120EfS2_S2_S2_fjLj1024EEEEELb1EEEvNS_9BwdParamsE)
        /*0108*/ 	.short	0x0380
        /*010a*/ 	.short	0x0128


	//----- nvinfo : EIATTR_SW_WAR
	.align		4
.L_1347:
        /*010c*/ 	.byte	0x04, 0x36
        /*010e*/ 	.short	(.L_1349 - .L_1348)
.L_1348:
        /*0110*/ 	.word	0x00000008
.L_1349:


//--------------------- .nv.info._ZN10layer_norm31ln_parallel_residual_bwd_kernelINS_13Kernel_traitsIf13__nv_bfloat16S2_S2_fjLj5120ELj1ELj1ELj8ELj8ENS_18Kernel_traits_baseILj5120EfS2_S2_S2_fjLj256EEEEELb1ELb1ELb1EEEvNS_9BwdParamsE --------------------------
	.section	.nv.info._ZN10layer_norm31ln_parallel_residual_bwd_kernelINS_13Kernel_traitsIf13__nv_bfloat16S2_S2_fjLj5120ELj1ELj1ELj8ELj8ENS_18Kernel_traits_baseILj5120EfS2_S2_S2_fjLj256EEEEELb1ELb1ELb1EEEvNS_9BwdParamsE,"",@"SHT_CUDA_INFO"
	.sectionflags	@""
	.align	4


	//----- nvinfo : EIATTR_CUDA_API_VERSION
	.align		4
        /*0000*/ 	.byte	0x04, 0x37
        /*0002*/ 	.short	(.L_1351 - .L_1350)
.L_1350:
        /*0004*/ 	.word	0x00000082


	//----- nvinfo : EIATTR_KPARAM_INFO
	.align		4
.L_1351:
        /*0008*/ 	.byte	0x04, 0x17
        /*000a*/ 	.short	(.L_1353 - .L_1352)
.L_1352:
        /*000c*/ 	.word	0x00000000
        /*0010*/ 	.short	0x0000
        /*0012*/ 	.short	0x0000
        /*0014*/ 	.byte	0x00, 0xf0, 0xa1, 0x04


	//----- nvinfo : EIATTR_SPARSE_MMA_MASK
	.align		4
.L_1353:
        /*0018*/ 	.byte	0x03, 0x50
        /*001a*/ 	.short	0x0000


	//----- nvinfo : EIATTR_MAXREG_COUNT
	.align		4
        /*001c*/ 	.byte	0x03, 0x1b
        /*001e*/ 	.short	0x00ff


	//----- nvinfo : EIATTR_NUM_BARRIERS
	.align		4
        /*0020*/ 	.byte	0x02, 0x4c
        /*0022*/ 	.byte	0x01
	.zero		1


	//----- nvinfo : EIATTR_MERCURY_ISA_VERSION
	.align		4
        /*0024*/ 	.byte	0x03, 0x5f
        /*0026*/ 	.short	0x0101


	//----- nvinfo : EIATTR_COOP_GROUP_MASK_REGIDS
	.align		4
        /*0028*/ 	.byte	0x04, 0x29
        /*002a*/ 	.short	(.L_1355 - .L_1354)


	//   ....[0]....
.L_1354:
        /*002c*/ 	.word	0xffffffff


	//   ....[1]....
        /*0030*/ 	.word	0xffffffff


	//   ....[2]....
        /*0034*/ 	.word	0xffffffff


	//   ....[3]....
        /*0038*/ 	.word	0xffffffff


	//   ....[4]....
        /*003c*/ 	.word	0xffffffff


	//   ....[5]....
        /*0040*/ 	.word	0xffffffff


	//   ....[6]....
        /*0044*/ 	.word	0xffffffff


	//   ....[7]....
        /*0048*/ 	.word	0xffffffff


	//   ....[8]....
        /*004c*/ 	.word	0xffffffff


	//   ....[9]....
        /*0050*/ 	.word	0xffffffff


	//----- nvinfo : EIATTR_COOP_GROUP_INSTR_OFFSETS
	.align		4
.L_1355:
        /*0054*/ 	.byte	0x04, 0x28
        /*0056*/ 	.short	(.L_1357 - .L_1356)


	//   ....[0]....
.L_1356:
        /*0058*/ 	.word	0x000014f0


	//   ....[1]....
        /*005c*/ 	.word	0x00001500


	//   ....[2]....
        /*0060*/ 	.word	0x00001530


	//   ....[3]....
        /*0064*/ 	.word	0x00001540


	//   ....[4]....
        /*0068*/ 	.word	0x00001570


	//   ....[5]....
        /*006c*/ 	.word	0x00001580


	//   ....[6]....
        /*0070*/ 	.word	0x000015c0


	//   ....[7]....
        /*0074*/ 	.word	0x000015d0


	//   ....[8]....
        /*0078*/ 	.word	0x00001620


	//   ....[9]....
        /*007c*/ 	.word	0x00001630


	//----- nvinfo : EIATTR_VRC_CTA_INIT_COUNT
	.align		4
.L_1357:
        /*0080*/ 	.byte	0x02, 0x4a
	.zero		1
	.zero		1


	//----- nvinfo : EIATTR_EXIT_INSTR_OFFSETS
	.align		4
        /*0084*/ 	.byte	0x04, 0x1c
        /*0086*/ 	.short	(.L_1359 - .L_1358)


	//   ....[0]....
.L_1358:
        /*0088*/ 	.word	0x00009890


	//----- nvinfo : EIATTR_MAX_THREADS
	.align		4
.L_1359:
        /*008c*/ 	.byte	0x04, 0x05
        /*008e*/ 	.short	(.L_1361 - .L_1360)
.L_1360:
        /*0090*/ 	.word	0x00000100
        /*0094*/ 	.word	0x00000001
        /*0098*/ 	.word	0x00000001


	//----- nvinfo : EIATTR_CRS_STACK_SIZE
	.align		4
.L_1361:
        /*009c*/ 	.byte	0x04, 0x1e
        /*009e*/ 	.short	(.L_1363 - .L_1362)
.L_1362:
        /*00a0*/ 	.word	0x00000000


	//----- nvinfo : EIATTR_CBANK_PARAM_SIZE
	.align		4
.L_1363:
        /*00a4*/ 	.byte	0x03, 0x19
        /*00a6*/ 	.short	0x0128


	//----- nvinfo : EIATTR_PARAM_CBANK
	.align		4
        /*00a8*/ 	.byte	0x04, 0x0a
        /*00aa*/ 	.short	(.L_1365 - .L_1364)
	.align		4
.L_1364:
        /*00ac*/ 	.word	index@(.nv.constant0._ZN10layer_norm31ln_parallel_residual_bwd_kernelINS_13Kernel_traitsIf13__nv_bfloat16S2_S2_fjLj5120ELj1ELj1ELj8ELj8ENS_18Kernel_traits_baseILj5120EfS2_S2_S2_fjLj256EEEEELb1ELb1ELb1EEEvNS_9BwdParamsE)
        /*00b0*/ 	.short	0x0380
        /*00b2*/ 	.short	0x0128


	//----- nvinfo : EIATTR_SW_WAR
	.align		4
.L_1365:
        /*00b4*/ 	.byte	0x04, 0x36
        /*00b6*/ 	.short	(.L_1367 - .L_1366)
.L_1366:
        /*00b8*/ 	.word	0x00000008
.L_1367:


//--------------------- .nv.info._ZN10layer_norm31ln_parallel_residual_bwd_kernelINS_13Kernel_traitsI13__nv_bfloat16S2_fS2_fjLj5120ELj1ELj1ELj8ELj8ENS_18Kernel_traits_baseILj5120ES2_S2_fS2_fjLj256EEEEELb0ELb0ELb0EEEvNS_9BwdParamsE --------------------------
	.section	.nv.info._ZN10layer_norm31ln_parallel_residual_bwd_kernelINS_13Kernel_traitsI13__nv_bfloat16S2_fS2_fjLj5120ELj1ELj1ELj8ELj8ENS_18Kernel_traits_baseILj5120ES2_S2_fS2_fjLj256EEEEELb0ELb0ELb0EEEvNS_9BwdParamsE,"",@"SHT_CUDA_INFO"
	.sectionflags	@""
	.align	4


	//----- nvinfo : EIATTR_CUDA_API_VERSION
	.align		4
        /*0000*/ 	.byte	0x04, 0x37
        /*0002*/ 	.short	(.L_1369 - .L_1368)
.L_1368:
        /*0004*/ 	.word	0x00000082


	//----- nvinfo : EIATTR_KPARAM_INFO
	.align		4
.L_1369:
        /*0008*/ 	.byte	0x04, 0x17
        /*000a*/ 	.short	(.L_1371 - .L_1370)
.L_1370:
        /*000c*/ 	.word	0x00000000
        /*0010*/ 	.short	0x0000
        /*0012*/ 	.short	0x0000
        /*0014*/ 	.byte	0x00, 0xf0, 0xa1, 0x04


	//----- nvinfo : EIATTR_SPARSE_MMA_MASK
	.align		4
.L_1371:
        /*0018*/ 	.byte	0x03, 0x50
        /*001a*/ 	.short	0x0000


	//----- nvinfo : EIATTR_MAXREG_COUNT
	.align		4
        /*001c*/ 	.byte	0x03, 0x1b
        /*001e*/ 	.short	0x00ff


	//----- nvinfo : EIATTR_NUM_BARRIERS
	.align		4
        /*0020*/ 	.byte	0x02, 0x4c
        /*0022*/ 	.byte	0x01
	.zero		1


	//----- nvinfo : EIATTR_MERCURY_ISA_VERSION
	.align		4
        /*0024*/ 	.byte	0x03, 0x5f
        /*0026*/ 	.short	0x0101


	//----- nvinfo : EIATTR_COOP_GROUP_MASK_REGIDS
	.align		4
        /*0028*/ 	.byte	0x04, 0x29
        /*002a*/ 	.short	(.L_1373 - .L_1372)


	//   ....[0]....
.L_1372:
        /*002c*/ 	.word	0xffffffff


	//   ....[1]....
        /*0030*/ 	.word	0xffffffff


	//   ....[2]....
        /*0034*/ 	.word	0xffffffff


	//   ....[3]....
        /*0038*/ 	.word	0xffffffff


	//   ....[4]....
        /*003c*/ 	.word	0xffffffff


	//   ....[5]....
        /*0040*/ 	.word	0xffffffff


	//   ....[6]....
        /*0044*/ 	.word	0xffffffff


	//   ....[7]....
        /*0048*/ 	.word	0xffffffff


	//   ....[8]....
        /*004c*/ 	.word	0xffffffff


	//   ....[9]....
        /*0050*/ 	.word	0xffffffff


	//----- nvinfo : EIATTR_COOP_GROUP_INSTR_OFFSETS
	.align		4
.L_1373:
        /*0054*/ 	.byte	0x04, 0x28
        /*0056*/ 	.short	(.L_1375 - .L_1374)


	//   ....[0]....
.L_1374:
        /*0058*/ 	.word	0x00002680


	//   ....[1]....
        /*005c*/ 	.word	0x000026a0


	//   ....[2]....
        /*0060*/ 	.word	0x000026e0


	//   ....[3]....
        /*0064*/ 	.word	0x000026f0


	//   ....[4]....
        /*0068*/ 	.word	0x00002730


	//   ....[5]....
        /*006c*/ 	.word	0x00002740


	//   ....[6]....
        /*0070*/ 	.word	0x00002770


	//   ....[7]....
        /*0074*/ 	.word	0x00002780


	//   ....[8]....
        /*0078*/ 	.word	0x000027b0


	//   ....[9]....
        /*007c*/ 	.word	0x000027c0


	//----- nvinfo : EIATTR_VRC_CTA_INIT_COUNT
	.align		4
.L_1375:
        /*0080*/ 	.byte	0x02, 0x4a
	.zero		1
	.zero		1


	//----- nvinfo : EIATTR_EXIT_INSTR_OFFSETS
	.align		4
        /*0084*/ 	.byte	0x04, 0x1c
        /*0086*/ 	.short	(.L_1377 - .L_1376)


	//   ....[0]....
.L_1376:
        /*0088*/ 	.word	0x00007020


	//   ....[1]....
        /*008c*/ 	.word	0x000070f0


	//----- nvinfo : EIATTR_MAX_THREADS
	.align		4
.L_1377:
        /*0090*/ 	.byte	0x04, 0x05
        /*0092*/ 	.short	(.L_1379 - .L_1378)
.L_1378:
        /*0094*/ 	.word	0x00000100
        /*0098*/ 	.word	0x00000001
        /*009c*/ 	.word	0x00000001


	//----- nvinfo : EIATTR_CRS_STACK_SIZE
	.align		4
.L_1379:
        /*00a0*/ 	.byte	0x04, 0x1e
        /*00a2*/ 	.short	(.L_1381 - .L_1380)
.L_1380:
        /*00a4*/ 	.word	0x00000000


	//----- nvinfo : EIATTR_CBANK_PARAM_SIZE
	.align		4
.L_1381:
        /*00a8*/ 	.byte	0x03, 0x19
        /*00aa*/ 	.short	0x0128


	//----- nvinfo : EIATTR_PARAM_CBANK
	.align		4
        /*00ac*/ 	.byte	0x04, 0x0a
        /*00ae*/ 	.short	(.L_1383 - .L_1382)
	.align		4
.L_1382:
        /*00b0*/ 	.word	index@(.nv.constant0._ZN10layer_norm31ln_parallel_residual_bwd_kernelINS_13Kernel_traitsI13__nv_bfloat16S2_fS2_fjLj5120ELj1ELj1ELj8ELj8ENS_18Kernel_traits_baseILj5120ES2_S2_fS2_fjLj256EEEEELb0ELb0ELb0EEEvNS_9BwdParamsE)
        /*00b4*/ 	.short	0x0380
        /*00b6*/ 	.short	0x0128


	//----- nvinfo : EIATTR_SW_WAR
	.align		4
.L_1383:
        /*00b8*/ 	.byte	0x04, 0x36
        /*00ba*/ 	.short	(.L_1385 - .L_1384)
.L_1384:
        /*00bc*/ 	.word	0x00000008
.L_1385:


//--------------------- .nv.info._ZN10layer_norm31ln_parallel_residual_bwd_kernelINS_13Kernel_traitsI13__nv_bfloat16S2_fS2_fjLj5120ELj1ELj1ELj8ELj8ENS_18Kernel_traits_baseILj5120ES2_S2_fS2_fjLj256EEEEELb0ELb0ELb1EEEvNS_9BwdParamsE --------------------------
	.section	.nv.info._ZN10layer_norm31ln_parallel_residual_bwd_kernelINS_13Kernel_traitsI13__nv_bfloat16S2_fS2_fjLj5120ELj1ELj1ELj8ELj8ENS_18Kernel_traits_baseILj5120ES2_S2_fS2_fjLj256EEEEELb0ELb0ELb1EEEvNS_9BwdParamsE,"",@"SHT_CUDA_INFO"
	.sectionflags	@""
	.align	4


	//----- nvinfo : EIATTR_CUDA_API_VERSION
	.align		4
        /*0000*/ 	.byte	0x04, 0x37
        /*0002*/ 	.short	(.L_1387 - .L_1386)
.L_1386:
        /*0004*/ 	.word	0x00000082


	//----- nvinfo : EIATTR_KPARAM_INFO
	.align		4
.L_1387:
        /*0008*/ 	.byte	0x04, 0x17
        /*000a*/ 	.short	(.L_1389 - .L_1388)
.L_1388:
        /*000c*/ 	.word	0x00000000
        /*0010*/ 	.short	0x0000
        /*0012*/ 	.short	0x0000
        /*0014*/ 	.byte	0x00, 0xf0, 0xa1, 0x04


	//----- nvinfo : EIATTR_SPARSE_MMA_MASK
	.align		4
.L_1389:
        /*0018*/ 	.byte	0x03, 0x50
        /*001a*/ 	.short	0x0000


	//----- nvinfo : EIATTR_MAXREG_COUNT
	.align		4
        /*001c*/ 	.byte	0x03, 0x1b
        /*001e*/ 	.short	0x00ff


	//----- nvinfo : EIATTR_NUM_BARRIERS
	.align		4
        /*0020*/ 	.byte	0x02, 0x4c
        /*0022*/ 	.byte	0x01
	.zero		1


	//----- nvinfo : EIATTR_MERCURY_ISA_VERSION
	.align		4
        /*0024*/ 	.byte	0x03, 0x5f
        /*0026*/ 	.short	0x0101


	//----- nvinfo : EIATTR_COOP_GROUP_MASK_REGIDS
	.align		4
        /*0028*/ 	.byte	0x04, 0x29
        /*002a*/ 	.short	(.L_1391 - .L_1390)


	//   ....[0]....
.L_1390:
        /*002c*/ 	.word	0xffffffff


	//   ....[1]....
        /*0030*/ 	.word	0xffffffff


	//   ....[2]....
        /*0034*/ 	.word	0xffffffff


	//   ....[3]....
        /*0038*/ 	.word	0xffffffff


	//   ....[4]....
        /*003c*/ 	.word	0xffffffff


	//   ....[5]....
        /*0040*/ 	.word	0xffffffff


	//   ....[6]....
        /*0044*/ 	.word	0xffffffff


	//   ....[7]....
        /*0048*/ 	.word	0xffffffff


	//   ....[8]....
        /*004c*/ 	.word	0xffffffff


	//   ....[9]....
        /*0050*/ 	.word	0xffffffff


	//----- nvinfo : EIATTR_COOP_GROUP_INSTR_OFFSETS
	.align		4
.L_1391:
        /*0054*/ 	.byte	0x04, 0x28
        /*0056*/ 	.short	(.L_1393 - .L_1392)


	//   ....[0]....
.L_1392:
        /*0058*/ 	.word	0x00001b40


	//   ....[1]....
        /*005c*/ 	.word	0x00001b50


	//   ....[2]....
        /*0060*/ 	.word	0x00001b80


	//   ....[3]....
        /*0064*/ 	.word	0x00001b90


	//   ....[4]....
        /*0068*/ 	.word	0x00001bc0


	//   ....[5]....
        /*006c*/ 	.word	0x00001bd0


	//   ....[6]....
        /*0070*/ 	.word	0x00001c10


	//   ....[7]....
        /*0074*/ 	.word	0x00001c20


	//   ....[8]....
        /*0078*/ 	.word	0x00001c50


	//   ....[9]....
        /*007c*/ 	.word	0x00001c60


	//----- nvinfo : EIATTR_VRC_CTA_INIT_COUNT
	.align		4
.L_1393:
        /*0080*/ 	.byte	0x02, 0x4a
	.zero		1
	.zero		1


	//----- nvinfo : EIATTR_EXIT_INSTR_OFFSETS
	.align		4
        /*0084*/ 	.byte	0x04, 0x1c
        /*0086*/ 	.short	(.L_1395 - .L_1394)


	//   ....[0]....
.L_1394:
        /*0088*/ 	.word	0x00006710


	//----- nvinfo : EIATTR_MAX_THREADS
	.align		4
.L_1395:
        /*008c*/ 	.byte	0x04, 0x05
        /*008e*/ 	.short	(.L_1397 - .L_1396)
.L_1396:
        /*0090*/ 	.word	0x00000100
        /*0094*/ 	.word	0x00000001
        /*0098*/ 	.word	0x00000001


	//----- nvinfo : EIATTR_CRS_STACK_SIZE
	.align		4
.L_1397:
        /*009c*/ 	.byte	0x04, 0x1e
        /*009e*/ 	.short	(.L_1399 - .L_1398)
.L_1398:
        /*00a0*/ 	.word	0x00000000


	//----- nvinfo : EIATTR_CBANK_PARAM_SIZE
	.align		4
.L_1399:
        /*00a4*/ 	.byte	0x03, 0x19
        /*00a6*/ 	.short	0x0128


	//----- nvinfo : EIATTR_PARAM_CBANK
	.align		4
        /*00a8*/ 	.byte	0x04, 0x0a
        /*00aa*/ 	.short	(.L_1401 - .L_1400)
	.align		4
.L_1400:
        /*00ac*/ 	.word	index@(.nv.constant0._ZN10layer_norm31ln_parallel_residual_bwd_kernelINS_13Kernel_traitsI13__nv_bfloat16S2_fS2_fjLj5120ELj1ELj1ELj8ELj8ENS_18Kernel_traits_baseILj5120ES2_S2_fS2_fjLj256EEEEELb0ELb0ELb1EEEvNS_9BwdParamsE)
        /*00b0*/ 	.short	0x0380
        /*00b2*/ 	.short	0x0128


	//----- nvinfo : EIATTR_SW_WAR
	.align		4
.L_1401:
        /*00b4*/ 	.byte	0x04, 0x36
        /*00b6*/ 	.short	(.L_1403 - .L_1402)
.L_1402:
        /*00b8*/ 	.word	0x00000008
.L_1403:


//--------------------- .nv.info._ZN10layer_norm31ln_parallel_residual_bwd_kernelINS_13Kernel_traitsI13__nv_bfloat16S2_fS2_fjLj5120ELj1ELj1ELj8ELj8ENS_18Kernel_traits_baseILj5120ES2_S2_fS2_fjLj256EEEEELb0ELb1ELb0EEEvNS_9BwdParamsE --------------------------
	.section	.nv.info._ZN10layer_norm31ln_parallel_residual_bwd_kernelINS_13Kernel_traitsI13__nv_bfloat16S2_fS2_fjLj5120ELj1ELj1ELj8ELj8ENS_18Kernel_traits_baseILj5120ES2_S2_fS2_fjLj256EEEEELb0ELb1ELb0EEEvNS_9BwdParamsE,"",@"SHT_CUDA_INFO"
	.sectionflags	@""
	.align	4


	//----- nvinfo : EIATTR_CUDA_API_VERSION
	.align		4
        /*0000*/ 	.byte	0x04, 0x37
        /*0002*/ 	.short	(.L_1405 - .L_1404)
.L_1404:
        /*0004*/ 	.word	0x00000082


	//----- nvinfo : EIATTR_KPARAM_INFO
	.align		4
.L_1405:
        /*0008*/ 	.byte	0x04, 0x17
        /*000a*/ 	.short	(.L_1407 - .L_1406)
.L_1406:
        /*000c*/ 	.word	0x00000000
        /*0010*/ 	.short	0x0000
        /*0012*/ 	.short	0x0000
        /*0014*/ 	.byte	0x00, 0xf0, 0xa1, 0x04


	//----- nvinfo : EIATTR_SPARSE_MMA_MASK
	.align		4
.L_1407:
        /*0018*/ 	.byte	0x03, 0x50
        /*001a*/ 	.short	0x0000


	//----- nvinfo : EIATTR_MAXREG_COUNT
	.align		4
        /*001c*/ 	.byte	0x03, 0x1b
        /*001e*/ 	.short	0x00ff


	//----- nvinfo : EIATTR_NUM_BARRIERS
	.align		4
        /*0020*/ 	.byte	0x02, 0x4c
        /*0022*/ 	.byte	0x01
	.zero		1


	//----- nvinfo : EIATTR_MERCURY_ISA_VERSION
	.align		4
        /*0024*/ 	.byte	0x03, 0x5f
        /*0026*/ 	.short	0x0101


	//----- nvinfo : EIATTR_COOP_GROUP_MASK_REGIDS
	.align		4
        /*0028*/ 	.byte	0x04, 0x29
        /*002a*/ 	.short	(.L_1409 - .L_1408)


	//   ....[0]....
.L_1408:
        /*002c*/ 	.word	0xffffffff


	//   ....[1]....
        /*0030*/ 	.word	0xffffffff


	//   ....[2]....
        /*0034*/ 	.word	0xffffffff


	//   ....[3]....
        /*0038*/ 	.word	0xffffffff


	//   ....[4]....
        /*003c*/ 	.word	0xffffffff


	//   ....[5]....
        /*0040*/ 	.word	0xffffffff


	//   ....[6]....
        /*0044*/ 	.word	0xffffffff


	//   ....[7]....
        /*0048*/ 	.word	0xffffffff


	//   ....[8]....
        /*004c*/ 	.word	0xffffffff


	//   ....[9]....
        /*0050*/ 	.word	0xffffffff


	//----- nvinfo : EIATTR_COOP_GROUP_INSTR_OFFSETS
	.align		4
.L_1409:
        /*0054*/ 	.byte	0x04, 0x28
        /*0056*/ 	.short	(.L_1411 - .L_1410)


	//   ....[0]....
.L_1410:
        /*0058*/ 	.word	0x00001910


	//   ....[1]....
        /*005c*/ 	.word	0x00001930


	//   ....[2]....
        /*0060*/ 	.word	0x00001970


	//   ....[3]....
        /*0064*/ 	.word	0x00001980


	//   ....[4]....
        /*0068*/ 	.word	0x000019c0


	//   ....[5]....
        /*006c*/ 	.word	0x000019d0


	//   ....[6]....
        /*0070*/ 	.word	0x00001a00


	//   ....[7]....
        /*0074*/ 	.word	0x00001a10


	//   ....[8]....
        /*0078*/ 	.word	0x00001a40


	//   ....[9]....
        /*007c*/ 	.word	0x00001a50


	//----- nvinfo : EIATTR_VRC_CTA_INIT_COUNT
	.align		4
.L_1411:
        /*0080*/ 	.byte	0x02, 0x4a
	.zero		1
	.zero		1


	//----- nvinfo : EIATTR_EXIT_INSTR_OFFSETS
	.align		4
        /*0084*/ 	.byte	0x04, 0x1c
        /*0086*/ 	.short	(.L_1413 - .L_1412)


	//   ....[0]....
.L_1412:
        /*0088*/ 	.word	0x00006030


	//   ....[1]....
        /*008c*/ 	.word	0x000060b0


	//----- nvinfo : EIATTR_MAX_THREADS
	.align		4
.L_1413:
        /*0090*/ 	.byte	0x04, 0x05
        /*0092*/ 	.short	(.L_1415 - .L_1414)
.L_1414:
        /*0094*/ 	.word	0x00000100
        /*0098*/ 	.word	0x00000001
        /*009c*/ 	.word	0x00000001


	//----- nvinfo : EIATTR_CRS_STACK_SIZE
	.align		4
.L_1415:
        /*00a0*/ 	.byte	0x04, 0x1e
        /*00a2*/ 	.short	(.L_1417 - .L_1416)
.L_1416:
        /*00a4*/ 	.word	0x00000000


	//----- nvinfo : EIATTR_CBANK_PARAM_SIZE
	.align		4
.L_1417:
        /*00a8*/ 	.byte	0x03, 0x19
        /*00aa*/ 	.short	0x0128


	//----- nvinfo : EIATTR_PARAM_CBANK
	.align		4
        /*00ac*/ 	.byte	0x04, 0x0a
        /*00ae*/ 	.short	(.L_1419 - .L_1418)
	.align		4
.L_1418:
        /*00b0*/ 	.word	index@(.nv.constant0._ZN10layer_norm31ln_parallel_residual_bwd_kernelINS_13Kernel_traitsI13__nv_bfloat16S2_fS2_fjLj5120ELj1ELj1ELj8ELj8ENS_18Kernel_traits_baseILj5120ES2_S2_fS2_fjLj256EEEEELb0ELb1ELb0EEEvNS_9BwdParamsE)
        /*00b4*/ 	.short	0x0380
        /*00b6*/ 	.short	0x0128


	//----- nvinfo : EIATTR_SW_WAR
	.align		4
.L_1419:
        /*00b8*/ 	.byte	0x04, 0x36
        /*00ba*/ 	.short	(.L_1421 - .L_1420)
.L_1420:
        /*00bc*/ 	.word	0x00000008
.L_1421:


//--------------------- .nv.info._ZN10layer_norm31ln_parallel_residual_bwd_kernelINS_13Kernel_traitsI13__nv_bfloat16S2_fS2_fjLj5120ELj1ELj1ELj8ELj8ENS_18Kernel_traits_baseILj5120ES2_S2_fS2_fjLj256EEEEELb0ELb1ELb1EEEvNS_9BwdParamsE --------------------------
	.section	.nv.info._ZN10layer_norm31ln_parallel_residual_bwd_kernelINS_13Kernel_traitsI13__nv_bfloat16S2_fS2_fjLj5120ELj1ELj1ELj8ELj8ENS_18Kernel_traits_baseILj5120ES2_S2_fS2_fjLj256EEEEELb0ELb1ELb1EEEvNS_9BwdParamsE,"",@"SHT_CUDA_INFO"
	.sectionflags	@""
	.align	4


	//----- nvinfo : EIATTR_CUDA_API_VERSION
	.align		4
        /*0000*/ 	.byte	0x04, 0x37
        /*0002*/ 	.short	(.L_1423 - .L_1422)
.L_1422:
        /*0004*/ 	.word	0x00000082


	//----- nvinfo : EIATTR_KPARAM_INFO
	.align		4
.L_1423:
        /*0008*/ 	.byte	0x04, 0x17
        /*000a*/ 	.short	(.L_1425 - .L_1424)
.L_1424:
        /*000c*/ 	.word	0x00000000
        /*0010*/ 	.short	0x0000
        /*0012*/ 	.short	0x0000
        /*0014*/ 	.byte	0x00, 0xf0, 0xa1, 0x04


	//----- nvinfo : EIATTR_SPARSE_MMA_MASK
	.align		4
.L_1425:
        /*0018*/ 	.byte	0x03, 0x50
        /*001a*/ 	.short	0x0000


	//----- nvinfo : EIATTR_MAXREG_COUNT
	.align		4
        /*001c*/ 	.byte	0x03, 0x1b
        /*001e*/ 	.short	0x00ff


	//----- nvinfo : EIATTR_NUM_BARRIERS
	.align		4
        /*0020*/ 	.byte	0x02, 0x4c
        /*0022*/ 	.byte	0x01
	.zero		1


	//----- nvinfo : EIATTR_MERCURY_ISA_VERSION
	.align		4
        /*0024*/ 	.byte	0x03, 0x5f
        /*0026*/ 	.short	0x0101


	//----- nvinfo : EIATTR_COOP_GROUP_MASK_REGIDS
	.align		4
        /*0028*/ 	.byte	0x04, 0x29
        /*002a*/ 	.short	(.L_1427 - .L_1426)


	//   ....[0]....
.L_1426:
        /*002c*/ 	.word	0xffffffff


	//   ....[1]....
        /*0030*/ 	.word	0xffffffff


	//   ....[2]....
        /*0034*/ 	.word	0xffffffff


	//   ....[3]....
        /*0038*/ 	.word	0xffffffff


	//   ....[4]....
        /*003c*/ 	.word	0xffffffff


	//   ....[5]....
        /*0040*/ 	.word	0xffffffff


	//   ....[6]....
        /*0044*/ 	.word	0xffffffff


	//   ....[7]....
        /*0048*/ 	.word	0xffffffff


	//   ....[8]....
        /*004c*/ 	.word	0xffffffff


	//   ....[9]....
        /*0050*/ 	.word	0xffffffff


	//----- nvinfo : EIATTR_COOP_GROUP_INSTR_OFFSETS
	.align		4
.L_1427:
        /*0054*/ 	.byte	0x04, 0x28
        /*0056*/ 	.short	(.L_1429 - .L_1428)


	//   ....[0]....
.L_1428:
        /*0058*/ 	.word	0x000011e0


	//   ....[1]....
        /*005c*/ 	.word	0x000012a0


	//   ....[2]....
        /*0060*/ 	.word	0x000012b0


	//   ....[3]....
        /*0064*/ 	.word	0x000012e0


	//   ....[4]....
        /*0068*/ 	.word	0x000012f0


	//   ....[5]....
        /*006c*/ 	.word	0x00001310


	//   ....[6]....
        /*0070*/ 	.word	0x00001330


	//   ....[7]....
        /*0074*/ 	.word	0x00001360


	//   ....[8]....
        /*0078*/ 	.word	0x000013a0


	//   ....[9]....
        /*007c*/ 	.word	0x000013c0


	//----- nvinfo : EIATTR_VRC_CTA_INIT_COUNT
	.align		4
.L_1429:
        /*0080*/ 	.byte	0x02, 0x4a
	.zero		1
	.zero		1


	//----- nvinfo : EIATTR_EXIT_INSTR_OFFSETS
	.align		4
        /*0084*/ 	.byte	0x04, 0x1c
        /*0086*/ 	.short	(.L_1431 - .L_1430)


	//   ....[0]....
.L_1430:
        /*0088*/ 	.word	0x00005840


	//----- nvinfo : EIATTR_MAX_THREADS
	.align		4
.L_1431:
        /*008c*/ 	.byte	0x04, 0x05
        /*008e*/ 	.short	(.L_1433 - .L_1432)
.L_1432:
        /*0090*/ 	.word	0x00000100
        /*0094*/ 	.word	0x00000001
        /*0098*/ 	.word	0x00000001


	//----- nvinfo : EIATTR_CRS_STACK_SIZE
	.align		4
.L_1433:
        /*009c*/ 	.byte	0x04, 0x1e
        /*009e*/ 	.short	(.L_1435 - .L_1434)
.L_1434:
        /*00a0*/ 	.word	0x00000000


	//----- nvinfo : EIATTR_CBANK_PARAM_SIZE
	.align		4
.L_1435:
        /*00a4*/ 	.byte	0x03, 0x19
        /*00a6*/ 	.short	0x0128


	//----- nvinfo : EIATTR_PARAM_CBANK
	.align		4
        /*00a8*/ 	.byte	0x04, 0x0a
        /*00aa*/ 	.short	(.L_1437 - .L_1436)
	.align		4
.L_1436:
        /*00ac*/ 	.word	index@(.nv.constant0._ZN10layer_norm31ln_parallel_residual_bwd_kernelINS_13Kernel_traitsI13__nv_bfloat16S2_fS2_fjLj5120ELj1ELj1ELj8ELj8ENS_18Kernel_traits_baseILj5120ES2_S2_fS2_fjLj256EEEEELb0ELb1ELb1EEEvNS_9BwdParamsE)
        /*00b0*/ 	.short	0x0380
        /*00b2*/ 	.short	0x0128


	//----- nvinfo : EIATTR_SW_WAR
	.align		4
.L_1437:
        /*00b4*/ 	.byte	0x04, 0x36
        /*00b6*/ 	.short	(.L_1439 - .L_1438)
.L_1438:
        /*00b8*/ 	.word	0x00000008
.L_1439:


//--------------------- .nv.info._ZN10layer_norm31ln_parallel_residual_bwd_kernelINS_13Kernel_traitsI13__nv_bfloat16S2_fS2_fjLj5120ELj1ELj1ELj8ELj8ENS_18Kernel_traits_baseILj5120ES2_S2_fS2_fjLj256EEEEELb1ELb0ELb0EEEvNS_9BwdParamsE --------------------------
	.section	.nv.info._ZN10layer_norm31ln_parallel_residual_bwd_kernelINS_13Kernel_traitsI13__nv_bfloat16S2_fS2_fjLj5120ELj1ELj1ELj8ELj8ENS_18Kernel_traits_baseILj5120ES2_S2_fS2_fjLj256EEEEELb1ELb0ELb0EEEvNS_9BwdParamsE,"",@"SHT_CUDA_INFO"
	.sectionflags	@""
	.align	4


	//----- nvinfo : EIATTR_CUDA_API_VERSION
	.align		4
        /*0000*/ 	.byte	0x04, 0x37
        /*0002*/ 	.short	(.L_1441 - .L_1440)
.L_1440:
        /*0004*/ 	.word	0x00000082


	//----- nvinfo : EIATTR_KPARAM_INFO
	.align		4
.L_1441:
        /*0008*/ 	.byte	0x04, 0x17
        /*000a*/ 	.short	(.L_1443 - .L_1442)
.L_1442:
        /*000c*/ 	.word	0x00000000
        /*0010*/ 	.short	0x0000
        /*0012*/ 	.short	0x0000
        /*0014*/ 	.byte	0x00, 0xf0, 0xa1, 0x04


	//----- nvinfo : EIATTR_SPARSE_MMA_MASK
	.align		4
.L_1443:
        /*0018*/ 	.byte	0x03, 0x50
        /*001a*/ 	.short	0x0000


	//----- nvinfo : EIATTR_MAXREG_COUNT
	.align		4
        /*001c*/ 	.byte	0x03, 0x1b
        /*001e*/ 	.short	0x00ff


	//----- nvinfo : EIATTR_NUM_BARRIERS
	.align		4
        /*0020*/ 	.byte	0x02, 0x4c
        /*0022*/ 	.byte	0x01
	.zero		1


	//----- nvinfo : EIATTR_MERCURY_ISA_VERSION
	.align		4
        /*0024*/ 	.byte	0x03, 0x5f
        /*0026*/ 	.short	0x0101


	//----- nvinfo : EIATTR_COOP_GROUP_MASK_REGIDS
	.align		4
        /*0028*/ 	.byte	0x04, 0x29
        /*002a*/ 	.short	(.L_1445 - .L_1444)


	//   ....[0]....
.L_1444:
        /*002c*/ 	.word	0xffffffff


	//   ....[1]....
        /*0030*/ 	.word	0xffffffff


	//   ....[2]....
        /*0034*/ 	.word	0xffffffff


	//   ....[3]....
        /*0038*/ 	.word	0xffffffff


	//   ....[4]....
        /*003c*/ 	.word	0xffffffff


	//   ....[5]....
        /*0040*/ 	.word	0xffffffff


	//   ....[6]....
        /*0044*/ 	.word	0xffffffff


	//   ....[7]....
        /*0048*/ 	.word	0xffffffff


	//   ....[8]....
        /*004c*/ 	.word	0xffffffff


	//   ....[9]....
        /*0050*/ 	.word	0xffffffff


	//----- nvinfo : EIATTR_COOP_GROUP_INSTR_OFFSETS
	.align		4
.L_1445:
        /*0054*/ 	.byte	0x04, 0x28
        /*0056*/ 	.short	(.L_1447 - .L_1446)


	//   ....[0]....
.L_1446:
        /*0058*/ 	.word	0x00002900


	//   ....[1]....
        /*005c*/ 	.word	0x00002920


	//   ....[2]....
        /*0060*/ 	.word	0x00002960


	//   ....[3]....
        /*0064*/ 	.word	0x00002970


	//   ....[4]....
        /*0068*/ 	.word	0x000029a0


	//   ....[5]....
        /*006c*/ 	.word	0x000029c0


	//   ....[6]....
        /*0070*/ 	.word	0x000029f0


	//   ....[7]....
        /*0074*/ 	.word	0x00002a00


	//   ....[8]....
        /*0078*/ 	.word	0x00002a30


	//   ....[9]....
        /*007c*/ 	.word	0x00002a40


	//----- nvinfo : EIATTR_VRC_CTA_INIT_COUNT
	.align		4
.L_1447:
        /*0080*/ 	.byte	0x02, 0x4a
	.zero		1
	.zero		1


	//----- nvinfo : EIATTR_EXIT_INSTR_OFFSETS
	.align		4
        /*0084*/ 	.byte	0x04, 0x1c
        /*0086*/ 	.short	(.L_1449 - .L_1448)


	//   ....[0]....
.L_1448:
        /*0088*/ 	.word	0x00009e70


	//   ....[1]....
        /*008c*/ 	.word	0x00009f40


	//----- nvinfo : EIATTR_MAX_THREADS
	.align		4
.L_1449:
        /*0090*/ 	.byte	0x04, 0x05
        /*0092*/ 	.short	(.L_1451 - .L_1450)
.L_1450:
        /*0094*/ 	.word	0x00000100
        /*0098*/ 	.word	0x00000001
        /*009c*/ 	.word	0x00000001


	//----- nvinfo : EIATTR_CRS_STACK_SIZE
	.align		4
.L_1451:
        /*00a0*/ 	.byte	0x04, 0x1e
        /*00a2*/ 	.short	(.L_1453 - .L_1452)
.L_1452:
        /*00a4*/ 	.word	0x00000000


	//----- nvinfo : EIATTR_CBANK_PARAM_SIZE
	.align		4
.L_1453:
        /*00a8*/ 	.byte	0x03, 0x19
        /*00aa*/ 	.short	0x0128


	//----- nvinfo : EIATTR_PARAM_CBANK
	.align		4
        /*00ac*/ 	.byte	0x04, 0x0a
        /*00ae*/ 	.short	(.L_1455 - .L_1454)
	.align		4
.L_1454:
        /*00b0*/ 	.word	index@(.nv.constant0._ZN10layer_norm31ln_parallel_residual_bwd_kernelINS_13Kernel_traitsI13__nv_bfloat16S2_fS2_fjLj5120ELj1ELj1ELj8ELj8ENS_18Kernel_traits_baseILj5120ES2_S2_fS2_fjLj256EEEEELb1ELb0ELb0EEEvNS_9BwdParamsE)
        /*00b4*/ 	.short	0x0380
        /*00b6*/ 	.short	0x0128


	//----- nvinfo : EIATTR_SW_WAR
	.align		4
.L_1455:
        /*00b8*/ 	.byte	0x04, 0x36
        /*00ba*/ 	.short	(.L_1457 - .L_1456)
.L_1456:
        /*00bc*/ 	.word	0x00000008
.L_1457:


//--------------------- .nv.info._ZN10layer_norm31ln_parallel_residual_bwd_kernelINS_13Kernel_traitsI13__nv_bfloat16S2_fS2_fjLj5120ELj1ELj1ELj8ELj8ENS_18Kernel_traits_baseILj5120ES2_S2_fS2_fjLj256EEEEELb1ELb0ELb1EEEvNS_9BwdParamsE --------------------------
	.section	.nv.info._ZN10layer_norm31ln_parallel_residual_bwd_kernelINS_13Kernel_traitsI13__nv_bfloat16S2_fS2_fjLj5120ELj1ELj1ELj8ELj8ENS_18Kernel_traits_baseILj5120ES2_S2_fS2_fjLj256EEEEELb1ELb0ELb1EEEvNS_9BwdParamsE,"",@"SHT_CUDA_INFO"
	.sectionflags	@""
	.align	4


	//----- nvinfo : EIATTR_CUDA_API_VERSION
	.align		4
        /*0000*/ 	.byte	0x04, 0x37
        /*0002*/ 	.short	(.L_1459 - .L_1458)
.L_1458:
        /*0004*/ 	.word	0x00000082


	//----- nvinfo : EIATTR_KPARAM_INFO
	.align		4
.L_1459:
        /*0008*/ 	.byte	0x04, 0x17
        /*000a*/ 	.short	(.L_1461 - .L_1460)
.L_1460:
        /*000c*/ 	.word	0x00000000
        /*0010*/ 	.short	0x0000
        /*0012*/ 	.short	0x0000
        /*0014*/ 	.byte	0x00, 0xf0, 0xa1, 0x04


	//----- nvinfo : EIATTR_SPARSE_MMA_MASK
	.align		4
.L_1461:
        /*0018*/ 	.byte	0x03, 0x50
        /*001a*/ 	.short	0x0000


	//----- nvinfo : EIATTR_MAXREG_COUNT
	.align		4
        /*001c*/ 	.byte	0x03, 0x1b
        /*001e*/ 	.short	0x00ff


	//----- nvinfo : EIATTR_NUM_BARRIERS
	.align		4
        /*0020*/ 	.byte	0x02, 0x4c
        /*0022*/ 	.byte	0x01
	.zero		1


	//----- nvinfo : EIATTR_MERCURY_ISA_VERSION
	.align		4
        /*0024*/ 	.byte	0x03, 0x5f
        /*0026*/ 	.short	0x0101


	//----- nvinfo : EIATTR_COOP_GROUP_MASK_REGIDS
	.align		4
        /*0028*/ 	.byte	0x04, 0x29
        /*002a*/ 	.short	(.L_1463 - .L_1462)


	//   ....[0]....
.L_1462:
        /*002c*/ 	.word	0xffffffff


	//   ....[1]....
        /*0030*/ 	.word	0xffffffff


	//   ....[2]....
        /*0034*/ 	.word	0xffffffff


	//   ....[3]....
        /*0038*/ 	.word	0xffffffff


	//   ....[4]....
        /*003c*/ 	.word	0xffffffff


	//   ....[5]....
        /*0040*/ 	.word	0xffffffff


	//   ....[6]....
        /*0044*/ 	.word	0xffffffff


	//   ....[7]....
        /*0048*/ 	.word	0xffffffff


	//   ....[8]....
        /*004c*/ 	.word	0xffffffff


	//   ....[9]....
        /*0050*/ 	.word	0xffffffff


	//----- nvinfo : EIATTR_COOP_GROUP_INSTR_OFFSETS
	.align		4
.L_1463:
        /*0054*/ 	.byte	0x04, 0x28
        /*0056*/ 	.short	(.L_1465 - .L_1464)


	//   ....[0]....
.L_1464:
        /*0058*/ 	.word	0x00001c90


	//   ....[1]....
        /*005c*/ 	.word	0x00001d20


	//   ....[2]....
        /*0060*/ 	.word	0x00001d40


	//   ....[3]....
        /*0064*/ 	.word	0x00001d60


	//   ....[4]....
        /*0068*/ 	.word	0x00001d80


	//   ....[5]....
        /*006c*/ 	.word	0x00001da0


	//   ....[6]....
        /*0070*/ 	.word	0x00001dc0


	//   ....[7]....
        /*0074*/ 	.word	0x00001de0


	//   ....[8]....
        /*0078*/ 	.word	0x00001e10


	//   ....[9]....
        /*007c*/ 	.word	0x00001e40


	//----- nvinfo : EIATTR_VRC_CTA_INIT_COUNT
	.align		4
.L_1465:
        /*0080*/ 	.byte	0x02, 0x4a
	.zero		1
	.zero		1


	//----- nvinfo : EIATTR_EXIT_INSTR_OFFSETS
	.align		4
        /*0084*/ 	.byte	0x04, 0x1c
        /*0086*/ 	.short	(.L_1467 - .L_1466)


	//   ....[0]....
.L_1466:
        /*0088*/ 	.word	0x00009450


	//----- nvinfo : EIATTR_MAX_THREADS
	.align		4
.L_1467:
        /*008c*/ 	.byte	0x04, 0x05
        /*008e*/ 	.short	(.L_1469 - .L_1468)
.L_1468:
        /*0090*/ 	.word	0x00000100
        /*0094*/ 	.word	0x00000001
        /*0098*/ 	.word	0x00000001


	//----- nvinfo : EIATTR_CRS_STACK_SIZE
	.align		4
.L_1469:
        /*009c*/ 	.byte	0x04, 0x1e
        /*009e*/ 	.short	(.L_1471 - .L_1470)
.L_1470:
        /*00a0*/ 	.word	0x00000000


	//----- nvinfo : EIATTR_CBANK_PARAM_SIZE
	.align		4
.L_1471:
        /*00a4*/ 	.byte	0x03, 0x19
        /*00a6*/ 	.short	0x0128


	//----- nvinfo : EIATTR_PARAM_CBANK
	.align		4
        /*00a8*/ 	.byte	0x04, 0x0a
        /*00aa*/ 	.short	(.L_1473 - .L_1472)
	.align		4
.L_1472:
        /*00ac*/ 	.word	index@(.nv.constant0._ZN10layer_norm31ln_parallel_residual_bwd_kernelINS_13Kernel_traitsI13__nv_bfloat16S2_fS2_fjLj5120ELj1ELj1ELj8ELj8ENS_18Kernel_traits_baseILj5120ES2_S2_fS2_fjLj256EEEEELb1ELb0ELb1EEEvNS_9BwdParamsE)
        /*00b0*/ 	.short	0x0380
        /*00b2*/ 	.short	0x0128


	//----- nvinfo : EIATTR_SW_WAR
	.align		4
.L_1473:
        /*00b4*/ 	.byte	0x04, 0x36
        /*00b6*/ 	.short	(.L_1475 - .L_1474)
.L_1474:
        /*00b8*/ 	.word	0x00000008
.L_1475:


//--------------------- .nv.info._ZN10layer_norm22ln_bwd_finalize_kernelINS_22Kernel_traits_finalizeILj5120E13__nv_bfloat16S2_fS2_fjLb0ELj1024ELj4ENS_18Kernel_traits_baseILj5120ES2_S2_fS2_fjLj1024EEEEELb0ELb0EEEvNS_9BwdParamsE --------------------------
	.section	.nv.info._ZN10layer_norm22ln_bwd_finalize_kernelINS_22Kernel_traits_finalizeILj5120E13__nv_bfloat16S2_fS2_fjLb0ELj1024ELj4ENS_18Kernel_traits_baseILj5120ES2_S2_fS2_fjLj1024EEEEELb0ELb0EEEvNS_9BwdParamsE,"",@"SHT_CUDA_INFO"
	.sectionflags	@""
	.align	4


	//----- nvinfo : EIATTR_CUDA_API_VERSION
	.align		4
        /*0000*/ 	.byte	0x04, 0x37
        /*0002*/ 	.short	(.L_1477 - .L_1476)
.L_1476:
        /*0004*/ 	.word	0x00000082


	//----- nvinfo : EIATTR_KPARAM_INFO
	.align		4
.L_1477:
        /*0008*/ 	.byte	0x04, 0x17
        /*000a*/ 	.short	(.L_1479 - .L_1478)
.L_1478:
        /*000c*/ 	.word	0x00000000
        /*0010*/ 	.short	0x0000
        /*0012*/ 	.short	0x0000
        /*0014*/ 	.byte	0x00, 0xf0, 0xa1, 0x04


	//----- nvinfo : EIATTR_SPARSE_MMA_MASK
	.align		4
.L_1479:
        /*0018*/ 	.byte	0x03, 0x50
        /*001a*/ 	.short	0x0000


	//----- nvinfo : EIATTR_MAXREG_COUNT
	.align		4
        /*001c*/ 	.byte	0x03, 0x1b
        /*001e*/ 	.short	0x0040


	//----- nvinfo : EIATTR_NUM_BARRIERS
	.align		4
        /*0020*/ 	.byte	0x02, 0x4c
        /*0022*/ 	.byte	0x01
	.zero		1


	//----- nvinfo : EIATTR_MERCURY_ISA_VERSION
	.align		4
        /*0024*/ 	.byte	0x03, 0x5f
        /*0026*/ 	.short	0x0101


	//----- nvinfo : EIATTR_COOP_GROUP_MASK_REGIDS
	.align		4
        /*0028*/ 	.byte	0x04, 0x29
        /*002a*/ 	.short	(.L_1481 - .L_1480)


	//   ....[0]....
.L_1480:
        /*002c*/ 	.word	0xffffffff


	//   ....[1]....
        /*0030*/ 	.word	0xffffffff


	//   ....[2]....
        /*0034*/ 	.word	0xffffffff


	//   ....[3]....
        /*0038*/ 	.word	0xffffffff


	//   ....[4]....
        /*003c*/ 	.word	0xffffffff


	//   ....[5]....
        /*0040*/ 	.word	0xffffffff


	//   ....[6]....
        /*0044*/ 	.word	0xffffffff


	//   ....[7]....
        /*0048*/ 	.word	0xffffffff


	//   ....[8]....
        /*004c*/ 	.word	0xffffffff


	//   ....[9]....
        /*0050*/ 	.word	0xffffffff


	//----- nvinfo : EIATTR_COOP_GROUP_INSTR_OFFSETS
	.align		4
.L_1481:
        /*0054*/ 	.byte	0x04, 0x28
        /*0056*/ 	.short	(.L_1483 - .L_1482)


	//   ....[0]....
.L_1482:
        /*0058*/ 	.word	0x00001540


	//   ....[1]....
        /*005c*/ 	.word	0x00001550


	//   ....[2]....
        /*0060*/ 	.word	0x00001580


	//   ....[3]....
        /*0064*/ 	.word	0x00001590


	//   ....[4]....
        /*0068*/ 	.word	0x000015c0


	//   ....[5]....
        /*006c*/ 	.word	0x000015d0


	//   ....[6]....
        /*0070*/ 	.word	0x00001610


	//   ....[7]....
        /*0074*/ 	.word	0x00001630


	//   ....[8]....
        /*0078*/ 	.word	0x00001680


	//   ....[9]....
        /*007c*/ 	.word	0x00001690


	//----- nvinfo : EIATTR_VRC_CTA_INIT_COUNT
	.align		4
.L_1483:
        /*0080*/ 	.byte	0x02, 0x4a
	.zero		1
	.zero		1


	//----- nvinfo : EIATTR_EXIT_INSTR_OFFSETS
	.align		4
        /*0084*/ 	.byte	0x04, 0x1c
        /*0086*/ 	.short	(.L_1485 - .L_1484)


	//   ....[0]....
.L_1484:
        /*0088*/ 	.word	0x00000060


	//   ....[1]....
        /*008c*/ 	.word	0x000016f0


	//   ....[2]....
        /*0090*/ 	.word	0x00001720


	//   ....[3]....
        /*0094*/ 	.word	0x000017e0


	//----- nvinfo : EIATTR_MAX_THREADS
	.align		4
.L_1485:
        /*0098*/ 	.byte	0x04, 0x05
        /*009a*/ 	.short	(.L_1487 - .L_1486)
.L_1486:
        /*009c*/ 	.word	0x00000400
        /*00a0*/ 	.word	0x00000001
        /*00a4*/ 	.word	0x00000001


	//----- nvinfo : EIATTR_CRS_STACK_SIZE
	.align		4
.L_1487:
        /*00a8*/ 	.byte	0x04, 0x1e
        /*00aa*/ 	.short	(.L_1489 - .L_1488)
.L_1488:
        /*00ac*/ 	.word	0x00000000


	//----- nvinfo : EIATTR_CBANK_PARAM_SIZE
	.align		4
.L_1489:
        /*00b0*/ 	.byte	0x03, 0x19
        /*00b2*/ 	.short	0x0128


	//----- nvinfo : EIATTR_PARAM_CBANK
	.align		4
        /*00b4*/ 	.byte	0x04, 0x0a
        /*00b6*/ 	.short	(.L_1491 - .L_1490)
	.align		4
.L_1490:
        /*00b8*/ 	.word	index@(.nv.constant0._ZN10layer_norm22ln_bwd_finalize_kernelINS_22Kernel_traits_finalizeILj5120E13__nv_bfloat16S2_fS2_fjLb0ELj1024ELj4ENS_18Kernel_traits_baseILj5120ES2_S2_fS2_fjLj1024EEEEELb0ELb0EEEvNS_9BwdParamsE)
        /*00bc*/ 	.short	0x0380
        /*00be*/ 	.short	0x0128


	//----- nvinfo : EIATTR_SW_WAR
	.align		4
.L_1491:
        /*00c0*/ 	.byte	0x04, 0x36
        /*00c2*/ 	.short	(.L_1493 - .L_1492)
.L_1492:
        /*00c4*/ 	.word	0x00000008
.L_1493:


//--------------------- .nv.info._ZN10layer_norm40ln_parallel_residual_bwd_finalize_kernelINS_22Kernel_traits_finalizeILj5120E13__nv_bfloat16S2_fS2_fjLb0ELj1024ELj4ENS_18Kernel_traits_baseILj5120ES2_S2_fS2_fjLj1024EEEEELb0EEEvNS_9BwdParamsE --------------------------
	.section	.nv.info._ZN10layer_norm40ln_parallel_residual_bwd_finalize_kernelINS_22Kernel_traits_finalizeILj5120E13__nv_bfloat16S2_fS2_fjLb0ELj1024ELj4ENS_18Kernel_traits_baseILj5120ES2_S2_fS2_fjLj1024EEEEELb0EEEvNS_9BwdParamsE,"",@"SHT_CUDA_INFO"
	.sectionflags	@""
	.align	4


	//----- nvinfo : EIATTR_CUDA_API_VERSION
	.align		4
        /*0000*/ 	.byte	0x04, 0x37
        /*0002*/ 	.short	(.L_1495 - .L_1494)
.L_1494:
        /*0004*/ 	.word	0x00000082


	//----- nvinfo : EIATTR_KPARAM_INFO
	.align		4
.L_1495:
        /*0008*/ 	.byte	0x04, 0x17
        /*000a*/ 	.short	(.L_1497 - .L_1496)
.L_1496:
        /*000c*/ 	.word	0x00000000
        /*0010*/ 	.short	0x0000
        /*0012*/ 	.short	0x0000
        /*0014*/ 	.byte	0x00, 0xf0, 0xa1, 0x04


	//----- nvinfo : EIATTR_SPARSE_MMA_MASK
	.align		4
.L_1497:
        /*0018*/ 	.byte	0x03, 0x50
        /*001a*/ 	.short	0x0000


	//----- nvinfo : EIATTR_MAXREG_COUNT
	.align		4
        /*001c*/ 	.byte	0x03, 0x1b
        /*001e*/ 	.short	0x0040


	//----- nvinfo : EIATTR_NUM_BARRIERS
	.align		4
        /*0020*/ 	.byte	0x02, 0x4c
        /*0022*/ 	.byte	0x01
	.zero		1


	//----- nvinfo : EIATTR_MERCURY_ISA_VERSION
	.align		4
        /*0024*/ 	.byte	0x03, 0x5f
        /*0026*/ 	.short	0x0101


	//----- nvinfo : EIATTR_COOP_GROUP_MASK_REGIDS
	.align		4
        /*0028*/ 	.byte	0x04, 0x29
        /*002a*/ 	.short	(.L_1499 - .L_1498)


	//   ....[0]....
.L_1498:
        /*002c*/ 	.word	0xffffffff


	//   ....[1]....
        /*0030*/ 	.word	0xffffffff


	//   ....[2]....
        /*0034*/ 	.word	0xffffffff


	//   ....[3]....
        /*0038*/ 	.word	0xffffffff


	//   ....[4]....
        /*003c*/ 	.word	0xffffffff


	//   ....[5]....
        /*0040*/ 	.word	0xffffffff


	//   ....[6]....
        /*0044*/ 	.word	0xffffffff


	//   ....[7]....
        /*0048*/ 	.word	0xffffffff


	//   ....[8]....
        /*004c*/ 	.word	0xffffffff


	//   ....[9]....
        /*0050*/ 	.word	0xffffffff


	//   ....[10]....
        /*0054*/ 	.word	0xffffffff


	//   ....[11]....
        /*0058*/ 	.word	0xffffffff


	//   ....[12]....
        /*005c*/ 	.word	0xffffffff


	//   ....[13]....
        /*0060*/ 	.word	0xffffffff


	//   ....[14]....
        /*0064*/ 	.word	0xffffffff


	//   ....[15]....
        /*0068*/ 	.word	0xffffffff


	//   ....[16]....
        /*006c*/ 	.word	0xffffffff


	//   ....[17]....
        /*0070*/ 	.word	0xffffffff


	//   ....[18]....
        /*0074*/ 	.word	0xffffffff


	//   ....[19]....
        /*0078*/ 	.word	0xffffffff


	//----- nvinfo : EIATTR_COOP_GROUP_INSTR_OFFSETS
	.align		4
.L_1499:
        /*007c*/ 	.byte	0x04, 0x28
        /*007e*/ 	.short	(.L_1501 - .L_1500)


	//   ....[0]....
.L_1500:
        /*0080*/ 	.word	0x000013a0


	//   ....[1]....
        /*0084*/ 	.word	0x000013b0


	//   ....[2]....
        /*0088*/ 	.word	0x000013c0


	//   ....[3]....
        /*008c*/ 	.word	0x000013d0


	//   ....[4]....
        /*0090*/ 	.word	0x00001400


	//   ....[5]....
        /*0094*/ 	.word	0x00001430


	//   ....[6]....
        /*0098*/ 	.word	0x00001440


	//   ....[7]....
        /*009c*/ 	.word	0x00001450


	//   ....[8]....
        /*00a0*/ 	.word	0x00001470


	//   ....[9]....
        /*00a4*/ 	.word	0x000014b0


	//   ....[10]....
        /*00a8*/ 	.word	0x000014e0


	//   ....[11]....
        /*00ac*/ 	.word	0x000014f0


	//   ....[12]....
        /*00b0*/ 	.word	0x00001510


	//   ....[13]....
        /*00b4*/ 	.word	0x00001540


	//   ....[14]....
        /*00b8*/ 	.word	0x00001560


	//   ....[15]....
        /*00bc*/ 	.word	0x00001570


	//   ....[16]....
        /*00c0*/ 	.word	0x000015b0


	//   ....[17]....
        /*00c4*/ 	.word	0x000015e0


	//   ....[18]....
        /*00c8*/ 	.word	0x00001600


	//   ....[19]....
        /*00cc*/ 	.word	0x00001610


	//----- nvinfo : EIATTR_VRC_CTA_INIT_COUNT
	.align		4
.L_1501:
        /*00d0*/ 	.byte	0x02, 0x4a
	.zero		1
	.zero		1


	//----- nvinfo : EIATTR_EXIT_INSTR_OFFSETS
	.align		4
        /*00d4*/ 	.byte	0x04, 0x1c
        /*00d6*/ 	.short	(.L_1503 - .L_1502)


	//   ....[0]....
.L_1502:
        /*00d8*/ 	.word	0x00000060


	//   ....[1]....
        /*00dc*/ 	.word	0x000016c0


	//   ....[2]....
        /*00e0*/ 	.word	0x000016f0


	//   ....[3]....
        /*00e4*/ 	.word	0x00001850


	//----- nvinfo : EIATTR_MAX_THREADS
	.align		4
.L_1503:
        /*00e8*/ 	.byte	0x04, 0x05
        /*00ea*/ 	.short	(.L_1505 - .L_1504)
.L_1504:
        /*00ec*/ 	.word	0x00000400
        /*00f0*/ 	.word	0x00000001
        /*00f4*/ 	.word	0x00000001


	//----- nvinfo : EIATTR_CRS_STACK_SIZE
	.align		4
.L_1505:
        /*00f8*/ 	.byte	0x04, 0x1e
        /*00fa*/ 	.short	(.L_1507 - .L_1506)
.L_1506:
        /*00fc*/ 	.word	0x00000000


	//----- nvinfo : EIATTR_CBANK_PARAM_SIZE
	.align		4
.L_1507:
        /*0100*/ 	.byte	0x03, 0x19
        /*0102*/ 	.short	0x0128


	//----- nvinfo : EIATTR_PARAM_CBANK
	.align		4
        /*0104*/ 	.byte	0x04, 0x0a
        /*0106*/ 	.short	(.L_1509 - .L_1508)
	.align		4
.L_1508:
        /*0108*/ 	.word	index@(.nv.constant0._ZN10layer_norm40ln_parallel_residual_bwd_finalize_kernelINS_22Kernel_traits_finalizeILj5120E13__nv_bfloat16S2_fS2_fjLb0ELj1024ELj4ENS_18Kernel_traits_baseILj5120ES2_S2_fS2_fjLj1024EEEEELb0EEEvNS_9BwdParamsE)
        /*010c*/ 	.short	0x0380
        /*010e*/ 	.short	0x0128


	//----- nvinfo : EIATTR_SW_WAR
	.align		4
.L_1509:
        /*0110*/ 	.byte	0x04, 0x36
        /*0112*/ 	.short	(.L_1511 - .L_1510)
.L_1510:
        /*0114*/ 	.word	0x00000008
.L_1511:


//--------------------- .nv.info._ZN10layer_norm31ln_parallel_residual_bwd_kernelINS_13Kernel_traitsI13__nv_bfloat16S2_fS2_fjLj5120ELj1ELj1ELj8ELj8ENS_18Kernel_traits_baseILj5120ES2_S2_fS2_fjLj256EEEEELb1ELb1ELb0EEEvNS_9BwdParamsE --------------------------
	.section	.nv.info._ZN10layer_norm31ln_parallel_residual_bwd_kernelINS_13Kernel_traitsI13__nv_bfloat16S2_fS2_fjLj5120ELj1ELj1ELj8ELj8ENS_18Kernel_traits_baseILj5120ES2_S2_fS2_fjLj256EEEEELb1ELb1ELb0EEEvNS_9BwdParamsE,"",@"SHT_CUDA_INFO"
	.sectionflags	@""
	.align	4


	//----- nvinfo : EIATTR_CUDA_API_VERSION
	.align		4
        /*0000*/ 	.byte	0x04, 0x37
        /*0002*/ 	.short	(.L_1513 - .L_1512)
.L_1512:
        /*0004*/ 	.word	0x00000082


	//----- nvinfo : EIATTR_KPARAM_INFO
	.align		4
.L_1513:
        /*0008*/ 	.byte	0x04, 0x17
        /*000a*/ 	.short	(.L_1515 - .L_1514)
.L_1514:
        /*000c*/ 	.word	0x00000000
        /*0010*/ 	.short	0x0000
        /*0012*/ 	.short	0x0000
        /*0014*/ 	.byte	0x00, 0xf0, 0xa1, 0x04


	//----- nvinfo : EIATTR_SPARSE_MMA_MASK
	.align		4
.L_1515:
        /*0018*/ 	.byte	0x03, 0x50
        /*001a*/ 	.short	0x0000


	//----- nvinfo : EIATTR_MAXREG_COUNT
	.align		4
        /*001c*/ 	.byte	0x03, 0x1b
        /*001e*/ 	.short	0x00ff


	//----- nvinfo : EIATTR_NUM_BARRIERS
	.align		4
        /*0020*/ 	.byte	0x02, 0x4c
        /*0022*/ 	.byte	0x01
	.zero		1


	//----- nvinfo : EIATTR_MERCURY_ISA_VERSION
	.align		4
        /*0024*/ 	.byte	0x03, 0x5f
        /*0026*/ 	.short	0x0101


	//----- nvinfo : EIATTR_COOP_GROUP_MASK_REGIDS
	.align		4
        /*0028*/ 	.byte	0x04, 0x29
        /*002a*/ 	.short	(.L_1517 - .L_1516)


	//   ....[0]....
.L_1516:
        /*002c*/ 	.word	0xffffffff


	//   ....[1]....
        /*0030*/ 	.word	0xffffffff


	//   ....[2]....
        /*0034*/ 	.word	0xffffffff


	//   ....[3]....
        /*0038*/ 	.word	0xffffffff


	//   ....[4]....
        /*003c*/ 	.word	0xffffffff


	//   ....[5]....
        /*0040*/ 	.word	0xffffffff


	//   ....[6]....
        /*0044*/ 	.word	0xffffffff


	//   ....[7]....
        /*0048*/ 	.word	0xffffffff


	//   ....[8]....
        /*004c*/ 	.word	0xffffffff


	//   ....[9]....
        /*0050*/ 	.word	0xffffffff


	//----- nvinfo : EIATTR_COOP_GROUP_INSTR_OFFSETS
	.align		4
.L_1517:
        /*0054*/ 	.byte	0x04, 0x28
        /*0056*/ 	.short	(.L_1519 - .L_1518)


	//   ....[0]....
.L_1518:
        /*0058*/ 	.word	0x00001bb0


	//   ....[1]....
        /*005c*/ 	.word	0x00001bd0


	//   ....[2]....
        /*0060*/ 	.word	0x00001c10


	//   ....[3]....
        /*0064*/ 	.word	0x00001c20


	//   ....[4]....
        /*0068*/ 	.word	0x00001c60


	//   ....[5]....
        /*006c*/ 	.word	0x00001c70


	//   ....[6]....
        /*0070*/ 	.word	0x00001ca0


	//   ....[7]....
        /*0074*/ 	.word	0x00001cb0


	//   ....[8]....
        /*0078*/ 	.word	0x00001ce0


	//   ....[9]....
        /*007c*/ 	.word	0x00001cf0


	//----- nvinfo : EIATTR_VRC_CTA_INIT_COUNT
	.align		4
.L_1519:
        /*0080*/ 	.byte	0x02, 0x4a
	.zero		1
	.zero		1


	//----- nvinfo : EIATTR_EXIT_INSTR_OFFSETS
	.align		4
        /*0084*/ 	.byte	0x04, 0x1c
        /*0086*/ 	.short	(.L_1521 - .L_1520)


	//   ....[0]....
.L_1520:
        /*0088*/ 	.word	0x00008fc0


	//   ....[1]....
        /*008c*/ 	.word	0x00009040


	//----- nvinfo : EIATTR_MAX_THREADS
	.align		4
.L_1521:
        /*0090*/ 	.byte	0x04, 0x05
        /*0092*/ 	.short	(.L_1523 - .L_1522)
.L_1522:
        /*0094*/ 	.word	0x00000100
        /*0098*/ 	.word	0x00000001
        /*009c*/ 	.word	0x00000001


	//----- nvinfo : EIATTR_CRS_STACK_SIZE
	.align		4
.L_1523:
        /*00a0*/ 	.byte	0x04, 0x1e
        /*00a2*/ 	.short	(.L_1525 - .L_1524)
.L_1524:
        /*00a4*/ 	.word	0x00000000


	//----- nvinfo : EIATTR_CBANK_PARAM_SIZE
	.align		4
.L_1525:
        /*00a8*/ 	.byte	0x03, 0x19
        /*00aa*/ 	.short	0x0128


	//----- nvinfo : EIATTR_PARAM_CBANK
	.align		4
        /*00ac*/ 	.byte	0x04, 0x0a
        /*00ae*/ 	.short	(.L_1527 - .L_1526)
	.align		4
.L_1526:
        /*00b0*/ 	.word	index@(.nv.constant0._ZN10layer_norm31ln_parallel_residual_bwd_kernelINS_13Kernel_traitsI13__nv_bfloat16S2_fS2_fjLj5120ELj1ELj1ELj8ELj8ENS_18Kernel_traits_baseILj5120ES2_S2_fS2_fjLj256EEEEELb1ELb1ELb0EEEvNS_9BwdParamsE)
        /*00b4*/ 	.short	0x0380
        /*00b6*/ 	.short	0x0128


	//----- nvinfo : EIATTR_SW_WAR
	.align		4
.L_1527:
        /*00b8*/ 	.byte	0x04, 0x36
        /*00ba*/ 	.short	(.L_1529 - .L_1528)
.L_1528:
        /*00bc*/ 	.word	0x00000008
.L_1529:


//--------------------- .nv.info._ZN10layer_norm22ln_bwd_finalize_kernelINS_22Kernel_traits_finalizeILj5120E13__nv_bfloat16S2_fS2_fjLb0ELj1024ELj4ENS_18Kernel_traits_baseILj5120ES2_S2_fS2_fjLj1024EEEEELb0ELb1EEEvNS_9BwdParamsE --------------------------
	.section	.nv.info._ZN10layer_norm22ln_bwd_finalize_kernelINS_22Kernel_traits_finalizeILj5120E13__nv_bfloat16S2_fS2_fjLb0ELj1024ELj4ENS_18Kernel_traits_baseILj5120ES2_S2_fS2_fjLj1024EEEEELb0ELb1EEEvNS_9BwdParamsE,"",@"SHT_CUDA_INFO"
	.sectionflags	@""
	.align	4


	//----- nvinfo : EIATTR_CUDA_API_VERSION
	.align		4
        /*0000*/ 	.byte	0x04, 0x37
        /*0002*/ 	.short	(.L_1531 - .L_1530)
.L_1530:
        /*0004*/ 	.word	0x00000082


	//----- nvinfo : EIATTR_KPARAM_INFO
	.align		4
.L_1531:
        /*0008*/ 	.byte	0x04, 0x17
        /*000a*/ 	.short	(.L_1533 - .L_1532)
.L_1532:
        /*000c*/ 	.word	0x00000000
        /*0010*/ 	.short	0x0000
        /*0012*/ 	.short	0x0000
        /*0014*/ 	.byte	0x00, 0xf0, 0xa1, 0x04


	//----- nvinfo : EIATTR_SPARSE_MMA_MASK
	.align		4
.L_1533:
        /*0018*/ 	.byte	0x03, 0x50
        /*001a*/ 	.short	0x0000


	//----- nvinfo : EIATTR_MAXREG_COUNT
	.align		4
        /*001c*/ 	.byte	0x03, 0x1b
        /*001e*/ 	.short	0x0040


	//----- nvinfo : EIATTR_NUM_BARRIERS
	.align		4
        /*0020*/ 	.byte	0x02, 0x4c
        /*0022*/ 	.byte	0x01
	.zero		1


	//----- nvinfo : EIATTR_MERCURY_ISA_VERSION
	.align		4
        /*0024*/ 	.byte	0x03, 0x5f
        /*0026*/ 	.short	0x0101


	//----- nvinfo : EIATTR_COOP_GROUP_MASK_REGIDS
	.align		4
        /*0028*/ 	.byte	0x04, 0x29
        /*002a*/ 	.short	(.L_1535 - .L_1534)


	//   ....[0]....
.L_1534:
        /*002c*/ 	.word	0xffffffff


	//   ....[1]....
        /*0030*/ 	.word	0xffffffff


	//   ....[2]....
        /*0034*/ 	.word	0xffffffff


	//   ....[3]....
        /*0038*/ 	.word	0xffffffff


	//   ....[4]....
        /*003c*/ 	.word	0xffffffff


	//   ....[5]....
        /*0040*/ 	.word	0xffffffff


	//   ....[6]....
        /*0044*/ 	.word	0xffffffff


	//   ....[7]....
        /*0048*/ 	.word	0xffffffff


	//   ....[8]....
        /*004c*/ 	.word	0xffffffff


	//   ....[9]....
        /*0050*/ 	.word	0xffffffff


	//----- nvinfo : EIATTR_COOP_GROUP_INSTR_OFFSETS
	.align		4
.L_1535:
        /*0054*/ 	.byte	0x04, 0x28
        /*0056*/ 	.short	(.L_1537 - .L_1536)


	//   ....[0]....
.L_1536:
        /*0058*/ 	.word	0x00001560


	//   ....[1]....
        /*005c*/ 	.word	0x00001570


	//   ....[2]....
        /*0060*/ 	.word	0x000015a0


	//   ....[3]....
        /*0064*/ 	.word	0x000015b0


	//   ....[4]....
        /*0068*/ 	.word	0x000015e0


	//   ....[5]....
        /*006c*/ 	.word	0x000015f0


	//   ....[6]....
        /*0070*/ 	.word	0x00001620


	//   ....[7]....
        /*0074*/ 	.word	0x00001640


	//   ....[8]....
        /*0078*/ 	.word	0x00001670


	//   ....[9]....
        /*007c*/ 	.word	0x00001680


	//----- nvinfo : EIATTR_VRC_CTA_INIT_COUNT
	.align		4
.L_1537:
        /*0080*/ 	.byte	0x02, 0x4a
	.zero		1
	.zero		1


	//----- nvinfo : EIATTR_EXIT_INSTR_OFFSETS
	.align		4
        /*0084*/ 	.byte	0x04, 0x1c
        /*0086*/ 	.short	(.L_1539 - .L_1538)


	//   ....[0]....
.L_1538:
        /*0088*/ 	.word	0x00000060


	//   ....[1]....
        /*008c*/ 	.word	0x000016e0


	//   ....[2]....
        /*0090*/ 	.word	0x000017d0


	//----- nvinfo : EIATTR_MAX_THREADS
	.align		4
.L_1539:
        /*0094*/ 	.byte	0x04, 0x05
        /*0096*/ 	.short	(.L_1541 - .L_1540)
.L_1540:
        /*0098*/ 	.word	0x00000400
        /*009c*/ 	.word	0x00000001
        /*00a0*/ 	.word	0x00000001


	//----- nvinfo : EIATTR_CRS_STACK_SIZE
	.align		4
.L_1541:
        /*00a4*/ 	.byte	0x04, 0x1e
        /*00a6*/ 	.short	(.L_1543 - .L_1542)
.L_1542:
        /*00a8*/ 	.word	0x00000000


	//----- nvinfo : EIATTR_CBANK_PARAM_SIZE
	.align		4
.L_1543:
        /*00ac*/ 	.byte	0x03, 0x19
        /*00ae*/ 	.short	0x0128


	//----- nvinfo : EIATTR_PARAM_CBANK
	.align		4
        /*00b0*/ 	.byte	0x04, 0x0a
        /*00b2*/ 	.short	(.L_1545 - .L_1544)
	.align		4
.L_1544:
        /*00b4*/ 	.word	index@(.nv.constant0._ZN10layer_norm22ln_bwd_finalize_kernelINS_22Kernel_traits_finalizeILj5120E13__nv_bfloat16S2_fS2_fjLb0ELj1024ELj4ENS_18Kernel_traits_baseILj5120ES2_S2_fS2_fjLj1024EEEEELb0ELb1EEEvNS_9BwdParamsE)
        /*00b8*/ 	.short	0x0380
        /*00ba*/ 	.short	0x0128


	//----- nvinfo : EIATTR_SW_WAR
	.align		4
.L_1545:
        /*00bc*/ 	.byte	0x04, 0x36
        /*00be*/ 	.short	(.L_1547 - .L_1546)
.L_1546:
        /*00c0*/ 	.word	0x00000008
.L_1547:


//--------------------- .nv.info._ZN10layer_norm40ln_parallel_residual_bwd_finalize_kernelINS_22Kernel_traits_finalizeILj5120E13__nv_bfloat16S2_fS2_fjLb0ELj1024ELj4ENS_18Kernel_traits_baseILj5120ES2_S2_fS2_fjLj1024EEEEELb1EEEvNS_9BwdParamsE --------------------------
	.section	.nv.info._ZN10layer_norm40ln_parallel_residual_bwd_finalize_kernelINS_22Kernel_traits_finalizeILj5120E13__nv_bfloat16S2_fS2_fjLb0ELj1024ELj4ENS_18Kernel_traits_baseILj5120ES2_S2_fS2_fjLj1024EEEEELb1EEEvNS_9BwdParamsE,"",@"SHT_CUDA_INFO"
	.sectionflags	@""
	.align	4


	//----- nvinfo : EIATTR_CUDA_API_VERSION
	.align		4
        /*0000*/ 	.byte	0x04, 0x37
        /*0002*/ 	.short	(.L_1549 - .L_1548)
.L_1548:
        /*0004*/ 	.word	0x00000082


	//----- nvinfo : EIATTR_KPARAM_INFO
	.align		4
.L_1549:
        /*0008*/ 	.byte	0x04, 0x17
        /*000a*/ 	.short	(.L_1551 - .L_1550)
.L_1550:
        /*000c*/ 	.word	0x00000000
        /*0010*/ 	.short	0x0000
        /*0012*/ 	.short	0x0000
        /*0014*/ 	.byte	0x00, 0xf0, 0xa1, 0x04


	//----- nvinfo : EIATTR_SPARSE_MMA_MASK
	.align		4
.L_1551:
        /*0018*/ 	.byte	0x03, 0x50
        /*001a*/ 	.short	0x0000


	//----- nvinfo : EIATTR_MAXREG_COUNT
	.align		4
        /*001c*/ 	.byte	0x03, 0x1b
        /*001e*/ 	.short	0x0040


	//----- nvinfo : EIATTR_NUM_BARRIERS
	.align		4
        /*0020*/ 	.byte	0x02, 0x4c
        /*0022*/ 	.byte	0x01
	.zero		1


	//----- nvinfo : EIATTR_MERCURY_ISA_VERSION
	.align		4
        /*0024*/ 	.byte	0x03, 0x5f
        /*0026*/ 	.short	0x0101


	//----- nvinfo : EIATTR_COOP_GROUP_MASK_REGIDS
	.align		4
        /*0028*/ 	.byte	0x04, 0x29
        /*002a*/ 	.short	(.L_1553 - .L_1552)


	//   ....[0]....
.L_1552:
        /*002c*/ 	.word	0xffffffff


	//   ....[1]....
        /*0030*/ 	.word	0xffffffff


	//   ....[2]....
        /*0034*/ 	.word	0xffffffff


	//   ....[3]....
        /*0038*/ 	.word	0xffffffff


	//   ....[4]....
        /*003c*/ 	.word	0xffffffff


	//   ....[5]....
        /*0040*/ 	.word	0xffffffff


	//   ....[6]....
        /*0044*/ 	.word	0xffffffff


	//   ....[7]....
        /*0048*/ 	.word	0xffffffff


	//   ....[8]....
        /*004c*/ 	.word	0xffffffff


	//   ....[9]....
        /*0050*/ 	.word	0xffffffff


	//   ....[10]....
        /*0054*/ 	.word	0xffffffff


	//   ....[11]....
        /*0058*/ 	.word	0xffffffff


	//   ....[12]....
        /*005c*/ 	.word	0xffffffff


	//   ....[13]....
        /*0060*/ 	.word	0xffffffff


	//   ....[14]....
        /*0064*/ 	.word	0xffffffff


	//   ....[15]....
        /*0068*/ 	.word	0xffffffff


	//   ....[16]....
        /*006c*/ 	.word	0xffffffff


	//   ....[17]....
        /*0070*/ 	.word	0xffffffff


	//   ....[18]....
        /*0074*/ 	.word	0xffffffff


	//   ....[19]....
        /*0078*/ 	.word	0xffffffff


	//----- nvinfo : EIATTR_COOP_GROUP_INSTR_OFFSETS
	.align		4
.L_1553:
        /*007c*/ 	.byte	0x04, 0x28
        /*007e*/ 	.short	(.L_1555 - .L_1554)


	//   ....[0]....
.L_1554:
        /*0080*/ 	.word	0x000013e0


	//   ....[1]....
        /*0084*/ 	.word	0x000013f0


	//   ....[2]....
        /*0088*/ 	.word	0x00001400


	//   ....[3]....
        /*008c*/ 	.word	0x00001410


	//   ....[4]....
        /*0090*/ 	.word	0x00001450


	//   ....[5]....
        /*0094*/ 	.word	0x00001470


	//   ....[6]....
        /*0098*/ 	.word	0x00001480


	//   ....[7]....
        /*009c*/ 	.word	0x00001490


	//   ....[8]....
        /*00a0*/ 	.word	0x000014d0


	//   ....[9]....
        /*00a4*/ 	.word	0x000014f0


	//   ....[10]....
        /*00a8*/ 	.word	0x00001500


	//   ....[11]....
        /*00ac*/ 	.word	0x00001510


	//   ....[12]....
        /*00b0*/ 	.word	0x00001540


	//   ....[13]....
        /*00b4*/ 	.word	0x00001560


	//   ....[14]....
        /*00b8*/ 	.word	0x00001580


	//   ....[15]....
        /*00bc*/ 	.word	0x00001590


	//   ....[16]....
        /*00c0*/ 	.word	0x000015c0


	//   ....[17]....
        /*00c4*/ 	.word	0x000015e0


	//   ....[18]....
        /*00c8*/ 	.word	0x00001600


	//   ....[19]....
        /*00cc*/ 	.word	0x00001610


	//----- nvinfo : EIATTR_VRC_CTA_INIT_COUNT
	.align		4
.L_1555:
        /*00d0*/ 	.byte	0x02, 0x4a
	.zero		1
	.zero		1


	//----- nvinfo : EIATTR_EXIT_INSTR_OFFSETS
	.align		4
        /*00d4*/ 	.byte	0x04, 0x1c
        /*00d6*/ 	.short	(.L_1557 - .L_1556)


	//   ....[0]....
.L_1556:
        /*00d8*/ 	.word	0x00000060


	//   ....[1]....
        /*00dc*/ 	.word	0x000016b0


	//   ....[2]....
        /*00e0*/ 	.word	0x00001840


	//----- nvinfo : EIATTR_MAX_THREADS
	.align		4
.L_1557:
        /*00e4*/ 	.byte	0x04, 0x05
        /*00e6*/ 	.short	(.L_1559 - .L_1558)
.L_1558:
        /*00e8*/ 	.word	0x00000400
        /*00ec*/ 	.word	0x00000001
        /*00f0*/ 	.word	0x00000001


	//----- nvinfo : EIATTR_CRS_STACK_SIZE
	.align		4
.L_1559:
        /*00f4*/ 	.byte	0x04, 0x1e
        /*00f6*/ 	.short	(.L_1561 - .L_1560)
.L_1560:
        /*00f8*/ 	.word	0x00000000


	//----- nvinfo : EIATTR_CBANK_PARAM_SIZE
	.align		4
.L_1561:
        /*00fc*/ 	.byte	0x03, 0x19
        /*00fe*/ 	.short	0x0128


	//----- nvinfo : EIATTR_PARAM_CBANK
	.align		4
        /*0100*/ 	.byte	0x04, 0x0a
        /*0102*/ 	.short	(.L_1563 - .L_1562)
	.align		4
.L_1562:
        /*0104*/ 	.word	index@(.nv.constant0._ZN10layer_norm40ln_parallel_residual_bwd_finalize_kernelINS_22Kernel_traits_finalizeILj5120E13__nv_bfloat16S2_fS2_fjLb0ELj1024ELj4ENS_18Kernel_traits_baseILj5120ES2_S2_fS2_fjLj1024EEEEELb1EEEvNS_9BwdParamsE)
        /*0108*/ 	.short	0x0380
        /*010a*/ 	.short	0x0128


	//----- nvinfo : EIATTR_SW_WAR
	.align		4
.L_1563:
        /*010c*/ 	.byte	0x04, 0x36
        /*010e*/ 	.short	(.L_1565 - .L_1564)
.L_1564:
        /*0110*/ 	.word	0x00000008
.L_1565:


//--------------------- .nv.info._ZN10layer_norm31ln_parallel_residual_bwd_kernelINS_13Kernel_traitsI13__nv_bfloat16S2_fS2_fjLj5120ELj1ELj1ELj8ELj8ENS_18Kernel_traits_baseILj5120ES2_S2_fS2_fjLj256EEEEELb1ELb1ELb1EEEvNS_9BwdParamsE --------------------------
	.section	.nv.info._ZN10layer_norm31ln_parallel_residual_bwd_kernelINS_13Kernel_traitsI13__nv_bfloat16S2_fS2_fjLj5120ELj1ELj1ELj8ELj8ENS_18Kernel_traits_baseILj5120ES2_S2_fS2_fjLj256EEEEELb1ELb1ELb1EEEvNS_9BwdParamsE,"",@"SHT_CUDA_INFO"
	.sectionflags	@""
	.align	4


	//----- nvinfo : EIATTR_CUDA_API_VERSION
	.align		4
        /*0000*/ 	.byte	0x04, 0x37
        /*0002*/ 	.short	(.L_1567 - .L_1566)
.L_1566:
        /*0004*/ 	.word	0x00000082


	//----- nvinfo : EIATTR_KPARAM_INFO
	.align		4
.L_1567:
        /*0008*/ 	.byte	0x04, 0x17
        /*000a*/ 	.short	(.L_1569 - .L_1568)
.L_1568:
        /*000c*/ 	.word	0x00000000
        /*0010*/ 	.short	0x0000
        /*0012*/ 	.short	0x0000
        /*0014*/ 	.byte	0x00, 0xf0, 0xa1, 0x04


	//----- nvinfo : EIATTR_SPARSE_MMA_MASK
	.align		4
.L_1569:
        /*0018*/ 	.byte	0x03, 0x50
        /*001a*/ 	.short	0x0000


	//----- nvinfo : EIATTR_MAXREG_COUNT
	.align		4
        /*001c*/ 	.byte	0x03, 0x1b
        /*001e*/ 	.short	0x00ff


	//----- nvinfo : EIATTR_NUM_BARRIERS
	.align		4
        /*0020*/ 	.byte	0x02, 0x4c
        /*0022*/ 	.byte	0x01
	.zero		1


	//----- nvinfo : EIATTR_MERCURY_ISA_VERSION
	.align		4
        /*0024*/ 	.byte	0x03, 0x5f
        /*0026*/ 	.short	0x0101


	//----- nvinfo : EIATTR_COOP_GROUP_MASK_REGIDS
	.align		4
        /*0028*/ 	.byte	0x04, 0x29
        /*002a*/ 	.short	(.L_1571 - .L_1570)


	//   ....[0]....
.L_1570:
        /*002c*/ 	.word	0xffffffff


	//   ....[1]....
        /*0030*/ 	.word	0xffffffff


	//   ....[2]....
        /*0034*/ 	.word	0xffffffff


	//   ....[3]....
        /*0038*/ 	.word	0xffffffff


	//   ....[4]....
        /*003c*/ 	.word	0xffffffff


	//   ....[5]....
        /*0040*/ 	.word	0xffffffff


	//   ....[6]....
        /*0044*/ 	.word	0xffffffff


	//   ....[7]....
        /*0048*/ 	.word	0xffffffff


	//   ....[8]....
        /*004c*/ 	.word	0xffffffff


	//   ....[9]....
        /*0050*/ 	.word	0xffffffff


	//----- nvinfo : EIATTR_COOP_GROUP_INSTR_OFFSETS
	.align		4
.L_1571:
        /*0054*/ 	.byte	0x04, 0x28
        /*0056*/ 	.short	(.L_1573 - .L_1572)


	//   ....[0]....
.L_1572:
        /*0058*/ 	.word	0x00001540


	//   ....[1]....
        /*005c*/ 	.word	0x000015c0


	//   ....[2]....
        /*0060*/ 	.word	0x000015e0


	//   ....[3]....
        /*0064*/ 	.word	0x00001600


	//   ....[4]....
        /*0068*/ 	.word	0x00001620


	//   ....[5]....
        /*006c*/ 	.word	0x00001640


	//   ....[6]....
        /*0070*/ 	.word	0x00001660


	//   ....[7]....
        /*0074*/ 	.word	0x00001680


	//   ....[8]....
        /*0078*/ 	.word	0x000016d0


	//   ....[9]....
        /*007c*/ 	.word	0x000016f0


	//----- nvinfo : EIATTR_VRC_CTA_INIT_COUNT
	.align		4
.L_1573:
        /*0080*/ 	.byte	0x02, 0x4a
	.zero		1
	.zero		1


	//----- nvinfo : EIATTR_EXIT_INSTR_OFFSETS
	.align		4
        /*0084*/ 	.byte	0x04, 0x1c
        /*0086*/ 	.short	(.L_1575 - .L_1574)


	//   ....[0]....
.L_1574:
        /*0088*/ 	.word	0x00008690


	//----- nvinfo : EIATTR_MAX_THREADS
	.align		4
.L_1575:
        /*008c*/ 	.byte	0x04, 0x05
        /*008e*/ 	.short	(.L_1577 - .L_1576)
.L_1576:
        /*0090*/ 	.word	0x00000100
        /*0094*/ 	.word	0x00000001
        /*0098*/ 	.word	0x00000001


	//----- nvinfo : EIATTR_CRS_STACK_SIZE
	.align		4
.L_1577:
        /*009c*/ 	.byte	0x04, 0x1e
        /*009e*/ 	.short	(.L_1579 - .L_1578)
.L_1578:
        /*00a0*/ 	.word	0x00000000


	//----- nvinfo : EIATTR_CBANK_PARAM_SIZE
	.align		4
.L_1579:
        /*00a4*/ 	.byte	0x03, 0x19
        /*00a6*/ 	.short	0x0128


	//----- nvinfo : EIATTR_PARAM_CBANK
	.align		4
        /*00a8*/ 	.byte	0x04, 0x0a
        /*00aa*/ 	.short	(.L_1581 - .L_1580)
	.align		4
.L_1580:
        /*00ac*/ 	.word	index@(.nv.constant0._ZN10layer_norm31ln_parallel_residual_bwd_kernelINS_13Kernel_traitsI13__nv_bfloat16S2_fS2_fjLj5120ELj1ELj1ELj8ELj8ENS_18Kernel_traits_baseILj5120ES2_S2_fS2_fjLj256EEEEELb1ELb1ELb1EEEvNS_9BwdParamsE)
        /*00b0*/ 	.short	0x0380
        /*00b2*/ 	.short	0x0128


	//----- nvinfo : EIATTR_SW_WAR
	.align		4
.L_1581:
        /*00b4*/ 	.byte	0x04, 0x36
        /*00b6*/ 	.short	(.L_1583 - .L_1582)
.L_1582:
        /*00b8*/ 	.word	0x00000008
.L_1583:


//--------------------- .nv.info._ZN10layer_norm31ln_parallel_residual_bwd_kernelINS_13Kernel_traitsIf13__nv_bfloat16fS2_fjLj5120ELj1ELj1ELj8ELj8ENS_18Kernel_traits_baseILj5120EfS2_fS2_fjLj256EEEEELb0ELb0ELb0EEEvNS_9BwdParamsE --------------------------
	.section	.nv.info._ZN10layer_norm31ln_parallel_residual_bwd_kernelINS_13Kernel_traitsIf13__nv_bfloat16fS2_fjLj5120ELj1ELj1ELj8ELj8ENS_18Kernel_traits_baseILj5120EfS2_fS2_fjLj256EEEEELb0ELb0ELb0EEEvNS_9BwdParamsE,"",@"SHT_CUDA_INFO"
	.sectionflags	@""
	.align	4


	//----- nvinfo : EIATTR_CUDA_API_VERSION
	.align		4
        /*0000*/ 	.byte	0x04, 0x37
        /*0002*/ 	.short	(.L_1585 - .L_1584)
.L_1584:
        /*0004*/ 	.word	0x00000082


	//----- nvinfo : EIATTR_KPARAM_INFO
	.align		4
.L_1585:
        /*0008*/ 	.byte	0x04, 0x17
        /*000a*/ 	.short	(.L_1587 - .L_1586)
.L_1586:
        /*000c*/ 	.word	0x00000000
        /*0010*/ 	.short	0x0000
        /*0012*/ 	.short	0x0000
        /*0014*/ 	.byte	0x00, 0xf0, 0xa1, 0x04


	//----- nvinfo : EIATTR_SPARSE_MMA_MASK
	.align		4
.L_1587:
        /*0018*/ 	.byte	0x03, 0x50
        /*001a*/ 	.short	0x0000


	//----- nvinfo : EIATTR_MAXREG_COUNT
	.align		4
        /*001c*/ 	.byte	0x03, 0x1b
        /*001e*/ 	.short	0x00ff


	//----- nvinfo : EIATTR_NUM_BARRIERS
	.align		4
        /*0020*/ 	.byte	0x02, 0x4c
        /*0022*/ 	.byte	0x01
	.zero		1


	//----- nvinfo : EIATTR_MERCURY_ISA_VERSION
	.align		4
        /*0024*/ 	.byte	0x03, 0x5f
        /*0026*/ 	.short	0x0101


	//----- nvinfo : EIATTR_COOP_GROUP_MASK_REGIDS
	.align		4
        /*0028*/ 	.byte	0x04, 0x29
        /*002a*/ 	.short	(.L_1589 - .L_1588)


	//   ....[0]....
.L_1588:
        /*002c*/ 	.word	0xffffffff


	//   ....[1]....
        /*0030*/ 	.word	0xffffffff


	//   ....[2]....
        /*0034*/ 	.word	0xffffffff


	//   ....[3]....
        /*0038*/ 	.word	0xffffffff


	//   ....[4]....
        /*003c*/ 	.word	0xffffffff


	//   ....[5]....
        /*0040*/ 	.word	0xffffffff


	//   ....[6]....
        /*0044*/ 	.word	0xffffffff


	//   ....[7]....
        /*0048*/ 	.word	0xffffffff


	//   ....[8]....
        /*004c*/ 	.word	0xffffffff


	//   ....[9]....
        /*0050*/ 	.word	0xffffffff


	//----- nvinfo : EIATTR_COOP_GROUP_INSTR_OFFSETS
	.align		4
.L_1589:
        /*0054*/ 	.byte	0x04, 0x28
        /*0056*/ 	.short	(.L_1591 - .L_1590)


	//   ....[0]....
.L_1590:
        /*0058*/ 	.word	0x00002140


	//   ....[1]....
        /*005c*/ 	.word	0x00002160


	//   ....[2]....
        /*0060*/ 	.word	0x000021a0


	//   ....[3]....
        /*0064*/ 	.word	0x000021b0


	//   ....[4]....
        /*0068*/ 	.word	0x000021f0


	//   ....[5]....
        /*006c*/ 	.word	0x00002200


	//   ....[6]....
        /*0070*/ 	.word	0x00002230


	//   ....[7]....
        /*0074*/ 	.word	0x00002240


	//   ....[8]....
        /*0078*/ 	.word	0x00002270


	//   ....[9]....
        /*007c*/ 	.word	0x00002280


	//----- nvinfo : EIATTR_VRC_CTA_INIT_COUNT
	.align		4
.L_1591:
        /*0080*/ 	.byte	0x02, 0x4a
	.zero		1
	.zero		1


	//----- nvinfo : EIATTR_EXIT_INSTR_OFFSETS
	.align		4
        /*0084*/ 	.byte	0x04, 0x1c
        /*0086*/ 	.short	(.L_1593 - .L_1592)


	//   ....[0]....
.L_1592:
        /*0088*/ 	.word	0x00006af0


	//   ....[1]....
        /*008c*/ 	.word	0x00006bc0


	//----- nvinfo : EIATTR_MAX_THREADS
	.align		4
.L_1593:
        /*0090*/ 	.byte	0x04, 0x05
        /*0092*/ 	.short	(.L_1595 - .L_1594)
.L_1594:
        /*0094*/ 	.word	0x00000100
        /*0098*/ 	.word	0x00000001
        /*009c*/ 	.word	0x00000001


	//----- nvinfo : EIATTR_CRS_STACK_SIZE
	.align		4
.L_1595:
        /*00a0*/ 	.byte	0x04, 0x1e
        /*00a2*/ 	.short	(.L_1597 - .L_1596)
.L_1596:
        /*00a4*/ 	.word	0x00000000


	//----- nvinfo : EIATTR_CBANK_PARAM_SIZE
	.align		4
.L_1597:
        /*00a8*/ 	.byte	0x03, 0x19
        /*00aa*/ 	.short	0x0128


	//----- nvinfo : EIATTR_PARAM_CBANK
	.align		4
        /*00ac*/ 	.byte	0x04, 0x0a
        /*00ae*/ 	.short	(.L_1599 - .L_1598)
	.align		4
.L_1598:
        /*00b0*/ 	.word	index@(.nv.constant0._ZN10layer_norm31ln_parallel_residual_bwd_kernelINS_13Kernel_traitsIf13__nv_bfloat16fS2_fjLj5120ELj1ELj1ELj8ELj8ENS_18Kernel_traits_baseILj5120EfS2_fS2_fjLj256EEEEELb0ELb0ELb0EEEvNS_9BwdParamsE)
        /*00b4*/ 	.short	0x0380
        /*00b6*/ 	.short	0x0128


	//----- nvinfo : EIATTR_SW_WAR
	.align		4
.L_1599:
        /*00b8*/ 	.byte	0x04, 0x36
        /*00ba*/ 	.short	(.L_1601 - .L_1600)
.L_1600:
        /*00bc*/ 	.word	0x00000008
.L_1601:


//--------------------- .nv.info._ZN10layer_norm31ln_parallel_residual_bwd_kernelINS_13Kernel_traitsIf13__nv_bfloat16fS2_fjLj5120ELj1ELj1ELj8ELj8ENS_18Kernel_traits_baseILj5120EfS2_fS2_fjLj256EEEEELb0ELb0ELb1EEEvNS_9BwdParamsE --------------------------
	.section	.nv.info._ZN10layer_norm31ln_parallel_residual_bwd_kernelINS_13Kernel_traitsIf13__nv_bfloat16fS2_fjLj5120ELj1ELj1ELj8ELj8ENS_18Kernel_traits_baseILj5120EfS2_fS2_fjLj256EEEEELb0ELb0ELb1EEEvNS_9BwdParamsE,"",@"SHT_CUDA_INFO"
	.sectionflags	@""
	.align	4


	//----- nvinfo : EIATTR_CUDA_API_VERSION
	.align		4
        /*0000*/ 	.byte	0x04, 0x37
        /*0002*/ 	.short	(.L_1603 - .L_1602)
.L_1602:
        /*0004*/ 	.word	0x00000082


	//----- nvinfo : EIATTR_KPARAM_INFO
	.align		4
.L_1603:
        /*0008*/ 	.byte	0x04, 0x17
        /*000a*/ 	.short	(.L_1605 - .L_1604)
.L_1604:
        /*000c*/ 	.word	0x00000000
        /*0010*/ 	.short	0x0000
        /*0012*/ 	.short	0x0000
        /*0014*/ 	.byte	0x00, 0xf0, 0xa1, 0x04


	//----- nvinfo : EIATTR_SPARSE_MMA_MASK
	.align		4
.L_1605:
        /*0018*/ 	.byte	0x03, 0x50
        /*001a*/ 	.short	0x0000


	//----- nvinfo : EIATTR_MAXREG_COUNT
	.align		4
        /*001c*/ 	.byte	0x03, 0x1b
        /*001e*/ 	.short	0x00ff


	//----- nvinfo : EIATTR_NUM_BARRIERS
	.align		4
        /*0020*/ 	.byte	0x02, 0x4c
        /*0022*/ 	.byte	0x01
	.zero		1


	//----- nvinfo : EIATTR_MERCURY_ISA_VERSION
	.align		4
        /*0024*/ 	.byte	0x03, 0x5f
        /*0026*/ 	.short	0x0101


	//----- nvinfo : EIATTR_COOP_GROUP_MASK_REGIDS
	.align		4
        /*0028*/ 	.byte	0x04, 0x29
        /*002a*/ 	.short	(.L_1607 - .L_1606)


	//   ....[0]....
.L_1606:
        /*002c*/ 	.word	0xffffffff


	//   ....[1]....
        /*0030*/ 	.word	0xffffffff


	//   ....[2]....
        /*0034*/ 	.word	0xffffffff


	//   ....[3]....
        /*0038*/ 	.word	0xffffffff


	//   ....[4]....
        /*003c*/ 	.word	0xffffffff


	//   ....[5]....
        /*0040*/ 	.word	0xffffffff


	//   ....[6]....
        /*0044*/ 	.word	0xffffffff


	//   ....[7]....
        /*0048*/ 	.word	0xffffffff


	//   ....[8]....
        /*004c*/ 	.word	0xffffffff


	//   ....[9]....
        /*0050*/ 	.word	0xffffffff


	//----- nvinfo : EIATTR_COOP_GROUP_INSTR_OFFSETS
	.align		4
.L_1607:
        /*0054*/ 	.byte	0x04, 0x28
        /*0056*/ 	.short	(.L_1609 - .L_1608)


	//   ....[0]....
.L_1608:
        /*0058*/ 	.word	0x00001780


	//   ....[1]....
        /*005c*/ 	.word	0x00001790


	//   ....[2]....
        /*0060*/ 	.word	0x000017c0


	//   ....[3]....
        /*0064*/ 	.word	0x000017d0


	//   ....[4]....
        /*0068*/ 	.word	0x00001800


	//   ....[5]....
        /*006c*/ 	.word	0x00001810


	//   ....[6]....
        /*0070*/ 	.word	0x00001850


	//   ....[7]....
        /*0074*/ 	.word	0x00001860


	//   ....[8]....
        /*0078*/ 	.word	0x00001890


	//   ....[9]....
        /*007c*/ 	.word	0x000018a0


	//----- nvinfo : EIATTR_VRC_CTA_INIT_COUNT
	.align		4
.L_1609:
        /*0080*/ 	.byte	0x02, 0x4a
	.zero		1
	.zero		1


	//----- nvinfo : EIATTR_EXIT_INSTR_OFFSETS
	.align		4
        /*0084*/ 	.byte	0x04, 0x1c
        /*0086*/ 	.short	(.L_1611 - .L_1610)


	//   ....[0]....
.L_1610:
        /*0088*/ 	.word	0x00006350


	//----- nvinfo : EIATTR_MAX_THREADS
	.align		4
.L_1611:
        /*008c*/ 	.byte	0x04, 0x05
        /*008e*/ 	.short	(.L_1613 - .L_1612)
.L_1612:
        /*0090*/ 	.word	0x00000100
        /*0094*/ 	.word	0x00000001
        /*0098*/ 	.word	0x00000001


	//----- nvinfo : EIATTR_CRS_STACK_SIZE
	.align		4
.L_1613:
        /*009c*/ 	.byte	0x04, 0x1e
        /*009e*/ 	.short	(.L_1615 - .L_1614)
.L_1614:
        /*00a0*/ 	.word	0x00000000


	//----- nvinfo : EIATTR_CBANK_PARAM_SIZE
	.align		4
.L_1615:
        /*00a4*/ 	.byte	0x03, 0x19
        /*00a6*/ 	.short	0x0128


	//----- nvinfo : EIATTR_PARAM_CBANK
	.align		4
        /*00a8*/ 	.byte	0x04, 0x0a
        /*00aa*/ 	.short	(.L_1617 - .L_1616)
	.align		4
.L_1616:
        /*00ac*/ 	.word	index@(.nv.constant0._ZN10layer_norm31ln_parallel_residual_bwd_kernelINS_13Kernel_traitsIf13__nv_bfloat16fS2_fjLj5120ELj1ELj1ELj8ELj8ENS_18Kernel_traits_baseILj5120EfS2_fS2_fjLj256EEEEELb0ELb0ELb1EEEvNS_9BwdParamsE)
        /*00b0*/ 	.short	0x0380
        /*00b2*/ 	.short	0x0128


	//----- nvinfo : EIATTR_SW_WAR
	.align		4
.L_1617:
        /*00b4*/ 	.byte	0x04, 0x36
        /*00b6*/ 	.short	(.L_1619 - .L_1618)
.L_1618:
        /*00b8*/ 	.word	0x00000008
.L_1619:


//--------------------- .nv.info._ZN10layer_norm31ln_parallel_residual_bwd_kernelINS_13Kernel_traitsIf13__nv_bfloat16fS2_fjLj5120ELj1ELj1ELj8ELj8ENS_18Kernel_traits_baseILj5120EfS2_fS2_fjLj256EEEEELb0ELb1ELb0EEEvNS_9BwdParamsE --------------------------
	.section	.nv.info._ZN10layer_norm31ln_parallel_residual_bwd_kernelINS_13Kernel_traitsIf13__nv_bfloat16fS2_fjLj5120ELj1ELj1ELj8ELj8ENS_18Kernel_traits_baseILj5120EfS2_fS2_fjLj256EEEEELb0ELb1ELb0EEEvNS_9BwdParamsE,"",@"SHT_CUDA_INFO"
	.sectionflags	@""
	.align	4


	//----- nvinfo : EIATTR_CUDA_API_VERSION
	.align		4
        /*0000*/ 	.byte	0x04, 0x37
        /*0002*/ 	.short	(.L_1621 - .L_1620)
.L_1620:
        /*0004*/ 	.word	0x00000082


	//----- nvinfo : EIATTR_KPARAM_INFO
	.align		4
.L_1621:
        /*0008*/ 	.byte	0x04, 0x17
        /*000a*/ 	.short	(.L_1623 - .L_1622)
.L_1622:
        /*000c*/ 	.word	0x00000000
        /*0010*/ 	.short	0x0000
        /*0012*/ 	.short	0x0000
        /*0014*/ 	.byte	0x00, 0xf0, 0xa1, 0x04


	//----- nvinfo : EIATTR_SPARSE_MMA_MASK
	.align		4
.L_1623:
        /*0018*/ 	.byte	0x03, 0x50
        /*001a*/ 	.short	0x0000


	//----- nvinfo : EIATTR_MAXREG_COUNT
	.align		4
        /*001c*/ 	.byte	0x03, 0x1b
        /*001e*/ 	.short	0x00ff


	//----- nvinfo : EIATTR_NUM_BARRIERS
	.align		4
        /*0020*/ 	.byte	0x02, 0x4c
        /*0022*/ 	.byte	0x01
	.zero		1


	//----- nvinfo : EIATTR_MERCURY_ISA_VERSION
	.align		4
        /*0024*/ 	.byte	0x03, 0x5f
        /*0026*/ 	.short	0x0101


	//----- nvinfo : EIATTR_COOP_GROUP_MASK_REGIDS
	.align		4
        /*0028*/ 	.byte	0x04, 0x29
        /*002a*/ 	.short	(.L_1625 - .L_1624)


	//   ....[0]....
.L_1624:
        /*002c*/ 	.word	0xffffffff


	//   ....[1]....
        /*0030*/ 	.word	0xffffffff


	//   ....[2]....
        /*0034*/ 	.word	0xffffffff


	//   ....[3]....
        /*0038*/ 	.word	0xffffffff


	//   ....[4]....
        /*003c*/ 	.word	0xffffffff


	//   ....[5]....
        /*0040*/ 	.word	0xffffffff


	//   ....[6]....
        /*0044*/ 	.word	0xffffffff


	//   ....[7]....
        /*0048*/ 	.word	0xffffffff


	//   ....[8]....
        /*004c*/ 	.word	0xffffffff


	//   ....[9]....
        /*0050*/ 	.word	0xffffffff


	//----- nvinfo : EIATTR_COOP_GROUP_INSTR_OFFSETS
	.align		4
.L_1625:
        /*0054*/ 	.byte	0x04, 0x28
        /*0056*/ 	.short	(.L_1627 - .L_1626)


	//   ....[0]....
.L_1626:
        /*0058*/ 	.word	0x000016a0


	//   ....[1]....
        /*005c*/ 	.word	0x000016c0


	//   ....[2]....
        /*0060*/ 	.word	0x00001700


	//   ....[3]....
        /*0064*/ 	.word	0x00001710


	//   ....[4]....
        /*0068*/ 	.word	0x00001750


	//   ....[5]....
        /*006c*/ 	.word	0x00001760


	//   ....[6]....
        /*0070*/ 	.word	0x00001790


	//   ....[7]....
        /*0074*/ 	.word	0x000017a0


	//   ....[8]....
        /*0078*/ 	.word	0x000017d0


	//   ....[9]....
        /*007c*/ 	.word	0x000017e0


	//----- nvinfo : EIATTR_VRC_CTA_INIT_COUNT
	.align		4
.L_1627:
        /*0080*/ 	.byte	0x02, 0x4a
	.zero		1
	.zero		1


	//----- nvinfo : EIATTR_EXIT_INSTR_OFFSETS
	.align		4
        /*0084*/ 	.byte	0x04, 0x1c
        /*0086*/ 	.short	(.L_1629 - .L_1628)


	//   ....[0]....
.L_1628:
        /*0088*/ 	.word	0x00005dc0


	//   ....[1]....
        /*008c*/ 	.word	0x00005e40


	//----- nvinfo : EIATTR_MAX_THREADS
	.align		4
.L_1629:
        /*0090*/ 	.byte	0x04, 0x05
        /*0092*/ 	.short	(.L_1631 - .L_1630)
.L_1630:
        /*0094*/ 	.word	0x00000100
        /*0098*/ 	.word	0x00000001
        /*009c*/ 	.word	0x00000001


	//----- nvinfo : EIATTR_CRS_STACK_SIZE
	.align		4
.L_1631:
        /*00a0*/ 	.byte	0x04, 0x1e
        /*00a2*/ 	.short	(.L_1633 - .L_1632)
.L_1632:
        /*00a4*/ 	.word	0x00000000


	//----- nvinfo : EIATTR_CBANK_PARAM_SIZE
	.align		4
.L_1633:
        /*00a8*/ 	.byte	0x03, 0x19
        /*00aa*/ 	.short	0x0128


	//----- nvinfo : EIATTR_PARAM_CBANK
	.align		4
        /*00ac*/ 	.byte	0x04, 0x0a
        /*00ae*/ 	.short	(.L_1635 - .L_1634)
	.align		4
.L_1634:
        /*00b0*/ 	.word	index@(.nv.constant0._ZN10layer_norm31ln_parallel_residual_bwd_kernelINS_13Kernel_traitsIf13__nv_bfloat16fS2_fjLj5120ELj1ELj1ELj8ELj8ENS_18Kernel_traits_baseILj5120EfS2_fS2_fjLj256EEEEELb0ELb1ELb0EEEvNS_9BwdParamsE)
        /*00b4*/ 	.short	0x0380
        /*00b6*/ 	.short	0x0128


	//----- nvinfo : EIATTR_SW_WAR
	.align		4
.L_1635:
        /*00b8*/ 	.byte	0x04, 0x36
        /*00ba*/ 	.short	(.L_1637 - .L_1636)
.L_1636:
        /*00bc*/ 	.word	0x00000008
.L_1637:


//--------------------- .nv.info._ZN10layer_norm31ln_parallel_residual_bwd_kernelINS_13Kernel_traitsIf13__nv_bfloat16fS2_fjLj5120ELj1ELj1ELj8ELj8ENS_18Kernel_traits_baseILj5120EfS2_fS2_fjLj256EEEEELb0ELb1ELb1EEEvNS_9BwdParamsE --------------------------
	.section	.nv.info._ZN10layer_norm31ln_parallel_residual_bwd_kernelINS_13Kernel_traitsIf13__nv_bfloat16fS2_fjLj5120ELj1ELj1ELj8ELj8ENS_18Kernel_traits_baseILj5120EfS2_fS2_fjLj256EEEEELb0ELb1ELb1EEEvNS_9BwdParamsE,"",@"SHT_CUDA_INFO"
	.sectionflags	@""
	.align	4


	//----- nvinfo : EIATTR_CUDA_API_VERSION
	.align		4
        /*0000*/ 	.byte	0x04, 0x37
        /*0002*/ 	.short	(.L_1639 - .L_1638)
.L_1638:
        /*0004*/ 	.word	0x00000082


	//----- nvinfo : EIATTR_KPARAM_INFO
	.align		4
.L_1639:
        /*0008*/ 	.byte	0x04, 0x17
        /*000a*/ 	.short	(.L_1641 - .L_1640)
.L_1640:
        /*000c*/ 	.word	0x00000000
        /*0010*/ 	.short	0x0000
        /*0012*/ 	.short	0x0000
        /*0014*/ 	.byte	0x00, 0xf0, 0xa1, 0x04


	//----- nvinfo : EIATTR_SPARSE_MMA_MASK
	.align		4
.L_1641:
        /*0018*/ 	.byte	0x03, 0x50
        /*001a*/ 	.short	0x0000


	//----- nvinfo : EIATTR_MAXREG_COUNT
	.align		4
        /*001c*/ 	.byte	0x03, 0x1b
        /*001e*/ 	.short	0x00ff


	//----- nvinfo : EIATTR_NUM_BARRIERS
	.align		4
        /*0020*/ 	.byte	0x02, 0x4c
        /*0022*/ 	.byte	0x01
	.zero		1


	//----- nvinfo : EIATTR_MERCURY_ISA_VERSION
	.align		4
        /*0024*/ 	.byte	0x03, 0x5f
        /*0026*/ 	.short	0x0101


	//----- nvinfo : EIATTR_COOP_GROUP_MASK_REGIDS
	.align		4
        /*0028*/ 	.byte	0x04, 0x29
        /*002a*/ 	.short	(.L_1643 - .L_1642)


	//   ....[0]....
.L_1642:
        /*002c*/ 	.word	0xffffffff


	//   ....[1]....
        /*0030*/ 	.word	0xffffffff


	//   ....[2]....
        /*0034*/ 	.word	0xffffffff


	//   ....[3]....
        /*0038*/ 	.word	0xffffffff


	//   ....[4]....
        /*003c*/ 	.word	0xffffffff


	//   ....[5]....
        /*0040*/ 	.word	0xffffffff


	//   ....[6]....
        /*0044*/ 	.word	0xffffffff


	//   ....[7]....
        /*0048*/ 	.word	0xffffffff


	//   ....[8]....
        /*004c*/ 	.word	0xffffffff


	//   ....[9]....
        /*0050*/ 	.word	0xffffffff


	//----- nvinfo : EIATTR_COOP_GROUP_INSTR_OFFSETS
	.align		4
.L_1643:
        /*0054*/ 	.byte	0x04, 0x28
        /*0056*/ 	.short	(.L_1645 - .L_1644)


	//   ....[0]....
.L_1644:
        /*0058*/ 	.word	0x00001000


	//   ....[1]....
        /*005c*/ 	.word	0x000010c0


	//   ....[2]....
        /*0060*/ 	.word	0x000010d0


	//   ....[3]....
        /*0064*/ 	.word	0x00001100


	//   ....[4]....
        /*0068*/ 	.word	0x00001110


	//   ....[5]....
        /*006c*/ 	.word	0x00001130


	//   ....[6]....
        /*0070*/ 	.word	0x00001150


	//   ....[7]....
        /*0074*/ 	.word	0x00001180


	//   ....[8]....
        /*0078*/ 	.word	0x000011c0


	//   ....[9]....
        /*007c*/ 	.word	0x000011e0


	//----- nvinfo : EIATTR_VRC_CTA_INIT_COUNT
	.align		4
.L_1645:
        /*0080*/ 	.byte	0x02, 0x4a
	.zero		1
	.zero		1


	//----- nvinfo : EIATTR_EXIT_INSTR_OFFSETS
	.align		4
        /*0084*/ 	.byte	0x04, 0x1c
        /*0086*/ 	.short	(.L_1647 - .L_1646)


	//   ....[0]....
.L_1646:
        /*0088*/ 	.word	0x00005600


	//----- nvinfo : EIATTR_MAX_THREADS
	.align		4
.L_1647:
        /*008c*/ 	.byte	0x04, 0x05
        /*008e*/ 	.short	(.L_1649 - .L_1648)
.L_1648:
        /*0090*/ 	.word	0x00000100
        /*0094*/ 	.word	0x00000001
        /*0098*/ 	.word	0x00000001


	//----- nvinfo : EIATTR_CRS_STACK_SIZE
	.align		4
.L_1649:
        /*009c*/ 	.byte	0x04, 0x1e
        /*009e*/ 	.short	(.L_1651 - .L_1650)
.L_1650:
        /*00a0*/ 	.word	0x00000000


	//----- nvinfo : EIATTR_CBANK_PARAM_SIZE
	.align		4
.L_1651:
        /*00a4*/ 	.byte	0x03, 0x19
        /*00a6*/ 	.short	0x0128


	//----- nvinfo : EIATTR_PARAM_CBANK
	.align		4
        /*00a8*/ 	.byte	0x04, 0x0a
        /*00aa*/ 	.short	(.L_1653 - .L_1652)
	.align		4
.L_1652:
        /*00ac*/ 	.word	index@(.nv.constant0._ZN10layer_norm31ln_parallel_residual_bwd_kernelINS_13Kernel_traitsIf13__nv_bfloat16fS2_fjLj5120ELj1ELj1ELj8ELj8ENS_18Kernel_traits_baseILj5120EfS2_fS2_fjLj256EEEEELb0ELb1ELb1EEEvNS_9BwdParamsE)
        /*00b0*/ 	.short	0x0380
        /*00b2*/ 	.short	0x0128


	//----- nvinfo : EIATTR_SW_WAR
	.align		4
.L_1653:
        /*00b4*/ 	.byte	0x04, 0x36
        /*00b6*/ 	.short	(.L_1655 - .L_1654)
.L_1654:
        /*00b8*/ 	.word	0x00000008
.L_1655:


//--------------------- .nv.info._ZN10layer_norm31ln_parallel_residual_bwd_kernelINS_13Kernel_traitsIf13__nv_bfloat16fS2_fjLj5120ELj1ELj1ELj8ELj8ENS_18Kernel_traits_baseILj5120EfS2_fS2_fjLj256EEEEELb1ELb0ELb0EEEvNS_9BwdParamsE --------------------------
	.section	.nv.info._ZN10layer_norm31ln_parallel_residual_bwd_kernelINS_13Kernel_traitsIf13__nv_bfloat16fS2_fjLj5120ELj1ELj1ELj8ELj8ENS_18Kernel_traits_baseILj5120EfS2_fS2_fjLj256EEEEELb1ELb0ELb0EEEvNS_9BwdParamsE,"",@"SHT_CUDA_INFO"
	.sectionflags	@""
	.align	4


	//----- nvinfo : EIATTR_CUDA_API_VERSION
	.align		4
        /*0000*/ 	.byte	0x04, 0x37
        /*0002*/ 	.short	(.L_1657 - .L_1656)
.L_1656:
        /*0004*/ 	.word	0x00000082


	//----- nvinfo : EIATTR_KPARAM_INFO
	.align		4
.L_1657:
        /*0008*/ 	.byte	0x04, 0x17
        /*000a*/ 	.short	(.L_1659 - .L_1658)
.L_1658:
        /*000c*/ 	.word	0x00000000
        /*0010*/ 	.short	0x0000
        /*0012*/ 	.short	0x0000
        /*0014*/ 	.byte	0x00, 0xf0, 0xa1, 0x04


	//----- nvinfo : EIATTR_SPARSE_MMA_MASK
	.align		4
.L_1659:
        /*0018*/ 	.byte	0x03, 0x50
        /*001a*/ 	.short	0x0000


	//----- nvinfo : EIATTR_MAXREG_COUNT
	.align		4
        /*001c*/ 	.byte	0x03, 0x1b
        /*001e*/ 	.short	0x00ff


	//----- nvinfo : EIATTR_NUM_BARRIERS
	.align		4
        /*0020*/ 	.byte	0x02, 0x4c
        /*0022*/ 	.byte	0x01
	.zero		1


	//----- nvinfo : EIATTR_MERCURY_ISA_VERSION
	.align		4
        /*0024*/ 	.byte	0x03, 0x5f
        /*0026*/ 	.short	0x0101


	//----- nvinfo : EIATTR_COOP_GROUP_MASK_REGIDS
	.align		4
        /*0028*/ 	.byte	0x04, 0x29
        /*002a*/ 	.short	(.L_1661 - .L_1660)


	//   ....[0]....
.L_1660:
        /*002c*/ 	.word	0xffffffff


	//   ....[1]....
        /*0030*/ 	.word	0xffffffff


	//   ....[2]....
        /*0034*/ 	.word	0xffffffff


	//   ....[3]....
        /*0038*/ 	.word	0xffffffff


	//   ....[4]....
        /*003c*/ 	.word	0xffffffff


	//   ....[5]....
        /*0040*/ 	.word	0xffffffff


	//   ....[6]....
        /*0044*/ 	.word	0xffffffff


	//   ....[7]....
        /*0048*/ 	.word	0xffffffff


	//   ....[8]....
        /*004c*/ 	.word	0xffffffff


	//   ....[9]....
        /*0050*/ 	.word	0xffffffff


	//----- nvinfo : EIATTR_COOP_GROUP_INSTR_OFFSETS
	.align		4
.L_1661:
        /*0054*/ 	.byte	0x04, 0x28
        /*0056*/ 	.short	(.L_1663 - .L_1662)


	//   ....[0]....
.L_1662:
        /*0058*/ 	.word	0x000023c0


	//   ....[1]....
        /*005c*/ 	.word	0x000023e0


	//   ....[2]....
        /*0060*/ 	.word	0x00002420


	//   ....[3]....
        /*0064*/ 	.word	0x00002430


	//   ....[4]....
        /*0068*/ 	.word	0x00002470


	//   ....[5]....
        /*006c*/ 	.word	0x00002480


	//   ....[6]....
        /*0070*/ 	.word	0x000024b0


	//   ....[7]....
        /*0074*/ 	.word	0x000024c0


	//   ....[8]....
        /*0078*/ 	.word	0x000024f0


	//   ....[9]....
        /*007c*/ 	.word	0x00002500


	//----- nvinfo : EIATTR_VRC_CTA_INIT_COUNT
	.align		4
.L_1663:
        /*0080*/ 	.byte	0x02, 0x4a
	.zero		1
	.zero		1


	//----- nvinfo : EIATTR_EXIT_INSTR_OFFSETS
	.align		4
        /*0084*/ 	.byte	0x04, 0x1c
        /*0086*/ 	.short	(.L_1665 - .L_1664)


	//   ....[0]....
.L_1664:
        /*0088*/ 	.word	0x000098e0


	//   ....[1]....
        /*008c*/ 	.word	0x000099b0


	//----- nvinfo : EIATTR_MAX_THREADS
	.align		4
.L_1665:
        /*0090*/ 	.byte	0x04, 0x05
        /*0092*/ 	.short	(.L_1667 - .L_1666)
.L_1666:
        /*0094*/ 	.word	0x00000100
        /*0098*/ 	.word	0x00000001
        /*009c*/ 	.word	0x00000001


	//----- nvinfo : EIATTR_CRS_STACK_SIZE
	.align		4
.L_1667:
        /*00a0*/ 	.byte	0x04, 0x1e
        /*00a2*/ 	.short	(.L_1669 - .L_1668)
.L_1668:
        /*00a4*/ 	.word	0x00000000


	//----- nvinfo : EIATTR_CBANK_PARAM_SIZE
	.align		4
.L_1669:
        /*00a8*/ 	.byte	0x03, 0x19
        /*00aa*/ 	.short	0x0128


	//----- nvinfo : EIATTR_PARAM_CBANK
	.align		4
        /*00ac*/ 	.byte	0x04, 0x0a
        /*00ae*/ 	.short	(.L_1671 - .L_1670)
	.align		4
.L_1670:
        /*00b0*/ 	.word	index@(.nv.constant0._ZN10layer_norm31ln_parallel_residual_bwd_kernelINS_13Kernel_traitsIf13__nv_bfloat16fS2_fjLj5120ELj1ELj1ELj8ELj8ENS_18Kernel_traits_baseILj5120EfS2_fS2_fjLj256EEEEELb1ELb0ELb0EEEvNS_9BwdParamsE)
        /*00b4*/ 	.short	0x0380
        /*00b6*/ 	.short	0x0128


	//----- nvinfo : EIATTR_SW_WAR
	.align		4
.L_1671:
        /*00b8*/ 	.byte	0x04, 0x36
        /*00ba*/ 	.short	(.L_1673 - .L_1672)
.L_1672:
        /*00bc*/ 	.word	0x00000008
.L_1673:


//--------------------- .nv.info._ZN10layer_norm31ln_parallel_residual_bwd_kernelINS_13Kernel_traitsIf13__nv_bfloat16fS2_fjLj5120ELj1ELj1ELj8ELj8ENS_18Kernel_traits_baseILj5120EfS2_fS2_fjLj256EEEEELb1ELb0ELb1EEEvNS_9BwdParamsE --------------------------
	.section	.nv.info._ZN10layer_norm31ln_parallel_residual_bwd_kernelINS_13Kernel_traitsIf13__nv_bfloat16fS2_fjLj5120ELj1ELj1ELj8ELj8ENS_18Kernel_traits_baseILj5120EfS2_fS2_fjLj256EEEEELb1ELb0ELb1EEEvNS_9BwdParamsE,"",@"SHT_CUDA_INFO"
	.sectionflags	@""
	.align	4


	//----- nvinfo : EIATTR_CUDA_API_VERSION
	.align		4
        /*0000*/ 	.byte	0x04, 0x37
        /*0002*/ 	.short	(.L_1675 - .L_1674)
.L_1674:
        /*0004*/ 	.word	0x00000082


	//----- nvinfo : EIATTR_KPARAM_INFO
	.align		4
.L_1675:
        /*0008*/ 	.byte	0x04, 0x17
        /*000a*/ 	.short	(.L_1677 - .L_1676)
.L_1676:
        /*000c*/ 	.word	0x00000000
        /*0010*/ 	.short	0x0000
        /*0012*/ 	.short	0x0000
        /*0014*/ 	.byte	0x00, 0xf0, 0xa1, 0x04


	//----- nvinfo : EIATTR_SPARSE_MMA_MASK
	.align		4
.L_1677:
        /*0018*/ 	.byte	0x03, 0x50
        /*001a*/ 	.short	0x0000


	//----- nvinfo : EIATTR_MAXREG_COUNT
	.align		4
        /*001c*/ 	.byte	0x03, 0x1b
        /*001e*/ 	.short	0x00ff


	//----- nvinfo : EIATTR_NUM_BARRIERS
	.align		4
        /*0020*/ 	.byte	0x02, 0x4c
        /*0022*/ 	.byte	0x01
	.zero		1


	//----- nvinfo : EIATTR_MERCURY_ISA_VERSION
	.align		4
        /*0024*/ 	.byte	0x03, 0x5f
        /*0026*/ 	.short	0x0101


	//----- nvinfo : EIATTR_COOP_GROUP_MASK_REGIDS
	.align		4
        /*0028*/ 	.byte	0x04, 0x29
        /*002a*/ 	.short	(.L_1679 - .L_1678)


	//   ....[0]....
.L_1678:
        /*002c*/ 	.word	0xffffffff


	//   ....[1]....
        /*0030*/ 	.word	0xffffffff


	//   ....[2]....
        /*0034*/ 	.word	0xffffffff


	//   ....[3]....
        /*0038*/ 	.word	0xffffffff


	//   ....[4]....
        /*003c*/ 	.word	0xffffffff


	//   ....[5]....
        /*0040*/ 	.word	0xffffffff


	//   ....[6]....
        /*0044*/ 	.word	0xffffffff


	//   ....[7]....
        /*0048*/ 	.word	0xffffffff


	//   ....[8]....
        /*004c*/ 	.word	0xffffffff


	//   ....[9]....
        /*0050*/ 	.word	0xffffffff


	//----- nvinfo : EIATTR_COOP_GROUP_INSTR_OFFSETS
	.align		4
.L_1679:
        /*0054*/ 	.byte	0x04, 0x28
        /*0056*/ 	.short	(.L_1681 - .L_1680)


	//   ....[0]....
.L_1680:
        /*0058*/ 	.word	0x000018d0


	//   ....[1]....
        /*005c*/ 	.word	0x00001960


	//   ....[2]....
        /*0060*/ 	.word	0x00001980


	//   ....[3]....
        /*0064*/ 	.word	0x000019a0


	//   ....[4]....
        /*0068*/ 	.word	0x000019c0


	//   ....[5]....
        /*006c*/ 	.word	0x000019e0


	//   ....[6]....
        /*0070*/ 	.word	0x00001a00


	//   ....[7]....
        /*0074*/ 	.word	0x00001a20


	//   ....[8]....
        /*0078*/ 	.word	0x00001a50


	//   ....[9]....
        /*007c*/ 	.word	0x00001a80


	//----- nvinfo : EIATTR_VRC_CTA_INIT_COUNT
	.align		4
.L_1681:
        /*0080*/ 	.byte	0x02, 0x4a
	.zero		1
	.zero		1


	//----- nvinfo : EIATTR_EXIT_INSTR_OFFSETS
	.align		4
        /*0084*/ 	.byte	0x04, 0x1c
        /*0086*/ 	.short	(.L_1683 - .L_1682)


	//   ....[0]....
.L_1682:
        /*0088*/ 	.word	0x000090c0


	//----- nvinfo : EIATTR_MAX_THREADS
	.align		4
.L_1683:
        /*008c*/ 	.byte	0x04, 0x05
        /*008e*/ 	.short	(.L_1685 - .L_1684)
.L_1684:
        /*0090*/ 	.word	0x00000100
        /*0094*/ 	.word	0x00000001
        /*0098*/ 	.word	0x00000001


	//----- nvinfo : EIATTR_CRS_STACK_SIZE
	.align		4
.L_1685:
        /*009c*/ 	.byte	0x04, 0x1e
        /*009e*/ 	.short	(.L_1687 - .L_1686)
.L_1686:
        /*00a0*/ 	.word	0x00000000


	//----- nvinfo : EIATTR_CBANK_PARAM_SIZE
	.align		4
.L_1687:
        /*00a4*/ 	.byte	0x03, 0x19
        /*00a6*/ 	.short	0x0128


	//----- nvinfo : EIATTR_PARAM_CBANK
	.align		4
        /*00a8*/ 	.byte	0x04, 0x0a
        /*00aa*/ 	.short	(.L_1689 - .L_1688)
	.align		4
.L_1688:
        /*00ac*/ 	.word	index@(.nv.constant0._ZN10layer_norm31ln_parallel_residual_bwd_kernelINS_13Kernel_traitsIf13__nv_bfloat16fS2_fjLj5120ELj1ELj1ELj8ELj8ENS_18Kernel_traits_baseILj5120EfS2_fS2_fjLj256EEEEELb1ELb0ELb1EEEvNS_9BwdParamsE)
        /*00b0*/ 	.short	0x0380
        /*00b2*/ 	.short	0x0128


	//----- nvinfo : EIATTR_SW_WAR
	.align		4
.L_1689:
        /*00b4*/ 	.byte	0x04, 0x36
        /*00b6*/ 	.short	(.L_1691 - .L_1690)
.L_1690:
        /*00b8*/ 	.word	0x00000008
.L_1691:


//--------------------- .nv.info._ZN10layer_norm22ln_bwd_finalize_kernelINS_22Kernel_traits_finalizeILj5120Ef13__nv_bfloat16fS2_fjLb0ELj1024ELj4ENS_18Kernel_traits_baseILj5120EfS2_fS2_fjLj1024EEEEELb0ELb0EEEvNS_9BwdParamsE --------------------------
	.section	.nv.info._ZN10layer_norm22ln_bwd_finalize_kernelINS_22Kernel_traits_finalizeILj5120Ef13__nv_bfloat16fS2_fjLb0ELj1024ELj4ENS_18Kernel_traits_baseILj5120EfS2_fS2_fjLj1024EEEEELb0ELb0EEEvNS_9BwdParamsE,"",@"SHT_CUDA_INFO"
	.sectionflags	@""
	.align	4


	//----- nvinfo : EIATTR_CUDA_API_VERSION
	.align		4
        /*0000*/ 	.byte	0x04, 0x37
        /*0002*/ 	.short	(.L_1693 - .L_1692)
.L_1692:
        /*0004*/ 	.word	0x00000082


	//----- nvinfo : EIATTR_KPARAM_INFO
	.align		4
.L_1693:
        /*0008*/ 	.byte	0x04, 0x17
        /*000a*/ 	.short	(.L_1695 - .L_1694)
.L_1694:
        /*000c*/ 	.word	0x00000000
        /*0010*/ 	.short	0x0000
        /*0012*/ 	.short	0x0000
        /*0014*/ 	.byte	0x00, 0xf0, 0xa1, 0x04


	//----- nvinfo : EIATTR_SPARSE_MMA_MASK
	.align		4
.L_1695:
        /*0018*/ 	.byte	0x03, 0x50
        /*001a*/ 	.short	0x0000


	//----- nvinfo : EIATTR_MAXREG_COUNT
	.align		4
        /*001c*/ 	.byte	0x03, 0x1b
        /*001e*/ 	.short	0x0040


	//----- nvinfo : EIATTR_NUM_BARRIERS
	.align		4
        /*0020*/ 	.byte	0x02, 0x4c
        /*0022*/ 	.byte	0x01
	.zero		1


	//----- nvinfo : EIATTR_MERCURY_ISA_VERSION
	.align		4
        /*0024*/ 	.byte	0x03, 0x5f
        /*0026*/ 	.short	0x0101


	//----- nvinfo : EIATTR_COOP_GROUP_MASK_REGIDS
	.align		4
        /*0028*/ 	.byte	0x04, 0x29
        /*002a*/ 	.short	(.L_1697 - .L_1696)


	//   ....[0]....
.L_1696:
        /*002c*/ 	.word	0xffffffff


	//   ....[1]....
        /*0030*/ 	.word	0xffffffff


	//   ....[2]....
        /*0034*/ 	.word	0xffffffff


	//   ....[3]....
        /*0038*/ 	.word	0xffffffff


	//   ....[4]....
        /*003c*/ 	.word	0xffffffff


	//   ....[5]....
        /*0040*/ 	.word	0xffffffff


	//   ....[6]....
        /*0044*/ 	.word	0xffffffff


	//   ....[7]....
        /*0048*/ 	.word	0xffffffff


	//   ....[8]....
        /*004c*/ 	.word	0xffffffff


	//   ....[9]....
        /*0050*/ 	.word	0xffffffff


	//----- nvinfo : EIATTR_COOP_GROUP_INSTR_OFFSETS
	.align		4
.L_1697:
        /*0054*/ 	.byte	0x04, 0x28
        /*0056*/ 	.short	(.L_1699 - .L_1698)


	//   ....[0]....
.L_1698:
        /*0058*/ 	.word	0x00001550


	//   ....[1]....
        /*005c*/ 	.word	0x00001560


	//   ....[2]....
        /*0060*/ 	.word	0x00001590


	//   ....[3]....
        /*0064*/ 	.word	0x000015a0


	//   ....[4]....
        /*0068*/ 	.word	0x000015d0


	//   ....[5]....
        /*006c*/ 	.word	0x000015e0


	//   ....[6]....
        /*0070*/ 	.word	0x00001610


	//   ....[7]....
        /*0074*/ 	.word	0x00001630


	//   ....[8]....
        /*0078*/ 	.word	0x00001680


	//   ....[9]....
        /*007c*/ 	.word	0x00001690


	//----- nvinfo : EIATTR_VRC_CTA_INIT_COUNT
	.align		4
.L_1699:
        /*0080*/ 	.byte	0x02, 0x4a
	.zero		1
	.zero		1


	//----- nvinfo : EIATTR_EXIT_INSTR_OFFSETS
	.align		4
        /*0084*/ 	.byte	0x04, 0x1c
        /*0086*/ 	.short	(.L_1701 - .L_1700)


	//   ....[0]....
.L_1700:
        /*0088*/ 	.word	0x00000060


	//   ....[1]....
        /*008c*/ 	.word	0x000016f0


	//   ....[2]....
        /*0090*/ 	.word	0x00001720


	//   ....[3]....
        /*0094*/ 	.word	0x000017c0


	//----- nvinfo : EIATTR_MAX_THREADS
	.align		4
.L_1701:
        /*0098*/ 	.byte	0x04, 0x05
        /*009a*/ 	.short	(.L_1703 - .L_1702)
.L_1702:
        /*009c*/ 	.word	0x00000400
        /*00a0*/ 	.word	0x00000001
        /*00a4*/ 	.word	0x00000001


	//----- nvinfo : EIATTR_CRS_STACK_SIZE
	.align		4
.L_1703:
        /*00a8*/ 	.byte	0x04, 0x1e
        /*00aa*/ 	.short	(.L_1705 - .L_1704)
.L_1704:
        /*00ac*/ 	.word	0x00000000


	//----- nvinfo : EIATTR_CBANK_PARAM_SIZE
	.align		4
.L_1705:
        /*00b0*/ 	.byte	0x03, 0x19
        /*00b2*/ 	.short	0x0128


	//----- nvinfo : EIATTR_PARAM_CBANK
	.align		4
        /*00b4*/ 	.byte	0x04, 0x0a
        /*00b6*/ 	.short	(.L_1707 - .L_1706)
	.align		4
.L_1706:
        /*00b8*/ 	.word	index@(.nv.constant0._ZN10layer_norm22ln_bwd_finalize_kernelINS_22Kernel_traits_finalizeILj5120Ef13__nv_bfloat16fS2_fjLb0ELj1024ELj4ENS_18Kernel_traits_baseILj5120EfS2_fS2_fjLj1024EEEEELb0ELb0EEEvNS_9BwdParamsE)
        /*00bc*/ 	.short	0x0380
        /*00be*/ 	.short	0x0128


	//----- nvinfo : EIATTR_SW_WAR
	.align		4
.L_1707:
        /*00c0*/ 	.byte	0x04, 0x36
        /*00c2*/ 	.short	(.L_1709 - .L_1708)
.L_1708:
        /*00c4*/ 	.word	0x00000008
.L_1709:


//--------------------- .nv.info._ZN10layer_norm40ln_parallel_residual_bwd_finalize_kernelINS_22Kernel_traits_finalizeILj5120Ef13__nv_bfloat16fS2_fjLb0ELj1024ELj4ENS_18Kernel_traits_baseILj5120EfS2_fS2_fjLj1024EEEEELb0EEEvNS_9BwdParamsE --------------------------
	.section	.nv.info._ZN10layer_norm40ln_parallel_residual_bwd_finalize_kernelINS_22Kernel_traits_finalizeILj5120Ef13__nv_bfloat16fS2_fjLb0ELj1024ELj4ENS_18Kernel_traits_baseILj5120EfS2_fS2_fjLj1024EEEEELb0EEEvNS_9BwdParamsE,"",@"SHT_CUDA_INFO"
	.sectionflags	@""
	.align	4


	//----- nvinfo : EIATTR_CUDA_API_VERSION
	.align		4
        /*0000*/ 	.byte	0x04, 0x37
        /*0002*/ 	.short	(.L_1711 - .L_1710)
.L_1710:
        /*0004*/ 	.word	0x00000082


	//----- nvinfo : EIATTR_KPARAM_INFO
	.align		4
.L_1711:
        /*0008*/ 	.byte	0x04, 0x17
        /*000a*/ 	.short	(.L_1713 - .L_1712)
.L_1712:
        /*000c*/ 	.word	0x00000000
        /*0010*/ 	.short	0x0000
        /*0012*/ 	.short	0x0000
        /*0014*/ 	.byte	0x00, 0xf0, 0xa1, 0x04


	//----- nvinfo : EIATTR_SPARSE_MMA_MASK
	.align		4
.L_1713:
        /*0018*/ 	.byte	0x03, 0x50
        /*001a*/ 	.short	0x0000


	//----- nvinfo : EIATTR_MAXREG_COUNT
	.align		4
        /*001c*/ 	.byte	0x03, 0x1b
        /*001e*/ 	.short	0x0040


	//----- nvinfo : EIATTR_NUM_BARRIERS
	.align		4
        /*0020*/ 	.byte	0x02, 0x4c
        /*0022*/ 	.byte	0x01
	.zero		1


	//----- nvinfo : EIATTR_MERCURY_ISA_VERSION
	.align		4
        /*0024*/ 	.byte	0x03, 0x5f
        /*0026*/ 	.short	0x0101


	//----- nvinfo : EIATTR_COOP_GROUP_MASK_REGIDS
	.align		4
        /*0028*/ 	.byte	0x04, 0x29
        /*002a*/ 	.short	(.L_1715 - .L_1714)


	//   ....[0]....
.L_1714:
        /*002c*/ 	.word	0xffffffff


	//   ....[1]....
        /*0030*/ 	.word	0xffffffff


	//   ....[2]....
        /*0034*/ 	.word	0xffffffff


	//   ....[3]....
        /*0038*/ 	.word	0xffffffff


	//   ....[4]....
        /*003c*/ 	.word	0xffffffff


	//   ....[5]....
        /*0040*/ 	.word	0xffffffff


	//   ....[6]....
        /*0044*/ 	.word	0xffffffff


	//   ....[7]....
        /*0048*/ 	.word	0xffffffff


	//   ....[8]....
        /*004c*/ 	.word	0xffffffff


	//   ....[9]....
        /*0050*/ 	.word	0xffffffff


	//   ....[10]....
        /*0054*/ 	.word	0xffffffff


	//   ....[11]....
        /*0058*/ 	.word	0xffffffff


	//   ....[12]....
        /*005c*/ 	.word	0xffffffff


	//   ....[13]....
        /*0060*/ 	.word	0xffffffff


	//   ....[14]....
        /*0064*/ 	.word	0xffffffff


	//   ....[15]....
        /*0068*/ 	.word	0xffffffff


	//   ....[16]....
        /*006c*/ 	.word	0xffffffff


	//   ....[17]....
        /*0070*/ 	.word	0xffffffff


	//   ....[18]....
        /*0074*/ 	.word	0xffffffff


	//   ....[19]....
        /*0078*/ 	.word	0xffffffff


	//----- nvinfo : EIATTR_COOP_GROUP_INSTR_OFFSETS
	.align		4
.L_1715:
        /*007c*/ 	.byte	0x04, 0x28
        /*007e*/ 	.short	(.L_1717 - .L_1716)


	//   ....[0]....
.L_1716:
        /*0080*/ 	.word	0x000013a0


	//   ....[1]....
        /*0084*/ 	.word	0x000013b0


	//   ....[2]....
        /*0088*/ 	.word	0x000013c0


	//   ....[3]....
        /*008c*/ 	.word	0x000013d0


	//   ....[4]....
        /*0090*/ 	.word	0x00001410


	//   ....[5]....
        /*0094*/ 	.word	0x00001430


	//   ....[6]....
        /*0098*/ 	.word	0x00001440


	//   ....[7]....
        /*009c*/ 	.word	0x00001450


	//   ....[8]....
        /*00a0*/ 	.word	0x00001480


	//   ....[9]....
        /*00a4*/ 	.word	0x000014b0


	//   ....[10]....
        /*00a8*/ 	.word	0x000014e0


	//   ....[11]....
        /*00ac*/ 	.word	0x000014f0


	//   ....[12]....
        /*00b0*/ 	.word	0x00001520


	//   ....[13]....
        /*00b4*/ 	.word	0x00001540


	//   ....[14]....
        /*00b8*/ 	.word	0x00001560


	//   ....[15]....
        /*00bc*/ 	.word	0x00001570


	//   ....[16]....
        /*00c0*/ 	.word	0x000015b0


	//   ....[17]....
        /*00c4*/ 	.word	0x000015e0


	//   ....[18]....
        /*00c8*/ 	.word	0x00001600


	//   ....[19]....
        /*00cc*/ 	.word	0x00001610


	//----- nvinfo : EIATTR_VRC_CTA_INIT_COUNT
	.align		4
.L_1717:
        /*00d0*/ 	.byte	0x02, 0x4a
	.zero		1
	.zero		1


	//----- nvinfo : EIATTR_EXIT_INSTR_OFFSETS
	.align		4
        /*00d4*/ 	.byte	0x04, 0x1c
        /*00d6*/ 	.short	(.L_1719 - .L_1718)


	//   ....[0]....
.L_1718:
        /*00d8*/ 	.word	0x00000060


	//   ....[1]....
        /*00dc*/ 	.word	0x000016c0


	//   ....[2]....
        /*00e0*/ 	.word	0x000016f0


	//   ....[3]....
        /*00e4*/ 	.word	0x00001810


	//----- nvinfo : EIATTR_MAX_THREADS
	.align		4
.L_1719:
        /*00e8*/ 	.byte	0x04, 0x05
        /*00ea*/ 	.short	(.L_1721 - .L_1720)
.L_1720:
        /*00ec*/ 	.word	0x00000400
        /*00f0*/ 	.word	0x00000001
        /*00f4*/ 	.word	0x00000001


	//----- nvinfo : EIATTR_CRS_STACK_SIZE
	.align		4
.L_1721:
        /*00f8*/ 	.byte	0x04, 0x1e
        /*00fa*/ 	.short	(.L_1723 - .L_1722)
.L_1722:
        /*00fc*/ 	.word	0x00000000


	//----- nvinfo : EIATTR_CBANK_PARAM_SIZE
	.align		4
.L_1723:
        /*0100*/ 	.byte	0x03, 0x19
        /*0102*/ 	.short	0x0128


	//----- nvinfo : EIATTR_PARAM_CBANK
	.align		4
        /*0104*/ 	.byte	0x04, 0x0a
        /*0106*/ 	.short	(.L_1725 - .L_1724)
	.align		4
.L_1724:
        /*0108*/ 	.word	index@(.nv.constant0._ZN10layer_norm40ln_parallel_residual_bwd_finalize_kernelINS_22Kernel_traits_finalizeILj5120Ef13__nv_bfloat16fS2_fjLb0ELj1024ELj4ENS_18Kernel_traits_baseILj5120EfS2_fS2_fjLj1024EEEEELb0EEEvNS_9BwdParamsE)
        /*010c*/ 	.short	0x0380
        /*010e*/ 	.short	0x0128


	//----- nvinfo : EIATTR_SW_WAR
	.align		4
.L_1725:
        /*0110*/ 	.byte	0x04, 0x36
        /*0112*/ 	.short	(.L_1727 - .L_1726)
.L_1726:
        /*0114*/ 	.word	0x00000008
.L_1727:


//--------------------- .nv.info._ZN10layer_norm31ln_parallel_residual_bwd_kernelINS_13Kernel_traitsIf13__nv_bfloat16fS2_fjLj5120ELj1ELj1ELj8ELj8ENS_18Kernel_traits_baseILj5120EfS2_fS2_fjLj256EEEEELb1ELb1ELb0EEEvNS_9BwdParamsE --------------------------
	.section	.nv.info._ZN10layer_norm31ln_parallel_residual_bwd_kernelINS_13Kernel_traitsIf13__nv_bfloat16fS2_fjLj5120ELj1ELj1ELj8ELj8ENS_18Kernel_traits_baseILj5120EfS2_fS2_fjLj256EEEEELb1ELb1ELb0EEEvNS_9BwdParamsE,"",@"SHT_CUDA_INFO"
	.sectionflags	@""
	.align	4


	//----- nvinfo : EIATTR_CUDA_API_VERSION
	.align		4
        /*0000*/ 	.byte	0x04, 0x37
        /*0002*/ 	.short	(.L_1729 - .L_1728)
.L_1728:
        /*0004*/ 	.word	0x00000082


	//----- nvinfo : EIATTR_KPARAM_INFO
	.align		4
.L_1729:
        /*0008*/ 	.byte	0x04, 0x17
        /*000a*/ 	.short	(.L_1731 - .L_1730)
.L_1730:
        /*000c*/ 	.word	0x00000000
        /*0010*/ 	.short	0x0000
        /*0012*/ 	.short	0x0000
        /*0014*/ 	.byte	0x00, 0xf0, 0xa1, 0x04


	//----- nvinfo : EIATTR_SPARSE_MMA_MASK
	.align		4
.L_1731:
        /*0018*/ 	.byte	0x03, 0x50
        /*001a*/ 	.short	0x0000


	//----- nvinfo : EIATTR_MAXREG_COUNT
	.align		4
        /*001c*/ 	.byte	0x03, 0x1b
        /*001e*/ 	.short	0x00ff


	//----- nvinfo : EIATTR_NUM_BARRIERS
	.align		4
        /*0020*/ 	.byte	0x02, 0x4c
        /*0022*/ 	.byte	0x01
	.zero		1


	//----- nvinfo : EIATTR_MERCURY_ISA_VERSION
	.align		4
        /*0024*/ 	.byte	0x03, 0x5f
        /*0026*/ 	.short	0x0101


	//----- nvinfo : EIATTR_COOP_GROUP_MASK_REGIDS
	.align		4
        /*0028*/ 	.byte	0x04, 0x29
        /*002a*/ 	.short	(.L_1733 - .L_1732)


	//   ....[0]....
.L_1732:
        /*002c*/ 	.word	0xffffffff


	//   ....[1]....
        /*0030*/ 	.word	0xffffffff


	//   ....[2]....
        /*0034*/ 	.word	0xffffffff


	//   ....[3]....
        /*0038*/ 	.word	0xffffffff


	//   ....[4]....
        /*003c*/ 	.word	0xffffffff


	//   ....[5]....
        /*0040*/ 	.word	0xffffffff


	//   ....[6]....
        /*0044*/ 	.word	0xffffffff


	//   ....[7]....
        /*0048*/ 	.word	0xffffffff


	//   ....[8]....
        /*004c*/ 	.word	0xffffffff


	//   ....[9]....
        /*0050*/ 	.word	0xffffffff


	//----- nvinfo : EIATTR_COOP_GROUP_INSTR_OFFSETS
	.align		4
.L_1733:
        /*0054*/ 	.byte	0x04, 0x28
        /*0056*/ 	.short	(.L_1735 - .L_1734)


	//   ....[0]....
.L_1734:
        /*0058*/ 	.word	0x00001930


	//   ....[1]....
        /*005c*/ 	.word	0x00001950


	//   ....[2]....
        /*0060*/ 	.word	0x00001990


	//   ....[3]....
        /*0064*/ 	.word	0x000019a0


	//   ....[4]....
        /*0068*/ 	.word	0x000019e0


	//   ....[5]....
        /*006c*/ 	.word	0x000019f0


	//   ....[6]....
        /*0070*/ 	.word	0x00001a20


	//   ....[7]....
        /*0074*/ 	.word	0x00001a30


	//   ....[8]....
        /*0078*/ 	.word	0x00001a60


	//   ....[9]....
        /*007c*/ 	.word	0x00001a70


	//----- nvinfo : EIATTR_VRC_CTA_INIT_COUNT
	.align		4
.L_1735:
        /*0080*/ 	.byte	0x02, 0x4a
	.zero		1
	.zero		1


	//----- nvinfo : EIATTR_EXIT_INSTR_OFFSETS
	.align		4
        /*0084*/ 	.byte	0x04, 0x1c
        /*0086*/ 	.short	(.L_1737 - .L_1736)


	//   ....[0]....
.L_1736:
        /*0088*/ 	.word	0x00008d30


	//   ....[1]....
        /*008c*/ 	.word	0x00008db0


	//----- nvinfo : EIATTR_MAX_THREADS
	.align		4
.L_1737:
        /*0090*/ 	.byte	0x04, 0x05
        /*0092*/ 	.short	(.L_1739 - .L_1738)
.L_1738:
        /*0094*/ 	.word	0x00000100
        /*0098*/ 	.word	0x00000001
        /*009c*/ 	.word	0x00000001


	//----- nvinfo : EIATTR_CRS_STACK_SIZE
	.align		4
.L_1739:
        /*00a0*/ 	.byte	0x04, 0x1e
        /*00a2*/ 	.short	(.L_1741 - .L_1740)
.L_1740:
        /*00a4*/ 	.word	0x00000000


	//----- nvinfo : EIATTR_CBANK_PARAM_SIZE
	.align		4
.L_1741:
        /*00a8*/ 	.byte	0x03, 0x19
        /*00aa*/ 	.short	0x0128


	//----- nvinfo : EIATTR_PARAM_CBANK
	.align		4
        /*00ac*/ 	.byte	0x04, 0x0a
        /*00ae*/ 	.short	(.L_1743 - .L_1742)
	.align		4
.L_1742:
        /*00b0*/ 	.word	index@(.nv.constant0._ZN10layer_norm31ln_parallel_residual_bwd_kernelINS_13Kernel_traitsIf13__nv_bfloat16fS2_fjLj5120ELj1ELj1ELj8ELj8ENS_18Kernel_traits_baseILj5120EfS2_fS2_fjLj256EEEEELb1ELb1ELb0EEEvNS_9BwdParamsE)
        /*00b4*/ 	.short	0x0380
        /*00b6*/ 	.short	0x0128


	//----- nvinfo : EIATTR_SW_WAR
	.align		4
.L_1743:
        /*00b8*/ 	.byte	0x04, 0x36
        /*00ba*/ 	.short	(.L_1745 - .L_1744)
.L_1744:
        /*00bc*/ 	.word	0x00000008
.L_1745:


//--------------------- .nv.info._ZN10layer_norm22ln_bwd_finalize_kernelINS_22Kernel_traits_finalizeILj5120Ef13__nv_bfloat16fS2_fjLb0ELj1024ELj4ENS_18Kernel_traits_baseILj5120EfS2_fS2_fjLj1024EEEEELb0ELb1EEEvNS_9BwdParamsE --------------------------
	.section	.nv.info._ZN10layer_norm22ln_bwd_finalize_kernelINS_22Kernel_traits_finalizeILj5120Ef13__nv_bfloat16fS2_fjLb0ELj1024ELj4ENS_18Kernel_traits_baseILj5120EfS2_fS2_fjLj1024EEEEELb0ELb1EEEvNS_9BwdParamsE,"",@"SHT_CUDA_INFO"
	.sectionflags	@""
	.align	4


	//----- nvinfo : EIATTR_CUDA_API_VERSION
	.align		4
        /*0000*/ 	.byte	0x04, 0x37
        /*0002*/ 	.short	(.L_1747 - .L_1746)
.L_1746:
        /*0004*/ 	.word	0x00000082


	//----- nvinfo : EIATTR_KPARAM_INFO
	.align		4
.L_1747:
        /*0008*/ 	.byte	0x04, 0x17
        /*000a*/ 	.short	(.L_1749 - .L_1748)
.L_1748:
        /*000c*/ 	.word	0x00000000
        /*0010*/ 	.short	0x0000
        /*0012*/ 	.short	0x0000
        /*0014*/ 	.byte	0x00, 0xf0, 0xa1, 0x04


	//----- nvinfo : EIATTR_SPARSE_MMA_MASK
	.align		4
.L_1749:
        /*0018*/ 	.byte	0x03, 0x50
        /*001a*/ 	.short	0x0000


	//----- nvinfo : EIATTR_MAXREG_COUNT
	.align		4
        /*001c*/ 	.byte	0x03, 0x1b
        /*001e*/ 	.short	0x0040


	//----- nvinfo : EIATTR_NUM_BARRIERS
	.align		4
        /*0020*/ 	.byte	0x02, 0x4c
        /*0022*/ 	.byte	0x01
	.zero		1


	//----- nvinfo : EIATTR_MERCURY_ISA_VERSION
	.align		4
        /*0024*/ 	.byte	0x03, 0x5f
        /*0026*/ 	.short	0x0101


	//----- nvinfo : EIATTR_COOP_GROUP_MASK_REGIDS
	.align		4
        /*0028*/ 	.byte	0x04, 0x29
        /*002a*/ 	.short	(.L_1751 - .L_1750)


	//   ....[0]....
.L_1750:
        /*002c*/ 	.word	0xffffffff


	//   ....[1]....
        /*0030*/ 	.word	0xffffffff


	//   ....[2]....
        /*0034*/ 	.word	0xffffffff


	//   ....[3]....
        /*0038*/ 	.word	0xffffffff


	//   ....[4]....
        /*003c*/ 	.word	0xffffffff


	//   ....[5]....
        /*0040*/ 	.word	0xffffffff


	//   ....[6]....
        /*0044*/ 	.word	0xffffffff


	//   ....[7]....
        /*0048*/ 	.word	0xffffffff


	//   ....[8]....
        /*004c*/ 	.word	0xffffffff


	//   ....[9]....
        /*0050*/ 	.word	0xffffffff


	//----- nvinfo : EIATTR_COOP_GROUP_INSTR_OFFSETS
	.align		4
.L_1751:
        /*0054*/ 	.byte	0x04, 0x28
        /*0056*/ 	.short	(.L_1753 - .L_1752)


	//   ....[0]....
.L_1752:
        /*0058*/ 	.word	0x00001560


	//   ....[1]....
        /*005c*/ 	.word	0x00001570


	//   ....[2]....
        /*0060*/ 	.word	0x000015a0


	//   ....[3]....
        /*0064*/ 	.word	0x000015b0


	//   ....[4]....
        /*0068*/ 	.word	0x000015e0


	//   ....[5]....
        /*006c*/ 	.word	0x000015f0


	//   ....[6]....
        /*0070*/ 	.word	0x00001620


	//   ....[7]....
        /*0074*/ 	.word	0x00001640


	//   ....[8]....
        /*0078*/ 	.word	0x00001670


	//   ....[9]....
        /*007c*/ 	.word	0x00001680


	//----- nvinfo : EIATTR_VRC_CTA_INIT_COUNT
	.align		4
.L_1753:
        /*0080*/ 	.byte	0x02, 0x4a
	.zero		1
	.zero		1


	//----- nvinfo : EIATTR_EXIT_INSTR_OFFSETS
	.align		4
        /*0084*/ 	.byte	0x04, 0x1c
        /*0086*/ 	.short	(.L_1755 - .L_1754)


	//   ....[0]....
.L_1754:
        /*0088*/ 	.word	0x00000060


	//   ....[1]....
        /*008c*/ 	.word	0x000016e0


	//   ....[2]....
        /*0090*/ 	.word	0x000017b0


	//----- nvinfo : EIATTR_MAX_THREADS
	.align		4
.L_1755:
        /*0094*/ 	.byte	0x04, 0x05
        /*0096*/ 	.short	(.L_1757 - .L_1756)
.L_1756:
        /*0098*/ 	.word	0x00000400
        /*009c*/ 	.word	0x00000001
        /*00a0*/ 	.word	0x00000001


	//----- nvinfo : EIATTR_CRS_STACK_SIZE
	.align		4
.L_1757:
        /*00a4*/ 	.byte	0x04, 0x1e
        /*00a6*/ 	.short	(.L_1759 - .L_1758)
.L_1758:
        /*00a8*/ 	.word	0x00000000


	//----- nvinfo : EIATTR_CBANK_PARAM_SIZE
	.align		4
.L_1759:
        /*00ac*/ 	.byte	0x03, 0x19
        /*00ae*/ 	.short	0x0128


	//----- nvinfo : EIATTR_PARAM_CBANK
	.align		4
        /*00b0*/ 	.byte	0x04, 0x0a
        /*00b2*/ 	.short	(.L_1761 - .L_1760)
	.align		4
.L_1760:
        /*00b4*/ 	.word	index@(.nv.constant0._ZN10layer_norm22ln_bwd_finalize_kernelINS_22Kernel_traits_finalizeILj5120Ef13__nv_bfloat16fS2_fjLb0ELj1024ELj4ENS_18Kernel_traits_baseILj5120EfS2_fS2_fjLj1024EEEEELb0ELb1EEEvNS_9BwdParamsE)
        /*00b8*/ 	.short	0x0380
        /*00ba*/ 	.short	0x0128


	//----- nvinfo : EIATTR_SW_WAR
	.align		4
.L_1761:
        /*00bc*/ 	.byte	0x04, 0x36
        /*00be*/ 	.short	(.L_1763 - .L_1762)
.L_1762:
        /*00c0*/ 	.word	0x00000008
.L_1763:


//--------------------- .nv.info._ZN10layer_norm40ln_parallel_residual_bwd_finalize_kernelINS_22Kernel_traits_finalizeILj5120Ef13__nv_bfloat16fS2_fjLb0ELj1024ELj4ENS_18Kernel_traits_baseILj5120EfS2_fS2_fjLj1024EEEEELb1EEEvNS_9BwdParamsE --------------------------
	.section	.nv.info._ZN10layer_norm40ln_parallel_residual_bwd_finalize_kernelINS_22Kernel_traits_finalizeILj5120Ef13__nv_bfloat16fS2_fjLb0ELj1024ELj4ENS_18Kernel_traits_baseILj5120EfS2_fS2_fjLj1024EEEEELb1EEEvNS_9BwdParamsE,"",@"SHT_CUDA_INFO"
	.sectionflags	@""
	.align	4


	//----- nvinfo : EIATTR_CUDA_API_VERSION
	.align		4
        /*0000*/ 	.byte	0x04, 0x37
        /*0002*/ 	.short	(.L_1765 - .L_1764)
.L_1764:
        /*0004*/ 	.word	0x00000082


	//----- nvinfo : EIATTR_KPARAM_INFO
	.align		4
.L_1765:
        /*0008*/ 	.byte	0x04, 0x17
        /*000a*/ 	.short	(.L_1767 - .L_1766)
.L_1766:
        /*000c*/ 	.word	0x00000000
        /*0010*/ 	.short	0x0000
        /*0012*/ 	.short	0x0000
        /*0014*/ 	.byte	0x00, 0xf0, 0xa1, 0x04


	//----- nvinfo : EIATTR_SPARSE_MMA_MASK
	.align		4
.L_1767:
        /*0018*/ 	.byte	0x03, 0x50
        /*001a*/ 	.short	0x0000


	//----- nvinfo : EIATTR_MAXREG_COUNT
	.align		4
        /*001c*/ 	.byte	0x03, 0x1b
        /*001e*/ 	.short	0x0040


	//----- nvinfo : EIATTR_NUM_BARRIERS
	.align		4
        /*0020*/ 	.byte	0x02, 0x4c
        /*0022*/ 	.byte	0x01
	.zero		1


	//----- nvinfo : EIATTR_MERCURY_ISA_VERSION
	.align		4
        /*0024*/ 	.byte	0x03, 0x5f
        /*0026*/ 	.short	0x0101


	//----- nvinfo : EIATTR_COOP_GROUP_MASK_REGIDS
	.align		4
        /*0028*/ 	.byte	0x04, 0x29
        /*002a*/ 	.short	(.L_1769 - .L_1768)


	//   ....[0]....
.L_1768:
        /*002c*/ 	.word	0xffffffff


	//   ....[1]....
        /*0030*/ 	.word	0xffffffff


	//   ....[2]....
        /*0034*/ 	.word	0xffffffff


	//   ....[3]....
        /*0038*/ 	.word	0xffffffff


	//   ....[4]....
        /*003c*/ 	.word	0xffffffff


	//   ....[5]....
        /*0040*/ 	.word	0xffffffff


	//   ....[6]....
        /*0044*/ 	.word	0xffffffff


	//   ....[7]....
        /*0048*/ 	.word	0xffffffff


	//   ....[8]....
        /*004c*/ 	.word	0xffffffff


	//   ....[9]....
        /*0050*/ 	.word	0xffffffff


	//   ....[10]....
        /*0054*/ 	.word	0xffffffff


	//   ....[11]....
        /*0058*/ 	.word	0xffffffff


	//   ....[12]....
        /*005c*/ 	.word	0xffffffff


	//   ....[13]....
        /*0060*/ 	.word	0xffffffff


	//   ....[14]....
        /*0064*/ 	.word	0xffffffff


	//   ....[15]....
        /*0068*/ 	.word	0xffffffff


	//   ....[16]....
        /*006c*/ 	.word	0xffffffff


	//   ....[17]....
        /*0070*/ 	.word	0xffffffff


	//   ....[18]....
        /*0074*/ 	.word	0xffffffff


	//   ....[19]....
        /*0078*/ 	.word	0xffffffff


	//----- nvinfo : EIATTR_COOP_GROUP_INSTR_OFFSETS
	.align		4
.L_1769:
        /*007c*/ 	.byte	0x04, 0x28
        /*007e*/ 	.short	(.L_1771 - .L_1770)


	//   ....[0]....
.L_1770:
        /*0080*/ 	.word	0x000013e0


	//   ....[1]....
        /*0084*/ 	.word	0x000013f0


	//   ....[2]....
        /*0088*/ 	.word	0x00001400


	//   ....[3]....
        /*008c*/ 	.word	0x00001410


	//   ....[4]....
        /*0090*/ 	.word	0x00001450


	//   ....[5]....
        /*0094*/ 	.word	0x00001470


	//   ....[6]....
        /*0098*/ 	.word	0x00001480


	//   ....[7]....
        /*009c*/ 	.word	0x00001490


	//   ....[8]....
        /*00a0*/ 	.word	0x000014d0


	//   ....[9]....
        /*00a4*/ 	.word	0x000014f0


	//   ....[10]....
        /*00a8*/ 	.word	0x00001500


	//   ....[11]....
        /*00ac*/ 	.word	0x00001510


	//   ....[12]....
        /*00b0*/ 	.word	0x00001540


	//   ....[13]....
        /*00b4*/ 	.word	0x00001560


	//   ....[14]....
        /*00b8*/ 	.word	0x00001580


	//   ....[15]....
        /*00bc*/ 	.word	0x00001590


	//   ....[16]....
        /*00c0*/ 	.word	0x000015c0


	//   ....[17]....
        /*00c4*/ 	.word	0x000015e0


	//   ....[18]....
        /*00c8*/ 	.word	0x00001600


	//   ....[19]....
        /*00cc*/ 	.word	0x00001610


	//----- nvinfo : EIATTR_VRC_CTA_INIT_COUNT
	.align		4
.L_1771:
        /*00d0*/ 	.byte	0x02, 0x4a
	.zero		1
	.zero		1


	//----- nvinfo : EIATTR_EXIT_INSTR_OFFSETS
	.align		4
        /*00d4*/ 	.byte	0x04, 0x1c
        /*00d6*/ 	.short	(.L_1773 - .L_1772)


	//   ....[0]....
.L_1772:
        /*00d8*/ 	.word	0x00000060


	//   ....[1]....
        /*00dc*/ 	.word	0x000016b0


	//   ....[2]....
        /*00e0*/ 	.word	0x00001800


	//----- nvinfo : EIATTR_MAX_THREADS
	.align		4
.L_1773:
        /*00e4*/ 	.byte	0x04, 0x05
        /*00e6*/ 	.short	(.L_1775 - .L_1774)
.L_1774:
        /*00e8*/ 	.word	0x00000400
        /*00ec*/ 	.word	0x00000001
        /*00f0*/ 	.word	0x00000001


	//----- nvinfo : EIATTR_CRS_STACK_SIZE
	.align		4
.L_1775:
        /*00f4*/ 	.byte	0x04, 0x1e
        /*00f6*/ 	.short	(.L_1777 - .L_1776)
.L_1776:
        /*00f8*/ 	.word	0x00000000


	//----- nvinfo : EIATTR_CBANK_PARAM_SIZE
	.align		4
.L_1777:
        /*00fc*/ 	.byte	0x03, 0x19
        /*00fe*/ 	.short	0x0128


	//----- nvinfo : EIATTR_PARAM_CBANK
	.align		4
        /*0100*/ 	.byte	0x04, 0x0a
        /*0102*/ 	.short	(.L_1779 - .L_1778)
	.align		4
.L_1778:
        /*0104*/ 	.word	index@(.nv.constant0._ZN10layer_norm40ln_parallel_residual_bwd_finalize_kernelINS_22Kernel_traits_finalizeILj5120Ef13__nv_bfloat16fS2_fjLb0ELj1024ELj4ENS_18Kernel_traits_baseILj5120EfS2_fS2_fjLj1024EEEEELb1EEEvNS_9BwdParamsE)
        /*0108*/ 	.short	0x0380
        /*010a*/ 	.short	0x0128


	//----- nvinfo : EIATTR_SW_WAR
	.align		4
.L_1779:
        /*010c*/ 	.byte	0x04, 0x36
        /*010e*/ 	.short	(.L_1781 - .L_1780)
.L_1780:
        /*0110*/ 	.word	0x00000008
.L_1781:


//--------------------- .nv.info._ZN10layer_norm31ln_parallel_residual_bwd_kernelINS_13Kernel_traitsIf13__nv_bfloat16fS2_fjLj5120ELj1ELj1ELj8ELj8ENS_18Kernel_traits_baseILj5120EfS2_fS2_fjLj256EEEEELb1ELb1ELb1EEEvNS_9BwdParamsE --------------------------
	.section	.nv.info._ZN10layer_norm31ln_parallel_residual_bwd_kernelINS_13Kernel_traitsIf13__nv_bfloat16fS2_fjLj5120ELj1ELj1ELj8ELj8ENS_18Kernel_traits_baseILj5120EfS2_fS2_fjLj256EEEEELb1ELb1ELb1EEEvNS_9BwdParamsE,"",@"SHT_CUDA_INFO"
	.sectionflags	@""
	.align	4


	//----- nvinfo : EIATTR_CUDA_API_VERSION
	.align		4
        /*0000*/ 	.byte	0x04, 0x37
        /*0002*/ 	.short	(.L_1783 - .L_1782)
.L_1782:
        /*0004*/ 	.word	0x00000082


	//----- nvinfo : EIATTR_KPARAM_INFO
	.align		4
.L_1783:
        /*0008*/ 	.byte	0x04, 0x17
        /*000a*/ 	.short	(.L_1785 - .L_1784)
.L_1784:
        /*000c*/ 	.word	0x00000000
        /*0010*/ 	.short	0x0000
        /*0012*/ 	.short	0x0000
        /*0014*/ 	.byte	0x00, 0xf0, 0xa1, 0x04


	//----- nvinfo : EIATTR_SPARSE_MMA_MASK
	.align		4
.L_1785:
        /*0018*/ 	.byte	0x03, 0x50
        /*001a*/ 	.short	0x0000


	//----- nvinfo : EIATTR_MAXREG_COUNT
	.align		4
        /*001c*/ 	.byte	0x03, 0x1b
        /*001e*/ 	.short	0x00ff


	//----- nvinfo : EIATTR_NUM_BARRIERS
	.align		4
        /*0020*/ 	.byte	0x02, 0x4c
        /*0022*/ 	.byte	0x01
	.zero		1


	//----- nvinfo : EIATTR_MERCURY_ISA_VERSION
	.align		4
        /*0024*/ 	.byte	0x03, 0x5f
        /*0026*/ 	.short	0x0101


	//----- nvinfo : EIATTR_COOP_GROUP_MASK_REGIDS
	.align		4
        /*0028*/ 	.byte	0x04, 0x29
        /*002a*/ 	.short	(.L_1787 - .L_1786)


	//   ....[0]....
.L_1786:
        /*002c*/ 	.word	0xffffffff


	//   ....[1]....
        /*0030*/ 	.word	0xffffffff


	//   ....[2]....
        /*0034*/ 	.word	0xffffffff


	//   ....[3]....
        /*0038*/ 	.word	0xffffffff


	//   ....[4]....
        /*003c*/ 	.word	0xffffffff


	//   ....[5]....
        /*0040*/ 	.word	0xffffffff


	//   ....[6]....
        /*0044*/ 	.word	0xffffffff


	//   ....[7]....
        /*0048*/ 	.word	0xffffffff


	//   ....[8]....
        /*004c*/ 	.word	0xffffffff


	//   ....[9]....
        /*0050*/ 	.word	0xffffffff


	//----- nvinfo : EIATTR_COOP_GROUP_INSTR_OFFSETS
	.align		4
.L_1787:
        /*0054*/ 	.byte	0x04, 0x28
        /*0056*/ 	.short	(.L_1789 - .L_1788)


	//   ....[0]....
.L_1788:
        /*0058*/ 	.word	0x000013e0


	//   ....[1]....
        /*005c*/ 	.word	0x000013f0


	//   ....[2]....
        /*0060*/ 	.word	0x00001420


	//   ....[3]....
        /*0064*/ 	.word	0x00001430


	//   ....[4]....
        /*0068*/ 	.word	0x00001460


	//   ....[5]....
        /*006c*/ 	.word	0x00001470


	//   ....[6]....
        /*0070*/ 	.word	0x000014a0


	//   ....[7]....
        /*0074*/ 	.word	0x000014b0


	//   ....[8]....
        /*0078*/ 	.word	0x00001510


	//   ....[9]....
        /*007c*/ 	.word	0x00001520


	//----- nvinfo : EIATTR_VRC_CTA_INIT_COUNT
	.align		4
.L_1789:
        /*0080*/ 	.byte	0x02, 0x4a
	.zero		1
	.zero		1


	//----- nvinfo : EIATTR_EXIT_INSTR_OFFSETS
	.align		4
        /*0084*/ 	.byte	0x04, 0x1c
        /*0086*/ 	.short	(.L_1791 - .L_1790)


	//   ....[0]....
.L_1790:
        /*0088*/ 	.word	0x00008460


	//----- nvinfo : EIATTR_MAX_THREADS
	.align		4
.L_1791:
        /*008c*/ 	.byte	0x04, 0x05
        /*008e*/ 	.short	(.L_1793 - .L_1792)
.L_1792:
        /*0090*/ 	.word	0x00000100
        /*0094*/ 	.word	0x00000001
        /*0098*/ 	.word	0x00000001


	//----- nvinfo : EIATTR_CRS_STACK_SIZE
	.align		4
.L_1793:
        /*009c*/ 	.byte	0x04, 0x1e
        /*009e*/ 	.short	(.L_1795 - .L_1794)
.L_1794:
        /*00a0*/ 	.word	0x00000000


	//----- nvinfo : EIATTR_CBANK_PARAM_SIZE
	.align		4
.L_1795:
        /*00a4*/ 	.byte	0x03, 0x19
        /*00a6*/ 	.short	0x0128


	//----- nvinfo : EIATTR_PARAM_CBANK
	.align		4
        /*00a8*/ 	.byte	0x04, 0x0a
        /*00aa*/ 	.short	(.L_1797 - .L_1796)
	.align		4
.L_1796:
        /*00ac*/ 	.word	index@(.nv.constant0._ZN10layer_norm31ln_parallel_residual_bwd_kernelINS_13Kernel_traitsIf13__nv_bfloat16fS2_fjLj5120ELj1ELj1ELj8ELj8ENS_18Kernel_traits_baseILj5120EfS2_fS2_fjLj256EEEEELb1ELb1ELb1EEEvNS_9BwdParamsE)
        /*00b0*/ 	.short	0x0380
        /*00b2*/ 	.short	0x0128


	//----- nvinfo : EIATTR_SW_WAR
	.align		4
.L_1797:
        /*00b4*/ 	.byte	0x04, 0x36
        /*00b6*/ 	.short	(.L_1799 - .L_1798)
.L_1798:
        /*00b8*/ 	.word	0x00000008
.L_1799:


//--------------------- .nv.info._ZN10layer_norm31ln_parallel_residual_bwd_kernelINS_13Kernel_traitsIf6__halfS2_S2_fjLj5120ELj1ELj1ELj8ELj8ENS_18Kernel_traits_baseILj5120EfS2_S2_S2_fjLj256EEEEELb0ELb0ELb0EEEvNS_9BwdParamsE --------------------------
	.section	.nv.info._ZN10layer_norm31ln_parallel_residual_bwd_kernelINS_13Kernel_traitsIf6__halfS2_S2_fjLj5120ELj1ELj1ELj8ELj8ENS_18Kernel_traits_baseILj5120EfS2_S2_S2_fjLj256EEEEELb0ELb0ELb0EEEvNS_9BwdParamsE,"",@"SHT_CUDA_INFO"
	.sectionflags	@""
	.align	4


	//----- nvinfo : EIATTR_CUDA_API_VERSION
	.align		4
        /*0000*/ 	.byte	0x04, 0x37
        /*0002*/ 	.short	(.L_1801 - .L_1800)
.L_1800:
        /*0004*/ 	.word	0x00000082


	//----- nvinfo : EIATTR_KPARAM_INFO
	.align		4
.L_1801:
        /*0008*/ 	.byte	0x04, 0x17
        /*000a*/ 	.short	(.L_1803 - .L_1802)
.L_1802:
        /*000c*/ 	.word	0x00000000
        /*0010*/ 	.short	0x0000
        /*0012*/ 	.short	0x0000
        /*0014*/ 	.byte	0x00, 0xf0, 0xa1, 0x04


	//----- nvinfo : EIATTR_SPARSE_MMA_MASK
	.align		4
.L_1803:
        /*0018*/ 	.byte	0x03, 0x50
        /*001a*/ 	.short	0x0000


	//----- nvinfo : EIATTR_MAXREG_COUNT
	.align		4
        /*001c*/ 	.byte	0x03, 0x1b
        /*001e*/ 	.short	0x00ff


	//----- nvinfo : EIATTR_NUM_BARRIERS
	.align		4
        /*0020*/ 	.byte	0x02, 0x4c
        /*0022*/ 	.byte	0x01
	.zero		1


	//----- nvinfo : EIATTR_MERCURY_ISA_VERSION
	.align		4
        /*0024*/ 	.byte	0x03, 0x5f
        /*0026*/ 	.short	0x0101


	//----- nvinfo : EIATTR_COOP_GROUP_MASK_REGIDS
	.align		4
        /*0028*/ 	.byte	0x04, 0x29
        /*002a*/ 	.short	(.L_1805 - .L_1804)


	//   ....[0]....
.L_1804:
        /*002c*/ 	.word	0xffffffff


	//   ....[1]....
        /*0030*/ 	.word	0xffffffff


	//   ....[2]....
        /*0034*/ 	.word	0xffffffff


	//   ....[3]....
        /*0038*/ 	.word	0xffffffff


	//   ....[4]....
        /*003c*/ 	.word	0xffffffff


	//   ....[5]....
        /*0040*/ 	.word	0xffffffff


	//   ....[6]....
        /*0044*/ 	.word	0xffffffff


	//   ....[7]....
        /*0048*/ 	.word	0xffffffff


	//   ....[8]....
        /*004c*/ 	.word	0xffffffff


	//   ....[9]....
        /*0050*/ 	.word	0xffffffff


	//----- nvinfo : EIATTR_COOP_GROUP_INSTR_OFFSETS
	.align		4
.L_1805:
        /*0054*/ 	.byte	0x04, 0x28
        /*0056*/ 	.short	(.L_1807 - .L_1806)


	//   ....[0]....
.L_1806:
        /*0058*/ 	.word	0x00002300


	//   ....[1]....
        /*005c*/ 	.word	0x00002320


	//   ....[2]....
        /*0060*/ 	.word	0x00002360


	//   ....[3]....
        /*0064*/ 	.word	0x00002370


	//   ....[4]....
        /*0068*/ 	.word	0x000023b0


	//   ....[5]....
        /*006c*/ 	.word	0x000023c0


	//   ....[6]....
        /*0070*/ 	.word	0x000023f0


	//   ....[7]....
        /*0074*/ 	.word	0x00002400


	//   ....[8]....
        /*0078*/ 	.word	0x00002430


	//   ....[9]....
        /*007c*/ 	.word	0x00002440


	//----- nvinfo : EIATTR_VRC_CTA_INIT_COUNT
	.align		4
.L_1807:
        /*0080*/ 	.byte	0x02, 0x4a
	.zero		1
	.zero		1


	//----- nvinfo : EIATTR_EXIT_INSTR_OFFSETS
	.align		4
        /*0084*/ 	.byte	0x04, 0x1c
        /*0086*/ 	.short	(.L_1809 - .L_1808)


	//   ....[0]....
.L_1808:
        /*0088*/ 	.word	0x00007f50


	//   ....[1]....
        /*008c*/ 	.word	0x00008020


	//----- nvinfo : EIATTR_MAX_THREADS
	.align		4
.L_1809:
        /*0090*/ 	.byte	0x04, 0x05
        /*0092*/ 	.short	(.L_1811 - .L_1810)
.L_1810:
        /*0094*/ 	.word	0x00000100
        /*0098*/ 	.word	0x00000001
        /*009c*/ 	.word	0x00000001


	//----- nvinfo : EIATTR_CRS_STACK_SIZE
	.align		4
.L_1811:
        /*00a0*/ 	.byte	0x04, 0x1e
        /*00a2*/ 	.short	(.L_1813 - .L_1812)
.L_1812:
        /*00a4*/ 	.word	0x00000000


	//----- nvinfo : EIATTR_CBANK_PARAM_SIZE
	.align		4
.L_1813:
        /*00a8*/ 	.byte	0x03, 0x19
        /*00aa*/ 	.short	0x0128


	//----- nvinfo : EIATTR_PARAM_CBANK
	.align		4
        /*00ac*/ 	.byte	0x04, 0x0a
        /*00ae*/ 	.short	(.L_1815 - .L_1814)
	.align		4
.L_1814:
        /*00b0*/ 	.word	index@(.nv.constant0._ZN10layer_norm31ln_parallel_residual_bwd_kernelINS_13Kernel_traitsIf6__halfS2_S2_fjLj5120ELj1ELj1ELj8ELj8ENS_18Kernel_traits_baseILj5120EfS2_S2_S2_fjLj256EEEEELb0ELb0ELb0EEEvNS_9BwdParamsE)
        /*00b4*/ 	.short	0x0380
        /*00b6*/ 	.short	0x0128


	//----- nvinfo : EIATTR_SW_WAR
	.align		4
.L_1815:
        /*00b8*/ 	.byte	0x04, 0x36
        /*00ba*/ 	.short	(.L_1817 - .L_1816)
.L_1816:
        /*00bc*/ 	.word	0x00000008
.L_1817:


//--------------------- .nv.info._ZN10layer_norm31ln_parallel_residual_bwd_kernelINS_13Kernel_traitsIf6__halfS2_S2_fjLj5120ELj1ELj1ELj8ELj8ENS_18Kernel_traits_baseILj5120EfS2_S2_S2_fjLj256EEEEELb0ELb0ELb1EEEvNS_9BwdParamsE --------------------------
	.section	.nv.info._ZN10layer_norm31ln_parallel_residual_bwd_kernelINS_13Kernel_traitsIf6__halfS2_S2_fjLj5120ELj1ELj1ELj8ELj8ENS_18Kernel_traits_baseILj5120EfS2_S2_S2_fjLj256EEEEELb0ELb0ELb1EEEvNS_9BwdParamsE,"",@"SHT_CUDA_INFO"
	.sectionflags	@""
	.align	4


	//----- nvinfo : EIATTR_CUDA_API_VERSION
	.align		4
        /*0000*/ 	.byte	0x04, 0x37
        /*0002*/ 	.short	(.L_1819 - .L_1818)
.L_1818:
        /*0004*/ 	.word	0x00000082


	//----- nvinfo : EIATTR_KPARAM_INFO
	.align		4
.L_1819:
        /*0008*/ 	.byte	0x04, 0x17
        /*000a*/ 	.short	(.L_1821 - .L_1820)
.L_1820:
        /*000c*/ 	.word	0x00000000
        /*0010*/ 	.short	0x0000
        /*0012*/ 	.short	0x0000
        /*0014*/ 	.byte	0x00, 0xf0, 0xa1, 0x04


	//----- nvinfo : EIATTR_SPARSE_MMA_MASK
	.align		4
.L_1821:
        /*0018*/ 	.byte	0x03, 0x50
        /*001a*/ 	.short	0x0000


	//----- nvinfo : EIATTR_MAXREG_COUNT
	.align		4
        /*001c*/ 	.byte	0x03, 0x1b
        /*001e*/ 	.short	0x00ff


	//----- nvinfo : EIATTR_NUM_BARRIERS
	.align		4
        /*0020*/ 	.byte	0x02, 0x4c
        /*0022*/ 	.byte	0x01
	.zero		1


	//----- nvinfo : EIATTR_MERCURY_ISA_VERSION
	.align		4
        /*0024*/ 	.byte	0x03, 0x5f
        /*0026*/ 	.short	0x0101


	//----- nvinfo : EIATTR_COOP_GROUP_MASK_REGIDS
	.align		4
        /*0028*/ 	.byte	0x04, 0x29
        /*002a*/ 	.short	(.L_1823 - .L_1822)


	//   ....[0]....
.L_1822:
        /*002c*/ 	.word	0xffffffff


	//   ....[1]....
        /*0030*/ 	.word	0xffffffff


	//   ....[2]....
        /*0034*/ 	.word	0xffffffff


	//   ....[3]....
        /*0038*/ 	.word	0xffffffff


	//   ....[4]....
        /*003c*/ 	.word	0xffffffff


	//   ....[5]....
        /*0040*/ 	.word	0xffffffff


	//   ....[6]....
        /*0044*/ 	.word	0xffffffff


	//   ....[7]....
        /*0048*/ 	.word	0xffffffff


	//   ....[8]....
        /*004c*/ 	.word	0xffffffff


	//   ....[9]....
        /*0050*/ 	.word	0xffffffff


	//----- nvinfo : EIATTR_COOP_GROUP_INSTR_OFFSETS
	.align		4
.L_1823:
        /*0054*/ 	.byte	0x04, 0x28
        /*0056*/ 	.short	(.L_1825 - .L_1824)


	//   ....[0]....
.L_1824:
        /*0058*/ 	.word	0x00001960


	//   ....[1]....
        /*005c*/ 	.word	0x00001970


	//   ....[2]....
        /*0060*/ 	.word	0x000019a0


	//   ....[3]....
        /*0064*/ 	.word	0x000019b0


	//   ....[4]....
        /*0068*/ 	.word	0x000019e0


	//   ....[5]....
        /*006c*/ 	.word	0x000019f0


	//   ....[6]....
        /*0070*/ 	.word	0x00001a30


	//   ....[7]....
        /*0074*/ 	.word	0x00001a40


	//   ....[8]....
        /*0078*/ 	.word	0x00001a70


	//   ....[9]....
        /*007c*/ 	.word	0x00001a80


	//----- nvinfo : EIATTR_VRC_CTA_INIT_COUNT
	.align		4
.L_1825:
        /*0080*/ 	.byte	0x02, 0x4a
	.zero		1
	.zero		1


	//----- nvinfo : EIATTR_EXIT_INSTR_OFFSETS
	.align		4
        /*0084*/ 	.byte	0x04, 0x1c
        /*0086*/ 	.short	(.L_1827 - .L_1826)


	//   ....[0]....
.L_1826:
        /*0088*/ 	.word	0x000078f0


	//----- nvinfo : EIATTR_MAX_THREADS
	.align		4
.L_1827:
        /*008c*/ 	.byte	0x04, 0x05
        /*008e*/ 	.short	(.L_1829 - .L_1828)
.L_1828:
        /*0090*/ 	.word	0x00000100
        /*0094*/ 	.word	0x00000001
        /*0098*/ 	.word	0x00000001


	//----- nvinfo : EIATTR_CRS_STACK_SIZE
	.align		4
.L_1829:
        /*009c*/ 	.byte	0x04, 0x1e
        /*009e*/ 	.short	(.L_1831 - .L_1830)
.L_1830:
        /*00a0*/ 	.word	0x00000000


	//----- nvinfo : EIATTR_CBANK_PARAM_SIZE
	.align		4
.L_1831:
        /*00a4*/ 	.byte	0x03, 0x19
        /*00a6*/ 	.short	0x0128


	//----- nvinfo : EIATTR_PARAM_CBANK
	.align		4
        /*00a8*/ 	.byte	0x04, 0x0a
        /*00aa*/ 	.short	(.L_1833 - .L_1832)
	.align		4
.L_1832:
        /*00ac*/ 	.word	index@(.nv.constant0._ZN10layer_norm31ln_parallel_residual_bwd_kernelINS_13Kernel_traitsIf6__halfS2_S2_fjLj5120ELj1ELj1ELj8ELj8ENS_18Kernel_traits_baseILj5120EfS2_S2_S2_fjLj256EEEEELb0ELb0ELb1EEEvNS_9BwdParamsE)
        /*00b0*/ 	.short	0x0380
        /*00b2*/ 	.short	0x0128


	//----- nvinfo : EIATTR_SW_WAR
	.align		4
.L_1833:
        /*00b4*/ 	.byte	0x04, 0x36
        /*00b6*/ 	.short	(.L_1835 - .L_1834)
.L_1834:
        /*00b8*/ 	.word	0x00000008
.L_1835:


//--------------------- .nv.info._ZN10layer_norm31ln_parallel_residual_bwd_kernelINS_13Kernel_traitsIf6__halfS2_S2_fjLj5120ELj1ELj1ELj8ELj8ENS_18Kernel_traits_baseILj5120EfS2_S2_S2_fjLj256EEEEELb0ELb1ELb0EEEvNS_9BwdParamsE --------------------------
	.section	.nv.info._ZN10layer_norm31ln_parallel_residual_bwd_kernelINS_13Kernel_traitsIf6__halfS2_S2_fjLj5120ELj1ELj1ELj8ELj8ENS_18Kernel_traits_baseILj5120EfS2_S2_S2_fjLj256EEEEELb0ELb1ELb0EEEvNS_9BwdParamsE,"",@"SHT_CUDA_INFO"
	.sectionflags	@""
	.align	4


	//----- nvinfo : EIATTR_CUDA_API_VERSION
	.align		4
        /*0000*/ 	.byte	0x04, 0x37
        /*0002*/ 	.short	(.L_1837 - .L_1836)
.L_1836:
        /*0004*/ 	.word	0x00000082


	//----- nvinfo : EIATTR_KPARAM_INFO
	.align		4
.L_1837:
        /*0008*/ 	.byte	0x04, 0x17
        /*000a*/ 	.short	(.L_1839 - .L_1838)
.L_1838:
        /*000c*/ 	.word	0x00000000
        /*0010*/ 	.short	0x0000
        /*0012*/ 	.short	0x0000
        /*0014*/ 	.byte	0x00, 0xf0, 0xa1, 0x04


	//----- nvinfo : EIATTR_SPARSE_MMA_MASK
	.align		4
.L_1839:
        /*0018*/ 	.byte	0x03, 0x50
        /*001a*/ 	.short	0x0000


	//----- nvinfo : EIATTR_MAXREG_COUNT
	.align		4
        /*001c*/ 	.byte	0x03, 0x1b
        /*001e*/ 	.short	0x00ff


	//----- nvinfo : EIATTR_NUM_BARRIERS
	.align		4
        /*0020*/ 	.byte	0x02, 0x4c
        /*0022*/ 	.byte	0x01
	.zero		1


	//----- nvinfo : EIATTR_MERCURY_ISA_VERSION
	.align		4
        /*0024*/ 	.byte	0x03, 0x5f
        /*0026*/ 	.short	0x0101


	//----- nvinfo : EIATTR_COOP_GROUP_MASK_REGIDS
	.align		4
        /*0028*/ 	.byte	0x04, 0x29
        /*002a*/ 	.short	(.L_1841 - .L_1840)


	//   ....[0]....
.L_1840:
        /*002c*/ 	.word	0xffffffff


	//   ....[1]....
        /*0030*/ 	.word	0xffffffff


	//   ....[2]....
        /*0034*/ 	.word	0xffffffff


	//   ....[3]....
        /*0038*/ 	.word	0xffffffff


	//   ....[4]....
        /*003c*/ 	.word	0xffffffff


	//   ....[5]....
        /*0040*/ 	.word	0xffffffff


	//   ....[6]....
        /*0044*/ 	.word	0xffffffff


	//   ....[7]....
        /*0048*/ 	.word	0xffffffff


	//   ....[8]....
        /*004c*/ 	.word	0xffffffff


	//   ....[9]....
        /*0050*/ 	.word	0xffffffff


	//----- nvinfo : EIATTR_COOP_GROUP_INSTR_OFFSETS
	.align		4
.L_1841:
        /*0054*/ 	.byte	0x04, 0x28
        /*0056*/ 	.short	(.L_1843 - .L_1842)


	//   ....[0]....
.L_1842:
        /*0058*/ 	.word	0x00001860


	//   ....[1]....
        /*005c*/ 	.word	0x00001880


	//   ....[2]....
        /*0060*/ 	.word	0x000018c0


	//   ....[3]....
        /*0064*/ 	.word	0x000018d0


	//   ....[4]....
        /*0068*/ 	.word	0x00001910


	//   ....[5]....
        /*006c*/ 	.word	0x00001920


	//   ....[6]....
        /*0070*/ 	.word	0x00001950


	//   ....[7]....
        /*0074*/ 	.word	0x00001960


	//   ....[8]....
        /*0078*/ 	.word	0x00001990


	//   ....[9]....
        /*007c*/ 	.word	0x000019a0


	//----- nvinfo : EIATTR_VRC_CTA_INIT_COUNT
	.align		4
.L_1843:
        /*0080*/ 	.byte	0x02, 0x4a
	.zero		1
	.zero		1


	//----- nvinfo : EIATTR_EXIT_INSTR_OFFSETS
	.align		4
        /*0084*/ 	.byte	0x04, 0x1c
        /*0086*/ 	.short	(.L_1845 - .L_1844)


	//   ....[0]....
.L_1844:
        /*0088*/ 	.word	0x00007170


	//   ....[1]....
        /*008c*/ 	.word	0x000071f0


	//----- nvinfo : EIATTR_MAX_THREADS
	.align		4
.L_1845:
        /*0090*/ 	.byte	0x04, 0x05
        /*0092*/ 	.short	(.L_1847 - .L_1846)
.L_1846:
        /*0094*/ 	.word	0x00000100
        /*0098*/ 	.word	0x00000001
        /*009c*/ 	.word	0x00000001


	//----- nvinfo : EIATTR_CRS_STACK_SIZE
	.align		4
.L_1847:
        /*00a0*/ 	.byte	0x04, 0x1e
        /*00a2*/ 	.short	(.L_1849 - .L_1848)
.L_1848:
        /*00a4*/ 	.word	0x00000000


	//----- nvinfo : EIATTR_CBANK_PARAM_SIZE
	.align		4
.L_1849:
        /*00a8*/ 	.byte	0x03, 0x19
        /*00aa*/ 	.short	0x0128


	//----- nvinfo : EIATTR_PARAM_CBANK
	.align		4
        /*00ac*/ 	.byte	0x04, 0x0a
        /*00ae*/ 	.short	(.L_1851 - .L_1850)
	.align		4
.L_1850:
        /*00b0*/ 	.word	index@(.nv.constant0._ZN10layer_norm31ln_parallel_residual_bwd_kernelINS_13Kernel_traitsIf6__halfS2_S2_fjLj5120ELj1ELj1ELj8ELj8ENS_18Kernel_traits_baseILj5120EfS2_S2_S2_fjLj256EEEEELb0ELb1ELb0EEEvNS_9BwdParamsE)
        /*00b4*/ 	.short	0x0380
        /*00b6*/ 	.short	0x0128


	//----- nvinfo : EIATTR_SW_WAR
	.align		4
.L_1851:
        /*00b8*/ 	.byte	0x04, 0x36
        /*00ba*/ 	.short	(.L_1853 - .L_1852)
.L_1852:
        /*00bc*/ 	.word	0x00000008
.L_1853:


//--------------------- .nv.info._ZN10layer_norm31ln_parallel_residual_bwd_kernelINS_13Kernel_traitsIf6__halfS2_S2_fjLj5120ELj1ELj1ELj8ELj8ENS_18Kernel_traits_baseILj5120EfS2_S2_S2_fjLj256EEEEELb0ELb1ELb1EEEvNS_9BwdParamsE --------------------------
	.section	.nv.info._ZN10layer_norm31ln_parallel_residual_bwd_kernelINS_13Kernel_traitsIf6__halfS2_S2_fjLj5120ELj1ELj1ELj8ELj8ENS_18Kernel_traits_baseILj5120EfS2_S2_S2_fjLj256EEEEELb0ELb1ELb1EEEvNS_9BwdParamsE,"",@"SHT_CUDA_INFO"
	.sectionflags	@""
	.align	4


	//----- nvinfo : EIATTR_CUDA_API_VERSION
	.align		4
        /*0000*/ 	.byte	0x04, 0x37
        /*0002*/ 	.short	(.L_1855 - .L_1854)
.L_1854:
        /*0004*/ 	.word	0x00000082


	//----- nvinfo : EIATTR_KPARAM_INFO
	.align		4
.L_1855:
        /*0008*/ 	.byte	0x04, 0x17
        /*000a*/ 	.short	(.L_1857 - .L_1856)
.L_1856:
        /*000c*/ 	.word	0x00000000
        /*0010*/ 	.short	0x0000
        /*0012*/ 	.short	0x0000
        /*0014*/ 	.byte	0x00, 0xf0, 0xa1, 0x04


	//----- nvinfo : EIATTR_SPARSE_MMA_MASK
	.align		4
.L_1857:
        /*0018*/ 	.byte	0x03, 0x50
        /*001a*/ 	.short	0x0000


	//----- nvinfo : EIATTR_MAXREG_COUNT
	.align		4
        /*001c*/ 	.byte	0x03, 0x1b
        /*001e*/ 	.short	0x00ff


	//----- nvinfo : EIATTR_NUM_BARRIERS
	.align		4
        /*0020*/ 	.byte	0x02, 0x4c
        /*0022*/ 	.byte	0x01
	.zero		1


	//----- nvinfo : EIATTR_MERCURY_ISA_VERSION
	.align		4
        /*0024*/ 	.byte	0x03, 0x5f
        /*0026*/ 	.short	0x0101


	//----- nvinfo : EIATTR_COOP_GROUP_MASK_REGIDS
	.align		4
        /*0028*/ 	.byte	0x04, 0x29
        /*002a*/ 	.short	(.L_1859 - .L_1858)


	//   ....[0]....
.L_1858:
        /*002c*/ 	.word	0xffffffff


	//   ....[1]....
        /*0030*/ 	.word	0xffffffff


	//   ....[2]....
        /*0034*/ 	.word	0xffffffff


	//   ....[3]....
        /*0038*/ 	.word	0xffffffff


	//   ....[4]....
        /*003c*/ 	.word	0xffffffff


	//   ....[5]....
        /*0040*/ 	.word	0xffffffff


	//   ....[6]....
        /*0044*/ 	.word	0xffffffff


	//   ....[7]....
        /*0048*/ 	.word	0xffffffff


	//   ....[8]....
        /*004c*/ 	.word	0xffffffff


	//   ....[9]....
        /*0050*/ 	.word	0xffffffff


	//----- nvinfo : EIATTR_COOP_GROUP_INSTR_OFFSETS
	.align		4
.L_1859:
        /*0054*/ 	.byte	0x04, 0x28
        /*0056*/ 	.short	(.L_1861 - .L_1860)


	//   ....[0]....
.L_1860:
        /*0058*/ 	.word	0x00001f70


	//   ....[1]....
        /*005c*/ 	.word	0x00001fa0


	//   ....[2]....
        /*0060*/ 	.word	0x00001fd0


	//   ....[3]....
        /*0064*/ 	.word	0x00001fe0


	//   ....[4]....
        /*0068*/ 	.word	0x00002010


	//   ....[5]....
        /*006c*/ 	.word	0x00002020


	//   ....[6]....
        /*0070*/ 	.word	0x00002050


	//   ....[7]....
        /*0074*/ 	.word	0x00002060


	//   ....[8]....
        /*0078*/ 	.word	0x00002090


	//   ....[9]....
        /*007c*/ 	.word	0x000020a0


	//----- nvinfo : EIATTR_VRC_CTA_INIT_COUNT
	.align		4
.L_1861:
        /*0080*/ 	.byte	0x02, 0x4a
	.zero		1
	.zero		1


	//----- nvinfo : EIATTR_EXIT_INSTR_OFFSETS
	.align		4
        /*0084*/ 	.byte	0x04, 0x1c
        /*0086*/ 	.short	(.L_1863 - .L_1862)


	//   ....[0]....
.L_1862:
        /*0088*/ 	.word	0x00007810


	//----- nvinfo : EIATTR_MAX_THREADS
	.align		4
.L_1863:
        /*008c*/ 	.byte	0x04, 0x05
        /*008e*/ 	.short	(.L_1865 - .L_1864)
.L_1864:
        /*0090*/ 	.word	0x00000100
        /*0094*/ 	.word	0x00000001
        /*0098*/ 	.word	0x00000001


	//----- nvinfo : EIATTR_CRS_STACK_SIZE
	.align		4
.L_1865:
        /*009c*/ 	.byte	0x04, 0x1e
        /*009e*/ 	.short	(.L_1867 - .L_1866)
.L_1866:
        /*00a0*/ 	.word	0x00000000


	//----- nvinfo : EIATTR_CBANK_PARAM_SIZE
	.align		4
.L_1867:
        /*00a4*/ 	.byte	0x03, 0x19
        /*00a6*/ 	.short	0x0128


	//----- nvinfo : EIATTR_PARAM_CBANK
	.align		4
        /*00a8*/ 	.byte	0x04, 0x0a
        /*00aa*/ 	.short	(.L_1869 - .L_1868)
	.align		4
.L_1868:
        /*00ac*/ 	.word	index@(.nv.constant0._ZN10layer_norm31ln_parallel_residual_bwd_kernelINS_13Kernel_traitsIf6__halfS2_S2_fjLj5120ELj1ELj1ELj8ELj8ENS_18Kernel_traits_baseILj5120EfS2_S2_S2_fjLj256EEEEELb0ELb1ELb1EEEvNS_9BwdParamsE)
        /*00b0*/ 	.short	0x0380
        /*00b2*/ 	.short	0x0128


	//----- nvinfo : EIATTR_SW_WAR
	.align		4
.L_1869:
        /*00b4*/ 	.byte	0x04, 0x36
        /*00b6*/ 	.short	(.L_1871 - .L_1870)
.L_1870:
        /*00b8*/ 	.word	0x00000008
.L_1871:


//--------------------- .nv.info._ZN10layer_norm31ln_parallel_residual_bwd_kernelINS_13Kernel_traitsIf6__halfS2_S2_fjLj5120ELj1ELj1ELj8ELj8ENS_18Kernel_traits_baseILj5120EfS2_S2_S2_fjLj256EEEEELb1ELb0ELb0EEEvNS_9BwdParamsE --------------------------
	.section	.nv.info._ZN10layer_norm31ln_parallel_residual_bwd_kernelINS_13Kernel_traitsIf6__halfS2_S2_fjLj5120ELj1ELj1ELj8ELj8ENS_18Kernel_traits_baseILj5120EfS2_S2_S2_fjLj256EEEEELb1ELb0ELb0EEEvNS_9BwdParamsE,"",@"SHT_CUDA_INFO"
	.sectionflags	@""
	.align	4


	//----- nvinfo : EIATTR_CUDA_API_VERSION
	.align		4
        /*0000*/ 	.byte	0x04, 0x37
        /*0002*/ 	.short	(.L_1873 - .L_1872)
.L_1872:
        /*0004*/ 	.word	0x00000082


	//----- nvinfo : EIATTR_KPARAM_INFO
	.align		4
.L_1873:
        /*0008*/ 	.byte	0x04, 0x17
        /*000a*/ 	.short	(.L_1875 - .L_1874)
.L_1874:
        /*000c*/ 	.word	0x00000000
        /*0010*/ 	.short	0x0000
        /*0012*/ 	.short	0x0000
        /*0014*/ 	.byte	0x00, 0xf0, 0xa1, 0x04


	//----- nvinfo : EIATTR_SPARSE_MMA_MASK
	.align		4
.L_1875:
        /*0018*/ 	.byte	0x03, 0x50
        /*001a*/ 	.short	0x0000


	//----- nvinfo : EIATTR_MAXREG_COUNT
	.align		4
        /*001c*/ 	.byte	0x03, 0x1b
        /*001e*/ 	.short	0x00ff


	//----- nvinfo : EIATTR_NUM_BARRIERS
	.align		4
        /*0020*/ 	.byte	0x02, 0x4c
        /*0022*/ 	.byte	0x01
	.zero		1


	//----- nvinfo : EIATTR_MERCURY_ISA_VERSION
	.align		4
        /*0024*/ 	.byte	0x03, 0x5f
        /*0026*/ 	.short	0x0101


	//----- nvinfo : EIATTR_COOP_GROUP_MASK_REGIDS
	.align		4
        /*0028*/ 	.byte	0x04, 0x29
        /*002a*/ 	.short	(.L_1877 - .L_1876)


	//   ....[0]....
.L_1876:
        /*002c*/ 	.word	0xffffffff


	//   ....[1]....
        /*0030*/ 	.word	0xffffffff


	//   ....[2]....
        /*0034*/ 	.word	0xffffffff


	//   ....[3]....
        /*0038*/ 	.word	0xffffffff


	//   ....[4]....
        /*003c*/ 	.word	0xffffffff


	//   ....[5]....
        /*0040*/ 	.word	0xffffffff


	//   ....[6]....
        /*0044*/ 	.word	0xffffffff


	//   ....[7]....
        /*0048*/ 	.word	0xffffffff


	//   ....[8]....
        /*004c*/ 	.word	0xffffffff


	//   ....[9]....
        /*0050*/ 	.word	0xffffffff


	//----- nvinfo : EIATTR_COOP_GROUP_INSTR_OFFSETS
	.align		4
.L_1877:
        /*0054*/ 	.byte	0x04, 0x28
        /*0056*/ 	.short	(.L_1879 - .L_1878)


	//   ....[0]....
.L_1878:
        /*0058*/ 	.word	0x00002630


	//   ....[1]....
        /*005c*/ 	.word	0x00002650


	//   ....[2]....
        /*0060*/ 	.word	0x00002690


	//   ....[3]....
        /*0064*/ 	.word	0x000026a0


	//   ....[4]....
        /*0068*/ 	.word	0x000026e0


	//   ....[5]....
        /*006c*/ 	.word	0x000026f0


	//   ....[6]....
        /*0070*/ 	.word	0x00002720


	//   ....[7]....
        /*0074*/ 	.word	0x00002730


	//   ....[8]....
        /*0078*/ 	.word	0x00002760


	//   ....[9]....
        /*007c*/ 	.word	0x00002770


	//----- nvinfo : EIATTR_VRC_CTA_INIT_COUNT
	.align		4
.L_1879:
        /*0080*/ 	.byte	0x02, 0x4a
	.zero		1
	.zero		1


	//----- nvinfo : EIATTR_EXIT_INSTR_OFFSETS
	.align		4
        /*0084*/ 	.byte	0x04, 0x1c
        /*0086*/ 	.short	(.L_1881 - .L_1880)


	//   ....[0]....
.L_1880:
        /*0088*/ 	.word	0x0000ad80


	//   ....[1]....
        /*008c*/ 	.word	0x0000ae50


	//----- nvinfo : EIATTR_MAX_THREADS
	.align		4
.L_1881:
        /*0090*/ 	.byte	0x04, 0x05
        /*0092*/ 	.short	(.L_1883 - .L_1882)
.L_1882:
        /*0094*/ 	.word	0x00000100
        /*0098*/ 	.word	0x00000001
        /*009c*/ 	.word	0x00000001


	//----- nvinfo : EIATTR_CRS_STACK_SIZE
	.align		4
.L_1883:
        /*00a0*/ 	.byte	0x04, 0x1e
        /*00a2*/ 	.short	(.L_1885 - .L_1884)
.L_1884:
        /*00a4*/ 	.word	0x00000000


	//----- nvinfo : EIATTR_CBANK_PARAM_SIZE
	.align		4
.L_1885:
        /*00a8*/ 	.byte	0x03, 0x19
        /*00aa*/ 	.short	0x0128


	//----- nvinfo : EIATTR_PARAM_CBANK
	.align		4
        /*00ac*/ 	.byte	0x04, 0x0a
        /*00ae*/ 	.short	(.L_1887 - .L_1886)
	.align		4
.L_1886:
        /*00b0*/ 	.word	index@(.nv.constant0._ZN10layer_norm31ln_parallel_residual_bwd_kernelINS_13Kernel_traitsIf6__halfS2_S2_fjLj5120ELj1ELj1ELj8ELj8ENS_18Kernel_traits_baseILj5120EfS2_S2_S2_fjLj256EEEEELb1ELb0ELb0EEEvNS_9BwdParamsE)
        /*00b4*/ 	.short	0x0380
        /*00b6*/ 	.short	0x0128


	//----- nvinfo : EIATTR_SW_WAR
	.align		4
.L_1887:
        /*00b8*/ 	.byte	0x04, 0x36
        /*00ba*/ 	.short	(.L_1889 - .L_1888)
.L_1888:
        /*00bc*/ 	.word	0x00000008
.L_1889:


//--------------------- .nv.info._ZN10layer_norm31ln_parallel_residual_bwd_kernelINS_13Kernel_traitsIf6__halfS2_S2_fjLj5120ELj1ELj1ELj8ELj8ENS_18Kernel_traits_baseILj5120EfS2_S2_S2_fjLj256EEEEELb1ELb0ELb1EEEvNS_9BwdParamsE --------------------------
	.section	.nv.info._ZN10layer_norm31ln_parallel_residual_bwd_kernelINS_13Kernel_traitsIf6__halfS2_S2_fjLj5120ELj1ELj1ELj8ELj8ENS_18Kernel_traits_baseILj5120EfS2_S2_S2_fjLj256EEEEELb1ELb0ELb1EEEvNS_9BwdParamsE,"",@"SHT_CUDA_INFO"
	.sectionflags	@""
	.align	4


	//----- nvinfo : EIATTR_CUDA_API_VERSION
	.align		4
        /*0000*/ 	.byte	0x04, 0x37
        /*0002*/ 	.short	(.L_1891 - .L_1890)
.L_1890:
        /*0004*/ 	.word	0x00000082


	//----- nvinfo : EIATTR_KPARAM_INFO
	.align		4
.L_1891:
        /*0008*/ 	.byte	0x04, 0x17
        /*000a*/ 	.short	(.L_1893 - .L_1892)
.L_1892:
        /*000c*/ 	.word	0x00000000
        /*0010*/ 	.short	0x0000
        /*0012*/ 	.short	0x0000
        /*0014*/ 	.byte	0x00, 0xf0, 0xa1, 0x04


	//----- nvinfo : EIATTR_SPARSE_MMA_MASK
	.align		4
.L_1893:
        /*0018*/ 	.byte	0x03, 0x50
        /*001a*/ 	.short	0x0000


	//----- nvinfo : EIATTR_MAXREG_COUNT
	.align		4
        /*001c*/ 	.byte	0x03, 0x1b
        /*001e*/ 	.short	0x00ff


	//----- nvinfo : EIATTR_NUM_BARRIERS
	.align		4
        /*0020*/ 	.byte	0x02, 0x4c
        /*0022*/ 	.byte	0x01
	.zero		1


	//----- nvinfo : EIATTR_MERCURY_ISA_VERSION
	.align		4
        /*0024*/ 	.byte	0x03, 0x5f
        /*0026*/ 	.short	0x0101


	//----- nvinfo : EIATTR_COOP_GROUP_MASK_REGIDS
	.align		4
        /*0028*/ 	.byte	0x04, 0x29
        /*002a*/ 	.short	(.L_1895 - .L_1894)


	//   ....[0]....
.L_1894:
        /*002c*/ 	.word	0xffffffff


	//   ....[1]....
        /*0030*/ 	.word	0xffffffff


	//   ....[2]....
        /*0034*/ 	.word	0xffffffff


	//   ....[3]....
        /*0038*/ 	.word	0xffffffff


	//   ....[4]....
        /*003c*/ 	.word	0xffffffff


	//   ....[5]....
        /*0040*/ 	.word	0xffffffff


	//   ....[6]....
        /*0044*/ 	.word	0xffffffff


	//   ....[7]....
        /*0048*/ 	.word	0xffffffff


	//   ....[8]....
        /*004c*/ 	.word	0xffffffff


	//   ....[9]....
        /*0050*/ 	.word	0xffffffff


	//----- nvinfo : EIATTR_COOP_GROUP_INSTR_OFFSETS
	.align		4
.L_1895:
        /*0054*/ 	.byte	0x04, 0x28
        /*0056*/ 	.short	(.L_1897 - .L_1896)


	//   ....[0]....
.L_1896:
        /*0058*/ 	.word	0x00001bd0


	//   ....[1]....
        /*005c*/ 	.word	0x00001be0


	//   ....[2]....
        /*0060*/ 	.word	0x00001c10


	//   ....[3]....
        /*0064*/ 	.word	0x00001c20


	//   ....[4]....
        /*0068*/ 	.word	0x00001c50


	//   ....[5]....
        /*006c*/ 	.word	0x00001c60


	//   ....[6]....
        /*0070*/ 	.word	0x00001c90


	//   ....[7]....
        /*0074*/ 	.word	0x00001ca0


	//   ....[8]....
        /*0078*/ 	.word	0x00001ce0


	//   ....[9]....
        /*007c*/ 	.word	0x00001cf0


	//----- nvinfo : EIATTR_VRC_CTA_INIT_COUNT
	.align		4
.L_1897:
        /*0080*/ 	.byte	0x02, 0x4a
	.zero		1
	.zero		1


	//----- nvinfo : EIATTR_EXIT_INSTR_OFFSETS
	.align		4
        /*0084*/ 	.byte	0x04, 0x1c
        /*0086*/ 	.short	(.L_1899 - .L_1898)


	//   ....[0]....
.L_1898:
        /*0088*/ 	.word	0x0000a500


	//----- nvinfo : EIATTR_MAX_THREADS
	.align		4
.L_1899:
        /*008c*/ 	.byte	0x04, 0x05
        /*008e*/ 	.short	(.L_1901 - .L_1900)
.L_1900:
        /*0090*/ 	.word	0x00000100
        /*0094*/ 	.word	0x00000001
        /*0098*/ 	.word	0x00000001


	//----- nvinfo : EIATTR_CRS_STACK_SIZE
	.align		4
.L_1901:
        /*009c*/ 	.byte	0x04, 0x1e
        /*009e*/ 	.short	(.L_1903 - .L_1902)
.L_1902:
        /*00a0*/ 	.word	0x00000000


	//----- nvinfo : EIATTR_CBANK_PARAM_SIZE
	.align		4
.L_1903:
        /*00a4*/ 	.byte	0x03, 0x19
        /*00a6*/ 	.short	0x0128


	//----- nvinfo : EIATTR_PARAM_CBANK
	.align		4
        /*00a8*/ 	.byte	0x04, 0x0a
        /*00aa*/ 	.short	(.L_1905 - .L_1904)
	.align		4
.L_1904:
        /*00ac*/ 	.word	index@(.nv.constant0._ZN10layer_norm31ln_parallel_residual_bwd_kernelINS_13Kernel_traitsIf6__halfS2_S2_fjLj5120ELj1ELj1ELj8ELj8ENS_18Kernel_traits_baseILj5120EfS2_S2_S2_fjLj256EEEEELb1ELb0ELb1EEEvNS_9BwdParamsE)
        /*00b0*/ 	.short	0x0380
        /*00b2*/ 	.short	0x0128


	//----- nvinfo : EIATTR_SW_WAR
	.align		4
.L_1905:
        /*00b4*/ 	.byte	0x04, 0x36
        /*00b6*/ 	.short	(.L_1907 - .L_1906)
.L_1906:
        /*00b8*/ 	.word	0x00000008
.L_1907:


//--------------------- .nv.info._ZN10layer_norm22ln_bwd_finalize_kernelINS_22Kernel_traits_finalizeILj5120Ef6__halfS2_S2_fjLb0ELj1024ELj4ENS_18Kernel_traits_baseILj5120EfS2_S2_S2_fjLj1024EEEEELb0ELb0EEEvNS_9BwdParamsE --------------------------
	.section	.nv.info._ZN10layer_norm22ln_bwd_finalize_kernelINS_22Kernel_traits_finalizeILj5120Ef6__halfS2_S2_fjLb0ELj1024ELj4ENS_18Kernel_traits_baseILj5120EfS2_S2_S2_fjLj1024EEEEELb0ELb0EEEvNS_9BwdParamsE,"",@"SHT_CUDA_INFO"
	.sectionflags	@""
	.align	4


	//----- nvinfo : EIATTR_CUDA_API_VERSION
	.align		4
        /*0000*/ 	.byte	0x04, 0x37
        /*0002*/ 	.short	(.L_1909 - .L_1908)
.L_1908:
        /*0004*/ 	.word	0x00000082


	//----- nvinfo : EIATTR_KPARAM_INFO
	.align		4
.L_1909:
        /*0008*/ 	.byte	0x04, 0x17
        /*000a*/ 	.short	(.L_1911 - .L_1910)
.L_1910:
        /*000c*/ 	.word	0x00000000
        /*0010*/ 	.short	0x0000
        /*0012*/ 	.short	0x0000
        /*0014*/ 	.byte	0x00, 0xf0, 0xa1, 0x04


	//----- nvinfo : EIATTR_SPARSE_MMA_MASK
	.align		4
.L_1911:
        /*0018*/ 	.byte	0x03, 0x50
        /*001a*/ 	.short	0x0000


	//----- nvinfo : EIATTR_MAXREG_COUNT
	.align		4
        /*001c*/ 	.byte	0x03, 0x1b
        /*001e*/ 	.short	0x0040


	//----- nvinfo : EIATTR_NUM_BARRIERS
	.align		4
        /*0020*/ 	.byte	0x02, 0x4c
        /*0022*/ 	.byte	0x01
	.zero		1


	//----- nvinfo : EIATTR_MERCURY_ISA_VERSION
	.align		4
        /*0024*/ 	.byte	0x03, 0x5f
        /*0026*/ 	.short	0x0101


	//----- nvinfo : EIATTR_COOP_GROUP_MASK_REGIDS
	.align		4
        /*0028*/ 	.byte	0x04, 0x29
        /*002a*/ 	.short	(.L_1913 - .L_1912)


	//   ....[0]....
.L_1912:
        /*002c*/ 	.word	0xffffffff


	//   ....[1]....
        /*0030*/ 	.word	0xffffffff


	//   ....[2]....
        /*0034*/ 	.word	0xffffffff


	//   ....[3]....
        /*0038*/ 	.word	0xffffffff


	//   ....[4]....
        /*003c*/ 	.word	0xffffffff


	//   ....[5]....
        /*0040*/ 	.word	0xffffffff


	//   ....[6]....
        /*0044*/ 	.word	0xffffffff


	//   ....[7]....
        /*0048*/ 	.word	0xffffffff


	//   ....[8]....
        /*004c*/ 	.word	0xffffffff


	//   ....[9]....
        /*0050*/ 	.word	0xffffffff


	//----- nvinfo : EIATTR_COOP_GROUP_INSTR_OFFSETS
	.align		4
.L_1913:
        /*0054*/ 	.byte	0x04, 0x28
        /*0056*/ 	.short	(.L_1915 - .L_1914)


	//   ....[0]....
.L_1914:
        /*0058*/ 	.word	0x00001550


	//   ....[1]....
        /*005c*/ 	.word	0x00001560


	//   ....[2]....
        /*0060*/ 	.word	0x00001590


	//   ....[3]....
        /*0064*/ 	.word	0x000015a0


	//   ....[4]....
        /*0068*/ 	.word	0x000015d0


	//   ....[5]....
        /*006c*/ 	.word	0x000015e0


	//   ....[6]....
        /*0070*/ 	.word	0x00001610


	//   ....[7]....
        /*0074*/ 	.word	0x00001630


	//   ....[8]....
        /*0078*/ 	.word	0x00001680


	//   ....[9]....
        /*007c*/ 	.word	0x00001690


	//----- nvinfo : EIATTR_VRC_CTA_INIT_COUNT
	.align		4
.L_1915:
        /*0080*/ 	.byte	0x02, 0x4a
	.zero		1
	.zero		1


	//----- nvinfo : EIATTR_EXIT_INSTR_OFFSETS
	.align		4
        /*0084*/ 	.byte	0x04, 0x1c
        /*0086*/ 	.short	(.L_1917 - .L_1916)


	//   ....[0]....
.L_1916:
        /*0088*/ 	.word	0x00000060


	//   ....[1]....
        /*008c*/ 	.word	0x000016f0


	//   ....[2]....
        /*0090*/ 	.word	0x00001720


	//   ....[3]....
        /*0094*/ 	.word	0x000017c0


	//----- nvinfo : EIATTR_MAX_THREADS
	.align		4
.L_1917:
        /*0098*/ 	.byte	0x04, 0x05
        /*009a*/ 	.short	(.L_1919 - .L_1918)
.L_1918:
        /*009c*/ 	.word	0x00000400
        /*00a0*/ 	.word	0x00000001
        /*00a4*/ 	.word	0x00000001


	//----- nvinfo : EIATTR_CRS_STACK_SIZE
	.align		4
.L_1919:
        /*00a8*/ 	.byte	0x04, 0x1e
        /*00aa*/ 	.short	(.L_1921 - .L_1920)
.L_1920:
        /*00ac*/ 	.word	0x00000000


	//----- nvinfo : EIATTR_CBANK_PARAM_SIZE
	.align		4
.L_1921:
        /*00b0*/ 	.byte	0x03, 0x19
        /*00b2*/ 	.short	0x0128


	//----- nvinfo : EIATTR_PARAM_CBANK
	.align		4
        /*00b4*/ 	.byte	0x04, 0x0a
        /*00b6*/ 	.short	(.L_1923 - .L_1922)
	.align		4
.L_1922:
        /*00b8*/ 	.word	index@(.nv.constant0._ZN10layer_norm22ln_bwd_finalize_kernelINS_22Kernel_traits_finalizeILj5120Ef6__halfS2_S2_fjLb0ELj1024ELj4ENS_18Kernel_traits_baseILj5120EfS2_S2_S2_fjLj1024EEEEELb0ELb0EEEvNS_9BwdParamsE)
        /*00bc*/ 	.short	0x0380
        /*00be*/ 	.short	0x0128


	//----- nvinfo : EIATTR_SW_WAR
	.align		4
.L_1923:
        /*00c0*/ 	.byte	0x04, 0x36
        /*00c2*/ 	.short	(.L_1925 - .L_1924)
.L_1924:
        /*00c4*/ 	.word	0x00000008
.L_1925:


//--------------------- .nv.info._ZN10layer_norm40ln_parallel_residual_bwd_finalize_kernelINS_22Kernel_traits_finalizeILj5120Ef6__halfS2_S2_fjLb0ELj1024ELj4ENS_18Kernel_traits_baseILj5120EfS2_S2_S2_fjLj1024EEEEELb0EEEvNS_9BwdParamsE --------------------------
	.section	.nv.info._ZN10layer_norm40ln_parallel_residual_bwd_finalize_kernelINS_22Kernel_traits_finalizeILj5120Ef6__halfS2_S2_fjLb0ELj1024ELj4ENS_18Kernel_traits_baseILj5120EfS2_S2_S2_fjLj1024EEEEELb0EEEvNS_9BwdParamsE,"",@"SHT_CUDA_INFO"
	.sectionflags	@""
	.align	4


	//----- nvinfo : EIATTR_CUDA_API_VERSION
	.align		4
        /*0000*/ 	.byte	0x04, 0x37
        /*0002*/ 	.short	(.L_1927 - .L_1926)
.L_1926:
        /*0004*/ 	.word	0x00000082


	//----- nvinfo : EIATTR_KPARAM_INFO
	.align		4
.L_1927:
        /*0008*/ 	.byte	0x04, 0x17
        /*000a*/ 	.short	(.L_1929 - .L_1928)
.L_1928:
        /*000c*/ 	.word	0x00000000
        /*0010*/ 	.short	0x0000
        /*0012*/ 	.short	0x0000
        /*0014*/ 	.byte	0x00, 0xf0, 0xa1, 0x04


	//----- nvinfo : EIATTR_SPARSE_MMA_MASK
	.align		4
.L_1929:
        /*0018*/ 	.byte	0x03, 0x50
        /*001a*/ 	.short	0x0000


	//----- nvinfo : EIATTR_MAXREG_COUNT
	.align		4
        /*001c*/ 	.byte	0x03, 0x1b
        /*001e*/ 	.short	0x0040


	//----- nvinfo : EIATTR_NUM_BARRIERS
	.align		4
        /*0020*/ 	.byte	0x02, 0x4c
        /*0022*/ 	.byte	0x01
	.zero		1


	//----- nvinfo : EIATTR_MERCURY_ISA_VERSION
	.align		4
        /*0024*/ 	.byte	0x03, 0x5f
        /*0026*/ 	.short	0x0101


	//----- nvinfo : EIATTR_COOP_GROUP_MASK_REGIDS
	.align		4
        /*0028*/ 	.byte	0x04, 0x29
        /*002a*/ 	.short	(.L_1931 - .L_1930)


	//   ....[0]....
.L_1930:
        /*002c*/ 	.word	0xffffffff


	//   ....[1]....
        /*0030*/ 	.word	0xffffffff


	//   ....[2]....
        /*0034*/ 	.word	0xffffffff


	//   ....[3]....
        /*0038*/ 	.word	0xffffffff


	//   ....[4]....
        /*003c*/ 	.word	0xffffffff


	//   ....[5]....
        /*0040*/ 	.word	0xffffffff


	//   ....[6]....
        /*0044*/ 	.word	0xffffffff


	//   ....[7]....
        /*0048*/ 	.word	0xffffffff


	//   ....[8]....
        /*004c*/ 	.word	0xffffffff


	//   ....[9]....
        /*0050*/ 	.word	0xffffffff


	//   ....[10]....
        /*0054*/ 	.word	0xffffffff


	//   ....[11]....
        /*0058*/ 	.word	0xffffffff


	//   ....[12]....
        /*005c*/ 	.word	0xffffffff


	//   ....[13]....
        /*0060*/ 	.word	0xffffffff


	//   ....[14]....
        /*0064*/ 	.word	0xffffffff


	//   ....[15]....
        /*0068*/ 	.word	0xffffffff


	//   ....[16]....
        /*006c*/ 	.word	0xffffffff


	//   ....[17]....
        /*0070*/ 	.word	0xffffffff


	//   ....[18]....
        /*0074*/ 	.word	0xffffffff


	//   ....[19]....
        /*0078*/ 	.word	0xffffffff


	//----- nvinfo : EIATTR_COOP_GROUP_INSTR_OFFSETS
	.align		4
.L_1931:
        /*007c*/ 	.byte	0x04, 0x28
        /*007e*/ 	.short	(.L_1933 - .L_1932)


	//   ....[0]....
.L_1932:
        /*0080*/ 	.word	0x000013a0


	//   ....[1]....
        /*0084*/ 	.word	0x000013b0


	//   ....[2]....
        /*0088*/ 	.word	0x000013c0


	//   ....[3]....
        /*008c*/ 	.word	0x000013d0


	//   ....[4]....
        /*0090*/ 	.word	0x00001410


	//   ....[5]....
        /*0094*/ 	.word	0x00001430


	//   ....[6]....
        /*0098*/ 	.word	0x00001440


	//   ....[7]....
        /*009c*/ 	.word	0x00001450


	//   ....[8]....
        /*00a0*/ 	.word	0x00001480


	//   ....[9]....
        /*00a4*/ 	.word	0x000014b0


	//   ....[10]....
        /*00a8*/ 	.word	0x000014e0


	//   ....[11]....
        /*00ac*/ 	.word	0x000014f0


	//   ....[12]....
        /*00b0*/ 	.word	0x00001520


	//   ....[13]....
        /*00b4*/ 	.word	0x00001540


	//   ....[14]....
        /*00b8*/ 	.word	0x00001560


	//   ....[15]....
        /*00bc*/ 	.word	0x00001570


	//   ....[16]....
        /*00c0*/ 	.word	0x000015b0


	//   ....[17]....
        /*00c4*/ 	.word	0x000015e0


	//   ....[18]....
        /*00c8*/ 	.word	0x00001600


	//   ....[19]....
        /*00cc*/ 	.word	0x00001610


	//----- nvinfo : EIATTR_VRC_CTA_INIT_COUNT
	.align		4
.L_1933:
        /*00d0*/ 	.byte	0x02, 0x4a
	.zero		1
	.zero		1


	//----- nvinfo : EIATTR_EXIT_INSTR_OFFSETS
	.align		4
        /*00d4*/ 	.byte	0x04, 0x1c
        /*00d6*/ 	.short	(.L_1935 - .L_1934)


	//   ....[0]....
.L_1934:
        /*00d8*/ 	.word	0x00000060


	//   ....[1]....
        /*00dc*/ 	.word	0x000016c0


	//   ....[2]....
        /*00e0*/ 	.word	0x000016f0


	//   ....[3]....
        /*00e4*/ 	.word	0x00001810


	//----- nvinfo : EIATTR_MAX_THREADS
	.align		4
.L_1935:
        /*00e8*/ 	.byte	0x04, 0x05
        /*00ea*/ 	.short	(.L_1937 - .L_1936)
.L_1936:
        /*00ec*/ 	.word	0x00000400
        /*00f0*/ 	.word	0x00000001
        /*00f4*/ 	.word	0x00000001


	//----- nvinfo : EIATTR_CRS_STACK_SIZE
	.align		4
.L_1937:
        /*00f8*/ 	.byte	0x04, 0x1e
        /*00fa*/ 	.short	(.L_1939 - .L_1938)
.L_1938:
        /*00fc*/ 	.word	0x00000000


	//----- nvinfo : EIATTR_CBANK_PARAM_SIZE
	.align		4
.L_1939:
        /*0100*/ 	.byte	0x03, 0x19
        /*0102*/ 	.short	0x0128


	//----- nvinfo : EIATTR_PARAM_CBANK
	.align		4
        /*0104*/ 	.byte	0x04, 0x0a
        /*0106*/ 	.short	(.L_1941 - .L_1940)
	.align		4
.L_1940:
        /*0108*/ 	.word	index@(.nv.constant0._ZN10layer_norm40ln_parallel_residual_bwd_finalize_kernelINS_22Kernel_traits_finalizeILj5120Ef6__halfS2_S2_fjLb0ELj1024ELj4ENS_18Kernel_traits_baseILj5120EfS2_S2_S2_fjLj1024EEEEELb0EEEvNS_9BwdParamsE)
        /*010c*/ 	.short	0x0380
        /*010e*/ 	.short	0x0128


	//----- nvinfo : EIATTR_SW_WAR
	.align		4
.L_1941:
        /*0110*/ 	.byte	0x04, 0x36
        /*0112*/ 	.short	(.L_1943 - .L_1942)
.L_1942:
        /*0114*/ 	.word	0x00000008
.L_1943:


//--------------------- .nv.info._ZN10layer_norm31ln_parallel_residual_bwd_kernelINS_13Kernel_traitsIf6__halfS2_S2_fjLj5120ELj1ELj1ELj8ELj8ENS_18Kernel_traits_baseILj5120EfS2_S2_S2_fjLj256EEEEELb1ELb1ELb0EEEvNS_9BwdParamsE --------------------------
	.section	.nv.info._ZN10layer_norm31ln_parallel_residual_bwd_kernelINS_13Kernel_traitsIf6__halfS2_S2_fjLj5120ELj1ELj1ELj8ELj8ENS_18Kernel_traits_baseILj5120EfS2_S2_S2_fjLj256EEEEELb1ELb1ELb0EEEvNS_9BwdParamsE,"",@"SHT_CUDA_INFO"
	.sectionflags	@""
	.align	4


	//----- nvinfo : EIATTR_CUDA_API_VERSION
	.align		4
        /*0000*/ 	.byte	0x04, 0x37
        /*0002*/ 	.short	(.L_1945 - .L_1944)
.L_1944:
        /*0004*/ 	.word	0x00000082


	//----- nvinfo : EIATTR_KPARAM_INFO
	.align		4
.L_1945:
        /*0008*/ 	.byte	0x04, 0x17
        /*000a*/ 	.short	(.L_1947 - .L_1946)
.L_1946:
        /*000c*/ 	.word	0x00000000
        /*0010*/ 	.short	0x0000
        /*0012*/ 	.short	0x0000
        /*0014*/ 	.byte	0x00, 0xf0, 0xa1, 0x04


	//----- nvinfo : EIATTR_SPARSE_MMA_MASK
	.align		4
.L_1947:
        /*0018*/ 	.byte	0x03, 0x50
        /*001a*/ 	.short	0x0000


	//----- nvinfo : EIATTR_MAXREG_COUNT
	.align		4
        /*001c*/ 	.byte	0x03, 0x1b
        /*001e*/ 	.short	0x00ff


	//----- nvinfo : EIATTR_NUM_BARRIERS
	.align		4
        /*0020*/ 	.byte	0x02, 0x4c
        /*0022*/ 	.byte	0x01
	.zero		1


	//----- nvinfo : EIATTR_MERCURY_ISA_VERSION
	.align		4
        /*0024*/ 	.byte	0x03, 0x5f
        /*0026*/ 	.short	0x0101


	//----- nvinfo : EIATTR_COOP_GROUP_MASK_REGIDS
	.align		4
        /*0028*/ 	.byte	0x04, 0x29
        /*002a*/ 	.short	(.L_1949 - .L_1948)


	//   ....[0]....
.L_1948:
        /*002c*/ 	.word	0xffffffff


	//   ....[1]....
        /*0030*/ 	.word	0xffffffff


	//   ....[2]....
        /*0034*/ 	.word	0xffffffff


	//   ....[3]....
        /*0038*/ 	.word	0xffffffff


	//   ....[4]....
        /*003c*/ 	.word	0xffffffff


	//   ....[5]....
        /*0040*/ 	.word	0xffffffff


	//   ....[6]....
        /*0044*/ 	.word	0xffffffff


	//   ....[7]....
        /*0048*/ 	.word	0xffffffff


	//   ....[8]....
        /*004c*/ 	.word	0xffffffff


	//   ....[9]....
        /*0050*/ 	.word	0xffffffff


	//----- nvinfo : EIATTR_COOP_GROUP_INSTR_OFFSETS
	.align		4
.L_1949:
        /*0054*/ 	.byte	0x04, 0x28
        /*0056*/ 	.short	(.L_1951 - .L_1950)


	//   ....[0]....
.L_1950:
        /*0058*/ 	.word	0x00001b80


	//   ....[1]....
        /*005c*/ 	.word	0x00001ba0


	//   ....[2]....
        /*0060*/ 	.word	0x00001be0


	//   ....[3]....
        /*0064*/ 	.word	0x00001bf0


	//   ....[4]....
        /*0068*/ 	.word	0x00001c30


	//   ....[5]....
        /*006c*/ 	.word	0x00001c40


	//   ....[6]....
        /*0070*/ 	.word	0x00001c70


	//   ....[7]....
        /*0074*/ 	.word	0x00001c80


	//   ....[8]....
        /*0078*/ 	.word	0x00001cb0


	//   ....[9]....
        /*007c*/ 	.word	0x00001cc0


	//----- nvinfo : EIATTR_VRC_CTA_INIT_COUNT
	.align		4
.L_1951:
        /*0080*/ 	.byte	0x02, 0x4a
	.zero		1
	.zero		1


	//----- nvinfo : EIATTR_EXIT_INSTR_OFFSETS
	.align		4
        /*0084*/ 	.byte	0x04, 0x1c
        /*0086*/ 	.short	(.L_1953 - .L_1952)


	//   ....[0]....
.L_1952:
        /*0088*/ 	.word	0x0000a2a0


	//   ....[1]....
        /*008c*/ 	.word	0x0000a320


	//----- nvinfo : EIATTR_MAX_THREADS
	.align		4
.L_1953:
        /*0090*/ 	.byte	0x04, 0x05
        /*0092*/ 	.short	(.L_1955 - .L_1954)
.L_1954:
        /*0094*/ 	.word	0x00000100
        /*0098*/ 	.word	0x00000001
        /*009c*/ 	.word	0x00000001


	//----- nvinfo : EIATTR_CRS_STACK_SIZE
	.align		4
.L_1955:
        /*00a0*/ 	.byte	0x04, 0x1e
        /*00a2*/ 	.short	(.L_1957 - .L_1956)
.L_1956:
        /*00a4*/ 	.word	0x00000000


	//----- nvinfo : EIATTR_CBANK_PARAM_SIZE
	.align		4
.L_1957:
        /*00a8*/ 	.byte	0x03, 0x19
        /*00aa*/ 	.short	0x0128


	//----- nvinfo : EIATTR_PARAM_CBANK
	.align		4
        /*00ac*/ 	.byte	0x04, 0x0a
        /*00ae*/ 	.short	(.L_1959 - .L_1958)
	.align		4
.L_1958:
        /*00b0*/ 	.word	index@(.nv.constant0._ZN10layer_norm31ln_parallel_residual_bwd_kernelINS_13Kernel_traitsIf6__halfS2_S2_fjLj5120ELj1ELj1ELj8ELj8ENS_18Kernel_traits_baseILj5120EfS2_S2_S2_fjLj256EEEEELb1ELb1ELb0EEEvNS_9BwdParamsE)
        /*00b4*/ 	.short	0x0380
        /*00b6*/ 	.short	0x0128


	//----- nvinfo : EIATTR_SW_WAR
	.align		4
.L_1959:
        /*00b8*/ 	.byte	0x04, 0x36
        /*00ba*/ 	.short	(.L_1961 - .L_1960)
.L_1960:
        /*00bc*/ 	.word	0x00000008
.L_1961:


//--------------------- .nv.info._ZN10layer_norm22ln_bwd_finalize_kernelINS_22Kernel_traits_finalizeILj5120Ef6__halfS2_S2_fjLb0ELj1024ELj4ENS_18Kernel_traits_baseILj5120EfS2_S2_S2_fjLj1024EEEEELb0ELb1EEEvNS_9BwdParamsE --------------------------
	.section	.nv.info._ZN10layer_norm22ln_bwd_finalize_kernelINS_22Kernel_traits_finalizeILj5120Ef6__halfS2_S2_fjLb0ELj1024ELj4ENS_18Kernel_traits_baseILj5120EfS2_S2_S2_fjLj1024EEEEELb0ELb1EEEvNS_9BwdParamsE,"",@"SHT_CUDA_INFO"
	.sectionflags	@""
	.align	4


	//----- nvinfo : EIATTR_CUDA_API_VERSION
	.align		4
        /*0000*/ 	.byte	0x04, 0x37
        /*0002*/ 	.short	(.L_1963 - .L_1962)
.L_1962:
        /*0004*/ 	.word	0x00000082


	//----- nvinfo : EIATTR_KPARAM_INFO
	.align		4
.L_1963:
        /*0008*/ 	.byte	0x04, 0x17
        /*000a*/ 	.short	(.L_1965 - .L_1964)
.L_1964:
        /*000c*/ 	.word	0x00000000
        /*0010*/ 	.short	0x0000
        /*0012*/ 	.short	0x0000
        /*0014*/ 	.byte	0x00, 0xf0, 0xa1, 0x04


	//----- nvinfo : EIATTR_SPARSE_MMA_MASK
	.align		4
.L_1965:
        /*0018*/ 	.byte	0x03, 0x50
        /*001a*/ 	.short	0x0000


	//----- nvinfo : EIATTR_MAXREG_COUNT
	.align		4
        /*001c*/ 	.byte	0x03, 0x1b
        /*001e*/ 	.short	0x0040


	//----- nvinfo : EIATTR_NUM_BARRIERS
	.align		4
        /*0020*/ 	.byte	0x02, 0x4c
        /*0022*/ 	.byte	0x01
	.zero		1


	//----- nvinfo : EIATTR_MERCURY_ISA_VERSION
	.align		4
        /*0024*/ 	.byte	0x03, 0x5f
        /*0026*/ 	.short	0x0101


	//----- nvinfo : EIATTR_COOP_GROUP_MASK_REGIDS
	.align		4
        /*0028*/ 	.byte	0x04, 0x29
        /*002a*/ 	.short	(.L_1967 - .L_1966)


	//   ....[0]....
.L_1966:
        /*002c*/ 	.word	0xffffffff


	//   ....[1]....
        /*0030*/ 	.word	0xffffffff


	//   ....[2]....
        /*0034*/ 	.word	0xffffffff


	//   ....[3]....
        /*0038*/ 	.word	0xffffffff


	//   ....[4]....
        /*003c*/ 	.word	0xffffffff


	//   ....[5]....
        /*0040*/ 	.word	0xffffffff


	//   ....[6]....
        /*0044*/ 	.word	0xffffffff


	//   ....[7]....
        /*0048*/ 	.word	0xffffffff


	//   ....[8]....
        /*004c*/ 	.word	0xffffffff


	//   ....[9]....
        /*0050*/ 	.word	0xffffffff


	//----- nvinfo : EIATTR_COOP_GROUP_INSTR_OFFSETS
	.align		4
.L_1967:
        /*0054*/ 	.byte	0x04, 0x28
        /*0056*/ 	.short	(.L_1969 - .L_1968)


	//   ....[0]....
.L_1968:
        /*0058*/ 	.word	0x00001560


	//   ....[1]....
        /*005c*/ 	.word	0x00001570


	//   ....[2]....
        /*0060*/ 	.word	0x000015a0


	//   ....[3]....
        /*0064*/ 	.word	0x000015b0


	//   ....[4]....
        /*0068*/ 	.word	0x000015e0


	//   ....[5]....
        /*006c*/ 	.word	0x000015f0


	//   ....[6]....
        /*0070*/ 	.word	0x00001620


	//   ....[7]....
        /*0074*/ 	.word	0x00001640


	//   ....[8]....
        /*0078*/ 	.word	0x00001670


	//   ....[9]....
        /*007c*/ 	.word	0x00001680


	//----- nvinfo : EIATTR_VRC_CTA_INIT_COUNT
	.align		4
.L_1969:
        /*0080*/ 	.byte	0x02, 0x4a
	.zero		1
	.zero		1


	//----- nvinfo : EIATTR_EXIT_INSTR_OFFSETS
	.align		4
        /*0084*/ 	.byte	0x04, 0x1c
        /*0086*/ 	.short	(.L_1971 - .L_1970)


	//   ....[0]....
.L_1970:
        /*0088*/ 	.word	0x00000060


	//   ....[1]....
        /*008c*/ 	.word	0x000016e0


	//   ....[2]....
        /*0090*/ 	.word	0x000017b0


	//----- nvinfo : EIATTR_MAX_THREADS
	.align		4
.L_1971:
        /*0094*/ 	.byte	0x04, 0x05
        /*0096*/ 	.short	(.L_1973 - .L_1972)
.L_1972:
        /*0098*/ 	.word	0x00000400
        /*009c*/ 	.word	0x00000001
        /*00a0*/ 	.word	0x00000001


	//----- nvinfo : EIATTR_CRS_STACK_SIZE
	.align		4
.L_1973:
        /*00a4*/ 	.byte	0x04, 0x1e
        /*00a6*/ 	.short	(.L_1975 - .L_1974)
.L_1974:
        /*00a8*/ 	.word	0x00000000


	//----- nvinfo : EIATTR_CBANK_PARAM_SIZE
	.align		4
.L_1975:
        /*00ac*/ 	.byte	0x03, 0x19
        /*00ae*/ 	.short	0x0128


	//----- nvinfo : EIATTR_PARAM_CBANK
	.align		4
        /*00b0*/ 	.byte	0x04, 0x0a
        /*00b2*/ 	.short	(.L_1977 - .L_1976)
	.align		4
.L_1976:
        /*00b4*/ 	.word	index@(.nv.constant0._ZN10layer_norm22ln_bwd_finalize_kernelINS_22Kernel_traits_finalizeILj5120Ef6__halfS2_S2_fjLb0ELj1024ELj4ENS_18Kernel_traits_baseILj5120EfS2_S2_S2_fjLj1024EEEEELb0ELb1EEEvNS_9BwdParamsE)
        /*00b8*/ 	.short	0x0380
        /*00ba*/ 	.short	0x0128


	//----- nvinfo : EIATTR_SW_WAR
	.align		4
.L_1977:
        /*00bc*/ 	.byte	0x04, 0x36
        /*00be*/ 	.short	(.L_1979 - .L_1978)
.L_1978:
        /*00c0*/ 	.word	0x00000008
.L_1979:


//--------------------- .nv.info._ZN10layer_norm40ln_parallel_residual_bwd_finalize_kernelINS_22Kernel_traits_finalizeILj5120Ef6__halfS2_S2_fjLb0ELj1024ELj4ENS_18Kernel_traits_baseILj5120EfS2_S2_S2_fjLj1024EEEEELb1EEEvNS_9BwdParamsE --------------------------
	.section	.nv.info._ZN10layer_norm40ln_parallel_residual_bwd_finalize_kernelINS_22Kernel_traits_finalizeILj5120Ef6__halfS2_S2_fjLb0ELj1024ELj4ENS_18Kernel_traits_baseILj5120EfS2_S2_S2_fjLj1024EEEEELb1EEEvNS_9BwdParamsE,"",@"SHT_CUDA_INFO"
	.sectionflags	@""
	.align	4


	//----- nvinfo : EIATTR_CUDA_API_VERSION
	.align		4
        /*0000*/ 	.byte	0x04, 0x37
        /*0002*/ 	.short	(.L_1981 - .L_1980)
.L_1980:
        /*0004*/ 	.word	0x00000082


	//----- nvinfo : EIATTR_KPARAM_INFO
	.align		4
.L_1981:
        /*0008*/ 	.byte	0x04, 0x17
        /*000a*/ 	.short	(.L_1983 - .L_1982)
.L_1982:
        /*000c*/ 	.word	0x00000000
        /*0010*/ 	.short	0x0000
        /*0012*/ 	.short	0x0000
        /*0014*/ 	.byte	0x00, 0xf0, 0xa1, 0x04


	//----- nvinfo : EIATTR_SPARSE_MMA_MASK
	.align		4
.L_1983:
        /*0018*/ 	.byte	0x03, 0x50
        /*001a*/ 	.short	0x0000


	//----- nvinfo : EIATTR_MAXREG_COUNT
	.align		4
        /*001c*/ 	.byte	0x03, 0x1b
        /*001e*/ 	.short	0x0040


	//----- nvinfo : EIATTR_NUM_BARRIERS
	.align		4
        /*0020*/ 	.byte	0x02, 0x4c
        /*0022*/ 	.byte	0x01
	.zero		1


	//----- nvinfo : EIATTR_MERCURY_ISA_VERSION
	.align		4
        /*0024*/ 	.byte	0x03, 0x5f
        /*0026*/ 	.short	0x0101


	//----- nvinfo : EIATTR_COOP_GROUP_MASK_REGIDS
	.align		4
        /*0028*/ 	.byte	0x04, 0x29
        /*002a*/ 	.short	(.L_1985 - .L_1984)


	//   ....[0]....
.L_1984:
        /*002c*/ 	.word	0xffffffff


	//   ....[1]....
        /*0030*/ 	.word	0xffffffff


	//   ....[2]....
        /*0034*/ 	.word	0xffffffff


	//   ....[3]....
        /*0038*/ 	.word	0xffffffff


	//   ....[4]....
        /*003c*/ 	.word	0xffffffff


	//   ....[5]....
        /*0040*/ 	.word	0xffffffff


	//   ....[6]....
        /*0044*/ 	.word	0xffffffff


	//   ....[7]....
        /*0048*/ 	.word	0xffffffff


	//   ....[8]....
        /*004c*/ 	.word	0xffffffff


	//   ....[9]....
        /*0050*/ 	.word	0xffffffff


	//   ....[10]....
        /*0054*/ 	.word	0xffffffff


	//   ....[11]....
        /*0058*/ 	.word	0xffffffff


	//   ....[12]....
        /*005c*/ 	.word	0xffffffff


	//   ....[13]....
        /*0060*/ 	.word	0xffffffff


	//   ....[14]....
        /*0064*/ 	.word	0xffffffff


	//   ....[15]....
        /*0068*/ 	.word	0xffffffff


	//   ....[16]....
        /*006c*/ 	.word	0xffffffff


	//   ....[17]....
        /*0070*/ 	.word	0xffffffff


	//   ....[18]....
        /*0074*/ 	.word	0xffffffff


	//   ....[19]....
        /*0078*/ 	.word	0xffffffff


	//----- nvinfo : EIATTR_COOP_GROUP_INSTR_OFFSETS
	.align		4
.L_1985:
        /*007c*/ 	.byte	0x04, 0x28
        /*007e*/ 	.short	(.L_1987 - .L_1986)


	//   ....[0]....
.L_1986:
        /*0080*/ 	.word	0x000013e0


	//   ....[1]....
        /*0084*/ 	.word	0x000013f0


	//   ....[2]....
        /*0088*/ 	.word	0x00001400


	//   ....[3]....
        /*008c*/ 	.word	0x00001410


	//   ....[4]....
        /*0090*/ 	.word	0x00001450


	//   ....[5]....
        /*0094*/ 	.word	0x00001470


	//   ....[6]....
        /*0098*/ 	.word	0x00001480


	//   ....[7]....
        /*009c*/ 	.word	0x00001490


	//   ....[8]....
        /*00a0*/ 	.word	0x000014d0


	//   ....[9]....
        /*00a4*/ 	.word	0x000014f0


	//   ....[10]....
        /*00a8*/ 	.word	0x00001500


	//   ....[11]....
        /*00ac*/ 	.word	0x00001510


	//   ....[12]....
        /*00b0*/ 	.word	0x00001540


	//   ....[13]....
        /*00b4*/ 	.word	0x00001560


	//   ....[14]....
        /*00b8*/ 	.word	0x00001580


	//   ....[15]....
        /*00bc*/ 	.word	0x00001590


	//   ....[16]....
        /*00c0*/ 	.word	0x000015c0


	//   ....[17]....
        /*00c4*/ 	.word	0x000015e0


	//   ....[18]....
        /*00c8*/ 	.word	0x00001600


	//   ....[19]....
        /*00cc*/ 	.word	0x00001610


	//----- nvinfo : EIATTR_VRC_CTA_INIT_COUNT
	.align		4
.L_1987:
        /*00d0*/ 	.byte	0x02, 0x4a
	.zero		1
	.zero		1


	//----- nvinfo : EIATTR_EXIT_INSTR_OFFSETS
	.align		4
        /*00d4*/ 	.byte	0x04, 0x1c
        /*00d6*/ 	.short	(.L_1989 - .L_1988)


	//   ....[0]....
.L_1988:
        /*00d8*/ 	.word	0x00000060


	//   ....[1]....
        /*00dc*/ 	.word	0x000016b0


	//   ....[2]....
        /*00e0*/ 	.word	0x00001800


	//----- nvinfo : EIATTR_MAX_THREADS
	.align		4
.L_1989:
        /*00e4*/ 	.byte	0x04, 0x05
        /*00e6*/ 	.short	(.L_1991 - .L_1990)
.L_1990:
        /*00e8*/ 	.word	0x00000400
        /*00ec*/ 	.word	0x00000001
        /*00f0*/ 	.word	0x00000001


	//----- nvinfo : EIATTR_CRS_STACK_SIZE
	.align		4
.L_1991:
        /*00f4*/ 	.byte	0x04, 0x1e
        /*00f6*/ 	.short	(.L_1993 - .L_1992)
.L_1992:
        /*00f8*/ 	.word	0x00000000


	//----- nvinfo : EIATTR_CBANK_PARAM_SIZE
	.align		4
.L_1993:
        /*00fc*/ 	.byte	0x03, 0x19
        /*00fe*/ 	.short	0x0128


	//----- nvinfo : EIATTR_PARAM_CBANK
	.align		4
        /*0100*/ 	.byte	0x04, 0x0a
        /*0102*/ 	.short	(.L_1995 - .L_1994)
	.align		4
.L_1994:
        /*0104*/ 	.word	index@(.nv.constant0._ZN10layer_norm40ln_parallel_residual_bwd_finalize_kernelINS_22Kernel_traits_finalizeILj5120Ef6__halfS2_S2_fjLb0ELj1024ELj4ENS_18Kernel_traits_baseILj5120EfS2_S2_S2_fjLj1024EEEEELb1EEEvNS_9BwdParamsE)
        /*0108*/ 	.short	0x0380
        /*010a*/ 	.short	0x0128


	//----- nvinfo : EIATTR_SW_WAR
	.align		4
.L_1995:
        /*010c*/ 	.byte	0x04, 0x36
        /*010e*/ 	.short	(.L_1997 - .L_1996)
.L_1996:
        /*0110*/ 	.word	0x00000008
.L_1997:


//--------------------- .nv.info._ZN10layer_norm31ln_parallel_residual_bwd_kernelINS_13Kernel_traitsIf6__halfS2_S2_fjLj5120ELj1ELj1ELj8ELj8ENS_18Kernel_traits_baseILj5120EfS2_S2_S2_fjLj256EEEEELb1ELb1ELb1EEEvNS_9BwdParamsE --------------------------
	.section	.nv.info._ZN10layer_norm31ln_parallel_residual_bwd_kernelINS_13Kernel_traitsIf6__halfS2_S2_fjLj5120ELj1ELj1ELj8ELj8ENS_18Kernel_traits_baseILj5120EfS2_S2_S2_fjLj256EEEEELb1ELb1ELb1EEEvNS_9BwdParamsE,"",@"SHT_CUDA_INFO"
	.sectionflags	@""
	.align	4


	//----- nvinfo : EIATTR_CUDA_API_VERSION
	.align		4
        /*0000*/ 	.byte	0x04, 0x37
        /*0002*/ 	.short	(.L_1999 - .L_1998)
.L_1998:
        /*0004*/ 	.word	0x00000082


	//----- nvinfo : EIATTR_KPARAM_INFO
	.align		4
.L_1999:
        /*0008*/ 	.byte	0x04, 0x17
        /*000a*/ 	.short	(.L_2001 - .L_2000)
.L_2000:
        /*000c*/ 	.word	0x00000000
        /*0010*/ 	.short	0x0000
        /*0012*/ 	.short	0x0000
        /*0014*/ 	.byte	0x00, 0xf0, 0xa1, 0x04


	//----- nvinfo : EIATTR_SPARSE_MMA_MASK
	.align		4
.L_2001:
        /*0018*/ 	.byte	0x03, 0x50
        /*001a*/ 	.short	0x0000


	//----- nvinfo : EIATTR_MAXREG_COUNT
	.align		4
        /*001c*/ 	.byte	0x03, 0x1b
        /*001e*/ 	.short	0x00ff


	//----- nvinfo : EIATTR_NUM_BARRIERS
	.align		4
        /*0020*/ 	.byte	0x02, 0x4c
        /*0022*/ 	.byte	0x01
	.zero		1


	//----- nvinfo : EIATTR_MERCURY_ISA_VERSION
	.align		4
        /*0024*/ 	.byte	0x03, 0x5f
        /*0026*/ 	.short	0x0101


	//----- nvinfo : EIATTR_COOP_GROUP_MASK_REGIDS
	.align		4
        /*0028*/ 	.byte	0x04, 0x29
        /*002a*/ 	.short	(.L_2003 - .L_2002)


	//   ....[0]....
.L_2002:
        /*002c*/ 	.word	0xffffffff


	//   ....[1]....
        /*0030*/ 	.word	0xffffffff


	//   ....[2]....
        /*0034*/ 	.word	0xffffffff


	//   ....[3]....
        /*0038*/ 	.word	0xffffffff


	//   ....[4]....
        /*003c*/ 	.word	0xffffffff


	//   ....[5]....
        /*0040*/ 	.word	0xffffffff


	//   ....[6]....
        /*0044*/ 	.word	0xffffffff


	//   ....[7]....
        /*0048*/ 	.word	0xffffffff


	//   ....[8]....
        /*004c*/ 	.word	0xffffffff


	//   ....[9]....
        /*0050*/ 	.word	0xffffffff


	//----- nvinfo : EIATTR_COOP_GROUP_INSTR_OFFSETS
	.align		4
.L_2003:
        /*0054*/ 	.byte	0x04, 0x28
        /*0056*/ 	.short	(.L_2005 - .L_2004)


	//   ....[0]....
.L_2004:
        /*0058*/ 	.word	0x000014f0


	//   ....[1]....
        /*005c*/ 	.word	0x00001500


	//   ....[2]....
        /*0060*/ 	.word	0x00001530


	//   ....[3]....
        /*0064*/ 	.word	0x00001540


	//   ....[4]....
        /*0068*/ 	.word	0x00001570


	//   ....[5]....
        /*006c*/ 	.word	0x00001580


	//   ....[6]....
        /*0070*/ 	.word	0x000015c0


	//   ....[7]....
        /*0074*/ 	.word	0x000015d0


	//   ....[8]....
        /*0078*/ 	.word	0x00001620


	//   ....[9]....
        /*007c*/ 	.word	0x00001630


	//----- nvinfo : EIATTR_VRC_CTA_INIT_COUNT
	.align		4
.L_2005:
        /*0080*/ 	.byte	0x02, 0x4a
	.zero		1
	.zero		1


	//----- nvinfo : EIATTR_EXIT_INSTR_OFFSETS
	.align		4
        /*0084*/ 	.byte	0x04, 0x1c
        /*0086*/ 	.short	(.L_2007 - .L_2006)


	//   ....[0]....
.L_2006:
        /*0088*/ 	.word	0x00009890


	//----- nvinfo : EIATTR_MAX_THREADS
	.align		4
.L_2007:
        /*008c*/ 	.byte	0x04, 0x05
        /*008e*/ 	.short	(.L_2009 - .L_2008)
.L_2008:
        /*0090*/ 	.word	0x00000100
        /*0094*/ 	.word	0x00000001
        /*0098*/ 	.word	0x00000001


	//----- nvinfo : EIATTR_CRS_STACK_SIZE
	.align		4
.L_2009:
        /*009c*/ 	.byte	0x04, 0x1e
        /*009e*/ 	.short	(.L_2011 - .L_2010)
.L_2010:
        /*00a0*/ 	.word	0x00000000


	//----- nvinfo : EIATTR_CBANK_PARAM_SIZE
	.align		4
.L_2011:
        /*00a4*/ 	.byte	0x03, 0x19
        /*00a6*/ 	.short	0x0128


	//----- nvinfo : EIATTR_PARAM_CBANK
	.align		4
        /*00a8*/ 	.byte	0x04, 0x0a
        /*00aa*/ 	.short	(.L_2013 - .L_2012)
	.align		4
.L_2012:
        /*00ac*/ 	.word	index@(.nv.constant0._ZN10layer_norm31ln_parallel_residual_bwd_kernelINS_13Kernel_traitsIf6__halfS2_S2_fjLj5120ELj1ELj1ELj8ELj8ENS_18Kernel_traits_baseILj5120EfS2_S2_S2_fjLj256EEEEELb1ELb1ELb1EEEvNS_9BwdParamsE)
        /*00b0*/ 	.short	0x0380
        /*00b2*/ 	.short	0x0128


	//----- nvinfo : EIATTR_SW_WAR
	.align		4
.L_2013:
        /*00b4*/ 	.byte	0x04, 0x36
        /*00b6*/ 	.short	(.L_2015 - .L_2014)
.L_2014:
        /*00b8*/ 	.word	0x00000008
.L_2015:


//--------------------- .nv.info._ZN10layer_norm31ln_parallel_residual_bwd_kernelINS_13Kernel_traitsI6__halfS2_fS2_fjLj5120ELj1ELj1ELj8ELj8ENS_18Kernel_traits_baseILj5120ES2_S2_fS2_fjLj256EEEEELb0ELb0ELb0EEEvNS_9BwdParamsE --------------------------
	.section	.nv.info._ZN10layer_norm31ln_parallel_residual_bwd_kernelINS_13Kernel_traitsI6__halfS2_fS2_fjLj5120ELj1ELj1ELj8ELj8ENS_18Kernel_traits_baseILj5120ES2_S2_fS2_fjLj256EEEEELb0ELb0ELb0EEEvNS_9BwdParamsE,"",@"SHT_CUDA_INFO"
	.sectionflags	@""
	.align	4


	//----- nvinfo : EIATTR_CUDA_API_VERSION
	.align		4
        /*0000*/ 	.byte	0x04, 0x37
        /*0002*/ 	.short	(.L_2017 - .L_2016)
.L_2016:
        /*0004*/ 	.word	0x00000082


	//----- nvinfo : EIATTR_KPARAM_INFO
	.align		4
.L_2017:
        /*0008*/ 	.byte	0x04, 0x17
        /*000a*/ 	.short	(.L_2019 - .L_2018)
.L_2018:
        /*000c*/ 	.word	0x00000000
        /*0010*/ 	.short	0x0000
        /*0012*/ 	.short	0x0000
        /*0014*/ 	.byte	0x00, 0xf0, 0xa1, 0x04


	//----- nvinfo : EIATTR_SPARSE_MMA_MASK
	.align		4
.L_2019:
        /*0018*/ 	.byte	0x03, 0x50
        /*001a*/ 	.short	0x0000


	//----- nvinfo : EIATTR_MAXREG_COUNT
	.align		4
        /*001c*/ 	.byte	0x03, 0x1b
        /*001e*/ 	.short	0x00ff


	//----- nvinfo : EIATTR_NUM_BARRIERS
	.align		4
        /*0020*/ 	.byte	0x02, 0x4c
        /*0022*/ 	.byte	0x01
	.zero		1


	//----- nvinfo : EIATTR_MERCURY_ISA_VERSION
	.align		4
        /*0024*/ 	.byte	0x03, 0x5f
        /*0026*/ 	.short	0x0101


	//----- nvinfo : EIATTR_COOP_GROUP_MASK_REGIDS
	.align		4
        /*0028*/ 	.byte	0x04, 0x29
        /*002a*/ 	.short	(.L_2021 - .L_2020)


	//   ....[0]....
.L_2020:
        /*002c*/ 	.word	0xffffffff


	//   ....[1]....
        /*0030*/ 	.word	0xffffffff


	//   ....[2]....
        /*0034*/ 	.word	0xffffffff


	//   ....[3]....
        /*0038*/ 	.word	0xffffffff


	//   ....[4]....
        /*003c*/ 	.word	0xffffffff


	//   ....[5]....
        /*0040*/ 	.word	0xffffffff


	//   ....[6]....
        /*0044*/ 	.word	0xffffffff


	//   ....[7]....
        /*0048*/ 	.word	0xffffffff


	//   ....[8]....
        /*004c*/ 	.word	0xffffffff


	//   ....[9]....
        /*0050*/ 	.word	0xffffffff


	//----- nvinfo : EIATTR_COOP_GROUP_INSTR_OFFSETS
	.align		4
.L_2021:
        /*0054*/ 	.byte	0x04, 0x28
        /*0056*/ 	.short	(.L_2023 - .L_2022)


	//   ....[0]....
.L_2022:
        /*0058*/ 	.word	0x000027a0


	//   ....[1]....
        /*005c*/ 	.word	0x000027c0


	//   ....[2]....
        /*0060*/ 	.word	0x00002800


	//   ....[3]....
        /*0064*/ 	.word	0x00002810


	//   ....[4]....
        /*0068*/ 	.word	0x00002850


	//   ....[5]....
        /*006c*/ 	.word	0x00002860


	//   ....[6]....
        /*0070*/ 	.word	0x00002890


	//   ....[7]....
        /*0074*/ 	.word	0x000028a0


	//   ....[8]....
        /*0078*/ 	.word	0x000028d0


	//   ....[9]....
        /*007c*/ 	.word	0x000028e0


	//----- nvinfo : EIATTR_VRC_CTA_INIT_COUNT
	.align		4
.L_2023:
        /*0080*/ 	.byte	0x02, 0x4a
	.zero		1
	.zero		1


	//----- nvinfo : EIATTR_EXIT_INSTR_OFFSETS
	.align		4
        /*0084*/ 	.byte	0x04, 0x1c
        /*0086*/ 	.short	(.L_2025 - .L_2024)


	//   ....[0]....
.L_2024:
        /*0088*/ 	.word	0x00007160


	//   ....[1]....
        /*008c*/ 	.word	0x00007230


	//----- nvinfo : EIATTR_MAX_THREADS
	.align		4
.L_2025:
        /*0090*/ 	.byte	0x04, 0x05
        /*0092*/ 	.short	(.L_2027 - .L_2026)
.L_2026:
        /*0094*/ 	.word	0x00000100
        /*0098*/ 	.word	0x00000001
        /*009c*/ 	.word	0x00000001


	//----- nvinfo : EIATTR_CRS_STACK_SIZE
	.align		4
.L_2027:
        /*00a0*/ 	.byte	0x04, 0x1e
        /*00a2*/ 	.short	(.L_2029 - .L_2028)
.L_2028:
        /*00a4*/ 	.word	0x00000000


	//----- nvinfo : EIATTR_CBANK_PARAM_SIZE
	.align		4
.L_2029:
        /*00a8*/ 	.byte	0x03, 0x19
        /*00aa*/ 	.short	0x0128


	//----- nvinfo : EIATTR_PARAM_CBANK
	.align		4
        /*00ac*/ 	.byte	0x04, 0x0a
        /*00ae*/ 	.short	(.L_2031 - .L_2030)
	.align		4
.L_2030:
        /*00b0*/ 	.word	index@(.nv.constant0._ZN10layer_norm31ln_parallel_residual_bwd_kernelINS_13Kernel_traitsI6__halfS2_fS2_fjLj5120ELj1ELj1ELj8ELj8ENS_18Kernel_traits_baseILj5120ES2_S2_fS2_fjLj256EEEEELb0ELb0ELb0EEEvNS_9BwdParamsE)
        /*00b4*/ 	.short	0x0380
        /*00b6*/ 	.short	0x0128


	//----- nvinfo : EIATTR_SW_WAR
	.align		4
.L_2031:
        /*00b8*/ 	.byte	0x04, 0x36
        /*00ba*/ 	.short	(.L_2033 - .L_2032)
.L_2032:
        /*00bc*/ 	.word	0x00000008
.L_2033:


//--------------------- .nv.info._ZN10layer_norm31ln_parallel_residual_bwd_kernelINS_13Kernel_traitsI6__halfS2_fS2_fjLj5120ELj1ELj1ELj8ELj8ENS_18Kernel_traits_baseILj5120ES2_S2_fS2_fjLj256EEEEELb0ELb0ELb1EEEvNS_9BwdParamsE --------------------------
	.section	.nv.info._ZN10layer_norm31ln_parallel_residual_bwd_kernelINS_13Kernel_traitsI6__halfS2_fS2_fjLj5120ELj1ELj1ELj8ELj8ENS_18Kernel_traits_baseILj5120ES2_S2_fS2_fjLj256EEEEELb0ELb0ELb1EEEvNS_9BwdParamsE,"",@"SHT_CUDA_INFO"
	.sectionflags	@""
	.align	4


	//----- nvinfo : EIATTR_CUDA_API_VERSION
	.align		4
        /*0000*/ 	.byte	0x04, 0x37
        /*0002*/ 	.short	(.L_2035 - .L_2034)
.L_2034:
        /*0004*/ 	.word	0x00000082


	//----- nvinfo : EIATTR_KPARAM_INFO
	.align		4
.L_2035:
        /*0008*/ 	.byte	0x04, 0x17
        /*000a*/ 	.short	(.L_2037 - .L_2036)
.L_2036:
        /*000c*/ 	.word	0x00000000
        /*0010*/ 	.short	0x0000
        /*0012*/ 	.short	0x0000
        /*0014*/ 	.byte	0x00, 0xf0, 0xa1, 0x04


	//----- nvinfo : EIATTR_SPARSE_MMA_MASK
	.align		4
.L_2037:
        /*0018*/ 	.byte	0x03, 0x50
        /*001a*/ 	.short	0x0000


	//----- nvinfo : EIATTR_MAXREG_COUNT
	.align		4
        /*001c*/ 	.byte	0x03, 0x1b
        /*001e*/ 	.short	0x00ff


	//----- nvinfo : EIATTR_NUM_BARRIERS
	.align		4
        /*0020*/ 	.byte	0x02, 0x4c
        /*0022*/ 	.byte	0x01
	.zero		1


	//----- nvinfo : EIATTR_MERCURY_ISA_VERSION
	.align		4
        /*0024*/ 	.byte	0x03, 0x5f
        /*0026*/ 	.short	0x0101


	//----- nvinfo : EIATTR_COOP_GROUP_MASK_REGIDS
	.align		4
        /*0028*/ 	.byte	0x04, 0x29
        /*002a*/ 	.short	(.L_2039 - .L_2038)


	//   ....[0]....
.L_2038:
        /*002c*/ 	.word	0xffffffff


	//   ....[1]....
        /*0030*/ 	.word	0xffffffff


	//   ....[2]....
        /*0034*/ 	.word	0xffffffff


	//   ....[3]....
        /*0038*/ 	.word	0xffffffff


	//   ....[4]....
        /*003c*/ 	.word	0xffffffff


	//   ....[5]....
        /*0040*/ 	.word	0xffffffff


	//   ....[6]....
        /*0044*/ 	.word	0xffffffff


	//   ....[7]....
        /*0048*/ 	.word	0xffffffff


	//   ....[8]....
        /*004c*/ 	.word	0xffffffff


	//   ....[9]....
        /*0050*/ 	.word	0xffffffff


	//----- nvinfo : EIATTR_COOP_GROUP_INSTR_OFFSETS
	.align		4
.L_2039:
        /*0054*/ 	.byte	0x04, 0x28
        /*0056*/ 	.short	(.L_2041 - .L_2040)


	//   ....[0]....
.L_2040:
        /*0058*/ 	.word	0x00001b40


	//   ....[1]....
        /*005c*/ 	.word	0x00001b50


	//   ....[2]....
        /*0060*/ 	.word	0x00001b80


	//   ....[3]....
        /*0064*/ 	.word	0x00001b90


	//   ....[4]....
        /*0068*/ 	.word	0x00001bc0


	//   ....[5]....
        /*006c*/ 	.word	0x00001bd0


	//   ....[6]....
        /*0070*/ 	.word	0x00001c10


	//   ....[7]....
        /*0074*/ 	.word	0x00001c20


	//   ....[8]....
        /*0078*/ 	.word	0x00001c50


	//   ....[9]....
        /*007c*/ 	.word	0x00001c60


	//----- nvinfo : EIATTR_VRC_CTA_INIT_COUNT
	.align		4
.L_2041:
        /*0080*/ 	.byte	0x02, 0x4a
	.zero		1
	.zero		1


	//----- nvinfo : EIATTR_EXIT_INSTR_OFFSETS
	.align		4
        /*0084*/ 	.byte	0x04, 0x1c
        /*0086*/ 	.short	(.L_2043 - .L_2042)


	//   ....[0]....
.L_2042:
        /*0088*/ 	.word	0x00006710


	//----- nvinfo : EIATTR_MAX_THREADS
	.align		4
.L_2043:
        /*008c*/ 	.byte	0x04, 0x05
        /*008e*/ 	.short	(.L_2045 - .L_2044)
.L_2044:
        /*0090*/ 	.word	0x00000100
        /*0094*/ 	.word	0x00000001
        /*0098*/ 	.word	0x00000001


	//----- nvinfo : EIATTR_CRS_STACK_SIZE
	.align		4
.L_2045:
        /*009c*/ 	.byte	0x04, 0x1e
        /*009e*/ 	.short	(.L_2047 - .L_2046)
.L_2046:
        /*00a0*/ 	.word	0x00000000


	//----- nvinfo : EIATTR_CBANK_PARAM_SIZE
	.align		4
.L_2047:
        /*00a4*/ 	.byte	0x03, 0x19
        /*00a6*/ 	.short	0x0128


	//----- nvinfo : EIATTR_PARAM_CBANK
	.align		4
        /*00a8*/ 	.byte	0x04, 0x0a
        /*00aa*/ 	.short	(.L_2049 - .L_2048)
	.align		4
.L_2048:
        /*00ac*/ 	.word	index@(.nv.constant0._ZN10layer_norm31ln_parallel_residual_bwd_kernelINS_13Kernel_traitsI6__halfS2_fS2_fjLj5120ELj1ELj1ELj8ELj8ENS_18Kernel_traits_baseILj5120ES2_S2_fS2_fjLj256EEEEELb0ELb0ELb1EEEvNS_9BwdParamsE)
        /*00b0*/ 	.short	0x0380
        /*00b2*/ 	.short	0x0128


	//----- nvinfo : EIATTR_SW_WAR
	.align		4
.L_2049:
        /*00b4*/ 	.byte	0x04, 0x36
        /*00b6*/ 	.short	(.L_2051 - .L_2050)
.L_2050:
        /*00b8*/ 	.word	0x00000008
.L_2051:


//--------------------- .nv.info._ZN10layer_norm31ln_parallel_residual_bwd_kernelINS_13Kernel_traitsI6__halfS2_fS2_fjLj5120ELj1ELj1ELj8ELj8ENS_18Kernel_traits_baseILj5120ES2_S2_fS2_fjLj256EEEEELb0ELb1ELb0EEEvNS_9BwdParamsE --------------------------
	.section	.nv.info._ZN10layer_norm31ln_parallel_residual_bwd_kernelINS_13Kernel_traitsI6__halfS2_fS2_fjLj5120ELj1ELj1ELj8ELj8ENS_18Kernel_traits_baseILj5120ES2_S2_fS2_fjLj256EEEEELb0ELb1ELb0EEEvNS_9BwdParamsE,"",@"SHT_CUDA_INFO"
	.sectionflags	@""
	.align	4


	//----- nvinfo : EIATTR_CUDA_API_VERSION
	.align		4
        /*0000*/ 	.byte	0x04, 0x37
        /*0002*/ 	.short	(.L_2053 - .L_2052)
.L_2052:
        /*0004*/ 	.word	0x00000082


	//----- nvinfo : EIATTR_KPARAM_INFO
	.align		4
.L_2053:
        /*0008*/ 	.byte	0x04, 0x17
        /*000a*/ 	.short	(.L_2055 - .L_2054)
.L_2054:
        /*000c*/ 	.word	0x00000000
        /*0010*/ 	.short	0x0000
        /*0012*/ 	.short	0x0000
        /*0014*/ 	.byte	0x00, 0xf0, 0xa1, 0x04


	//----- nvinfo : EIATTR_SPARSE_MMA_MASK
	.align		4
.L_2055:
        /*0018*/ 	.byte	0x03, 0x50
        /*001a*/ 	.short	0x0000


	//----- nvinfo : EIATTR_MAXREG_COUNT
	.align		4
        /*001c*/ 	.byte	0x03, 0x1b
        /*001e*/ 	.short	0x00ff


	//----- nvinfo : EIATTR_NUM_BARRIERS
	.align		4
        /*0020*/ 	.byte	0x02, 0x4c
        /*0022*/ 	.byte	0x01
	.zero		1


	//----- nvinfo : EIATTR_MERCURY_ISA_VERSION
	.align		4
        /*0024*/ 	.byte	0x03, 0x5f
        /*0026*/ 	.short	0x0101


	//----- nvinfo : EIATTR_COOP_GROUP_MASK_REGIDS
	.align		4
        /*0028*/ 	.byte	0x04, 0x29
        /*002a*/ 	.short	(.L_2057 - .L_2056)


	//   ....[0]....
.L_2056:
        /*002c*/ 	.word	0xffffffff


	//   ....[1]....
        /*0030*/ 	.word	0xffffffff


	//   ....[2]....
        /*0034*/ 	.word	0xffffffff


	//   ....[3]....
        /*0038*/ 	.word	0xffffffff


	//   ....[4]....
        /*003c*/ 	.word	0xffffffff


	//   ....[5]....
        /*0040*/ 	.word	0xffffffff


	//   ....[6]....
        /*0044*/ 	.word	0xffffffff


	//   ....[7]....
        /*0048*/ 	.word	0xffffffff


	//   ....[8]....
        /*004c*/ 	.word	0xffffffff


	//   ....[9]....
        /*0050*/ 	.word	0xffffffff


	//----- nvinfo : EIATTR_COOP_GROUP_INSTR_OFFSETS
	.align		4
.L_2057:
        /*0054*/ 	.byte	0x04, 0x28
        /*0056*/ 	.short	(.L_2059 - .L_2058)


	//   ....[0]....
.L_2058:
        /*0058*/ 	.word	0x000019b0


	//   ....[1]....
        /*005c*/ 	.word	0x000019d0


	//   ....[2]....
        /*0060*/ 	.word	0x00001a10


	//   ....[3]....
        /*0064*/ 	.word	0x00001a20


	//   ....[4]....
        /*0068*/ 	.word	0x00001a60


	//   ....[5]....
        /*006c*/ 	.word	0x00001a70


	//   ....[6]....
        /*0070*/ 	.word	0x00001aa0


	//   ....[7]....
        /*0074*/ 	.word	0x00001ab0


	//   ....[8]....
        /*0078*/ 	.word	0x00001ae0


	//   ....[9]....
        /*007c*/ 	.word	0x00001af0


	//----- nvinfo : EIATTR_VRC_CTA_INIT_COUNT
	.align		4
.L_2059:
        /*0080*/ 	.byte	0x02, 0x4a
	.zero		1
	.zero		1


	//----- nvinfo : EIATTR_EXIT_INSTR_OFFSETS
	.align		4
        /*0084*/ 	.byte	0x04, 0x1c
        /*0086*/ 	.short	(.L_2061 - .L_2060)


	//   ....[0]....
.L_2060:
        /*0088*/ 	.word	0x000060d0


	//   ....[1]....
        /*008c*/ 	.word	0x00006150


	//----- nvinfo : EIATTR_MAX_THREADS
	.align		4
.L_2061:
        /*0090*/ 	.byte	0x04, 0x05
        /*0092*/ 	.short	(.L_2063 - .L_2062)
.L_2062:
        /*0094*/ 	.word	0x00000100
        /*0098*/ 	.word	0x00000001
        /*009c*/ 	.word	0x00000001


	//----- nvinfo : EIATTR_CRS_STACK_SIZE
	.align		4
.L_2063:
        /*00a0*/ 	.byte	0x04, 0x1e
        /*00a2*/ 	.short	(.L_2065 - .L_2064)
.L_2064:
        /*00a4*/ 	.word	0x00000000


	//----- nvinfo : EIATTR_CBANK_PARAM_SIZE
	.align		4
.L_2065:
        /*00a8*/ 	.byte	0x03, 0x19
        /*00aa*/ 	.short	0x0128


	//----- nvinfo : EIATTR_PARAM_CBANK
	.align		4
        /*00ac*/ 	.byte	0x04, 0x0a
        /*00ae*/ 	.short	(.L_2067 - .L_2066)
	.align		4
.L_2066:
        /*00b0*/ 	.word	index@(.nv.constant0._ZN10layer_norm31ln_parallel_residual_bwd_kernelINS_13Kernel_traitsI6__halfS2_fS2_fjLj5120ELj1ELj1ELj8ELj8ENS_18Kernel_traits_baseILj5120ES2_S2_fS2_fjLj256EEEEELb0ELb1ELb0EEEvNS_9BwdParamsE)
        /*00b4*/ 	.short	0x0380
        /*00b6*/ 	.short	0x0128


	//----- nvinfo : EIATTR_SW_WAR
	.align		4
.L_2067:
        /*00b8*/ 	.byte	0x04, 0x36
        /*00ba*/ 	.short	(.L_2069 - .L_2068)
.L_2068:
        /*00bc*/ 	.word	0x00000008
.L_2069:


//--------------------- .nv.info._ZN10layer_norm31ln_parallel_residual_bwd_kernelINS_13Kernel_traitsI6__halfS2_fS2_fjLj5120ELj1ELj1ELj8ELj8ENS_18Kernel_traits_baseILj5120ES2_S2_fS2_fjLj256EEEEELb0ELb1ELb1EEEvNS_9BwdParamsE --------------------------
	.section	.nv.info._ZN10layer_norm31ln_parallel_residual_bwd_kernelINS_13Kernel_traitsI6__halfS2_fS2_fjLj5120ELj1ELj1ELj8ELj8ENS_18Kernel_traits_baseILj5120ES2_S2_fS2_fjLj256EEEEELb0ELb1ELb1EEEvNS_9BwdParamsE,"",@"SHT_CUDA_INFO"
	.sectionflags	@""
	.align	4


	//----- nvinfo : EIATTR_CUDA_API_VERSION
	.align		4
        /*0000*/ 	.byte	0x04, 0x37
        /*0002*/ 	.short	(.L_2071 - .L_2070)
.L_2070:
        /*0004*/ 	.word	0x00000082


	//----- nvinfo : EIATTR_KPARAM_INFO
	.align		4
.L_2071:
        /*0008*/ 	.byte	0x04, 0x17
        /*000a*/ 	.short	(.L_2073 - .L_2072)
.L_2072:
        /*000c*/ 	.word	0x00000000
        /*0010*/ 	.short	0x0000
        /*0012*/ 	.short	0x0000
        /*0014*/ 	.byte	0x00, 0xf0, 0xa1, 0x04


	//----- nvinfo : EIATTR_SPARSE_MMA_MASK
	.align		4
.L_2073:
        /*0018*/ 	.byte	0x03, 0x50
        /*001a*/ 	.short	0x0000


	//----- nvinfo : EIATTR_MAXREG_COUNT
	.align		4
        /*001c*/ 	.byte	0x03, 0x1b
        /*001e*/ 	.short	0x00ff


	//----- nvinfo : EIATTR_NUM_BARRIERS
	.align		4
        /*0020*/ 	.byte	0x02, 0x4c
        /*0022*/ 	.byte	0x01
	.zero		1


	//----- nvinfo : EIATTR_MERCURY_ISA_VERSION
	.align		4
        /*0024*/ 	.byte	0x03, 0x5f
        /*0026*/ 	.short	0x0101


	//----- nvinfo : EIATTR_COOP_GROUP_MASK_REGIDS
	.align		4
        /*0028*/ 	.byte	0x04, 0x29
        /*002a*/ 	.short	(.L_2075 - .L_2074)


	//   ....[0]....
.L_2074:
        /*002c*/ 	.word	0xffffffff


	//   ....[1]....
        /*0030*/ 	.word	0xffffffff


	//   ....[2]....
        /*0034*/ 	.word	0xffffffff


	//   ....[3]....
        /*0038*/ 	.word	0xffffffff


	//   ....[4]....
        /*003c*/ 	.word	0xffffffff


	//   ....[5]....
        /*0040*/ 	.word	0xffffffff


	//   ....[6]....
        /*0044*/ 	.word	0xffffffff


	//   ....[7]....
        /*0048*/ 	.word	0xffffffff


	//   ....[8]....
        /*004c*/ 	.word	0xffffffff


	//   ....[9]....
        /*0050*/ 	.word	0xffffffff


	//----- nvinfo : EIATTR_COOP_GROUP_INSTR_OFFSETS
	.align		4
.L_2075:
        /*0054*/ 	.byte	0x04, 0x28
        /*0056*/ 	.short	(.L_2077 - .L_2076)


	//   ....[0]....
.L_2076:
        /*0058*/ 	.word	0x000011e0


	//   ....[1]....
        /*005c*/ 	.word	0x000012a0


	//   ....[2]....
        /*0060*/ 	.word	0x000012b0


	//   ....[3]....
        /*0064*/ 	.word	0x000012e0


	//   ....[4]....
        /*0068*/ 	.word	0x000012f0


	//   ....[5]....
        /*006c*/ 	.word	0x00001310


	//   ....[6]....
        /*0070*/ 	.word	0x00001330


	//   ....[7]....
        /*0074*/ 	.word	0x00001360


	//   ....[8]....
        /*0078*/ 	.word	0x000013a0


	//   ....[9]....
        /*007c*/ 	.word	0x000013c0


	//----- nvinfo : EIATTR_VRC_CTA_INIT_COUNT
	.align		4
.L_2077:
        /*0080*/ 	.byte	0x02, 0x4a
	.zero		1
	.zero		1


	//----- nvinfo : EIATTR_EXIT_INSTR_OFFSETS
	.align		4
        /*0084*/ 	.byte	0x04, 0x1c
        /*0086*/ 	.short	(.L_2079 - .L_2078)


	//   ....[0]....
.L_2078:
        /*0088*/ 	.word	0x00005840


	//----- nvinfo : EIATTR_MAX_THREADS
	.align		4
.L_2079:
        /*008c*/ 	.byte	0x04, 0x05
        /*008e*/ 	.short	(.L_2081 - .L_2080)
.L_2080:
        /*0090*/ 	.word	0x00000100
        /*0094*/ 	.word	0x00000001
        /*0098*/ 	.word	0x00000001


	//----- nvinfo : EIATTR_CRS_STACK_SIZE
	.align		4
.L_2081:
        /*009c*/ 	.byte	0x04, 0x1e
        /*009e*/ 	.short	(.L_2083 - .L_2082)
.L_2082:
        /*00a0*/ 	.word	0x00000000


	//----- nvinfo : EIATTR_CBANK_PARAM_SIZE
	.align		4
.L_2083:
        /*00a4*/ 	.byte	0x03, 0x19
        /*00a6*/ 	.short	0x0128


	//----- nvinfo : EIATTR_PARAM_CBANK
	.align		4
        /*00a8*/ 	.byte	0x04, 0x0a
        /*00aa*/ 	.short	(.L_2085 - .L_2084)
	.align		4
.L_2084:
        /*00ac*/ 	.word	index@(.nv.constant0._ZN10layer_norm31ln_parallel_residual_bwd_kernelINS_13Kernel_traitsI6__halfS2_fS2_fjLj5120ELj1ELj1ELj8ELj8ENS_18Kernel_traits_baseILj5120ES2_S2_fS2_fjLj256EEEEELb0ELb1ELb1EEEvNS_9BwdParamsE)
        /*00b0*/ 	.short	0x0380
        /*00b2*/ 	.short	0x0128


	//----- nvinfo : EIATTR_SW_WAR
	.align		4
.L_2085:
        /*00b4*/ 	.byte	0x04, 0x36
        /*00b6*/ 	.short	(.L_2087 - .L_2086)
.L_2086:
        /*00b8*/ 	.word	0x00000008
.L_2087:


//--------------------- .nv.info._ZN10layer_norm31ln_parallel_residual_bwd_kernelINS_13Kernel_traitsI6__halfS2_fS2_fjLj5120ELj1ELj1ELj8ELj8ENS_18Kernel_traits_baseILj5120ES2_S2_fS2_fjLj256EEEEELb1ELb0ELb0EEEvNS_9BwdParamsE --------------------------
	.section	.nv.info._ZN10layer_norm31ln_parallel_residual_bwd_kernelINS_13Kernel_traitsI6__halfS2_fS2_fjLj5120ELj1ELj1ELj8ELj8ENS_18Kernel_traits_baseILj5120ES2_S2_fS2_fjLj256EEEEELb1ELb0ELb0EEEvNS_9BwdParamsE,"",@"SHT_CUDA_INFO"
	.sectionflags	@""
	.align	4


	//----- nvinfo : EIATTR_CUDA_API_VERSION
	.align		4
        /*0000*/ 	.byte	0x04, 0x37
        /*0002*/ 	.short	(.L_2089 - .L_2088)
.L_2088:
        /*0004*/ 	.word	0x00000082


	//----- nvinfo : EIATTR_KPARAM_INFO
	.align		4
.L_2089:
        /*0008*/ 	.byte	0x04, 0x17
        /*000a*/ 	.short	(.L_2091 - .L_2090)
.L_2090:
        /*000c*/ 	.word	0x00000000
        /*0010*/ 	.short	0x0000
        /*0012*/ 	.short	0x0000
        /*0014*/ 	.byte	0x00, 0xf0, 0xa1, 0x04


	//----- nvinfo : EIATTR_SPARSE_MMA_MASK
	.align		4
.L_2091:
        /*0018*/ 	.byte	0x03, 0x50
        /*001a*/ 	.short	0x0000


	//----- nvinfo : EIATTR_MAXREG_COUNT
	.align		4
        /*001c*/ 	.byte	0x03, 0x1b
        /*001e*/ 	.short	0x00ff


	//----- nvinfo : EIATTR_NUM_BARRIERS
	.align		4
        /*0020*/ 	.byte	0x02, 0x4c
        /*0022*/ 	.byte	0x01
	.zero		1


	//----- nvinfo : EIATTR_MERCURY_ISA_VERSION
	.align		4
        /*0024*/ 	.byte	0x03, 0x5f
        /*0026*/ 	.short	0x0101


	//----- nvinfo : EIATTR_COOP_GROUP_MASK_REGIDS
	.align		4
        /*0028*/ 	.byte	0x04, 0x29
        /*002a*/ 	.short	(.L_2093 - .L_2092)


	//   ....[0]....
.L_2092:
        /*002c*/ 	.word	0xffffffff


	//   ....[1]....
        /*0030*/ 	.word	0xffffffff


	//   ....[2]....
        /*0034*/ 	.word	0xffffffff


	//   ....[3]....
        /*0038*/ 	.word	0xffffffff


	//   ....[4]....
        /*003c*/ 	.word	0xffffffff


	//   ....[5]....
        /*0040*/ 	.word	0xffffffff


	//   ....[6]....
        /*0044*/ 	.word	0xffffffff


	//   ....[7]....
        /*0048*/ 	.word	0xffffffff


	//   ....[8]....
        /*004c*/ 	.word	0xffffffff


	//   ....[9]....
        /*0050*/ 	.word	0xffffffff


	//----- nvinfo : EIATTR_COOP_GROUP_INSTR_OFFSETS
	.align		4
.L_2093:
        /*0054*/ 	.byte	0x04, 0x28
        /*0056*/ 	.short	(.L_2095 - .L_2094)


	//   ....[0]....
.L_2094:
        /*0058*/ 	.word	0x00002a30


	//   ....[1]....
        /*005c*/ 	.word	0x00002a50


	//   ....[2]....
        /*0060*/ 	.word	0x00002a90


	//   ....[3]....
        /*0064*/ 	.word	0x00002aa0


	//   ....[4]....
        /*0068*/ 	.word	0x00002ae0


	//   ....[5]....
        /*006c*/ 	.word	0x00002af0


	//   ....[6]....
        /*0070*/ 	.word	0x00002b20


	//   ....[7]....
        /*0074*/ 	.word	0x00002b30


	//   ....[8]....
        /*0078*/ 	.word	0x00002b60


	//   ....[9]....
        /*007c*/ 	.word	0x00002b70


	//----- nvinfo : EIATTR_VRC_CTA_INIT_COUNT
	.align		4
.L_2095:
        /*0080*/ 	.byte	0x02, 0x4a
	.zero		1
	.zero		1


	//----- nvinfo : EIATTR_EXIT_INSTR_OFFSETS
	.align		4
        /*0084*/ 	.byte	0x04, 0x1c
        /*0086*/ 	.short	(.L_2097 - .L_2096)


	//   ....[0]....
.L_2096:
        /*0088*/ 	.word	0x00009f60


	//   ....[1]....
        /*008c*/ 	.word	0x0000a030


	//----- nvinfo : EIATTR_MAX_THREADS
	.align		4
.L_2097:
        /*0090*/ 	.byte	0x04, 0x05
        /*0092*/ 	.short	(.L_2099 - .L_2098)
.L_2098:
        /*0094*/ 	.word	0x00000100
        /*0098*/ 	.word	0x00000001
        /*009c*/ 	.word	0x00000001


	//----- nvinfo : EIATTR_CRS_STACK_SIZE
	.align		4
.L_2099:
        /*00a0*/ 	.byte	0x04, 0x1e
        /*00a2*/ 	.short	(.L_2101 - .L_2100)
.L_2100:
        /*00a4*/ 	.word	0x00000000


	//----- nvinfo : EIATTR_CBANK_PARAM_SIZE
	.align		4
.L_2101:
        /*00a8*/ 	.byte	0x03, 0x19
        /*00aa*/ 	.short	0x0128


	//----- nvinfo : EIATTR_PARAM_CBANK
	.align		4
        /*00ac*/ 	.byte	0x04, 0x0a
        /*00ae*/ 	.short	(.L_2103 - .L_2102)
	.align		4
.L_2102:
        /*00b0*/ 	.word	index@(.nv.constant0._ZN10layer_norm31ln_parallel_residual_bwd_kernelINS_13Kernel_traitsI6__halfS2_fS2_fjLj5120ELj1ELj1ELj8ELj8ENS_18Kernel_traits_baseILj5120ES2_S2_fS2_fjLj256EEEEELb1ELb0ELb0EEEvNS_9BwdParamsE)
        /*00b4*/ 	.short	0x0380
        /*00b6*/ 	.short	0x0128


	//----- nvinfo : EIATTR_SW_WAR
	.align		4
.L_2103:
        /*00b8*/ 	.byte	0x04, 0x36
        /*00ba*/ 	.short	(.L_2105 - .L_2104)
.L_2104:
        /*00bc*/ 	.word	0x00000008
.L_2105:


//--------------------- .nv.info._ZN10layer_norm31ln_parallel_residual_bwd_kernelINS_13Kernel_traitsI6__halfS2_fS2_fjLj5120ELj1ELj1ELj8ELj8ENS_18Kernel_traits_baseILj5120ES2_S2_fS2_fjLj256EEEEELb1ELb0ELb1EEEvNS_9BwdParamsE --------------------------
	.section	.nv.info._ZN10layer_norm31ln_parallel_residual_bwd_kernelINS_13Kernel_traitsI6__halfS2_fS2_fjLj5120ELj1ELj1ELj8ELj8ENS_18Kernel_traits_baseILj5120ES2_S2_fS2_fjLj256EEEEELb1ELb0ELb1EEEvNS_9BwdParamsE,"",@"SHT_CUDA_INFO"
	.sectionflags	@""
	.align	4


	//----- nvinfo : EIATTR_CUDA_API_VERSION
	.align		4
        /*0000*/ 	.byte	0x04, 0x37
        /*0002*/ 	.short	(.L_2107 - .L_2106)
.L_2106:
        /*0004*/ 	.word	0x00000082


	//----- nvinfo : EIATTR_KPARAM_INFO
	.align		4
.L_2107:
        /*0008*/ 	.byte	0x04, 0x17
        /*000a*/ 	.short	(.L_2109 - .L_2108)
.L_2108:
        /*000c*/ 	.word	0x00000000
        /*0010*/ 	.short	0x0000
        /*0012*/ 	.short	0x0000
        /*0014*/ 	.byte	0x00, 0xf0, 0xa1, 0x04


	//----- nvinfo : EIATTR_SPARSE_MMA_MASK
	.align		4
.L_2109:
        /*0018*/ 	.byte	0x03, 0x50
        /*001a*/ 	.short	0x0000


	//----- nvinfo : EIATTR_MAXREG_COUNT
	.align		4
        /*001c*/ 	.byte	0x03, 0x1b
        /*001e*/ 	.short	0x00ff


	//----- nvinfo : EIATTR_NUM_BARRIERS
	.align		4
        /*0020*/ 	.byte	0x02, 0x4c
        /*0022*/ 	.byte	0x01
	.zero		1


	//----- nvinfo : EIATTR_MERCURY_ISA_VERSION
	.align		4
        /*0024*/ 	.byte	0x03, 0x5f
        /*0026*/ 	.short	0x0101


	//----- nvinfo : EIATTR_COOP_GROUP_MASK_REGIDS
	.align		4
        /*0028*/ 	.byte	0x04, 0x29
        /*002a*/ 	.short	(.L_2111 - .L_2110)


	//   ....[0]....
.L_2110:
        /*002c*/ 	.word	0xffffffff


	//   ....[1]....
        /*0030*/ 	.word	0xffffffff


	//   ....[2]....
        /*0034*/ 	.word	0xffffffff


	//   ....[3]....
        /*0038*/ 	.word	0xffffffff


	//   ....[4]....
        /*003c*/ 	.word	0xffffffff


	//   ....[5]....
        /*0040*/ 	.word	0xffffffff


	//   ....[6]....
        /*0044*/ 	.word	0xffffffff


	//   ....[7]....
        /*0048*/ 	.word	0xffffffff


	//   ....[8]....
        /*004c*/ 	.word	0xffffffff


	//   ....[9]....
        /*0050*/ 	.word	0xffffffff


	//----- nvinfo : EIATTR_COOP_GROUP_INSTR_OFFSETS
	.align		4
.L_2111:
        /*0054*/ 	.byte	0x04, 0x28
        /*0056*/ 	.short	(.L_2113 - .L_2112)


	//   ....[0]....
.L_2112:
        /*0058*/ 	.word	0x00001c90


	//   ....[1]....
        /*005c*/ 	.word	0x00001d20


	//   ....[2]....
        /*0060*/ 	.word	0x00001d40


	//   ....[3]....
        /*0064*/ 	.word	0x00001d60


	//   ....[4]....
        /*0068*/ 	.word	0x00001d80


	//   ....[5]....
        /*006c*/ 	.word	0x00001da0


	//   ....[6]....
        /*0070*/ 	.word	0x00001dc0


	//   ....[7]....
        /*0074*/ 	.word	0x00001de0


	//   ....[8]....
        /*0078*/ 	.word	0x00001e10


	//   ....[9]....
        /*007c*/ 	.word	0x00001e40


	//----- nvinfo : EIATTR_VRC_CTA_INIT_COUNT
	.align		4
.L_2113:
        /*0080*/ 	.byte	0x02, 0x4a
	.zero		1
	.zero		1


	//----- nvinfo : EIATTR_EXIT_INSTR_OFFSETS
	.align		4
        /*0084*/ 	.byte	0x04, 0x1c
        /*0086*/ 	.short	(.L_2115 - .L_2114)


	//   ....[0]....
.L_2114:
        /*0088*/ 	.word	0x00009450


	//----- nvinfo : EIATTR_MAX_THREADS
	.align		4
.L_2115:
        /*008c*/ 	.byte	0x04, 0x05
        /*008e*/ 	.short	(.L_2117 - .L_2116)
.L_2116:
        /*0090*/ 	.word	0x00000100
        /*0094*/ 	.word	0x00000001
        /*0098*/ 	.word	0x00000001


	//----- nvinfo : EIATTR_CRS_STACK_SIZE
	.align		4
.L_2117:
        /*009c*/ 	.byte	0x04, 0x1e
        /*009e*/ 	.short	(.L_2119 - .L_2118)
.L_2118:
        /*00a0*/ 	.word	0x00000000


	//----- nvinfo : EIATTR_CBANK_PARAM_SIZE
	.align		4
.L_2119:
        /*00a4*/ 	.byte	0x03, 0x19
        /*00a6*/ 	.short	0x0128


	//----- nvinfo : EIATTR_PARAM_CBANK
	.align		4
        /*00a8*/ 	.byte	0x04, 0x0a
        /*00aa*/ 	.short	(.L_2121 - .L_2120)
	.align		4
.L_2120:
        /*00ac*/ 	.word	index@(.nv.constant0._ZN10layer_norm31ln_parallel_residual_bwd_kernelINS_13Kernel_traitsI6__halfS2_fS2_fjLj5120ELj1ELj1ELj8ELj8ENS_18Kernel_traits_baseILj5120ES2_S2_fS2_fjLj256EEEEELb1ELb0ELb1EEEvNS_9BwdParamsE)
        /*00b0*/ 	.short	0x0380
        /*00b2*/ 	.short	0x0128


	//----- nvinfo : EIATTR_SW_WAR
	.align		4
.L_2121:
        /*00b4*/ 	.byte	0x04, 0x36
        /*00b6*/ 	.short	(.L_2123 - .L_2122)
.L_2122:
        /*00b8*/ 	.word	0x00000008
.L_2123:


//--------------------- .nv.info._ZN10layer_norm22ln_bwd_finalize_kernelINS_22Kernel_traits_finalizeILj5120E6__halfS2_fS2_fjLb0ELj1024ELj4ENS_18Kernel_traits_baseILj5120ES2_S2_fS2_fjLj1024EEEEELb0ELb0EEEvNS_9BwdParamsE --------------------------
	.section	.nv.info._ZN10layer_norm22ln_bwd_finalize_kernelINS_22Kernel_traits_finalizeILj5120E6__halfS2_fS2_fjLb0ELj1024ELj4ENS_18Kernel_traits_baseILj5120ES2_S2_fS2_fjLj1024EEEEELb0ELb0EEEvNS_9BwdParamsE,"",@"SHT_CUDA_INFO"
	.sectionflags	@""
	.align	4


	//----- nvinfo : EIATTR_CUDA_API_VERSION
	.align		4
        /*0000*/ 	.byte	0x04, 0x37
        /*0002*/ 	.short	(.L_2125 - .L_2124)
.L_2124:
        /*0004*/ 	.word	0x00000082


	//----- nvinfo : EIATTR_KPARAM_INFO
	.align		4
.L_2125:
        /*0008*/ 	.byte	0x04, 0x17
        /*000a*/ 	.short	(.L_2127 - .L_2126)
.L_2126:
        /*000c*/ 	.word	0x00000000
        /*0010*/ 	.short	0x0000
        /*0012*/ 	.short	0x0000
        /*0014*/ 	.byte	0x00, 0xf0, 0xa1, 0x04


	//----- nvinfo : EIATTR_SPARSE_MMA_MASK
	.align		4
.L_2127:
        /*0018*/ 	.byte	0x03, 0x50
        /*001a*/ 	.short	0x0000


	//----- nvinfo : EIATTR_MAXREG_COUNT
	.align		4
        /*001c*/ 	.byte	0x03, 0x1b
        /*001e*/ 	.short	0x0040


	//----- nvinfo : EIATTR_NUM_BARRIERS
	.align		4
        /*0020*/ 	.byte	0x02, 0x4c
        /*0022*/ 	.byte	0x01
	.zero		1


	//----- nvinfo : EIATTR_MERCURY_ISA_VERSION
	.align		4
        /*0024*/ 	.byte	0x03, 0x5f
        /*0026*/ 	.short	0x0101


	//----- nvinfo : EIATTR_COOP_GROUP_MASK_REGIDS
	.align		4
        /*0028*/ 	.byte	0x04, 0x29
        /*002a*/ 	.short	(.L_2129 - .L_2128)


	//   ....[0]....
.L_2128:
        /*002c*/ 	.word	0xffffffff


	//   ....[1]....
        /*0030*/ 	.word	0xffffffff


	//   ....[2]....
        /*0034*/ 	.word	0xffffffff


	//   ....[3]....
        /*0038*/ 	.word	0xffffffff


	//   ....[4]....
        /*003c*/ 	.word	0xffffffff


	//   ....[5]....
        /*0040*/ 	.word	0xffffffff


	//   ....[6]....
        /*0044*/ 	.word	0xffffffff


	//   ....[7]....
        /*0048*/ 	.word	0xffffffff


	//   ....[8]....
        /*004c*/ 	.word	0xffffffff


	//   ....[9]....
        /*0050*/ 	.word	0xffffffff


	//----- nvinfo : EIATTR_COOP_GROUP_INSTR_OFFSETS
	.align		4
.L_2129:
        /*0054*/ 	.byte	0x04, 0x28
        /*0056*/ 	.short	(.L_2131 - .L_2130)


	//   ....[0]....
.L_2130:
        /*0058*/ 	.word	0x00001540


	//   ....[1]....
        /*005c*/ 	.word	0x00001550


	//   ....[2]....
        /*0060*/ 	.word	0x00001580


	//   ....[3]....
        /*0064*/ 	.word	0x00001590


	//   ....[4]....
        /*0068*/ 	.word	0x000015c0


	//   ....[5]....
        /*006c*/ 	.word	0x000015d0


	//   ....[6]....
        /*0070*/ 	.word	0x00001610


	//   ....[7]....
        /*0074*/ 	.word	0x00001630


	//   ....[8]....
        /*0078*/ 	.word	0x00001680


	//   ....[9]....
        /*007c*/ 	.word	0x00001690


	//----- nvinfo : EIATTR_VRC_CTA_INIT_COUNT
	.align		4
.L_2131:
        /*0080*/ 	.byte	0x02, 0x4a
	.zero		1
	.zero		1


	//----- nvinfo : EIATTR_EXIT_INSTR_OFFSETS
	.align		4
        /*0084*/ 	.byte	0x04, 0x1c
        /*0086*/ 	.short	(.L_2133 - .L_2132)


	//   ....[0]....
.L_2132:
        /*0088*/ 	.word	0x00000060


	//   ....[1]....
        /*008c*/ 	.word	0x000016f0


	//   ....[2]....
        /*0090*/ 	.word	0x00001720


	//   ....[3]....
        /*0094*/ 	.word	0x000017e0


	//----- nvinfo : EIATTR_MAX_THREADS
	.align		4
.L_2133:
        /*0098*/ 	.byte	0x04, 0x05
        /*009a*/ 	.short	(.L_2135 - .L_2134)
.L_2134:
        /*009c*/ 	.word	0x00000400
        /*00a0*/ 	.word	0x00000001
        /*00a4*/ 	.word	0x00000001


	//----- nvinfo : EIATTR_CRS_STACK_SIZE
	.align		4
.L_2135:
        /*00a8*/ 	.byte	0x04, 0x1e
        /*00aa*/ 	.short	(.L_2137 - .L_2136)
.L_2136:
        /*00ac*/ 	.word	0x00000000


	//----- nvinfo : EIATTR_CBANK_PARAM_SIZE
	.align		4
.L_2137:
        /*00b0*/ 	.byte	0x03, 0x19
        /*00b2*/ 	.short	0x0128


	//----- nvinfo : EIATTR_PARAM_CBANK
	.align		4
        /*00b4*/ 	.byte	0x04, 0x0a
        /*00b6*/ 	.short	(.L_2139 - .L_2138)
	.align		4
.L_2138:
        /*00b8*/ 	.word	index@(.nv.constant0._ZN10layer_norm22ln_bwd_finalize_kernelINS_22Kernel_traits_finalizeILj5120E6__halfS2_fS2_fjLb0ELj1024ELj4ENS_18Kernel_traits_baseILj5120ES2_S2_fS2_fjLj1024EEEEELb0ELb0EEEvNS_9BwdParamsE)
        /*00bc*/ 	.short	0x0380
        /*00be*/ 	.short	0x0128


	//----- nvinfo : EIATTR_SW_WAR
	.align		4
.L_2139:
        /*00c0*/ 	.byte	0x04, 0x36
        /*00c2*/ 	.short	(.L_2141 - .L_2140)
.L_2140:
        /*00c4*/ 	.word	0x00000008
.L_2141:


//--------------------- .nv.info._ZN10layer_norm40ln_parallel_residual_bwd_finalize_kernelINS_22Kernel_traits_finalizeILj5120E6__halfS2_fS2_fjLb0ELj1024ELj4ENS_18Kernel_traits_baseILj5120ES2_S2_fS2_fjLj1024EEEEELb0EEEvNS_9BwdParamsE --------------------------
	.section	.nv.info._ZN10layer_norm40ln_parallel_residual_bwd_finalize_kernelINS_22Kernel_traits_finalizeILj5120E6__halfS2_fS2_fjLb0ELj1024ELj4ENS_18Kernel_traits_baseILj5120ES2_S2_fS2_fjLj1024EEEEELb0EEEvNS_9BwdParamsE,"",@"SHT_CUDA_INFO"
	.sectionflags	@""
	.align	4


	//----- nvinfo : EIATTR_CUDA_API_VERSION
	.align		4
        /*0000*/ 	.byte	0x04, 0x37
        /*0002*/ 	.short	(.L_2143 - .L_2142)
.L_2142:
        /*0004*/ 	.word	0x00000082


	//----- nvinfo : EIATTR_KPARAM_INFO
	.align		4
.L_2143:
        /*0008*/ 	.byte	0x04, 0x17
        /*000a*/ 	.short	(.L_2145 - .L_2144)
.L_2144:
        /*000c*/ 	.word	0x00000000
        /*0010*/ 	.short	0x0000
        /*0012*/ 	.short	0x0000
        /*0014*/ 	.byte	0x00, 0xf0, 0xa1, 0x04


	//----- nvinfo : EIATTR_SPARSE_MMA_MASK
	.align		4
.L_2145:
        /*0018*/ 	.byte	0x03, 0x50
        /*001a*/ 	.short	0x0000


	//----- nvinfo : EIATTR_MAXREG_COUNT
	.align		4
        /*001c*/ 	.byte	0x03, 0x1b
        /*001e*/ 	.short	0x0040


	//----- nvinfo : EIATTR_NUM_BARRIERS
	.align		4
        /*0020*/ 	.byte	0x02, 0x4c
        /*0022*/ 	.byte	0x01
	.zero		1


	//----- nvinfo : EIATTR_MERCURY_ISA_VERSION
	.align		4
        /*0024*/ 	.byte	0x03, 0x5f
        /*0026*/ 	.short	0x0101


	//----- nvinfo : EIATTR_COOP_GROUP_MASK_REGIDS
	.align		4
        /*0028*/ 	.byte	0x04, 0x29
        /*002a*/ 	.short	(.L_2147 - .L_2146)


	//   ....[0]....
.L_2146:
        /*002c*/ 	.word	0xffffffff


	//   ....[1]....
        /*0030*/ 	.word	0xffffffff


	//   ....[2]....
        /*0034*/ 	.word	0xffffffff


	//   ....[3]....
        /*0038*/ 	.word	0xffffffff


	//   ....[4]....
        /*003c*/ 	.word	0xffffffff


	//   ....[5]....
        /*0040*/ 	.word	0xffffffff


	//   ....[6]....
        /*0044*/ 	.word	0xffffffff


	//   ....[7]....
        /*0048*/ 	.word	0xffffffff


	//   ....[8]....
        /*004c*/ 	.word	0xffffffff


	//   ....[9]....
        /*0050*/ 	.word	0xffffffff


	//   ....[10]....
        /*0054*/ 	.word	0xffffffff


	//   ....[11]....
        /*0058*/ 	.word	0xffffffff


	//   ....[12]....
        /*005c*/ 	.word	0xffffffff


	//   ....[13]....
        /*0060*/ 	.word	0xffffffff


	//   ....[14]....
        /*0064*/ 	.word	0xffffffff


	//   ....[15]....
        /*0068*/ 	.word	0xffffffff


	//   ....[16]....
        /*006c*/ 	.word	0xffffffff


	//   ....[17]....
        /*0070*/ 	.word	0xffffffff


	//   ....[18]....
        /*0074*/ 	.word	0xffffffff


	//   ....[19]....
        /*0078*/ 	.word	0xffffffff


	//----- nvinfo : EIATTR_COOP_GROUP_INSTR_OFFSETS
	.align		4
.L_2147:
        /*007c*/ 	.byte	0x04, 0x28
        /*007e*/ 	.short	(.L_2149 - .L_2148)


	//   ....[0]....
.L_2148:
        /*0080*/ 	.word	0x000013a0


	//   ....[1]....
        /*0084*/ 	.word	0x000013b0


	//   ....[2]....
        /*0088*/ 	.word	0x000013c0


	//   ....[3]....
        /*008c*/ 	.word	0x000013d0


	//   ....[4]....
        /*0090*/ 	.word	0x00001400


	//   ....[5]....
        /*0094*/ 	.word	0x00001430


	//   ....[6]....
        /*0098*/ 	.word	0x00001440


	//   ....[7]....
        /*009c*/ 	.word	0x00001450


	//   ....[8]....
        /*00a0*/ 	.word	0x00001470


	//   ....[9]....
        /*00a4*/ 	.word	0x000014b0


	//   ....[10]....
        /*00a8*/ 	.word	0x000014e0


	//   ....[11]....
        /*00ac*/ 	.word	0x000014f0


	//   ....[12]....
        /*00b0*/ 	.word	0x00001510


	//   ....[13]....
        /*00b4*/ 	.word	0x00001540


	//   ....[14]....
        /*00b8*/ 	.word	0x00001560


	//   ....[15]....
        /*00bc*/ 	.word	0x00001570


	//   ....[16]....
        /*00c0*/ 	.word	0x000015b0


	//   ....[17]....
        /*00c4*/ 	.word	0x000015e0


	//   ....[18]....
        /*00c8*/ 	.word	0x00001600


	//   ....[19]....
        /*00cc*/ 	.word	0x00001610


	//----- nvinfo : EIATTR_VRC_CTA_INIT_COUNT
	.align		4
.L_2149:
        /*00d0*/ 	.byte	0x02, 0x4a
	.zero		1
	.zero		1


	//----- nvinfo : EIATTR_EXIT_INSTR_OFFSETS
	.align		4
        /*00d4*/ 	.byte	0x04, 0x1c
        /*00d6*/ 	.short	(.L_2151 - .L_2150)


	//   ....[0]....
.L_2150:
        /*00d8*/ 	.word	0x00000060


	//   ....[1]....
        /*00dc*/ 	.word	0x000016c0


	//   ....[2]....
        /*00e0*/ 	.word	0x000016f0


	//   ....[3]....
        /*00e4*/ 	.word	0x00001850


	//----- nvinfo : EIATTR_MAX_THREADS
	.align		4
.L_2151:
        /*00e8*/ 	.byte	0x04, 0x05
        /*00ea*/ 	.short	(.L_2153 - .L_2152)
.L_2152:
        /*00ec*/ 	.word	0x00000400
        /*00f0*/ 	.word	0x00000001
        /*00f4*/ 	.word	0x00000001


	//----- nvinfo : EIATTR_CRS_STACK_SIZE
	.align		4
.L_2153:
        /*00f8*/ 	.byte	0x04, 0x1e
        /*00fa*/ 	.short	(.L_2155 - .L_2154)
.L_2154:
        /*00fc*/ 	.word	0x00000000


	//----- nvinfo : EIATTR_CBANK_PARAM_SIZE
	.align		4
.L_2155:
        /*0100*/ 	.byte	0x03, 0x19
        /*0102*/ 	.short	0x0128


	//----- nvinfo : EIATTR_PARAM_CBANK
	.align		4
        /*0104*/ 	.byte	0x04, 0x0a
        /*0106*/ 	.short	(.L_2157 - .L_2156)
	.align		4
.L_2156:
        /*0108*/ 	.word	index@(.nv.constant0._ZN10layer_norm40ln_parallel_residual_bwd_finalize_kernelINS_22Kernel_traits_finalizeILj5120E6__halfS2_fS2_fjLb0ELj1024ELj4ENS_18Kernel_traits_baseILj5120ES2_S2_fS2_fjLj1024EEEEELb0EEEvNS_9BwdParamsE)
        /*010c*/ 	.short	0x0380
        /*010e*/ 	.short	0x0128


	//----- nvinfo : EIATTR_SW_WAR
	.align		4
.L_2157:
        /*0110*/ 	.byte	0x04, 0x36
        /*0112*/ 	.short	(.L_2159 - .L_2158)
.L_2158:
        /*0114*/ 	.word	0x00000008
.L_2159:


//--------------------- .nv.info._ZN10layer_norm31ln_parallel_residual_bwd_kernelINS_13Kernel_traitsI6__halfS2_fS2_fjLj5120ELj1ELj1ELj8ELj8ENS_18Kernel_traits_baseILj5120ES2_S2_fS2_fjLj256EEEEELb1ELb1ELb0EEEvNS_9BwdParamsE --------------------------
	.section	.nv.info._ZN10layer_norm31ln_parallel_residual_bwd_kernelINS_13Kernel_traitsI6__halfS2_fS2_fjLj5120ELj1ELj1ELj8ELj8ENS_18Kernel_traits_baseILj5120ES2_S2_fS2_fjLj256EEEEELb1ELb1ELb0EEEvNS_9BwdParamsE,"",@"SHT_CUDA_INFO"
	.sectionflags	@""
	.align	4


	//----- nvinfo : EIATTR_CUDA_API_VERSION
	.align		4
        /*0000*/ 	.byte	0x04, 0x37
        /*0002*/ 	.short	(.L_2161 - .L_2160)
.L_2160:
        /*0004*/ 	.word	0x00000082


	//----- nvinfo : EIATTR_KPARAM_INFO
	.align		4
.L_2161:
        /*0008*/ 	.byte	0x04, 0x17
        /*000a*/ 	.short	(.L_2163 - .L_2162)
.L_2162:
        /*000c*/ 	.word	0x00000000
        /*0010*/ 	.short	0x0000
        /*0012*/ 	.short	0x0000
        /*0014*/ 	.byte	0x00, 0xf0, 0xa1, 0x04


	//----- nvinfo : EIATTR_SPARSE_MMA_MASK
	.align		4
.L_2163:
        /*0018*/ 	.byte	0x03, 0x50
        /*001a*/ 	.short	0x0000


	//----- nvinfo : EIATTR_MAXREG_COUNT
	.align		4
        /*001c*/ 	.byte	0x03, 0x1b
        /*001e*/ 	.short	0x00ff


	//----- nvinfo : EIATTR_NUM_BARRIERS
	.align		4
        /*0020*/ 	.byte	0x02, 0x4c
        /*0022*/ 	.byte	0x01
	.zero		1


	//----- nvinfo : EIATTR_MERCURY_ISA_VERSION
	.align		4
        /*0024*/ 	.byte	0x03, 0x5f
        /*0026*/ 	.short	0x0101


	//----- nvinfo : EIATTR_COOP_GROUP_MASK_REGIDS
	.align		4
        /*0028*/ 	.byte	0x04, 0x29
        /*002a*/ 	.short	(.L_2165 - .L_2164)


	//   ....[0]....
.L_2164:
        /*002c*/ 	.word	0xffffffff


	//   ....[1]....
        /*0030*/ 	.word	0xffffffff


	//   ....[2]....
        /*0034*/ 	.word	0xffffffff


	//   ....[3]....
        /*0038*/ 	.word	0xffffffff


	//   ....[4]....
        /*003c*/ 	.word	0xffffffff


	//   ....[5]....
        /*0040*/ 	.word	0xffffffff


	//   ....[6]....
        /*0044*/ 	.word	0xffffffff


	//   ....[7]....
        /*0048*/ 	.word	0xffffffff


	//   ....[8]....
        /*004c*/ 	.word	0xffffffff


	//   ....[9]....
        /*0050*/ 	.word	0xffffffff


	//----- nvinfo : EIATTR_COOP_GROUP_INSTR_OFFSETS
	.align		4
.L_2165:
        /*0054*/ 	.byte	0x04, 0x28
        /*0056*/ 	.short	(.L_2167 - .L_2166)


	//   ....[0]....
.L_2166:
        /*0058*/ 	.word	0x00001c50


	//   ....[1]....
        /*005c*/ 	.word	0x00001c70


	//   ....[2]....
        /*0060*/ 	.word	0x00001cb0


	//   ....[3]....
        /*0064*/ 	.word	0x00001cc0


	//   ....[4]....
        /*0068*/ 	.word	0x00001d00


	//   ....[5]....
        /*006c*/ 	.word	0x00001d10


	//   ....[6]....
        /*0070*/ 	.word	0x00001d40


	//   ....[7]....
        /*0074*/ 	.word	0x00001d50


	//   ....[8]....
        /*0078*/ 	.word	0x00001d80


	//   ....[9]....
        /*007c*/ 	.word	0x00001d90


	//----- nvinfo : EIATTR_VRC_CTA_INIT_COUNT
	.align		4
.L_2167:
        /*0080*/ 	.byte	0x02, 0x4a
	.zero		1
	.zero		1


	//----- nvinfo : EIATTR_EXIT_INSTR_OFFSETS
	.align		4
        /*0084*/ 	.byte	0x04, 0x1c
        /*0086*/ 	.short	(.L_2169 - .L_2168)


	//   ....[0]....
.L_2168:
        /*0088*/ 	.word	0x00009050


	//   ....[1]....
        /*008c*/ 	.word	0x000090d0


	//----- nvinfo : EIATTR_MAX_THREADS
	.align		4
.L_2169:
        /*0090*/ 	.byte	0x04, 0x05
        /*0092*/ 	.short	(.L_2171 - .L_2170)
.L_2170:
        /*0094*/ 	.word	0x00000100
        /*0098*/ 	.word	0x00000001
        /*009c*/ 	.word	0x00000001


	//----- nvinfo : EIATTR_CRS_STACK_SIZE
	.align		4
.L_2171:
        /*00a0*/ 	.byte	0x04, 0x1e
        /*00a2*/ 	.short	(.L_2173 - .L_2172)
.L_2172:
        /*00a4*/ 	.word	0x00000000


	//----- nvinfo : EIATTR_CBANK_PARAM_SIZE
	.align		4
.L_2173:
        /*00a8*/ 	.byte	0x03, 0x19
        /*00aa*/ 	.short	0x0128


	//----- nvinfo : EIATTR_PARAM_CBANK
	.align		4
        /*00ac*/ 	.byte	0x04, 0x0a
        /*00ae*/ 	.short	(.L_2175 - .L_2174)
	.align		4
.L_2174:
        /*00b0*/ 	.word	index@(.nv.constant0._ZN10layer_norm31ln_parallel_residual_bwd_kernelINS_13Kernel_traitsI6__halfS2_fS2_fjLj5120ELj1ELj1ELj8ELj8ENS_18Kernel_traits_baseILj5120ES2_S2_fS2_fjLj256EEEEELb1ELb1ELb0EEEvNS_9BwdParamsE)
        /*00b4*/ 	.short	0x0380
        /*00b6*/ 	.short	0x0128


	//----- nvinfo : EIATTR_SW_WAR
	.align		4
.L_2175:
        /*00b8*/ 	.byte	0x04, 0x36
        /*00ba*/ 	.short	(.L_2177 - .L_2176)
.L_2176:
        /*00bc*/ 	.word	0x00000008
.L_2177:


//--------------------- .nv.info._ZN10layer_norm22ln_bwd_finalize_kernelINS_22Kernel_traits_finalizeILj5120E6__halfS2_fS2_fjLb0ELj1024ELj4ENS_18Kernel_traits_baseILj5120ES2_S2_fS2_fjLj1024EEEEELb0ELb1EEEvNS_9BwdParamsE --------------------------
	.section	.nv.info._ZN10layer_norm22ln_bwd_finalize_kernelINS_22Kernel_traits_finalizeILj5120E6__halfS2_fS2_fjLb0ELj1024ELj4ENS_18Kernel_traits_baseILj5120ES2_S2_fS2_fjLj1024EEEEELb0ELb1EEEvNS_9BwdParamsE,"",@"SHT_CUDA_INFO"
	.sectionflags	@""
	.align	4


	//----- nvinfo : EIATTR_CUDA_API_VERSION
	.align		4
        /*0000*/ 	.byte	0x04, 0x37
        /*0002*/ 	.short	(.L_2179 - .L_2178)
.L_2178:
        /*0004*/ 	.word	0x00000082


	//----- nvinfo : EIATTR_KPARAM_INFO
	.align		4
.L_2179:
        /*0008*/ 	.byte	0x04, 0x17
        /*000a*/ 	.short	(.L_2181 - .L_2180)
.L_2180:
        /*000c*/ 	.word	0x00000000
        /*0010*/ 	.short	0x0000
        /*0012*/ 	.short	0x0000
        /*0014*/ 	.byte	0x00, 0xf0, 0xa1, 0x04


	//----- nvinfo : EIATTR_SPARSE_MMA_MASK
	.align		4
.L_2181:
        /*0018*/ 	.byte	0x03, 0x50
        /*001a*/ 	.short	0x0000


	//----- nvinfo : EIATTR_MAXREG_COUNT
	.align		4
        /*001c*/ 	.byte	0x03, 0x1b
        /*001e*/ 	.short	0x0040


	//----- nvinfo : EIATTR_NUM_BARRIERS
	.align		4
        /*0020*/ 	.byte	0x02, 0x4c
        /*0022*/ 	.byte	0x01
	.zero		1


	//----- nvinfo : EIATTR_MERCURY_ISA_VERSION
	.align		4
        /*0024*/ 	.byte	0x03, 0x5f
        /*0026*/ 	.short	0x0101


	//----- nvinfo : EIATTR_COOP_GROUP_MASK_REGIDS
	.align		4
        /*0028*/ 	.byte	0x04, 0x29
        /*002a*/ 	.short	(.L_2183 - .L_2182)


	//   ....[0]....
.L_2182:
        /*002c*/ 	.word	0xffffffff


	//   ....[1]....
        /*0030*/ 	.word	0xffffffff


	//   ....[2]....
        /*0034*/ 	.word	0xffffffff


	//   ....[3]....
        /*0038*/ 	.word	0xffffffff


	//   ....[4]....
        /*003c*/ 	.word	0xffffffff


	//   ....[5]....
        /*0040*/ 	.word	0xffffffff


	//   ....[6]....
        /*0044*/ 	.word	0xffffffff


	//   ....[7]....
        /*0048*/ 	.word	0xffffffff


	//   ....[8]....
        /*004c*/ 	.word	0xffffffff


	//   ....[9]....
        /*0050*/ 	.word	0xffffffff


	//----- nvinfo : EIATTR_COOP_GROUP_INSTR_OFFSETS
	.align		4
.L_2183:
        /*0054*/ 	.byte	0x04, 0x28
        /*0056*/ 	.short	(.L_2185 - .L_2184)


	//   ....[0]....
.L_2184:
        /*0058*/ 	.word	0x00001560


	//   ....[1]....
        /*005c*/ 	.word	0x00001570


	//   ....[2]....
        /*0060*/ 	.word	0x000015a0


	//   ....[3]....
        /*0064*/ 	.word	0x000015b0


	//   ....[4]....
        /*0068*/ 	.word	0x000015e0


	//   ....[5]....
        /*006c*/ 	.word	0x000015f0


	//   ....[6]....
        /*0070*/ 	.word	0x00001620


	//   ....[7]....
        /*0074*/ 	.word	0x00001640


	//   ....[8]....
        /*0078*/ 	.word	0x00001670


	//   ....[9]....
        /*007c*/ 	.word	0x00001680


	//----- nvinfo : EIATTR_VRC_CTA_INIT_COUNT
	.align		4
.L_2185:
        /*0080*/ 	.byte	0x02, 0x4a
	.zero		1
	.zero		1


	//----- nvinfo : EIATTR_EXIT_INSTR_OFFSETS
	.align		4
        /*0084*/ 	.byte	0x04, 0x1c
        /*0086*/ 	.short	(.L_2187 - .L_2186)


	//   ....[0]....
.L_2186:
        /*0088*/ 	.word	0x00000060


	//   ....[1]....
        /*008c*/ 	.word	0x000016e0


	//   ....[2]....
        /*0090*/ 	.word	0x000017d0


	//----- nvinfo : EIATTR_MAX_THREADS
	.align		4
.L_2187:
        /*0094*/ 	.byte	0x04, 0x05
        /*0096*/ 	.short	(.L_2189 - .L_2188)
.L_2188:
        /*0098*/ 	.word	0x00000400
        /*009c*/ 	.word	0x00000001
        /*00a0*/ 	.word	0x00000001


	//----- nvinfo : EIATTR_CRS_STACK_SIZE
	.align		4
.L_2189:
        /*00a4*/ 	.byte	0x04, 0x1e
        /*00a6*/ 	.short	(.L_2191 - .L_2190)
.L_2190:
        /*00a8*/ 	.word	0x00000000


	//----- nvinfo : EIATTR_CBANK_PARAM_SIZE
	.align		4
.L_2191:
        /*00ac*/ 	.byte	0x03, 0x19
        /*00ae*/ 	.short	0x0128


	//----- nvinfo : EIATTR_PARAM_CBANK
	.align		4
        /*00b0*/ 	.byte	0x04, 0x0a
        /*00b2*/ 	.short	(.L_2193 - .L_2192)
	.align		4
.L_2192:
        /*00b4*/ 	.word	index@(.nv.constant0._ZN10layer_norm22ln_bwd_finalize_kernelINS_22Kernel_traits_finalizeILj5120E6__halfS2_fS2_fjLb0ELj1024ELj4ENS_18Kernel_traits_baseILj5120ES2_S2_fS2_fjLj1024EEEEELb0ELb1EEEvNS_9BwdParamsE)
        /*00b8*/ 	.short	0x0380
        /*00ba*/ 	.short	0x0128


	//----- nvinfo : EIATTR_SW_WAR
	.align		4
.L_2193:
        /*00bc*/ 	.byte	0x04, 0x36
        /*00be*/ 	.short	(.L_2195 - .L_2194)
.L_2194:
        /*00c0*/ 	.word	0x00000008
.L_2195:


//--------------------- .nv.info._ZN10layer_norm40ln_parallel_residual_bwd_finalize_kernelINS_22Kernel_traits_finalizeILj5120E6__halfS2_fS2_fjLb0ELj1024ELj4ENS_18Kernel_traits_baseILj5120ES2_S2_fS2_fjLj1024EEEEELb1EEEvNS_9BwdParamsE --------------------------
	.section	.nv.info._ZN10layer_norm40ln_parallel_residual_bwd_finalize_kernelINS_22Kernel_traits_finalizeILj5120E6__halfS2_fS2_fjLb0ELj1024ELj4ENS_18Kernel_traits_baseILj5120ES2_S2_fS2_fjLj1024EEEEELb1EEEvNS_9BwdParamsE,"",@"SHT_CUDA_INFO"
	.sectionflags	@""
	.align	4


	//----- nvinfo : EIATTR_CUDA_API_VERSION
	.align		4
        /*0000*/ 	.byte	0x04, 0x37
        /*0002*/ 	.short	(.L_2197 - .L_2196)
.L_2196:
        /*0004*/ 	.word	0x00000082


	//----- nvinfo : EIATTR_KPARAM_INFO
	.align		4
.L_2197:
        /*0008*/ 	.byte	0x04, 0x17
        /*000a*/ 	.short	(.L_2199 - .L_2198)
.L_2198:
        /*000c*/ 	.word	0x00000000
        /*0010*/ 	.short	0x0000
        /*0012*/ 	.short	0x0000
        /*0014*/ 	.byte	0x00, 0xf0, 0xa1, 0x04


	//----- nvinfo : EIATTR_SPARSE_MMA_MASK
	.align		4
.L_2199:
        /*0018*/ 	.byte	0x03, 0x50
        /*001a*/ 	.short	0x0000


	//----- nvinfo : EIATTR_MAXREG_COUNT
	.align		4
        /*001c*/ 	.byte	0x03, 0x1b
        /*001e*/ 	.short	0x0040


	//----- nvinfo : EIATTR_NUM_BARRIERS
	.align		4
        /*0020*/ 	.byte	0x02, 0x4c
        /*0022*/ 	.byte	0x01
	.zero		1


	//----- nvinfo : EIATTR_MERCURY_ISA_VERSION
	.align		4
        /*0024*/ 	.byte	0x03, 0x5f
        /*0026*/ 	.short	0x0101


	//----- nvinfo : EIATTR_COOP_GROUP_MASK_REGIDS
	.align		4
        /*0028*/ 	.byte	0x04, 0x29
        /*002a*/ 	.short	(.L_2201 - .L_2200)


	//   ....[0]....
.L_2200:
        /*002c*/ 	.word	0xffffffff


	//   ....[1]....
        /*0030*/ 	.word	0xffffffff


	//   ....[2]....
        /*0034*/ 	.word	0xffffffff


	//   ....[3]....
        /*0038*/ 	.word	0xffffffff


	//   ....[4]....
        /*003c*/ 	.word	0xffffffff


	//   ....[5]....
        /*0040*/ 	.word	0xffffffff


	//   ....[6]....
        /*0044*/ 	.word	0xffffffff


	//   ....[7]....
        /*0048*/ 	.word	0xffffffff


	//   ....[8]....
        /*004c*/ 	.word	0xffffffff


	//   ....[9]....
        /*0050*/ 	.word	0xffffffff


	//   ....[10]....
        /*0054*/ 	.word	0xffffffff


	//   ....[11]....
        /*0058*/ 	.word	0xffffffff


	//   ....[12]....
        /*005c*/ 	.word	0xffffffff


	//   ....[13]....
        /*0060*/ 	.word	0xffffffff


	//   ....[14]....
        /*0064*/ 	.word	0xffffffff


	//   ....[15]....
        /*0068*/ 	.word	0xffffffff


	//   ....[16]....
        /*006c*/ 	.word	0xffffffff


	//   ....[17]....
        /*0070*/ 	.word	0xffffffff


	//   ....[18]....
        /*0074*/ 	.word	0xffffffff


	//   ....[19]....
        /*0078*/ 	.word	0xffffffff


	//----- nvinfo : EIATTR_COOP_GROUP_INSTR_OFFSETS
	.align		4
.L_2201:
        /*007c*/ 	.byte	0x04, 0x28
        /*007e*/ 	.short	(.L_2203 - .L_2202)


	//   ....[0]....
.L_2202:
        /*0080*/ 	.word	0x000013e0


	//   ....[1]....
        /*0084*/ 	.word	0x000013f0


	//   ....[2]....
        /*0088*/ 	.word	0x00001400


	//   ....[3]....
        /*008c*/ 	.word	0x00001410


	//   ....[4]....
        /*0090*/ 	.word	0x00001450


	//   ....[5]....
        /*0094*/ 	.word	0x00001470


	//   ....[6]....
        /*0098*/ 	.word	0x00001480


	//   ....[7]....
        /*009c*/ 	.word	0x00001490


	//   ....[8]....
        /*00a0*/ 	.word	0x000014d0


	//   ....[9]....
        /*00a4*/ 	.word	0x000014f0


	//   ....[10]....
        /*00a8*/ 	.word	0x00001500


	//   ....[11]....
        /*00ac*/ 	.word	0x00001510


	//   ....[12]....
        /*00b0*/ 	.word	0x00001540


	//   ....[13]....
        /*00b4*/ 	.word	0x00001560


	//   ....[14]....
        /*00b8*/ 	.word	0x00001580


	//   ....[15]....
        /*00bc*/ 	.word	0x00001590


	//   ....[16]....
        /*00c0*/ 	.word	0x000015c0


	//   ....[17]....
        /*00c4*/ 	.word	0x000015e0


	//   ....[18]....
        /*00c8*/ 	.word	0x00001600


	//   ....[19]....
        /*00cc*/ 	.word	0x00001610


	//----- nvinfo : EIATTR_VRC_CTA_INIT_COUNT
	.align		4
.L_2203:
        /*00d0*/ 	.byte	0x02, 0x4a
	.zero		1
	.zero		1


	//----- nvinfo : EIATTR_EXIT_INSTR_OFFSETS
	.align		4
        /*00d4*/ 	.byte	0x04, 0x1c
        /*00d6*/ 	.short	(.L_2205 - .L_2204)


	//   ....[0]....
.L_2204:
        /*00d8*/ 	.word	0x00000060


	//   ....[1]....
        /*00dc*/ 	.word	0x000016b0


	//   ....[2]....
        /*00e0*/ 	.word	0x00001840


	//----- nvinfo : EIATTR_MAX_THREADS
	.align		4
.L_2205:
        /*00e4*/ 	.byte	0x04, 0x05
        /*00e6*/ 	.short	(.L_2207 - .L_2206)
.L_2206:
        /*00e8*/ 	.word	0x00000400
        /*00ec*/ 	.word	0x00000001
        /*00f0*/ 	.word	0x00000001


	//----- nvinfo : EIATTR_CRS_STACK_SIZE
	.align		4
.L_2207:
        /*00f4*/ 	.byte	0x04, 0x1e
        /*00f6*/ 	.short	(.L_2209 - .L_2208)
.L_2208:
        /*00f8*/ 	.word	0x00000000


	//----- nvinfo : EIATTR_CBANK_PARAM_SIZE
	.align		4
.L_2209:
        /*00fc*/ 	.byte	0x03, 0x19
        /*00fe*/ 	.short	0x0128


	//----- nvinfo : EIATTR_PARAM_CBANK
	.align		4
        /*0100*/ 	.byte	0x04, 0x0a
        /*0102*/ 	.short	(.L_2211 - .L_2210)
	.align		4
.L_2210:
        /*0104*/ 	.word	index@(.nv.constant0._ZN10layer_norm40ln_parallel_residual_bwd_finalize_kernelINS_22Kernel_traits_finalizeILj5120E6__halfS2_fS2_fjLb0ELj1024ELj4ENS_18Kernel_traits_baseILj5120ES2_S2_fS2_fjLj1024EEEEELb1EEEvNS_9BwdParamsE)
        /*0108*/ 	.short	0x0380
        /*010a*/ 	.short	0x0128


	//----- nvinfo : EIATTR_SW_WAR
	.align		4
.L_2211:
        /*010c*/ 	.byte	0x04, 0x36
        /*010e*/ 	.short	(.L_2213 - .L_2212)
.L_2212:
        /*0110*/ 	.word	0x00000008
.L_2213:


//--------------------- .nv.info._ZN10layer_norm31ln_parallel_residual_bwd_kernelINS_13Kernel_traitsI6__halfS2_fS2_fjLj5120ELj1ELj1ELj8ELj8ENS_18Kernel_traits_baseILj5120ES2_S2_fS2_fjLj256EEEEELb1ELb1ELb1EEEvNS_9BwdParamsE --------------------------
	.section	.nv.info._ZN10layer_norm31ln_parallel_residual_bwd_kernelINS_13Kernel_traitsI6__halfS2_fS2_fjLj5120ELj1ELj1ELj8ELj8ENS_18Kernel_traits_baseILj5120ES2_S2_fS2_fjLj256EEEEELb1ELb1ELb1EEEvNS_9BwdParamsE,"",@"SHT_CUDA_INFO"
	.sectionflags	@""
	.align	4


	//----- nvinfo : EIATTR_CUDA_API_VERSION
	.align		4
        /*0000*/ 	.byte	0x04, 0x37
        /*0002*/ 	.short	(.L_2215 - .L_2214)
.L_2214:
        /*0004*/ 	.word	0x00000082


	//----- nvinfo : EIATTR_KPARAM_INFO
	.align		4
.L_2215:
        /*0008*/ 	.byte	0x04, 0x17
        /*000a*/ 	.short	(.L_2217 - .L_2216)
.L_2216:
        /*000c*/ 	.word	0x00000000
        /*0010*/ 	.short	0x0000
        /*0012*/ 	.short	0x0000
        /*0014*/ 	.byte	0x00, 0xf0, 0xa1, 0x04


	//----- nvinfo : EIATTR_SPARSE_MMA_MASK
	.align		4
.L_2217:
        /*0018*/ 	.byte	0x03, 0x50
        /*001a*/ 	.short	0x0000


	//----- nvinfo : EIATTR_MAXREG_COUNT
	.align		4
        /*001c*/ 	.byte	0x03, 0x1b
        /*001e*/ 	.short	0x00ff


	//----- nvinfo : EIATTR_NUM_BARRIERS
	.align		4
        /*0020*/ 	.byte	0x02, 0x4c
        /*0022*/ 	.byte	0x01
	.zero		1


	//----- nvinfo : EIATTR_MERCURY_ISA_VERSION
	.align		4
        /*0024*/ 	.byte	0x03, 0x5f
        /*0026*/ 	.short	0x0101


	//----- nvinfo : EIATTR_COOP_GROUP_MASK_REGIDS
	.align		4
        /*0028*/ 	.byte	0x04, 0x29
        /*002a*/ 	.short	(.L_2219 - .L_2218)


	//   ....[0]....
.L_2218:
        /*002c*/ 	.word	0xffffffff


	//   ....[1]....
        /*0030*/ 	.word	0xffffffff


	//   ....[2]....
        /*0034*/ 	.word	0xffffffff


	//   ....[3]....
        /*0038*/ 	.word	0xffffffff


	//   ....[4]....
        /*003c*/ 	.word	0xffffffff


	//   ....[5]....
        /*0040*/ 	.word	0xffffffff


	//   ....[6]....
        /*0044*/ 	.word	0xffffffff


	//   ....[7]....
        /*0048*/ 	.word	0xffffffff


	//   ....[8]....
        /*004c*/ 	.word	0xffffffff


	//   ....[9]....
        /*0050*/ 	.word	0xffffffff


	//----- nvinfo : EIATTR_COOP_GROUP_INSTR_OFFSETS
	.align		4
.L_2219:
        /*0054*/ 	.byte	0x04, 0x28
        /*0056*/ 	.short	(.L_2221 - .L_2220)


	//   ....[0]....
.L_2220:
        /*0058*/ 	.word	0x00001540


	//   ....[1]....
        /*005c*/ 	.word	0x000015c0


	//   ....[2]....
        /*0060*/ 	.word	0x000015e0


	//   ....[3]....
        /*0064*/ 	.word	0x00001600


	//   ....[4]....
        /*0068*/ 	.word	0x00001620


	//   ....[5]....
        /*006c*/ 	.word	0x00001640


	//   ....[6]....
        /*0070*/ 	.word	0x00001660


	//   ....[7]....
        /*0074*/ 	.word	0x00001680


	//   ....[8]....
        /*0078*/ 	.word	0x000016d0


	//   ....[9]....
        /*007c*/ 	.word	0x000016f0


	//----- nvinfo : EIATTR_VRC_CTA_INIT_COUNT
	.align		4
.L_2221:
        /*0080*/ 	.byte	0x02, 0x4a
	.zero		1
	.zero		1


	//----- nvinfo : EIATTR_EXIT_INSTR_OFFSETS
	.align		4
        /*0084*/ 	.byte	0x04, 0x1c
        /*0086*/ 	.short	(.L_2223 - .L_2222)


	//   ....[0]....
.L_2222:
        /*0088*/ 	.word	0x00008690


	//----- nvinfo : EIATTR_MAX_THREADS
	.align		4
.L_2223:
        /*008c*/ 	.byte	0x04, 0x05
        /*008e*/ 	.short	(.L_2225 - .L_2224)
.L_2224:
        /*0090*/ 	.word	0x00000100
        /*0094*/ 	.word	0x00000001
        /*0098*/ 	.word	0x00000001


	//----- nvinfo : EIATTR_CRS_STACK_SIZE
	.align		4
.L_2225:
        /*009c*/ 	.byte	0x04, 0x1e
        /*009e*/ 	.short	(.L_2227 - .L_2226)
.L_2226:
        /*00a0*/ 	.word	0x00000000


	//----- nvinfo : EIATTR_CBANK_PARAM_SIZE
	.align		4
.L_2227:
        /*00a4*/ 	.byte	0x03, 0x19
        /*00a6*/ 	.short	0x0128


	//----- nvinfo : EIATTR_PARAM_CBANK
	.align		4
        /*00a8*/ 	.byte	0x04, 0x0a
        /*00aa*/ 	.short	(.L_2229 - .L_2228)
	.align		4
.L_2228:
        /*00ac*/ 	.word	index@(.nv.constant0._ZN10layer_norm31ln_parallel_residual_bwd_kernelINS_13Kernel_traitsI6__halfS2_fS2_fjLj5120ELj1ELj1ELj8ELj8ENS_18Kernel_traits_baseILj5120ES2_S2_fS2_fjLj256EEEEELb1ELb1ELb1EEEvNS_9BwdParamsE)
        /*00b0*/ 	.short	0x0380
        /*00b2*/ 	.short	0x0128


	//----- nvinfo : EIATTR_SW_WAR
	.align		4
.L_2229:
        /*00b4*/ 	.byte	0x04, 0x36
        /*00b6*/ 	.short	(.L_2231 - .L_2230)
.L_2230:
        /*00b8*/ 	.word	0x00000008
.L_2231:


//--------------------- .nv.info._ZN10layer_norm31ln_parallel_residual_bwd_kernelINS_13Kernel_traitsIf6__halffS2_fjLj5120ELj1ELj1ELj8ELj8ENS_18Kernel_traits_baseILj5120EfS2_fS2_fjLj256EEEEELb0ELb0ELb0EEEvNS_9BwdParamsE --------------------------
	.section	.nv.info._ZN10layer_norm31ln_parallel_residual_bwd_kernelINS_13Kernel_traitsIf6__halffS2_fjLj5120ELj1ELj1ELj8ELj8ENS_18Kernel_traits_baseILj5120EfS2_fS2_fjLj256EEEEELb0ELb0ELb0EEEvNS_9BwdParamsE,"",@"SHT_CUDA_INFO"
	.sectionflags	@""
	.align	4


	//----- nvinfo : EIATTR_CUDA_API_VERSION
	.align		4
        /*0000*/ 	.byte	0x04, 0x37
        /*0002*/ 	.short	(.L_2233 - .L_2232)
.L_2232:
        /*0004*/ 	.word	0x00000082


	//----- nvinfo : EIATTR_KPARAM_INFO
	.align		4
.L_2233:
        /*0008*/ 	.byte	0x04, 0x17
        /*000a*/ 	.short	(.L_2235 - .L_2234)
.L_2234:
        /*000c*/ 	.word	0x00000000
        /*0010*/ 	.short	0x0000
        /*0012*/ 	.short	0x0000
        /*0014*/ 	.byte	0x00, 0xf0, 0xa1, 0x04


	//----- nvinfo : EIATTR_SPARSE_MMA_MASK
	.align		4
.L_2235:
        /*0018*/ 	.byte	0x03, 0x50
        /*001a*/ 	.short	0x0000


	//----- nvinfo : EIATTR_MAXREG_COUNT
	.align		4
        /*001c*/ 	.byte	0x03, 0x1b
        /*001e*/ 	.short	0x00ff


	//----- nvinfo : EIATTR_NUM_BARRIERS
	.align		4
        /*0020*/ 	.byte	0x02, 0x4c
        /*0022*/ 	.byte	0x01
	.zero		1


	//----- nvinfo : EIATTR_MERCURY_ISA_VERSION
	.align		4
        /*0024*/ 	.byte	0x03, 0x5f
        /*0026*/ 	.short	0x0101


	//----- nvinfo : EIATTR_COOP_GROUP_MASK_REGIDS
	.align		4
        /*0028*/ 	.byte	0x04, 0x29
        /*002a*/ 	.short	(.L_2237 - .L_2236)


	//   ....[0]....
.L_2236:
        /*002c*/ 	.word	0xffffffff


	//   ....[1]....
        /*0030*/ 	.word	0xffffffff


	//   ....[2]....
        /*0034*/ 	.word	0xffffffff


	//   ....[3]....
        /*0038*/ 	.word	0xffffffff


	//   ....[4]....
        /*003c*/ 	.word	0xffffffff


	//   ....[5]....
        /*0040*/ 	.word	0xffffffff


	//   ....[6]....
        /*0044*/ 	.word	0xffffffff


	//   ....[7]....
        /*0048*/ 	.word	0xffffffff


	//   ....[8]....
        /*004c*/ 	.word	0xffffffff


	//   ....[9]....
        /*0050*/ 	.word	0xffffffff


	//----- nvinfo : EIATTR_COOP_GROUP_INSTR_OFFSETS
	.align		4
.L_2237:
        /*0054*/ 	.byte	0x04, 0x28
        /*0056*/ 	.short	(.L_2239 - .L_2238)


	//   ....[0]....
.L_2238:
        /*0058*/ 	.word	0x00002140


	//   ....[1]....
        /*005c*/ 	.word	0x00002160


	//   ....[2]....
        /*0060*/ 	.word	0x000021a0


	//   ....[3]....
        /*0064*/ 	.word	0x000021b0


	//   ....[4]....
        /*0068*/ 	.word	0x000021f0


	//   ....[5]....
        /*006c*/ 	.word	0x00002200


	//   ....[6]....
        /*0070*/ 	.word	0x00002230


	//   ....[7]....
        /*0074*/ 	.word	0x00002240


	//   ....[8]....
        /*0078*/ 	.word	0x00002270


	//   ....[9]....
        /*007c*/ 	.word	0x00002280


	//----- nvinfo : EIATTR_VRC_CTA_INIT_COUNT
	.align		4
.L_2239:
        /*0080*/ 	.byte	0x02, 0x4a
	.zero		1
	.zero		1


	//----- nvinfo : EIATTR_EXIT_INSTR_OFFSETS
	.align		4
        /*0084*/ 	.byte	0x04, 0x1c
        /*0086*/ 	.short	(.L_2241 - .L_2240)


	//   ....[0]....
.L_2240:
        /*0088*/ 	.word	0x00006af0


	//   ....[1]....
        /*008c*/ 	.word	0x00006bc0


	//----- nvinfo : EIATTR_MAX_THREADS
	.align		4
.L_2241:
        /*0090*/ 	.byte	0x04, 0x05
        /*0092*/ 	.short	(.L_2243 - .L_2242)
.L_2242:
        /*0094*/ 	.word	0x00000100
        /*0098*/ 	.word	0x00000001
        /*009c*/ 	.word	0x00000001


	//----- nvinfo : EIATTR_CRS_STACK_SIZE
	.align		4
.L_2243:
        /*00a0*/ 	.byte	0x04, 0x1e
        /*00a2*/ 	.short	(.L_2245 - .L_2244)
.L_2244:
        /*00a4*/ 	.word	0x00000000


	//----- nvinfo : EIATTR_CBANK_PARAM_SIZE
	.align		4
.L_2245:
        /*00a8*/ 	.byte	0x03, 0x19
        /*00aa*/ 	.short	0x0128


	//----- nvinfo : EIATTR_PARAM_CBANK
	.align		4
        /*00ac*/ 	.byte	0x04, 0x0a
        /*00ae*/ 	.short	(.L_2247 - .L_2246)
	.align		4
.L_2246:
        /*00b0*/ 	.word	index@(.nv.constant0._ZN10layer_norm31ln_parallel_residual_bwd_kernelINS_13Kernel_traitsIf6__halffS2_fjLj5120ELj1ELj1ELj8ELj8ENS_18Kernel_traits_baseILj5120EfS2_fS2_fjLj256EEEEELb0ELb0ELb0EEEvNS_9BwdParamsE)
        /*00b4*/ 	.short	0x0380
        /*00b6*/ 	.short	0x0128


	//----- nvinfo : EIATTR_SW_WAR
	.align		4
.L_2247:
        /*00b8*/ 	.byte	0x04, 0x36
        /*00ba*/ 	.short	(.L_2249 - .L_2248)
.L_2248:
        /*00bc*/ 	.word	0x00000008
.L_2249:


//--------------------- .nv.info._ZN10layer_norm31ln_parallel_residual_bwd_kernelINS_13Kernel_traitsIf6__halffS2_fjLj5120ELj1ELj1ELj8ELj8ENS_18Kernel_traits_baseILj5120EfS2_fS2_fjLj256EEEEELb0ELb0ELb1EEEvNS_9BwdParamsE --------------------------
	.section	.nv.info._ZN10layer_norm31ln_parallel_residual_bwd_kernelINS_13Kernel_traitsIf6__halffS2_fjLj5120ELj1ELj1ELj8ELj8ENS_18Kernel_traits_baseILj5120EfS2_fS2_fjLj256EEEEELb0ELb0ELb1EEEvNS_9BwdParamsE,"",@"SHT_CUDA_INFO"
	.sectionflags	@""
	.align	4


	//----- nvinfo : EIATTR_CUDA_API_VERSION
	.align		4
        /*0000*/ 	.byte	0x04, 0x37
        /*0002*/ 	.short	(.L_2251 - .L_2250)
.L_2250:
        /*0004*/ 	.word	0x00000082


	//----- nvinfo : EIATTR_KPARAM_INFO
	.align		4
.L_2251:
        /*0008*/ 	.byte	0x04, 0x17
        /*000a*/ 	.short	(.L_2253 - .L_2252)
.L_2252:
        /*000c*/ 	.word	0x00000000
        /*0010*/ 	.short	0x0000
        /*0012*/ 	.short	0x0000
        /*0014*/ 	.byte	0x00, 0xf0, 0xa1, 0x04


	//----- nvinfo : EIATTR_SPARSE_MMA_MASK
	.align		4
.L_2253:
        /*0018*/ 	.byte	0x03, 0x50
        /*001a*/ 	.short	0x0000


	//----- nvinfo : EIATTR_MAXREG_COUNT
	.align		4
        /*001c*/ 	.byte	0x03, 0x1b
        /*001e*/ 	.short	0x00ff


	//----- nvinfo : EIATTR_NUM_BARRIERS
	.align		4
        /*0020*/ 	.byte	0x02, 0x4c
        /*0022*/ 	.byte	0x01
	.zero		1


	//----- nvinfo : EIATTR_MERCURY_ISA_VERSION
	.align		4
        /*0024*/ 	.byte	0x03, 0x5f
        /*0026*/ 	.short	0x0101


	//----- nvinfo : EIATTR_COOP_GROUP_MASK_REGIDS
	.align		4
        /*0028*/ 	.byte	0x04, 0x29
        /*002a*/ 	.short	(.L_2255 - .L_2254)


	//   ....[0]....
.L_2254:
        /*002c*/ 	.word	0xffffffff


	//   ....[1]....
        /*0030*/ 	.word	0xffffffff


	//   ....[2]....
        /*0034*/ 	.word	0xffffffff


	//   ....[3]....
        /*0038*/ 	.word	0xffffffff


	//   ....[4]....
        /*003c*/ 	.word	0xffffffff


	//   ....[5]....
        /*0040*/ 	.word	0xffffffff


	//   ....[6]....
        /*0044*/ 	.word	0xffffffff


	//   ....[7]....
        /*0048*/ 	.word	0xffffffff


	//   ....[8]....
        /*004c*/ 	.word	0xffffffff


	//   ....[9]....
        /*0050*/ 	.word	0xffffffff


	//----- nvinfo : EIATTR_COOP_GROUP_INSTR_OFFSETS
	.align		4
.L_2255:
        /*0054*/ 	.byte	0x04, 0x28
        /*0056*/ 	.short	(.L_2257 - .L_2256)


	//   ....[0]....
.L_2256:
        /*0058*/ 	.word	0x00001780


	//   ....[1]....
        /*005c*/ 	.word	0x00001790


	//   ....[2]....
        /*0060*/ 	.word	0x000017c0


	//   ....[3]....
        /*0064*/ 	.word	0x000017d0


	//   ....[4]....
        /*0068*/ 	.word	0x00001800


	//   ....[5]....
        /*006c*/ 	.word	0x00001810


	//   ....[6]....
        /*0070*/ 	.word	0x00001850


	//   ....[7]....
        /*0074*/ 	.word	0x00001860


	//   ....[8]....
        /*0078*/ 	.word	0x00001890


	//   ....[9]....
        /*007c*/ 	.word	0x000018a0


	//----- nvinfo : EIATTR_VRC_CTA_INIT_COUNT
	.align		4
.L_2257:
        /*0080*/ 	.byte	0x02, 0x4a
	.zero		1
	.zero		1


	//----- nvinfo : EIATTR_EXIT_INSTR_OFFSETS
	.align		4
        /*0084*/ 	.byte	0x04, 0x1c
        /*0086*/ 	.short	(.L_2259 - .L_2258)


	//   ....[0]....
.L_2258:
        /*0088*/ 	.word	0x00006350


	//----- nvinfo : EIATTR_MAX_THREADS
	.align		4
.L_2259:
        /*008c*/ 	.byte	0x04, 0x05
        /*008e*/ 	.short	(.L_2261 - .L_2260)
.L_2260:
        /*0090*/ 	.word	0x00000100
        /*0094*/ 	.word	0x00000001
        /*0098*/ 	.word	0x00000001


	//----- nvinfo : EIATTR_CRS_STACK_SIZE
	.align		4
.L_2261:
        /*009c*/ 	.byte	0x04, 0x1e
        /*009e*/ 	.short	(.L_2263 - .L_2262)
.L_2262:
        /*00a0*/ 	.word	0x00000000


	//----- nvinfo : EIATTR_CBANK_PARAM_SIZE
	.align		4
.L_2263:
        /*00a4*/ 	.byte	0x03, 0x19
        /*00a6*/ 	.short	0x0128


	//----- nvinfo : EIATTR_PARAM_CBANK
	.align		4
        /*00a8*/ 	.byte	0x04, 0x0a
        /*00aa*/ 	.short	(.L_2265 - .L_2264)
	.align		4
.L_2264:
        /*00ac*/ 	.word	index@(.nv.constant0._ZN10layer_norm31ln_parallel_residual_bwd_kernelINS_13Kernel_traitsIf6__halffS2_fjLj5120ELj1ELj1ELj8ELj8ENS_18Kernel_traits_baseILj5120EfS2_fS2_fjLj256EEEEELb0ELb0ELb1EEEvNS_9BwdParamsE)
        /*00b0*/ 	.short	0x0380
        /*00b2*/ 	.short	0x0128


	//----- nvinfo : EIATTR_SW_WAR
	.align		4
.L_2265:
        /*00b4*/ 	.byte	0x04, 0x36
        /*00b6*/ 	.short	(.L_2267 - .L_2266)
.L_2266:
        /*00b8*/ 	.word	0x00000008
.L_2267:


//--------------------- .nv.info._ZN10layer_norm31ln_parallel_residual_bwd_kernelINS_13Kernel_traitsIf6__halffS2_fjLj5120ELj1ELj1ELj8ELj8ENS_18Kernel_traits_baseILj5120EfS2_fS2_fjLj256EEEEELb0ELb1ELb0EEEvNS_9BwdParamsE --------------------------
	.section	.nv.info._ZN10layer_norm31ln_parallel_residual_bwd_kernelINS_13Kernel_traitsIf6__halffS2_fjLj5120ELj1ELj1ELj8ELj8ENS_18Kernel_traits_baseILj5120EfS2_fS2_fjLj256EEEEELb0ELb1ELb0EEEvNS_9BwdParamsE,"",@"SHT_CUDA_INFO"
	.sectionflags	@""
	.align	4


	//----- nvinfo : EIATTR_CUDA_API_VERSION
	.align		4
        /*0000*/ 	.byte	0x04, 0x37
        /*0002*/ 	.short	(.L_2269 - .L_2268)
.L_2268:
        /*0004*/ 	.word	0x00000082


	//----- nvinfo : EIATTR_KPARAM_INFO
	.align		4
.L_2269:
        /*0008*/ 	.byte	0x04, 0x17
        /*000a*/ 	.short	(.L_2271 - .L_2270)
.L_2270:
        /*000c*/ 	.word	0x00000000
        /*0010*/ 	.short	0x0000
        /*0012*/ 	.short	0x0000
        /*0014*/ 	.byte	0x00, 0xf0, 0xa1, 0x04


	//----- nvinfo : EIATTR_SPARSE_MMA_MASK
	.align		4
.L_2271:
        /*0018*/ 	.byte	0x03, 0x50
        /*001a*/ 	.short	0x0000


	//----- nvinfo : EIATTR_MAXREG_COUNT
	.align		4
        /*001c*/ 	.byte	0x03, 0x1b
        /*001e*/ 	.short	0x00ff


	//----- nvinfo : EIATTR_NUM_BARRIERS
	.align		4
        /*0020*/ 	.byte	0x02, 0x4c
        /*0022*/ 	.byte	0x01
	.zero		1


	//----- nvinfo : EIATTR_MERCURY_ISA_VERSION
	.align		4
        /*0024*/ 	.byte	0x03, 0x5f
        /*0026*/ 	.short	0x0101


	//----- nvinfo : EIATTR_COOP_GROUP_MASK_REGIDS
	.align		4
        /*0028*/ 	.byte	0x04, 0x29
        /*002a*/ 	.short	(.L_2273 - .L_2272)


	//   ....[0]....
.L_2272:
        /*002c*/ 	.word	0xffffffff


	//   ....[1]....
        /*0030*/ 	.word	0xffffffff


	//   ....[2]....
        /*0034*/ 	.word	0xffffffff


	//   ....[3]....
        /*0038*/ 	.word	0xffffffff


	//   ....[4]....
        /*003c*/ 	.word	0xffffffff


	//   ....[5]....
        /*0040*/ 	.word	0xffffffff


	//   ....[6]....
        /*0044*/ 	.word	0xffffffff


	//   ....[7]....
        /*0048*/ 	.word	0xffffffff


	//   ....[8]....
        /*004c*/ 	.word	0xffffffff


	//   ....[9]....
        /*0050*/ 	.word	0xffffffff


	//----- nvinfo : EIATTR_COOP_GROUP_INSTR_OFFSETS
	.align		4
.L_2273:
        /*0054*/ 	.byte	0x04, 0x28
        /*0056*/ 	.short	(.L_2275 - .L_2274)


	//   ....[0]....
.L_2274:
        /*0058*/ 	.word	0x000016a0


	//   ....[1]....
        /*005c*/ 	.word	0x000016c0


	//   ....[2]....
        /*0060*/ 	.word	0x00001700


	//   ....[3]....
        /*0064*/ 	.word	0x00001710


	//   ....[4]....
        /*0068*/ 	.word	0x00001750


	//   ....[5]....
        /*006c*/ 	.word	0x00001760


	//   ....[6]....
        /*0070*/ 	.word	0x00001790


	//   ....[7]....
        /*0074*/ 	.word	0x000017a0


	//   ....[8]....
        /*0078*/ 	.word	0x000017d0


	//   ....[9]....
        /*007c*/ 	.word	0x000017e0


	//----- nvinfo : EIATTR_VRC_CTA_INIT_COUNT
	.align		4
.L_2275:
        /*0080*/ 	.byte	0x02, 0x4a
	.zero		1
	.zero		1


	//----- nvinfo : EIATTR_EXIT_INSTR_OFFSETS
	.align		4
        /*0084*/ 	.byte	0x04, 0x1c
        /*0086*/ 	.short	(.L_2277 - .L_2276)


	//   ....[0]....
.L_2276:
        /*0088*/ 	.word	0x00005dc0


	//   ....[1]....
        /*008c*/ 	.word	0x00005e40


	//----- nvinfo : EIATTR_MAX_THREADS
	.align		4
.L_2277:
        /*0090*/ 	.byte	0x04, 0x05
        /*0092*/ 	.short	(.L_2279 - .L_2278)
.L_2278:
        /*0094*/ 	.word	0x00000100
        /*0098*/ 	.word	0x00000001
        /*009c*/ 	.word	0x00000001


	//----- nvinfo : EIATTR_CRS_STACK_SIZE
	.align		4
.L_2279:
        /*00a0*/ 	.byte	0x04, 0x1e
        /*00a2*/ 	.short	(.L_2281 - .L_2280)
.L_2280:
        /*00a4*/ 	.word	0x00000000


	//----- nvinfo : EIATTR_CBANK_PARAM_SIZE
	.align		4
.L_2281:
        /*00a8*/ 	.byte	0x03, 0x19
        /*00aa*/ 	.short	0x0128


	//----- nvinfo : EIATTR_PARAM_CBANK
	.align		4
        /*00ac*/ 	.byte	0x04, 0x0a
        /*00ae*/ 	.short	(.L_2283 - .L_2282)
	.align		4
.L_2282:
        /*00b0*/ 	.word	index@(.nv.constant0._ZN10layer_norm31ln_parallel_residual_bwd_kernelINS_13Kernel_traitsIf6__halffS2_fjLj5120ELj1ELj1ELj8ELj8ENS_18Kernel_traits_baseILj5120EfS2_fS2_fjLj256EEEEELb0ELb1ELb0EEEvNS_9BwdParamsE)
        /*00b4*/ 	.short	0x0380
        /*00b6*/ 	.short	0x0128


	//----- nvinfo : EIATTR_SW_WAR
	.align		4
.L_2283:
        /*00b8*/ 	.byte	0x04, 0x36
        /*00ba*/ 	.short	(.L_2285 - .L_2284)
.L_2284:
        /*00bc*/ 	.word	0x00000008
.L_2285:


//--------------------- .nv.info._ZN10layer_norm31ln_parallel_residual_bwd_kernelINS_13Kernel_traitsIf6__halffS2_fjLj5120ELj1ELj1ELj8ELj8ENS_18Kernel_traits_baseILj5120EfS2_fS2_fjLj256EEEEELb0ELb1ELb1EEEvNS_9BwdParamsE --------------------------
	.section	.nv.info._ZN10layer_norm31ln_parallel_residual_bwd_kernelINS_13Kernel_traitsIf6__halffS2_fjLj5120ELj1ELj1ELj8ELj8ENS_18Kernel_traits_baseILj5120EfS2_fS2_fjLj256EEEEELb0ELb1ELb1EEEvNS_9BwdParamsE,"",@"SHT_CUDA_INFO"
	.sectionflags	@""
	.align	4


	//----- nvinfo : EIATTR_CUDA_API_VERSION
	.align		4
        /*0000*/ 	.byte	0x04, 0x37
        /*0002*/ 	.short	(.L_2287 - .L_2286)
.L_2286:
        /*0004*/ 	.word	0x00000082


	//----- nvinfo : EIATTR_KPARAM_INFO
	.align		4
.L_2287:
        /*0008*/ 	.byte	0x04, 0x17
        /*000a*/ 	.short	(.L_2289 - .L_2288)
.L_2288:
        /*000c*/ 	.word	0x00000000
        /*0010*/ 	.short	0x0000
        /*0012*/ 	.short	0x0000
        /*0014*/ 	.byte	0x00, 0xf0, 0xa1, 0x04


	//----- nvinfo : EIATTR_SPARSE_MMA_MASK
	.align		4
.L_2289:
        /*0018*/ 	.byte	0x03, 0x50
        /*001a*/ 	.short	0x0000


	//----- nvinfo : EIATTR_MAXREG_COUNT
	.align		4
        /*001c*/ 	.byte	0x03, 0x1b
        /*001e*/ 	.short	0x00ff


	//----- nvinfo : EIATTR_NUM_BARRIERS
	.align		4
        /*0020*/ 	.byte	0x02, 0x4c
        /*0022*/ 	.byte	0x01
	.zero		1


	//----- nvinfo : EIATTR_MERCURY_ISA_VERSION
	.align		4
        /*0024*/ 	.byte	0x03, 0x5f
        /*0026*/ 	.short	0x0101


	//----- nvinfo : EIATTR_COOP_GROUP_MASK_REGIDS
	.align		4
        /*0028*/ 	.byte	0x04, 0x29
        /*002a*/ 	.short	(.L_2291 - .L_2290)


	//   ....[0]....
.L_2290:
        /*002c*/ 	.word	0xffffffff


	//   ....[1]....
        /*0030*/ 	.word	0xffffffff


	//   ....[2]....
        /*0034*/ 	.word	0xffffffff


	//   ....[3]....
        /*0038*/ 	.word	0xffffffff


	//   ....[4]....
        /*003c*/ 	.word	0xffffffff


	//   ....[5]....
        /*0040*/ 	.word	0xffffffff


	//   ....[6]....
        /*0044*/ 	.word	0xffffffff


	//   ....[7]....
        /*0048*/ 	.word	0xffffffff


	//   ....[8]....
        /*004c*/ 	.word	0xffffffff


	//   ....[9]....
        /*0050*/ 	.word	0xffffffff


	//----- nvinfo : EIATTR_COOP_GROUP_INSTR_OFFSETS
	.align		4
.L_2291:
        /*0054*/ 	.byte	0x04, 0x28
        /*0056*/ 	.short	(.L_2293 - .L_2292)


	//   ....[0]....
.L_2292:
        /*0058*/ 	.word	0x00001000


	//   ....[1]....
        /*005c*/ 	.word	0x000010c0


	//   ....[2]....
        /*0060*/ 	.word	0x000010d0


	//   ....[3]....
        /*0064*/ 	.word	0x00001100


	//   ....[4]....
        /*0068*/ 	.word	0x00001110


	//   ....[5]....
        /*006c*/ 	.word	0x00001130


	//   ....[6]....
        /*0070*/ 	.word	0x00001150


	//   ....[7]....
        /*0074*/ 	.word	0x00001180


	//   ....[8]....
        /*0078*/ 	.word	0x000011c0


	//   ....[9]....
        /*007c*/ 	.word	0x000011e0


	//----- nvinfo : EIATTR_VRC_CTA_INIT_COUNT
	.align		4
.L_2293:
        /*0080*/ 	.byte	0x02, 0x4a
	.zero		1
	.zero		1


	//----- nvinfo : EIATTR_EXIT_INSTR_OFFSETS
	.align		4
        /*0084*/ 	.byte	0x04, 0x1c
        /*0086*/ 	.short	(.L_2295 - .L_2294)


	//   ....[0]....
.L_2294:
        /*0088*/ 	.word	0x00005600


	//----- nvinfo : EIATTR_MAX_THREADS
	.align		4
.L_2295:
        /*008c*/ 	.byte	0x04, 0x05
        /*008e*/ 	.short	(.L_2297 - .L_2296)
.L_2296:
        /*0090*/ 	.word	0x00000100
        /*0094*/ 	.word	0x00000001
        /*0098*/ 	.word	0x00000001


	//----- nvinfo : EIATTR_CRS_STACK_SIZE
	.align		4
.L_2297:
        /*009c*/ 	.byte	0x04, 0x1e
        /*009e*/ 	.short	(.L_2299 - .L_2298)
.L_2298:
        /*00a0*/ 	.word	0x00000000


	//----- nvinfo : EIATTR_CBANK_PARAM_SIZE
	.align		4
.L_2299:
        /*00a4*/ 	.byte	0x03, 0x19
        /*00a6*/ 	.short	0x0128


	//----- nvinfo : EIATTR_PARAM_CBANK
	.align		4
        /*00a8*/ 	.byte	0x04, 0x0a
        /*00aa*/ 	.short	(.L_2301 - .L_2300)
	.align		4
.L_2300:
        /*00ac*/ 	.word	index@(.nv.constant0._ZN10layer_norm31ln_parallel_residual_bwd_kernelINS_13Kernel_traitsIf6__halffS2_fjLj5120ELj1ELj1ELj8ELj8ENS_18Kernel_traits_baseILj5120EfS2_fS2_fjLj256EEEEELb0ELb1ELb1EEEvNS_9BwdParamsE)
        /*00b0*/ 	.short	0x0380
        /*00b2*/ 	.short	0x0128


	//----- nvinfo : EIATTR_SW_WAR
	.align		4
.L_2301:
        /*00b4*/ 	.byte	0x04, 0x36
        /*00b6*/ 	.short	(.L_2303 - .L_2302)
.L_2302:
        /*00b8*/ 	.word	0x00000008
.L_2303:


//--------------------- .nv.info._ZN10layer_norm31ln_parallel_residual_bwd_kernelINS_13Kernel_traitsIf6__halffS2_fjLj5120ELj1ELj1ELj8ELj8ENS_18Kernel_traits_baseILj5120EfS2_fS2_fjLj256EEEEELb1ELb0ELb0EEEvNS_9BwdParamsE --------------------------
	.section	.nv.info._ZN10layer_norm31ln_parallel_residual_bwd_kernelINS_13Kernel_traitsIf6__halffS2_fjLj5120ELj1ELj1ELj8ELj8ENS_18Kernel_traits_baseILj5120EfS2_fS2_fjLj256EEEEELb1ELb0ELb0EEEvNS_9BwdParamsE,"",@"SHT_CUDA_INFO"
	.sectionflags	@""
	.align	4


	//----- nvinfo : EIATTR_CUDA_API_VERSION
	.align		4
        /*0000*/ 	.byte	0x04, 0x37
        /*0002*/ 	.short	(.L_2305 - .L_2304)
.L_2304:
        /*0004*/ 	.word	0x00000082


	//----- nvinfo : EIATTR_KPARAM_INFO
	.align		4
.L_2305:
        /*0008*/ 	.byte	0x04, 0x17
        /*000a*/ 	.short	(.L_2307 - .L_2306)
.L_2306:
        /*000c*/ 	.word	0x00000000
        /*0010*/ 	.short	0x0000
        /*0012*/ 	.short	0x0000
        /*0014*/ 	.byte	0x00, 0xf0, 0xa1, 0x04


	//----- nvinfo : EIATTR_SPARSE_MMA_MASK
	.align		4
.L_2307:
        /*0018*/ 	.byte	0x03, 0x50
        /*001a*/ 	.short	0x0000


	//----- nvinfo : EIATTR_MAXREG_COUNT
	.align		4
        /*001c*/ 	.byte	0x03, 0x1b
        /*001e*/ 	.short	0x00ff


	//----- nvinfo : EIATTR_NUM_BARRIERS
	.align		4
        /*0020*/ 	.byte	0x02, 0x4c
        /*0022*/ 	.byte	0x01
	.zero		1


	//----- nvinfo : EIATTR_MERCURY_ISA_VERSION
	.align		4
        /*0024*/ 	.byte	0x03, 0x5f
        /*0026*/ 	.short	0x0101


	//----- nvinfo : EIATTR_COOP_GROUP_MASK_REGIDS
	.align		4
        /*0028*/ 	.byte	0x04, 0x29
        /*002a*/ 	.short	(.L_2309 - .L_2308)


	//   ....[0]....
.L_2308:
        /*002c*/ 	.word	0xffffffff


	//   ....[1]....
        /*0030*/ 	.word	0xffffffff


	//   ....[2]....
        /*0034*/ 	.word	0xffffffff


	//   ....[3]....
        /*0038*/ 	.word	0xffffffff


	//   ....[4]....
        /*003c*/ 	.word	0xffffffff


	//   ....[5]....
        /*0040*/ 	.word	0xffffffff


	//   ....[6]....
        /*0044*/ 	.word	0xffffffff


	//   ....[7]....
        /*0048*/ 	.word	0xffffffff


	//   ....[8]....
        /*004c*/ 	.word	0xffffffff


	//   ....[9]....
        /*0050*/ 	.word	0xffffffff


	//----- nvinfo : EIATTR_COOP_GROUP_INSTR_OFFSETS
	.align		4
.L_2309:
        /*0054*/ 	.byte	0x04, 0x28
        /*0056*/ 	.short	(.L_2311 - .L_2310)


	//   ....[0]....
.L_2310:
        /*0058*/ 	.word	0x000023c0


	//   ....[1]....
        /*005c*/ 	.word	0x000023e0


	//   ....[2]....
        /*0060*/ 	.word	0x00002420


	//   ....[3]....
        /*0064*/ 	.word	0x00002430


	//   ....[4]....
        /*0068*/ 	.word	0x00002470


	//   ....[5]....
        /*006c*/ 	.word	0x00002480


	//   ....[6]....
        /*0070*/ 	.word	0x000024b0


	//   ....[7]....
        /*0074*/ 	.word	0x000024c0


	//   ....[8]....
        /*0078*/ 	.word	0x000024f0


	//   ....[9]....
        /*007c*/ 	.word	0x00002500


	//----- nvinfo : EIATTR_VRC_CTA_INIT_COUNT
	.align		4
.L_2311:
        /*0080*/ 	.byte	0x02, 0x4a
	.zero		1
	.zero		1


	//----- nvinfo : EIATTR_EXIT_INSTR_OFFSETS
	.align		4
        /*0084*/ 	.byte	0x04, 0x1c
        /*0086*/ 	.short	(.L_2313 - .L_2312)


	//   ....[0]....
.L_2312:
        /*0088*/ 	.word	0x000098e0


	//   ....[1]....
        /*008c*/ 	.word	0x000099b0


	//----- nvinfo : EIATTR_MAX_THREADS
	.align		4
.L_2313:
        /*0090*/ 	.byte	0x04, 0x05
        /*0092*/ 	.short	(.L_2315 - .L_2314)
.L_2314:
        /*0094*/ 	.word	0x00000100
        /*0098*/ 	.word	0x00000001
        /*009c*/ 	.word	0x00000001


	//----- nvinfo : EIATTR_CRS_STACK_SIZE
	.align		4
.L_2315:
        /*00a0*/ 	.byte	0x04, 0x1e
        /*00a2*/ 	.short	(.L_2317 - .L_2316)
.L_2316:
        /*00a4*/ 	.word	0x00000000


	//----- nvinfo : EIATTR_CBANK_PARAM_SIZE
	.align		4
.L_2317:
        /*00a8*/ 	.byte	0x03, 0x19
        /*00aa*/ 	.short	0x0128


	//----- nvinfo : EIATTR_PARAM_CBANK
	.align		4
        /*00ac*/ 	.byte	0x04, 0x0a
        /*00ae*/ 	.short	(.L_2319 - .L_2318)
	.align		4
.L_2318:
        /*00b0*/ 	.word	index@(.nv.constant0._ZN10layer_norm31ln_parallel_residual_bwd_kernelINS_13Kernel_traitsIf6__halffS2_fjLj5120ELj1ELj1ELj8ELj8ENS_18Kernel_traits_baseILj5120EfS2_fS2_fjLj256EEEEELb1ELb0ELb0EEEvNS_9BwdParamsE)
        /*00b4*/ 	.short	0x0380
        /*00b6*/ 	.short	0x0128


	//----- nvinfo : EIATTR_SW_WAR
	.align		4
.L_2319:
        /*00b8*/ 	.byte	0x04, 0x36
        /*00ba*/ 	.short	(.L_2321 - .L_2320)
.L_2320:
        /*00bc*/ 	.word	0x00000008
.L_2321:


//--------------------- .nv.info._ZN10layer_norm31ln_parallel_residual_bwd_kernelINS_13Kernel_traitsIf6__halffS2_fjLj5120ELj1ELj1ELj8ELj8ENS_18Kernel_traits_baseILj5120EfS2_fS2_fjLj256EEEEELb1ELb0ELb1EEEvNS_9BwdParamsE --------------------------
	.section	.nv.info._ZN10layer_norm31ln_parallel_residual_bwd_kernelINS_13Kernel_traitsIf6__halffS2_fjLj5120ELj1ELj1ELj8ELj8ENS_18Kernel_traits_baseILj5120EfS2_fS2_fjLj256EEEEELb1ELb0ELb1EEEvNS_9BwdParamsE,"",@"SHT_CUDA_INFO"
	.sectionflags	@""
	.align	4


	//----- nvinfo : EIATTR_CUDA_API_VERSION
	.align		4
        /*0000*/ 	.byte	0x04, 0x37
        /*0002*/ 	.short	(.L_2323 - .L_2322)
.L_2322:
        /*0004*/ 	.word	0x00000082


	//----- nvinfo : EIATTR_KPARAM_INFO
	.align		4
.L_2323:
        /*0008*/ 	.byte	0x04, 0x17
        /*000a*/ 	.short	(.L_2325 - .L_2324)
.L_2324:
        /*000c*/ 	.word	0x00000000
        /*0010*/ 	.short	0x0000
        /*0012*/ 	.short	0x0000
        /*0014*/ 	.byte	0x00, 0xf0, 0xa1, 0x04


	//----- nvinfo : EIATTR_SPARSE_MMA_MASK
	.align		4
.L_2325:
        /*0018*/ 	.byte	0x03, 0x50
        /*001a*/ 	.short	0x0000


	//----- nvinfo : EIATTR_MAXREG_COUNT
	.align		4
        /*001c*/ 	.byte	0x03, 0x1b
        /*001e*/ 	.short	0x00ff


	//----- nvinfo : EIATTR_NUM_BARRIERS
	.align		4
        /*0020*/ 	.byte	0x02, 0x4c
        /*0022*/ 	.byte	0x01
	.zero		1


	//----- nvinfo : EIATTR_MERCURY_ISA_VERSION
	.align		4
        /*0024*/ 	.byte	0x03, 0x5f
        /*0026*/ 	.short	0x0101


	//----- nvinfo : EIATTR_COOP_GROUP_MASK_REGIDS
	.align		4
        /*0028*/ 	.byte	0x04, 0x29
        /*002a*/ 	.short	(.L_2327 - .L_2326)


	//   ....[0]....
.L_2326:
        /*002c*/ 	.word	0xffffffff


	//   ....[1]....
        /*0030*/ 	.word	0xffffffff


	//   ....[2]....
        /*0034*/ 	.word	0xffffffff


	//   ....[3]....
        /*0038*/ 	.word	0xffffffff


	//   ....[4]....
        /*003c*/ 	.word	0xffffffff


	//   ....[5]....
        /*0040*/ 	.word	0xffffffff


	//   ....[6]....
        /*0044*/ 	.word	0xffffffff


	//   ....[7]....
        /*0048*/ 	.word	0xffffffff


	//   ....[8]....
        /*004c*/ 	.word	0xffffffff


	//   ....[9]....
        /*0050*/ 	.word	0xffffffff


	//----- nvinfo : EIATTR_COOP_GROUP_INSTR_OFFSETS
	.align		4
.L_2327:
        /*0054*/ 	.byte	0x04, 0x28
        /*0056*/ 	.short	(.L_2329 - .L_2328)


	//   ....[0]....
.L_2328:
        /*0058*/ 	.word	0x000018d0


	//   ....[1]....
        /*005c*/ 	.word	0x00001960


	//   ....[2]....
        /*0060*/ 	.word	0x00001980


	//   ....[3]....
        /*0064*/ 	.word	0x000019a0


	//   ....[4]....
        /*0068*/ 	.word	0x000019c0


	//   ....[5]....
        /*006c*/ 	.word	0x000019e0


	//   ....[6]....
        /*0070*/ 	.word	0x00001a00


	//   ....[7]....
        /*0074*/ 	.word	0x00001a20


	//   ....[8]....
        /*0078*/ 	.word	0x00001a50


	//   ....[9]....
        /*007c*/ 	.word	0x00001a80


	//----- nvinfo : EIATTR_VRC_CTA_INIT_COUNT
	.align		4
.L_2329:
        /*0080*/ 	.byte	0x02, 0x4a
	.zero		1
	.zero		1


	//----- nvinfo : EIATTR_EXIT_INSTR_OFFSETS
	.align		4
        /*0084*/ 	.byte	0x04, 0x1c
        /*0086*/ 	.short	(.L_2331 - .L_2330)


	//   ....[0]....
.L_2330:
        /*0088*/ 	.word	0x000090c0


	//----- nvinfo : EIATTR_MAX_THREADS
	.align		4
.L_2331:
        /*008c*/ 	.byte	0x04, 0x05
        /*008e*/ 	.short	(.L_2333 - .L_2332)
.L_2332:
        /*0090*/ 	.word	0x00000100
        /*0094*/ 	.word	0x00000001
        /*0098*/ 	.word	0x00000001


	//----- nvinfo : EIATTR_CRS_STACK_SIZE
	.align		4
.L_2333:
        /*009c*/ 	.byte	0x04, 0x1e
        /*009e*/ 	.short	(.L_2335 - .L_2334)
.L_2334:
        /*00a0*/ 	.word	0x00000000


	//----- nvinfo : EIATTR_CBANK_PARAM_SIZE
	.align		4
.L_2335:
        /*00a4*/ 	.byte	0x03, 0x19
        /*00a6*/ 	.short	0x0128


	//----- nvinfo : EIATTR_PARAM_CBANK
	.align		4
        /*00a8*/ 	.byte	0x04, 0x0a
        /*00aa*/ 	.short	(.L_2337 - .L_2336)
	.align		4
.L_2336:
        /*00ac*/ 	.word	index@(.nv.constant0._ZN10layer_norm31ln_parallel_residual_bwd_kernelINS_13Kernel_traitsIf6__halffS2_fjLj5120ELj1ELj1ELj8ELj8ENS_18Kernel_traits_baseILj5120EfS2_fS2_fjLj256EEEEELb1ELb0ELb1EEEvNS_9BwdParamsE)
        /*00b0*/ 	.short	0x0380
        /*00b2*/ 	.short	0x0128


	//----- nvinfo : EIATTR_SW_WAR
	.align		4
.L_2337:
        /*00b4*/ 	.byte	0x04, 0x36
        /*00b6*/ 	.short	(.L_2339 - .L_2338)
.L_2338:
        /*00b8*/ 	.word	0x00000008
.L_2339:


//--------------------- .nv.info._ZN10layer_norm22ln_bwd_finalize_kernelINS_22Kernel_traits_finalizeILj5120Ef6__halffS2_fjLb0ELj1024ELj4ENS_18Kernel_traits_baseILj5120EfS2_fS2_fjLj1024EEEEELb0ELb0EEEvNS_9BwdParamsE --------------------------
	.section	.nv.info._ZN10layer_norm22ln_bwd_finalize_kernelINS_22Kernel_traits_finalizeILj5120Ef6__halffS2_fjLb0ELj1024ELj4ENS_18Kernel_traits_baseILj5120EfS2_fS2_fjLj1024EEEEELb0ELb0EEEvNS_9BwdParamsE,"",@"SHT_CUDA_INFO"
	.sectionflags	@""
	.align	4


	//----- nvinfo : EIATTR_CUDA_API_VERSION
	.align		4
        /*0000*/ 	.byte	0x04, 0x37
        /*0002*/ 	.short	(.L_2341 - .L_2340)
.L_2340:
        /*0004*/ 	.word	0x00000082


	//----- nvinfo : EIATTR_KPARAM_INFO
	.align		4
.L_2341:
        /*0008*/ 	.byte	0x04, 0x17
        /*000a*/ 	.short	(.L_2343 - .L_2342)
.L_2342:
        /*000c*/ 	.word	0x00000000
        /*0010*/ 	.short	0x0000
        /*0012*/ 	.short	0x0000
        /*0014*/ 	.byte	0x00, 0xf0, 0xa1, 0x04


	//----- nvinfo : EIATTR_SPARSE_MMA_MASK
	.align		4
.L_2343:
        /*0018*/ 	.byte	0x03, 0x50
        /*001a*/ 	.short	0x0000


	//----- nvinfo : EIATTR_MAXREG_COUNT
	.align		4
        /*001c*/ 	.byte	0x03, 0x1b
        /*001e*/ 	.short	0x0040


	//----- nvinfo : EIATTR_NUM_BARRIERS
	.align		4
        /*0020*/ 	.byte	0x02, 0x4c
        /*0022*/ 	.byte	0x01
	.zero		1


	//----- nvinfo : EIATTR_MERCURY_ISA_VERSION
	.align		4
        /*0024*/ 	.byte	0x03, 0x5f
        /*0026*/ 	.short	0x0101


	//----- nvinfo : EIATTR_COOP_GROUP_MASK_REGIDS
	.align		4
        /*0028*/ 	.byte	0x04, 0x29
        /*002a*/ 	.short	(.L_2345 - .L_2344)


	//   ....[0]....
.L_2344:
        /*002c*/ 	.word	0xffffffff


	//   ....[1]....
        /*0030*/ 	.word	0xffffffff


	//   ....[2]....
        /*0034*/ 	.word	0xffffffff


	//   ....[3]....
        /*0038*/ 	.word	0xffffffff


	//   ....[4]....
        /*003c*/ 	.word	0xffffffff


	//   ....[5]....
        /*0040*/ 	.word	0xffffffff


	//   ....[6]....
        /*0044*/ 	.word	0xffffffff


	//   ....[7]....
        /*0048*/ 	.word	0xffffffff


	//   ....[8]....
        /*004c*/ 	.word	0xffffffff


	//   ....[9]....
        /*0050*/ 	.word	0xffffffff


	//----- nvinfo : EIATTR_COOP_GROUP_INSTR_OFFSETS
	.align		4
.L_2345:
        /*0054*/ 	.byte	0x04, 0x28
        /*0056*/ 	.short	(.L_2347 - .L_2346)


	//   ....[0]....
.L_2346:
        /*0058*/ 	.word	0x00001550


	//   ....[1]....
        /*005c*/ 	.word	0x00001560


	//   ....[2]....
        /*0060*/ 	.word	0x00001590


	//   ....[3]....
        /*0064*/ 	.word	0x000015a0


	//   ....[4]....
        /*0068*/ 	.word	0x000015d0


	//   ....[5]....
        /*006c*/ 	.word	0x000015e0


	//   ....[6]....
        /*0070*/ 	.word	0x00001610


	//   ....[7]....
        /*0074*/ 	.word	0x00001630


	//   ....[8]....
        /*0078*/ 	.word	0x00001680


	//   ....[9]....
        /*007c*/ 	.word	0x00001690


	//----- nvinfo : EIATTR_VRC_CTA_INIT_COUNT
	.align		4
.L_2347:
        /*0080*/ 	.byte	0x02, 0x4a
	.zero		1
	.zero		1


	//----- nvinfo : EIATTR_EXIT_INSTR_OFFSETS
	.align		4
        /*0084*/ 	.byte	0x04, 0x1c
        /*0086*/ 	.short	(.L_2349 - .L_2348)


	//   ....[0]....
.L_2348:
        /*0088*/ 	.word	0x00000060


	//   ....[1]....
        /*008c*/ 	.word	0x000016f0


	//   ....[2]....
        /*0090*/ 	.word	0x00001720


	//   ....[3]....
        /*0094*/ 	.word	0x000017c0


	//----- nvinfo : EIATTR_MAX_THREADS
	.align		4
.L_2349:
        /*0098*/ 	.byte	0x04, 0x05
        /*009a*/ 	.short	(.L_2351 - .L_2350)
.L_2350:
        /*009c*/ 	.word	0x00000400
        /*00a0*/ 	.word	0x00000001
        /*00a4*/ 	.word	0x00000001


	//----- nvinfo : EIATTR_CRS_STACK_SIZE
	.align		4
.L_2351:
        /*00a8*/ 	.byte	0x04, 0x1e
        /*00aa*/ 	.short	(.L_2353 - .L_2352)
.L_2352:
        /*00ac*/ 	.word	0x00000000


	//----- nvinfo : EIATTR_CBANK_PARAM_SIZE
	.align		4
.L_2353:
        /*00b0*/ 	.byte	0x03, 0x19
        /*00b2*/ 	.short	0x0128


	//----- nvinfo : EIATTR_PARAM_CBANK
	.align		4
        /*00b4*/ 	.byte	0x04, 0x0a
        /*00b6*/ 	.short	(.L_2355 - .L_2354)
	.align		4
.L_2354:
        /*00b8*/ 	.word	index@(.nv.constant0._ZN10layer_norm22ln_bwd_finalize_kernelINS_22Kernel_traits_finalizeILj5120Ef6__halffS2_fjLb0ELj1024ELj4ENS_18Kernel_traits_baseILj5120EfS2_fS2_fjLj1024EEEEELb0ELb0EEEvNS_9BwdParamsE)
        /*00bc*/ 	.short	0x0380
        /*00be*/ 	.short	0x0128


	//----- nvinfo : EIATTR_SW_WAR
	.align		4
.L_2355:
        /*00c0*/ 	.byte	0x04, 0x36
        /*00c2*/ 	.short	(.L_2357 - .L_2356)
.L_2356:
        /*00c4*/ 	.word	0x00000008
.L_2357:


//--------------------- .nv.info._ZN10layer_norm40ln_parallel_residual_bwd_finalize_kernelINS_22Kernel_traits_finalizeILj5120Ef6__halffS2_fjLb0ELj1024ELj4ENS_18Kernel_traits_baseILj5120EfS2_fS2_fjLj1024EEEEELb0EEEvNS_9BwdParamsE --------------------------
	.section	.nv.info._ZN10layer_norm40ln_parallel_residual_bwd_finalize_kernelINS_22Kernel_traits_finalizeILj5120Ef6__halffS2_fjLb0ELj1024ELj4ENS_18Kernel_traits_baseILj5120EfS2_fS2_fjLj1024EEEEELb0EEEvNS_9BwdParamsE,"",@"SHT_CUDA_INFO"
	.sectionflags	@""
	.align	4


	//----- nvinfo : EIATTR_CUDA_API_VERSION
	.align		4
        /*0000*/ 	.byte	0x04, 0x37
        /*0002*/ 	.short	(.L_2359 - .L_2358)
.L_2358:
        /*0004*/ 	.word	0x00000082


	//----- nvinfo : EIATTR_KPARAM_INFO
	.align		4
.L_2359:
        /*0008*/ 	.byte	0x04, 0x17
        /*000a*/ 	.short	(.L_2361 - .L_2360)
.L_2360:
        /*000c*/ 	.word	0x00000000
        /*0010*/ 	.short	0x0000
        /*0012*/ 	.short	0x0000
        /*0014*/ 	.byte	0x00, 0xf0, 0xa1, 0x04


	//----- nvinfo : EIATTR_SPARSE_MMA_MASK
	.align		4
.L_2361:
        /*0018*/ 	.byte	0x03, 0x50
        /*001a*/ 	.short	0x0000


	//----- nvinfo : EIATTR_MAXREG_COUNT
	.align		4
        /*001c*/ 	.byte	0x03, 0x1b
        /*001e*/ 	.short	0x0040


	//----- nvinfo : EIATTR_NUM_BARRIERS
	.align		4
        /*0020*/ 	.byte	0x02, 0x4c
        /*0022*/ 	.byte	0x01
	.zero		1


	//----- nvinfo : EIATTR_MERCURY_ISA_VERSION
	.align		4
        /*0024*/ 	.byte	0x03, 0x5f
        /*0026*/ 	.short	0x0101


	//----- nvinfo : EIATTR_COOP_GROUP_MASK_REGIDS
	.align		4
        /*0028*/ 	.byte	0x04, 0x29
        /*002a*/ 	.short	(.L_2363 - .L_2362)


	//   ....[0]....
.L_2362:
        /*002c*/ 	.word	0xffffffff


	//   ....[1]....
        /*0030*/ 	.word	0xffffffff


	//   ....[2]....
        /*0034*/ 	.word	0xffffffff


	//   ....[3]....
        /*0038*/ 	.word	0xffffffff


	//   ....[4]....
        /*003c*/ 	.word	0xffffffff


	//   ....[5]....
        /*0040*/ 	.word	0xffffffff


	//   ....[6]....
        /*0044*/ 	.word	0xffffffff


	//   ....[7]....
        /*0048*/ 	.word	0xffffffff


	//   ....[8]....
        /*004c*/ 	.word	0xffffffff


	//   ....[9]....
        /*0050*/ 	.word	0xffffffff


	//   ....[10]....
        /*0054*/ 	.word	0xffffffff


	//   ....[11]....
        /*0058*/ 	.word	0xffffffff


	//   ....[12]....
        /*005c*/ 	.word	0xffffffff


	//   ....[13]....
        /*0060*/ 	.word	0xffffffff


	//   ....[14]....
        /*0064*/ 	.word	0xffffffff


	//   ....[15]....
        /*0068*/ 	.word	0xffffffff


	//   ....[16]....
        /*006c*/ 	.word	0xffffffff


	//   ....[17]....
        /*0070*/ 	.word	0xffffffff


	//   ....[18]....
        /*0074*/ 	.word	0xffffffff


	//   ....[19]....
        /*0078*/ 	.word	0xffffffff


	//----- nvinfo : EIATTR_COOP_GROUP_INSTR_OFFSETS
	.align		4
.L_2363:
        /*007c*/ 	.byte	0x04, 0x28
        /*007e*/ 	.short	(.L_2365 - .L_2364)


	//   ....[0]....
.L_2364:
        /*0080*/ 	.word	0x000013a0


	//   ....[1]....
        /*0084*/ 	.word	0x000013b0


	//   ....[2]....
        /*0088*/ 	.word	0x000013c0


	//   ....[3]....
        /*008c*/ 	.word	0x000013d0


	//   ....[4]....
        /*0090*/ 	.word	0x00001410


	//   ....[5]....
        /*0094*/ 	.word	0x00001430


	//   ....[6]....
        /*0098*/ 	.word	0x00001440


	//   ....[7]....
        /*009c*/ 	.word	0x00001450


	//   ....[8]....
        /*00a0*/ 	.word	0x00001480


	//   ....[9]....
        /*00a4*/ 	.word	0x000014b0


	//   ....[10]....
        /*00a8*/ 	.word	0x000014e0


	//   ....[11]....
        /*00ac*/ 	.word	0x000014f0


	//   ....[12]....
        /*00b0*/ 	.word	0x00001520


	//   ....[13]....
        /*00b4*/ 	.word	0x00001540


	//   ....[14]....
        /*00b8*/ 	.word	0x00001560


	//   ....[15]....
        /*00bc*/ 	.word	0x00001570


	//   ....[16]....
        /*00c0*/ 	.word	0x000015b0


	//   ....[17]....
        /*00c4*/ 	.word	0x000015e0


	//   ....[18]....
        /*00c8*/ 	.word	0x00001600


	//   ....[19]....
        /*00cc*/ 	.word	0x00001610


	//----- nvinfo : EIATTR_VRC_CTA_INIT_COUNT
	.align		4
.L_2365:
        /*00d0*/ 	.byte	0x02, 0x4a
	.zero		1
	.zero		1


	//----- nvinfo : EIATTR_EXIT_INSTR_OFFSETS
	.align		4
        /*00d4*/ 	.byte	0x04, 0x1c
        /*00d6*/ 	.short	(.L_2367 - .L_2366)


	//   ....[0]....
.L_2366:
        /*00d8*/ 	.word	0x00000060


	//   ....[1]....
        /*00dc*/ 	.word	0x000016c0


	//   ....[2]....
        /*00e0*/ 	.word	0x000016f0


	//   ....[3]....
        /*00e4*/ 	.word	0x00001810


	//----- nvinfo : EIATTR_MAX_THREADS
	.align		4
.L_2367:
        /*00e8*/ 	.byte	0x04, 0x05
        /*00ea*/ 	.short	(.L_2369 - .L_2368)
.L_2368:
        /*00ec*/ 	.word	0x00000400
        /*00f0*/ 	.word	0x00000001
        /*00f4*/ 	.word	0x00000001


	//----- nvinfo : EIATTR_CRS_STACK_SIZE
	.align		4
.L_2369:
        /*00f8*/ 	.byte	0x04, 0x1e
        /*00fa*/ 	.short	(.L_2371 - .L_2370)
.L_2370:
        /*00fc*/ 	.word	0x00000000


	//----- nvinfo : EIATTR_CBANK_PARAM_SIZE
	.align		4
.L_2371:
        /*0100*/ 	.byte	0x03, 0x19
        /*0102*/ 	.short	0x0128


	//----- nvinfo : EIATTR_PARAM_CBANK
	.align		4
        /*0104*/ 	.byte	0x04, 0x0a
        /*0106*/ 	.short	(.L_2373 - .L_2372)
	.align		4
.L_2372:
        /*0108*/ 	.word	index@(.nv.constant0._ZN10layer_norm40ln_parallel_residual_bwd_finalize_kernelINS_22Kernel_traits_finalizeILj5120Ef6__halffS2_fjLb0ELj1024ELj4ENS_18Kernel_traits_baseILj5120EfS2_fS2_fjLj1024EEEEELb0EEEvNS_9BwdParamsE)
        /*010c*/ 	.short	0x0380
        /*010e*/ 	.short	0x0128


	//----- nvinfo : EIATTR_SW_WAR
	.align		4
.L_2373:
        /*0110*/ 	.byte	0x04, 0x36
        /*0112*/ 	.short	(.L_2375 - .L_2374)
.L_2374:
        /*0114*/ 	.word	0x00000008
.L_2375:


//--------------------- .nv.info._ZN10layer_norm31ln_parallel_residual_bwd_kernelINS_13Kernel_traitsIf6__halffS2_fjLj5120ELj1ELj1ELj8ELj8ENS_18Kernel_traits_baseILj5120EfS2_fS2_fjLj256EEEEELb1ELb1ELb0EEEvNS_9BwdParamsE --------------------------
	.section	.nv.info._ZN10layer_norm31ln_parallel_residual_bwd_kernelINS_13Kernel_traitsIf6__halffS2_fjLj5120ELj1ELj1ELj8ELj8ENS_18Kernel_traits_baseILj5120EfS2_fS2_fjLj256EEEEELb1ELb1ELb0EEEvNS_9BwdParamsE,"",@"SHT_CUDA_INFO"
	.sectionflags	@""
	.align	4


	//----- nvinfo : EIATTR_CUDA_API_VERSION
	.align		4
        /*0000*/ 	.byte	0x04, 0x37
        /*0002*/ 	.short	(.L_2377 - .L_2376)
.L_2376:
        /*0004*/ 	.word	0x00000082


	//----- nvinfo : EIATTR_KPARAM_INFO
	.align		4
.L_2377:
        /*0008*/ 	.byte	0x04, 0x17
        /*000a*/ 	.short	(.L_2379 - .L_2378)
.L_2378:
        /*000c*/ 	.word	0x00000000
        /*0010*/ 	.short	0x0000
        /*0012*/ 	.short	0x0000
        /*0014*/ 	.byte	0x00, 0xf0, 0xa1, 0x04


	//----- nvinfo : EIATTR_SPARSE_MMA_MASK
	.align		4
.L_2379:
        /*0018*/ 	.byte	0x03, 0x50
        /*001a*/ 	.short	0x0000


	//----- nvinfo : EIATTR_MAXREG_COUNT
	.align		4
        /*001c*/ 	.byte	0x03, 0x1b
        /*001e*/ 	.short	0x00ff


	//----- nvinfo : EIATTR_NUM_BARRIERS
	.align		4
        /*0020*/ 	.byte	0x02, 0x4c
        /*0022*/ 	.byte	0x01
	.zero		1


	//----- nvinfo : EIATTR_MERCURY_ISA_VERSION
	.align		4
        /*0024*/ 	.byte	0x03, 0x5f
        /*0026*/ 	.short	0x0101


	//----- nvinfo : EIATTR_COOP_GROUP_MASK_REGIDS
	.align		4
        /*0028*/ 	.byte	0x04, 0x29
        /*002a*/ 	.short	(.L_2381 - .L_2380)


	//   ....[0]....
.L_2380:
        /*002c*/ 	.word	0xffffffff


	//   ....[1]....
        /*0030*/ 	.word	0xffffffff


	//   ....[2]....
        /*0034*/ 	.word	0xffffffff


	//   ....[3]....
        /*0038*/ 	.word	0xffffffff


	//   ....[4]....
        /*003c*/ 	.word	0xffffffff


	//   ....[5]....
        /*0040*/ 	.word	0xffffffff


	//   ....[6]....
        /*0044*/ 	.word	0xffffffff


	//   ....[7]....
        /*0048*/ 	.word	0xffffffff


	//   ....[8]....
        /*004c*/ 	.word	0xffffffff


	//   ....[9]....
        /*0050*/ 	.word	0xffffffff


	//----- nvinfo : EIATTR_COOP_GROUP_INSTR_OFFSETS
	.align		4
.L_2381:
        /*0054*/ 	.byte	0x04, 0x28
        /*0056*/ 	.short	(.L_2383 - .L_2382)


	//   ....[0]....
.L_2382:
        /*0058*/ 	.word	0x00001930


	//   ....[1]....
        /*005c*/ 	.word	0x00001950


	//   ....[2]....
        /*0060*/ 	.word	0x00001990


	//   ....[3]....
        /*0064*/ 	.word	0x000019a0


	//   ....[4]....
        /*0068*/ 	.word	0x000019e0


	//   ....[5]....
        /*006c*/ 	.word	0x000019f0


	//   ....[6]....
        /*0070*/ 	.word	0x00001a20


	//   ....[7]....
        /*0074*/ 	.word	0x00001a30


	//   ....[8]....
        /*0078*/ 	.word	0x00001a60


	//   ....[9]....
        /*007c*/ 	.word	0x00001a70


	//----- nvinfo : EIATTR_VRC_CTA_INIT_COUNT
	.align		4
.L_2383:
        /*0080*/ 	.byte	0x02, 0x4a
	.zero		1
	.zero		1


	//----- nvinfo : EIATTR_EXIT_INSTR_OFFSETS
	.align		4
        /*0084*/ 	.byte	0x04, 0x1c
        /*0086*/ 	.short	(.L_2385 - .L_2384)


	//   ....[0]....
.L_2384:
        /*0088*/ 	.word	0x00008d30


	//   ....[1]....
        /*008c*/ 	.word	0x00008db0


	//----- nvinfo : EIATTR_MAX_THREADS
	.align		4
.L_2385:
        /*0090*/ 	.byte	0x04, 0x05
        /*0092*/ 	.short	(.L_2387 - .L_2386)
.L_2386:
        /*0094*/ 	.word	0x00000100
        /*0098*/ 	.word	0x00000001
        /*009c*/ 	.word	0x00000001


	//----- nvinfo : EIATTR_CRS_STACK_SIZE
	.align		4
.L_2387:
        /*00a0*/ 	.byte	0x04, 0x1e
        /*00a2*/ 	.short	(.L_2389 - .L_2388)
.L_2388:
        /*00a4*/ 	.word	0x00000000


	//----- nvinfo : EIATTR_CBANK_PARAM_SIZE
	.align		4
.L_2389:
        /*00a8*/ 	.byte	0x03, 0x19
        /*00aa*/ 	.short	0x0128


	//----- nvinfo : EIATTR_PARAM_CBANK
	.align		4
        /*00ac*/ 	.byte	0x04, 0x0a
        /*00ae*/ 	.short	(.L_2391 - .L_2390)
	.align		4
.L_2390:
        /*00b0*/ 	.word	index@(.nv.constant0._ZN10layer_norm31ln_parallel_residual_bwd_kernelINS_13Kernel_traitsIf6__halffS2_fjLj5120ELj1ELj1ELj8ELj8ENS_18Kernel_traits_baseILj5120EfS2_fS2_fjLj256EEEEELb1ELb1ELb0EEEvNS_9BwdParamsE)
        /*00b4*/ 	.short	0x0380
        /*00b6*/ 	.short	0x0128


	//----- nvinfo : EIATTR_SW_WAR
	.align		4
.L_2391:
        /*00b8*/ 	.byte	0x04, 0x36
        /*00ba*/ 	.short	(.L_2393 - .L_2392)
.L_2392:
        /*00bc*/ 	.word	0x00000008
.L_2393:


//--------------------- .nv.info._ZN10layer_norm22ln_bwd_finalize_kernelINS_22Kernel_traits_finalizeILj5120Ef6__halffS2_fjLb0ELj1024ELj4ENS_18Kernel_traits_baseILj5120EfS2_fS2_fjLj1024EEEEELb0ELb1EEEvNS_9BwdParamsE --------------------------
	.section	.nv.info._ZN10layer_norm22ln_bwd_finalize_kernelINS_22Kernel_traits_finalizeILj5120Ef6__halffS2_fjLb0ELj1024ELj4ENS_18Kernel_traits_baseILj5120EfS2_fS2_fjLj1024EEEEELb0ELb1EEEvNS_9BwdParamsE,"",@"SHT_CUDA_INFO"
	.sectionflags	@""
	.align	4


	//----- nvinfo : EIATTR_CUDA_API_VERSION
	.align		4
        /*0000*/ 	.byte	0x04, 0x37
        /*0002*/ 	.short	(.L_2395 - .L_2394)
.L_2394:
        /*0004*/ 	.word	0x00000082


	//----- nvinfo : EIATTR_KPARAM_INFO
	.align		4
.L_2395:
        /*0008*/ 	.byte	0x04, 0x17
        /*000a*/ 	.short	(.L_2397 - .L_2396)
.L_2396:
        /*000c*/ 	.word	0x00000000
        /*0010*/ 	.short	0x0000
        /*0012*/ 	.short	0x0000
        /*0014*/ 	.byte	0x00, 0xf0, 0xa1, 0x04


	//----- nvinfo : EIATTR_SPARSE_MMA_MASK
	.align		4
.L_2397:
        /*0018*/ 	.byte	0x03, 0x50
        /*001a*/ 	.short	0x0000


	//----- nvinfo : EIATTR_MAXREG_COUNT
	.align		4
        /*001c*/ 	.byte	0x03, 0x1b
        /*001e*/ 	.short	0x0040


	//----- nvinfo : EIATTR_NUM_BARRIERS
	.align		4
        /*0020*/ 	.byte	0x02, 0x4c
        /*0022*/ 	.byte	0x01
	.zero		1


	//----- nvinfo : EIATTR_MERCURY_ISA_VERSION
	.align		4
        /*0024*/ 	.byte	0x03, 0x5f
        /*0026*/ 	.short	0x0101


	//----- nvinfo : EIATTR_COOP_GROUP_MASK_REGIDS
	.align		4
        /*0028*/ 	.byte	0x04, 0x29
        /*002a*/ 	.short	(.L_2399 - .L_2398)


	//   ....[0]....
.L_2398:
        /*002c*/ 	.word	0xffffffff


	//   ....[1]....
        /*0030*/ 	.word	0xffffffff


	//   ....[2]....
        /*0034*/ 	.word	0xffffffff


	//   ....[3]....
        /*0038*/ 	.word	0xffffffff


	//   ....[4]....
        /*003c*/ 	.word	0xffffffff


	//   ....[5]....
        /*0040*/ 	.word	0xffffffff


	//   ....[6]....
        /*0044*/ 	.word	0xffffffff


	//   ....[7]....
        /*0048*/ 	.word	0xffffffff


	//   ....[8]....
        /*004c*/ 	.word	0xffffffff


	//   ....[9]....
        /*0050*/ 	.word	0xffffffff


	//----- nvinfo : EIATTR_COOP_GROUP_INSTR_OFFSETS
	.align		4
.L_2399:
        /*0054*/ 	.byte	0x04, 0x28
        /*0056*/ 	.short	(.L_2401 - .L_2400)


	//   ....[0]....
.L_2400:
        /*0058*/ 	.word	0x00001560


	//   ....[1]....
        /*005c*/ 	.word	0x00001570


	//   ....[2]....
        /*0060*/ 	.word	0x000015a0


	//   ....[3]....
        /*0064*/ 	.word	0x000015b0


	//   ....[4]....
        /*0068*/ 	.word	0x000015e0


	//   ....[5]....
        /*006c*/ 	.word	0x000015f0


	//   ....[6]....
        /*0070*/ 	.word	0x00001620


	//   ....[7]....
        /*0074*/ 	.word	0x00001640


	//   ....[8]....
        /*0078*/ 	.word	0x00001670


	//   ....[9]....
        /*007c*/ 	.word	0x00001680


	//----- nvinfo : EIATTR_VRC_CTA_INIT_COUNT
	.align		4
.L_2401:
        /*0080*/ 	.byte	0x02, 0x4a
	.zero		1
	.zero		1


	//----- nvinfo : EIATTR_EXIT_INSTR_OFFSETS
	.align		4
        /*0084*/ 	.byte	0x04, 0x1c
        /*0086*/ 	.short	(.L_2403 - .L_2402)


	//   ....[0]....
.L_2402:
        /*0088*/ 	.word	0x00000060


	//   ....[1]....
        /*008c*/ 	.word	0x000016e0


	//   ....[2]....
        /*0090*/ 	.word	0x000017b0


	//----- nvinfo : EIATTR_MAX_THREADS
	.align		4
.L_2403:
        /*0094*/ 	.byte	0x04, 0x05
        /*0096*/ 	.short	(.L_2405 - .L_2404)
.L_2404:
        /*0098*/ 	.word	0x00000400
        /*009c*/ 	.word	0x00000001
        /*00a0*/ 	.word	0x00000001


	//----- nvinfo : EIATTR_CRS_STACK_SIZE
	.align		4
.L_2405:
        /*00a4*/ 	.byte	0x04, 0x1e
        /*00a6*/ 	.short	(.L_2407 - .L_2406)
.L_2406:
        /*00a8*/ 	.word	0x00000000


	//----- nvinfo : EIATTR_CBANK_PARAM_SIZE
	.align		4
.L_2407:
        /*00ac*/ 	.byte	0x03, 0x19
        /*00ae*/ 	.short	0x0128


	//----- nvinfo : EIATTR_PARAM_CBANK
	.align		4
        /*00b0*/ 	.byte	0x04, 0x0a
        /*00b2*/ 	.short	(.L_2409 - .L_2408)
	.align		4
.L_2408:
        /*00b4*/ 	.word	index@(.nv.constant0._ZN10layer_norm22ln_bwd_finalize_kernelINS_22Kernel_traits_finalizeILj5120Ef6__halffS2_fjLb0ELj1024ELj4ENS_18Kernel_traits_baseILj5120EfS2_fS2_fjLj1024EEEEELb0ELb1EEEvNS_9BwdParamsE)
        /*00b8*/ 	.short	0x0380
        /*00ba*/ 	.short	0x0128


	//----- nvinfo : EIATTR_SW_WAR
	.align		4
.L_2409:
        /*00bc*/ 	.byte	0x04, 0x36
        /*00be*/ 	.short	(.L_2411 - .L_2410)
.L_2410:
        /*00c0*/ 	.word	0x00000008
.L_2411:


//--------------------- .nv.info._ZN10layer_norm40ln_parallel_residual_bwd_finalize_kernelINS_22Kernel_traits_finalizeILj5120Ef6__halffS2_fjLb0ELj1024ELj4ENS_18Kernel_traits_baseILj5120EfS2_fS2_fjLj1024EEEEELb1EEEvNS_9BwdParamsE --------------------------
	.section	.nv.info._ZN10layer_norm40ln_parallel_residual_bwd_finalize_kernelINS_22Kernel_traits_finalizeILj5120Ef6__halffS2_fjLb0ELj1024ELj4ENS_18Kernel_traits_baseILj5120EfS2_fS2_fjLj1024EEEEELb1EEEvNS_9BwdParamsE,"",@"SHT_CUDA_INFO"
	.sectionflags	@""
	.align	4


	//----- nvinfo : EIATTR_CUDA_API_VERSION
	.align		4
        /*0000*/ 	.byte	0x04, 0x37
        /*0002*/ 	.short	(.L_2413 - .L_2412)
.L_2412:
        /*0004*/ 	.word	0x00000082


	//----- nvinfo : EIATTR_KPARAM_INFO
	.align		4
.L_2413:
        /*0008*/ 	.byte	0x04, 0x17
        /*000a*/ 	.short	(.L_2415 - .L_2414)
.L_2414:
        /*000c*/ 	.word	0x00000000
        /*0010*/ 	.short	0x0000
        /*0012*/ 	.short	0x0000
        /*0014*/ 	.byte	0x00, 0xf0, 0xa1, 0x04


	//----- nvinfo : EIATTR_SPARSE_MMA_MASK
	.align		4
.L_2415:
        /*0018*/ 	.byte	0x03, 0x50
        /*001a*/ 	.short	0x0000


	//----- nvinfo : EIATTR_MAXREG_COUNT
	.align		4
        /*001c*/ 	.byte	0x03, 0x1b
        /*001e*/ 	.short	0x0040


	//----- nvinfo : EIATTR_NUM_BARRIERS
	.align		4
        /*0020*/ 	.byte	0x02, 0x4c
        /*0022*/ 	.byte	0x01
	.zero		1


	//----- nvinfo : EIATTR_MERCURY_ISA_VERSION
	.align		4
        /*0024*/ 	.byte	0x03, 0x5f
        /*0026*/ 	.short	0x0101


	//----- nvinfo : EIATTR_COOP_GROUP_MASK_REGIDS
	.align		4
        /*0028*/ 	.byte	0x04, 0x29
        /*002a*/ 	.short	(.L_2417 - .L_2416)


	//   ....[0]....
.L_2416:
        /*002c*/ 	.word	0xffffffff


	//   ....[1]....
        /*0030*/ 	.word	0xffffffff


	//   ....[2]....
        /*0034*/ 	.word	0xffffffff


	//   ....[3]....
        /*0038*/ 	.word	0xffffffff


	//   ....[4]....
        /*003c*/ 	.word	0xffffffff


	//   ....[5]....
        /*0040*/ 	.word	0xffffffff


	//   ....[6]....
        /*0044*/ 	.word	0xffffffff


	//   ....[7]....
        /*0048*/ 	.word	0xffffffff


	//   ....[8]....
        /*004c*/ 	.word	0xffffffff


	//   ....[9]....
        /*0050*/ 	.word	0xffffffff


	//   ....[10]....
        /*0054*/ 	.word	0xffffffff


	//   ....[11]....
        /*0058*/ 	.word	0xffffffff


	//   ....[12]....
        /*005c*/ 	.word	0xffffffff


	//   ....[13]....
        /*0060*/ 	.word	0xffffffff


	//   ....[14]....
        /*0064*/ 	.word	0xffffffff


	//   ....[15]....
        /*0068*/ 	.word	0xffffffff


	//   ....[16]....
        /*006c*/ 	.word	0xffffffff


	//   ....[17]....
        /*0070*/ 	.word	0xffffffff


	//   ....[18]....
        /*0074*/ 	.word	0xffffffff


	//   ....[19]....
        /*0078*/ 	.word	0xffffffff


	//----- nvinfo : EIATTR_COOP_GROUP_INSTR_OFFSETS
	.align		4
.L_2417:
        /*007c*/ 	.byte	0x04, 0x28
        /*007e*/ 	.short	(.L_2419 - .L_2418)


	//   ....[0]....
.L_2418:
        /*0080*/ 	.word	0x000013e0


	//   ....[1]....
        /*0084*/ 	.word	0x000013f0


	//   ....[2]....
        /*0088*/ 	.word	0x00001400


	//   ....[3]....
        /*008c*/ 	.word	0x00001410


	//   ....[4]....
        /*0090*/ 	.word	0x00001450


	//   ....[5]....
        /*0094*/ 	.word	0x00001470


	//   ....[6]....
        /*0098*/ 	.word	0x00001480


	//   ....[7]....
        /*009c*/ 	.word	0x00001490


	//   ....[8]....
        /*00a0*/ 	.word	0x000014d0


	//   ....[9]....
        /*00a4*/ 	.word	0x000014f0


	//   ....[10]....
        /*00a8*/ 	.word	0x00001500


	//   ....[11]....
        /*00ac*/ 	.word	0x00001510


	//   ....[12]....
        /*00b0*/ 	.word	0x00001540


	//   ....[13]....
        /*00b4*/ 	.word	0x00001560


	//   ....[14]....
        /*00b8*/ 	.word	0x00001580


	//   ....[15]....
        /*00bc*/ 	.word	0x00001590


	//   ....[16]....
        /*00c0*/ 	.word	0x000015c0


	//   ....[17]....
        /*00c4*/ 	.word	0x000015e0


	//   ....[18]....
        /*00c8*/ 	.word	0x00001600


	//   ....[19]....
        /*00cc*/ 	.word	0x00001610


	//----- nvinfo : EIATTR_VRC_CTA_INIT_COUNT
	.align		4
.L_2419:
        /*00d0*/ 	.byte	0x02, 0x4a
	.zero		1
	.zero		1


	//----- nvinfo : EIATTR_EXIT_INSTR_OFFSETS
	.align		4
        /*00d4*/ 	.byte	0x04, 0x1c
        /*00d6*/ 	.short	(.L_2421 - .L_2420)


	//   ....[0]....
.L_2420:
        /*00d8*/ 	.word	0x00000060


	//   ....[1]....
        /*00dc*/ 	.word	0x000016b0


	//   ....[2]....
        /*00e0*/ 	.word	0x00001800


	//----- nvinfo : EIATTR_MAX_THREADS
	.align		4
.L_2421:
        /*00e4*/ 	.byte	0x04, 0x05
        /*00e6*/ 	.short	(.L_2423 - .L_2422)
.L_2422:
        /*00e8*/ 	.word	0x00000400
        /*00ec*/ 	.word	0x00000001
        /*00f0*/ 	.word	0x00000001


	//----- nvinfo : EIATTR_CRS_STACK_SIZE
	.align		4
.L_2423:
        /*00f4*/ 	.byte	0x04, 0x1e
        /*00f6*/ 	.short	(.L_2425 - .L_2424)
.L_2424:
        /*00f8*/ 	.word	0x00000000


	//----- nvinfo : EIATTR_CBANK_PARAM_SIZE
	.align		4
.L_2425:
        /*00fc*/ 	.byte	0x03, 0x19
        /*00fe*/ 	.short	0x0128


	//----- nvinfo : EIATTR_PARAM_CBANK
	.align		4
        /*0100*/ 	.byte	0x04, 0x0a
        /*0102*/ 	.short	(.L_2427 - .L_2426)
	.align		4
.L_2426:
        /*0104*/ 	.word	index@(.nv.constant0._ZN10layer_norm40ln_parallel_residual_bwd_finalize_kernelINS_22Kernel_traits_finalizeILj5120Ef6__halffS2_fjLb0ELj1024ELj4ENS_18Kernel_traits_baseILj5120EfS2_fS2_fjLj1024EEEEELb1EEEvNS_9BwdParamsE)
        /*0108*/ 	.short	0x0380
        /*010a*/ 	.short	0x0128


	//----- nvinfo : EIATTR_SW_WAR
	.align		4
.L_2427:
        /*010c*/ 	.byte	0x04, 0x36
        /*010e*/ 	.short	(.L_2429 - .L_2428)
.L_2428:
        /*0110*/ 	.word	0x00000008
.L_2429:


//--------------------- .nv.info._ZN10layer_norm31ln_parallel_residual_bwd_kernelINS_13Kernel_traitsIf6__halffS2_fjLj5120ELj1ELj1ELj8ELj8ENS_18Kernel_traits_baseILj5120EfS2_fS2_fjLj256EEEEELb1ELb1ELb1EEEvNS_9BwdParamsE --------------------------
	.section	.nv.info._ZN10layer_norm31ln_parallel_residual_bwd_kernelINS_13Kernel_traitsIf6__halffS2_fjLj5120ELj1ELj1ELj8ELj8ENS_18Kernel_traits_baseILj5120EfS2_fS2_fjLj256EEEEELb1ELb1ELb1EEEvNS_9BwdParamsE,"",@"SHT_CUDA_INFO"
	.sectionflags	@""
	.align	4


	//----- nvinfo : EIATTR_CUDA_API_VERSION
	.align		4
        /*0000*/ 	.byte	0x04, 0x37
        /*0002*/ 	.short	(.L_2431 - .L_2430)
.L_2430:
        /*0004*/ 	.word	0x00000082


	//----- nvinfo : EIATTR_KPARAM_INFO
	.align		4
.L_2431:
        /*0008*/ 	.byte	0x04, 0x17
        /*000a*/ 	.short	(.L_2433 - .L_2432)
.L_2432:
        /*000c*/ 	.word	0x00000000
        /*0010*/ 	.short	0x0000
        /*0012*/ 	.short	0x0000
        /*0014*/ 	.byte	0x00, 0xf0, 0xa1, 0x04


	//----- nvinfo : EIATTR_SPARSE_MMA_MASK
	.align		4
.L_2433:
        /*0018*/ 	.byte	0x03, 0x50
        /*001a*/ 	.short	0x0000


	//----- nvinfo : EIATTR_MAXREG_COUNT
	.align		4
        /*001c*/ 	.byte	0x03, 0x1b
        /*001e*/ 	.short	0x00ff


	//----- nvinfo : EIATTR_NUM_BARRIERS
	.align		4
        /*0020*/ 	.byte	0x02, 0x4c
        /*0022*/ 	.byte	0x01
	.zero		1


	//----- nvinfo : EIATTR_MERCURY_ISA_VERSION
	.align		4
        /*0024*/ 	.byte	0x03, 0x5f
        /*0026*/ 	.short	0x0101


	//----- nvinfo : EIATTR_COOP_GROUP_MASK_REGIDS
	.align		4
        /*0028*/ 	.byte	0x04, 0x29
        /*002a*/ 	.short	(.L_2435 - .L_2434)


	//   ....[0]....
.L_2434:
        /*002c*/ 	.word	0xffffffff


	//   ....[1]....
        /*0030*/ 	.word	0xffffffff


	//   ....[2]....
        /*0034*/ 	.word	0xffffffff


	//   ....[3]....
        /*0038*/ 	.word	0xffffffff


	//   ....[4]....
        /*003c*/ 	.word	0xffffffff


	//   ....[5]....
        /*0040*/ 	.word	0xffffffff


	//   ....[6]....
        /*0044*/ 	.word	0xffffffff


	//   ....[7]....
        /*0048*/ 	.word	0xffffffff


	//   ....[8]....
        /*004c*/ 	.word	0xffffffff


	//   ....[9]....
        /*0050*/ 	.word	0xffffffff


	//----- nvinfo : EIATTR_COOP_GROUP_INSTR_OFFSETS
	.align		4
.L_2435:
        /*0054*/ 	.byte	0x04, 0x28
        /*0056*/ 	.short	(.L_2437 - .L_2436)


	//   ....[0]....
.L_2436:
        /*0058*/ 	.word	0x000013e0


	//   ....[1]....
        /*005c*/ 	.word	0x000013f0


	//   ....[2]....
        /*0060*/ 	.word	0x00001420


	//   ....[3]....
        /*0064*/ 	.word	0x00001430


	//   ....[4]....
        /*0068*/ 	.word	0x00001460


	//   ....[5]....
        /*006c*/ 	.word	0x00001470


	//   ....[6]....
        /*0070*/ 	.word	0x000014a0


	//   ....[7]....
        /*0074*/ 	.word	0x000014b0


	//   ....[8]....
        /*0078*/ 	.word	0x00001510


	//   ....[9]....
        /*007c*/ 	.word	0x00001520


	//----- nvinfo : EIATTR_VRC_CTA_INIT_COUNT
	.align		4
.L_2437:
        /*0080*/ 	.byte	0x02, 0x4a
	.zero		1
	.zero		1


	//----- nvinfo : EIATTR_EXIT_INSTR_OFFSETS
	.align		4
        /*0084*/ 	.byte	0x04, 0x1c
        /*0086*/ 	.short	(.L_2439 - .L_2438)


	//   ....[0]....
.L_2438:
        /*0088*/ 	.word	0x00008460


	//----- nvinfo : EIATTR_MAX_THREADS
	.align		4
.L_2439:
        /*008c*/ 	.byte	0x04, 0x05
        /*008e*/ 	.short	(.L_2441 - .L_2440)
.L_2440:
        /*0090*/ 	.word	0x00000100
        /*0094*/ 	.word	0x00000001
        /*0098*/ 	.word	0x00000001


	//----- nvinfo : EIATTR_CRS_STACK_SIZE
	.align		4
.L_2441:
        /*009c*/ 	.byte	0x04, 0x1e
        /*009e*/ 	.short	(.L_2443 - .L_2442)
.L_2442:
        /*00a0*/ 	.word	0x00000000


	//----- nvinfo : EIATTR_CBANK_PARAM_SIZE
	.align		4
.L_2443:
        /*00a4*/ 	.byte	0x03, 0x19
        /*00a6*/ 	.short	0x0128


	//----- nvinfo : EIATTR_PARAM_CBANK
	.align		4
        /*00a8*/ 	.byte	0x04, 0x0a
        /*00aa*/ 	.short	(.L_2445 - .L_2444)
	.align		4
.L_2444:
        /*00ac*/ 	.word	index@(.nv.constant0._ZN10layer_norm31ln_parallel_residual_bwd_kernelINS_13Kernel_traitsIf6__halffS2_fjLj5120ELj1ELj1ELj8ELj8ENS_18Kernel_traits_baseILj5120EfS2_fS2_fjLj256EEEEELb1ELb1ELb1EEEvNS_9BwdParamsE)
        /*00b0*/ 	.short	0x0380
        /*00b2*/ 	.short	0x0128


	//----- nvinfo : EIATTR_SW_WAR
	.align		4
.L_2445:
        /*00b4*/ 	.byte	0x04, 0x36
        /*00b6*/ 	.short	(.L_2447 - .L_2446)
.L_2446:
        /*00b8*/ 	.word	0x00000008
.L_2447:


//--------------------- .nv.info._ZN10layer_norm31ln_parallel_residual_bwd_kernelINS_13Kernel_traitsI6__halfffffjLj5120ELj1ELj1ELj8ELj16ENS_18Kernel_traits_baseILj5120ES2_ffffjLj256EEEEELb0ELb0ELb0EEEvNS_9BwdParamsE --------------------------
	.section	.nv.info._ZN10layer_norm31ln_parallel_residual_bwd_kernelINS_13Kernel_traitsI6__halfffffjLj5120ELj1ELj1ELj8ELj16ENS_18Kernel_traits_baseILj5120ES2_ffffjLj256EEEEELb0ELb0ELb0EEEvNS_9BwdParamsE,"",@"SHT_CUDA_INFO"
	.sectionflags	@""
	.align	4


	//----- nvinfo : EIATTR_CUDA_API_VERSION
	.align		4
        /*0000*/ 	.byte	0x04, 0x37
        /*0002*/ 	.short	(.L_2449 - .L_2448)
.L_2448:
        /*0004*/ 	.word	0x00000082


	//----- nvinfo : EIATTR_KPARAM_INFO
	.align		4
.L_2449:
        /*0008*/ 	.byte	0x04, 0x17
        /*000a*/ 	.short	(.L_2451 - .L_2450)
.L_2450:
        /*000c*/ 	.word	0x00000000
        /*0010*/ 	.short	0x0000
        /*0012*/ 	.short	0x0000
        /*0014*/ 	.byte	0x00, 0xf0, 0xa1, 0x04


	//----- nvinfo : EIATTR_SPARSE_MMA_MASK
	.align		4
.L_2451:
        /*0018*/ 	.byte	0x03, 0x50
        /*001a*/ 	.short	0x0000


	//----- nvinfo : EIATTR_MAXREG_COUNT
	.align		4
        /*001c*/ 	.byte	0x03, 0x1b
        /*001e*/ 	.short	0x00ff


	//----- nvinfo : EIATTR_NUM_BARRIERS
	.align		4
        /*0020*/ 	.byte	0x02, 0x4c
        /*0022*/ 	.byte	0x01
	.zero		1


	//----- nvinfo : EIATTR_MERCURY_ISA_VERSION
	.align		4
        /*0024*/ 	.byte	0x03, 0x5f
        /*0026*/ 	.short	0x0101


	//----- nvinfo : EIATTR_COOP_GROUP_MASK_REGIDS
	.align		4
        /*0028*/ 	.byte	0x04, 0x29
        /*002a*/ 	.short	(.L_2453 - .L_2452)


	//   ....[0]....
.L_2452:
        /*002c*/ 	.word	0xffffffff


	//   ....[1]....
        /*0030*/ 	.word	0xffffffff


	//   ....[2]....
        /*0034*/ 	.word	0xffffffff


	//   ....[3]....
        /*0038*/ 	.word	0xffffffff


	//   ....[4]....
        /*003c*/ 	.word	0xffffffff


	//   ....[5]....
        /*0040*/ 	.word	0xffffffff


	//   ....[6]....
        /*0044*/ 	.word	0xffffffff


	//   ....[7]....
        /*0048*/ 	.word	0xffffffff


	//   ....[8]....
        /*004c*/ 	.word	0xffffffff


	//   ....[9]....
        /*0050*/ 	.word	0xffffffff


	//----- nvinfo : EIATTR_COOP_GROUP_INSTR_OFFSETS
	.align		4
.L_2453:
        /*0054*/ 	.byte	0x04, 0x28
        /*0056*/ 	.short	(.L_2455 - .L_2454)


	//   ....[0]....
.L_2454:
        /*0058*/ 	.word	0x000022a0


	//   ....[1]....
        /*005c*/ 	.word	0x000022c0


	//   ....[2]....
        /*0060*/ 	.word	0x00002300


	//   ....[3]....
        /*0064*/ 	.word	0x00002310


	//   ....[4]....
        /*0068*/ 	.word	0x00002350


	//   ....[5]....
        /*006c*/ 	.word	0x00002360


	//   ....[6]....
        /*0070*/ 	.word	0x00002390


	//   ....[7]....
        /*0074*/ 	.word	0x000023a0


	//   ....[8]....
        /*0078*/ 	.word	0x000023d0


	//   ....[9]....
        /*007c*/ 	.word	0x000023e0


	//----- nvinfo : EIATTR_VRC_CTA_INIT_COUNT
	.align		4
.L_2455:
        /*0080*/ 	.byte	0x02, 0x4a
	.zero		1
	.zero		1


	//----- nvinfo : EIATTR_EXIT_INSTR_OFFSETS
	.align		4
        /*0084*/ 	.byte	0x04, 0x1c
        /*0086*/ 	.short	(.L_2457 - .L_2456)


	//   ....[0]....
.L_2456:
        /*0088*/ 	.word	0x00006290


	//   ....[1]....
        /*008c*/ 	.word	0x00006360


	//----- nvinfo : EIATTR_MAX_THREADS
	.align		4
.L_2457:
        /*0090*/ 	.byte	0x04, 0x05
        /*0092*/ 	.short	(.L_2459 - .L_2458)
.L_2458:
        /*0094*/ 	.word	0x00000100
        /*0098*/ 	.word	0x00000001
        /*009c*/ 	.word	0x00000001


	//----- nvinfo : EIATTR_CRS_STACK_SIZE
	.align		4
.L_2459:
        /*00a0*/ 	.byte	0x04, 0x1e
        /*00a2*/ 	.short	(.L_2461 - .L_2460)
.L_2460:
        /*00a4*/ 	.word	0x00000000


	//----- nvinfo : EIATTR_CBANK_PARAM_SIZE
	.align		4
.L_2461:
        /*00a8*/ 	.byte	0x03, 0x19
        /*00aa*/ 	.short	0x0128


	//----- nvinfo : EIATTR_PARAM_CBANK
	.align		4
        /*00ac*/ 	.byte	0x04, 0x0a
        /*00ae*/ 	.short	(.L_2463 - .L_2462)
	.align		4
.L_2462:
        /*00b0*/ 	.word	index@(.nv.constant0._ZN10layer_norm31ln_parallel_residual_bwd_kernelINS_13Kernel_traitsI6__halfffffjLj5120ELj1ELj1ELj8ELj16ENS_18Kernel_traits_baseILj5120ES2_ffffjLj256EEEEELb0ELb0ELb0EEEvNS_9BwdParamsE)
        /*00b4*/ 	.short	0x0380
        /*00b6*/ 	.short	0x0128


	//----- nvinfo : EIATTR_SW_WAR
	.align		4
.L_2463:
        /*00b8*/ 	.byte	0x04, 0x36
        /*00ba*/ 	.short	(.L_2465 - .L_2464)
.L_2464:
        /*00bc*/ 	.word	0x00000008
.L_2465:


//--------------------- .nv.info._ZN10layer_norm31ln_parallel_residual_bwd_kernelINS_13Kernel_traitsI6__halfffffjLj5120ELj1ELj1ELj8ELj16ENS_18Kernel_traits_baseILj5120ES2_ffffjLj256EEEEELb0ELb0ELb1EEEvNS_9BwdParamsE --------------------------
	.section	.nv.info._ZN10layer_norm31ln_parallel_residual_bwd_kernelINS_13Kernel_traitsI6__halfffffjLj5120ELj1ELj1ELj8ELj16ENS_18Kernel_traits_baseILj5120ES2_ffffjLj256EEEEELb0ELb0ELb1EEEvNS_9BwdParamsE,"",@"SHT_CUDA_INFO"
	.sectionflags	@""
	.align	4


	//----- nvinfo : EIATTR_CUDA_API_VERSION
	.align		4
        /*0000*/ 	.byte	0x04, 0x37
        /*0002*/ 	.short	(.L_2467 - .L_2466)
.L_2466:
        /*0004*/ 	.word	0x00000082


	//----- nvinfo : EIATTR_KPARAM_INFO
	.align		4
.L_2467:
        /*0008*/ 	.byte	0x04, 0x17
        /*000a*/ 	.short	(.L_2469 - .L_2468)
.L_2468:
        /*000c*/ 	.word	0x00000000
        /*0010*/ 	.short	0x0000
        /*0012*/ 	.short	0x0000
        /*0014*/ 	.byte	0x00, 0xf0, 0xa1, 0x04


	//----- nvinfo : EIATTR_SPARSE_MMA_MASK
	.align		4
.L_2469:
        /*0018*/ 	.byte	0x03, 0x50
        /*001a*/ 	.short	0x0000


	//----- nvinfo : EIATTR_MAXREG_COUNT
	.align		4
        /*001c*/ 	.byte	0x03, 0x1b
        /*001e*/ 	.short	0x00ff


	//----- nvinfo : EIATTR_NUM_BARRIERS
	.align		4
        /*0020*/ 	.byte	0x02, 0x4c
        /*0022*/ 	.byte	0x01
	.zero		1


	//----- nvinfo : EIATTR_MERCURY_ISA_VERSION
	.align		4
        /*0024*/ 	.byte	0x03, 0x5f
        /*0026*/ 	.short	0x0101


	//----- nvinfo : EIATTR_COOP_GROUP_MASK_REGIDS
	.align		4
        /*0028*/ 	.byte	0x04, 0x29
        /*002a*/ 	.short	(.L_2471 - .L_2470)


	//   ....[0]....
.L_2470:
        /*002c*/ 	.word	0xffffffff


	//   ....[1]....
        /*0030*/ 	.word	0xffffffff


	//   ....[2]....
        /*0034*/ 	.word	0xffffffff


	//   ....[3]....
        /*0038*/ 	.word	0xffffffff


	//   ....[4]....
        /*003c*/ 	.word	0xffffffff


	//   ....[5]....
        /*0040*/ 	.word	0xffffffff


	//   ....[6]....
        /*0044*/ 	.word	0xffffffff


	//   ....[7]....
        /*0048*/ 	.word	0xffffffff


	//   ....[8]....
        /*004c*/ 	.word	0xffffffff


	//   ....[9]....
        /*0050*/ 	.word	0xffffffff


	//----- nvinfo : EIATTR_COOP_GROUP_INSTR_OFFSETS
	.align		4
.L_2471:
        /*0054*/ 	.byte	0x04, 0x28
        /*0056*/ 	.short	(.L_2473 - .L_2472)


	//   ....[0]....
.L_2472:
        /*0058*/ 	.word	0x00001640


	//   ....[1]....
        /*005c*/ 	.word	0x00001650


	//   ....[2]....
        /*0060*/ 	.word	0x00001680


	//   ....[3]....
        /*0064*/ 	.word	0x00001690


	//   ....[4]....
        /*0068*/ 	.word	0x000016c0


	//   ....[5]....
        /*006c*/ 	.word	0x000016d0


	//   ....[6]....
        /*0070*/ 	.word	0x00001700


	//   ....[7]....
        /*0074*/ 	.word	0x00001710


	//   ....[8]....
        /*0078*/ 	.word	0x00001750


	//   ....[9]....
        /*007c*/ 	.word	0x00001760


	//----- nvinfo : EIATTR_VRC_CTA_INIT_COUNT
	.align		4
.L_2473:
        /*0080*/ 	.byte	0x02, 0x4a
	.zero		1
	.zero		1


	//----- nvinfo : EIATTR_EXIT_INSTR_OFFSETS
	.align		4
        /*0084*/ 	.byte	0x04, 0x1c
        /*0086*/ 	.short	(.L_2475 - .L_2474)


	//   ....[0]....
.L_2474:
        /*0088*/ 	.word	0x00005720


	//----- nvinfo : EIATTR_MAX_THREADS
	.align		4
.L_2475:
        /*008c*/ 	.byte	0x04, 0x05
        /*008e*/ 	.short	(.L_2477 - .L_2476)
.L_2476:
        /*0090*/ 	.word	0x00000100
        /*0094*/ 	.word	0x00000001
        /*0098*/ 	.word	0x00000001


	//----- nvinfo : EIATTR_CRS_STACK_SIZE
	.align		4
.L_2477:
        /*009c*/ 	.byte	0x04, 0x1e
        /*009e*/ 	.short	(.L_2479 - .L_2478)
.L_2478:
        /*00a0*/ 	.word	0x00000000


	//----- nvinfo : EIATTR_CBANK_PARAM_SIZE
	.align		4
.L_2479:
        /*00a4*/ 	.byte	0x03, 0x19
        /*00a6*/ 	.short	0x0128


	//----- nvinfo : EIATTR_PARAM_CBANK
	.align		4
        /*00a8*/ 	.byte	0x04, 0x0a
        /*00aa*/ 	.short	(.L_2481 - .L_2480)
	.align		4
.L_2480:
        /*00ac*/ 	.word	index@(.nv.constant0._ZN10layer_norm31ln_parallel_residual_bwd_kernelINS_13Kernel_traitsI6__halfffffjLj5120ELj1ELj1ELj8ELj16ENS_18Kernel_traits_baseILj5120ES2_ffffjLj256EEEEELb0ELb0ELb1EEEvNS_9BwdParamsE)
        /*00b0*/ 	.short	0x0380
        /*00b2*/ 	.short	0x0128


	//----- nvinfo : EIATTR_SW_WAR
	.align		4
.L_2481:
        /*00b4*/ 	.byte	0x04, 0x36
        /*00b6*/ 	.short	(.L_2483 - .L_2482)
.L_2482:
        /*00b8*/ 	.word	0x00000008
.L_2483:


//--------------------- .nv.info._ZN10layer_norm31ln_parallel_residual_bwd_kernelINS_13Kernel_traitsI6__halfffffjLj5120ELj1ELj1ELj8ELj16ENS_18Kernel_traits_baseILj5120ES2_ffffjLj256EEEEELb0ELb1ELb0EEEvNS_9BwdParamsE --------------------------
	.section	.nv.info._ZN10layer_norm31ln_parallel_residual_bwd_kernelINS_13Kernel_traitsI6__halfffffjLj5120ELj1ELj1ELj8ELj16ENS_18Kernel_traits_baseILj5120ES2_ffffjLj256EEEEELb0ELb1ELb0EEEvNS_9BwdParamsE,"",@"SHT_CUDA_INFO"
	.sectionflags	@""
	.align	4


	//----- nvinfo : EIATTR_CUDA_API_VERSION
	.align		4
        /*0000*/ 	.byte	0x04, 0x37
        /*0002*/ 	.short	(.L_2485 - .L_2484)
.L_2484:
        /*0004*/ 	.word	0x00000082


	//----- nvinfo : EIATTR_KPARAM_INFO
	.align		4
.L_2485:
        /*0008*/ 	.byte	0x04, 0x17
        /*000a*/ 	.short	(.L_2487 - .L_2486)
.L_2486:
        /*000c*/ 	.word	0x00000000
        /*0010*/ 	.short	0x0000
        /*0012*/ 	.short	0x0000
        /*0014*/ 	.byte	0x00, 0xf0, 0xa1, 0x04


	//----- nvinfo : EIATTR_SPARSE_MMA_MASK
	.align		4
.L_2487:
        /*0018*/ 	.byte	0x03, 0x50
        /*001a*/ 	.short	0x0000


	//----- nvinfo : EIATTR_MAXREG_COUNT
	.align		4
        /*001c*/ 	.byte	0x03, 0x1b
        /*001e*/ 	.short	0x00ff


	//----- nvinfo : EIATTR_NUM_BARRIERS
	.align		4
        /*0020*/ 	.byte	0x02, 0x4c
        /*0022*/ 	.byte	0x01
	.zero		1


	//----- nvinfo : EIATTR_MERCURY_ISA_VERSION
	.align		4
        /*0024*/ 	.byte	0x03, 0x5f
        /*0026*/ 	.short	0x0101


	//----- nvinfo : EIATTR_COOP_GROUP_MASK_REGIDS
	.align		4
        /*0028*/ 	.byte	0x04, 0x29
        /*002a*/ 	.short	(.L_2489 - .L_2488)


	//   ....[0]....
.L_2488:
        /*002c*/ 	.word	0xffffffff


	//   ....[1]....
        /*0030*/ 	.word	0xffffffff


	//   ....[2]....
        /*0034*/ 	.word	0xffffffff


	//   ....[3]....
        /*0038*/ 	.word	0xffffffff


	//   ....[4]....
        /*003c*/ 	.word	0xffffffff


	//   ....[5]....
        /*0040*/ 	.word	0xffffffff


	//   ....[6]....
        /*0044*/ 	.word	0xffffffff


	//   ....[7]....
        /*0048*/ 	.word	0xffffffff


	//   ....[8]....
        /*004c*/ 	.word	0xffffffff


	//   ....[9]....
        /*0050*/ 	.word	0xffffffff


	//----- nvinfo : EIATTR_COOP_GROUP_INSTR_OFFSETS
	.align		4
.L_2489:
        /*0054*/ 	.byte	0x04, 0x28
        /*0056*/ 	.short	(.L_2491 - .L_2490)


	//   ....[0]....
.L_2490:
        /*0058*/ 	.word	0x00001750


	//   ....[1]....
        /*005c*/ 	.word	0x00001770


	//   ....[2]....
        /*0060*/ 	.word	0x000017b0


	//   ....[3]....
        /*0064*/ 	.word	0x000017c0


	//   ....[4]....
        /*0068*/ 	.word	0x00001800


	//   ....[5]....
        /*006c*/ 	.word	0x00001810


	//   ....[6]....
        /*0070*/ 	.word	0x00001840


	//   ....[7]....
        /*0074*/ 	.word	0x00001850


	//   ....[8]....
        /*0078*/ 	.word	0x00001880


	//   ....[9]....
        /*007c*/ 	.word	0x00001890


	//----- nvinfo : EIATTR_VRC_CTA_INIT_COUNT
	.align		4
.L_2491:
        /*0080*/ 	.byte	0x02, 0x4a
	.zero		1
	.zero		1


	//----- nvinfo : EIATTR_EXIT_INSTR_OFFSETS
	.align		4
        /*0084*/ 	.byte	0x04, 0x1c
        /*0086*/ 	.short	(.L_2493 - .L_2492)


	//   ....[0]....
.L_2492:
        /*0088*/ 	.word	0x000054f0


	//   ....[1]....
        /*008c*/ 	.word	0x00005570


	//----- nvinfo : EIATTR_MAX_THREADS
	.align		4
.L_2493:
        /*0090*/ 	.byte	0x04, 0x05
        /*0092*/ 	.short	(.L_2495 - .L_2494)
.L_2494:
        /*0094*/ 	.word	0x00000100
        /*0098*/ 	.word	0x00000001
        /*009c*/ 	.word	0x00000001


	//----- nvinfo : EIATTR_CRS_STACK_SIZE
	.align		4
.L_2495:
        /*00a0*/ 	.byte	0x04, 0x1e
        /*00a2*/ 	.short	(.L_2497 - .L_2496)
.L_2496:
        /*00a4*/ 	.word	0x00000000


	//----- nvinfo : EIATTR_CBANK_PARAM_SIZE
	.align		4
.L_2497:
        /*00a8*/ 	.byte	0x03, 0x19
        /*00aa*/ 	.short	0x0128


	//----- nvinfo : EIATTR_PARAM_CBANK
	.align		4
        /*00ac*/ 	.byte	0x04, 0x0a
        /*00ae*/ 	.short	(.L_2499 - .L_2498)
	.align		4
.L_2498:
        /*00b0*/ 	.word	index@(.nv.constant0._ZN10layer_norm31ln_parallel_residual_bwd_kernelINS_13Kernel_traitsI6__halfffffjLj5120ELj1ELj1ELj8ELj16ENS_18Kernel_traits_baseILj5120ES2_ffffjLj256EEEEELb0ELb1ELb0EEEvNS_9BwdParamsE)
        /*00b4*/ 	.short	0x0380
        /*00b6*/ 	.short	0x0128


	//----- nvinfo : EIATTR_SW_WAR
	.align		4
.L_2499:
        /*00b8*/ 	.byte	0x04, 0x36
        /*00ba*/ 	.short	(.L_2501 - .L_2500)
.L_2500:
        /*00bc*/ 	.word	0x00000008
.L_2501:


//--------------------- .nv.info._ZN10layer_norm31ln_parallel_residual_bwd_kernelINS_13Kernel_traitsI6__halfffffjLj5120ELj1ELj1ELj8ELj16ENS_18Kernel_traits_baseILj5120ES2_ffffjLj256EEEEELb0ELb1ELb1EEEvNS_9BwdParamsE --------------------------
	.section	.nv.info._ZN10layer_norm31ln_parallel_residual_bwd_kernelINS_13Kernel_traitsI6__halfffffjLj5120ELj1ELj1ELj8ELj16ENS_18Kernel_traits_baseILj5120ES2_ffffjLj256EEEEELb0ELb1ELb1EEEvNS_9BwdParamsE,"",@"SHT_CUDA_INFO"
	.sectionflags	@""
	.align	4


	//----- nvinfo : EIATTR_CUDA_API_VERSION
	.align		4
        /*0000*/ 	.byte	0x04, 0x37
        /*0002*/ 	.short	(.L_2503 - .L_2502)
.L_2502:
        /*0004*/ 	.word	0x00000082


	//----- nvinfo : EIATTR_KPARAM_INFO
	.align		4
.L_2503:
        /*0008*/ 	.byte	0x04, 0x17
        /*000a*/ 	.short	(.L_2505 - .L_2504)
.L_2504:
        /*000c*/ 	.word	0x00000000
        /*0010*/ 	.short	0x0000
        /*0012*/ 	.short	0x0000
        /*0014*/ 	.byte	0x00, 0xf0, 0xa1, 0x04


	//----- nvinfo : EIATTR_SPARSE_MMA_MASK
	.align		4
.L_2505:
        /*0018*/ 	.byte	0x03, 0x50
        /*001a*/ 	.short	0x0000


	//----- nvinfo : EIATTR_MAXREG_COUNT
	.align		4
        /*001c*/ 	.byte	0x03, 0x1b
        /*001e*/ 	.short	0x00ff


	//----- nvinfo : EIATTR_NUM_BARRIERS
	.align		4
        /*0020*/ 	.byte	0x02, 0x4c
        /*0022*/ 	.byte	0x01
	.zero		1


	//----- nvinfo : EIATTR_MERCURY_ISA_VERSION
	.align		4
        /*0024*/ 	.byte	0x03, 0x5f
        /*0026*/ 	.short	0x0101


	//----- nvinfo : EIATTR_COOP_GROUP_MASK_REGIDS
	.align		4
        /*0028*/ 	.byte	0x04, 0x29
        /*002a*/ 	.short	(.L_2507 - .L_2506)


	//   ....[0]....
.L_2506:
        /*002c*/ 	.word	0xffffffff


	//   ....[1]....
        /*0030*/ 	.word	0xffffffff


	//   ....[2]....
        /*0034*/ 	.word	0xffffffff


	//   ....[3]....
        /*0038*/ 	.word	0xffffffff


	//   ....[4]....
        /*003c*/ 	.word	0xffffffff


	//   ....[5]....
        /*0040*/ 	.word	0xffffffff


	//   ....[6]....
        /*0044*/ 	.word	0xffffffff


	//   ....[7]....
        /*0048*/ 	.word	0xffffffff


	//   ....[8]....
        /*004c*/ 	.word	0xffffffff


	//   ....[9]....
        /*0050*/ 	.word	0xffffffff


	//----- nvinfo : EIATTR_COOP_GROUP_INSTR_OFFSETS
	.align		4
.L_2507:
        /*0054*/ 	.byte	0x04, 0x28
        /*0056*/ 	.short	(.L_2509 - .L_2508)


	//   ....[0]....
.L_2508:
        /*0058*/ 	.word	0x000010a0


	//   ....[1]....
        /*005c*/ 	.word	0x000010b0


	//   ....[2]....
        /*0060*/ 	.word	0x000010e0


	//   ....[3]....
        /*0064*/ 	.word	0x000010f0


	//   ....[4]....
        /*0068*/ 	.word	0x00001120


	//   ....[5]....
        /*006c*/ 	.word	0x00001130


	//   ....[6]....
        /*0070*/ 	.word	0x00001160


	//   ....[7]....
        /*0074*/ 	.word	0x00001170


	//   ....[8]....
        /*0078*/ 	.word	0x000011d0


	//   ....[9]....
        /*007c*/ 	.word	0x000011e0


	//----- nvinfo : EIATTR_VRC_CTA_INIT_COUNT
	.align		4
.L_2509:
        /*0080*/ 	.byte	0x02, 0x4a
	.zero		1
	.zero		1


	//----- nvinfo : EIATTR_EXIT_INSTR_OFFSETS
	.align		4
        /*0084*/ 	.byte	0x04, 0x1c
        /*0086*/ 	.short	(.L_2511 - .L_2510)


	//   ....[0]....
.L_2510:
        /*0088*/ 	.word	0x00004b90


	//----- nvinfo : EIATTR_MAX_THREADS
	.align		4
.L_2511:
        /*008c*/ 	.byte	0x04, 0x05
        /*008e*/ 	.short	(.L_2513 - .L_2512)
.L_2512:
        /*0090*/ 	.word	0x00000100
        /*0094*/ 	.word	0x00000001
        /*0098*/ 	.word	0x00000001


	//----- nvinfo : EIATTR_CRS_STACK_SIZE
	.align		4
.L_2513:
        /*009c*/ 	.byte	0x04, 0x1e
        /*009e*/ 	.short	(.L_2515 - .L_2514)
.L_2514:
        /*00a0*/ 	.word	0x00000000


	//----- nvinfo : EIATTR_CBANK_PARAM_SIZE
	.align		4
.L_2515:
        /*00a4*/ 	.byte	0x03, 0x19
        /*00a6*/ 	.short	0x0128


	//----- nvinfo : EIATTR_PARAM_CBANK
	.align		4
        /*00a8*/ 	.byte	0x04, 0x0a
        /*00aa*/ 	.short	(.L_2517 - .L_2516)
	.align		4
.L_2516:
        /*00ac*/ 	.word	index@(.nv.constant0._ZN10layer_norm31ln_parallel_residual_bwd_kernelINS_13Kernel_traitsI6__halfffffjLj5120ELj1ELj1ELj8ELj16ENS_18Kernel_traits_baseILj5120ES2_ffffjLj256EEEEELb0ELb1ELb1EEEvNS_9BwdParamsE)
        /*00b0*/ 	.short	0x0380
        /*00b2*/ 	.short	0x0128


	//----- nvinfo : EIATTR_SW_WAR
	.align		4
.L_2517:
        /*00b4*/ 	.byte	0x04, 0x36
        /*00b6*/ 	.short	(.L_2519 - .L_2518)
.L_2518:
        /*00b8*/ 	.word	0x00000008
.L_2519:


//--------------------- .nv.info._ZN10layer_norm31ln_parallel_residual_bwd_kernelINS_13Kernel_traitsI6__halfffffjLj5120ELj1ELj1ELj8ELj16ENS_18Kernel_traits_baseILj5120ES2_ffffjLj256EEEEELb1ELb0ELb0EEEvNS_9BwdParamsE --------------------------
	.section	.nv.info._ZN10layer_norm31ln_parallel_residual_bwd_kernelINS_13Kernel_traitsI6__halfffffjLj5120ELj1ELj1ELj8ELj16ENS_18Kernel_traits_baseILj5120ES2_ffffjLj256EEEEELb1ELb0ELb0EEEvNS_9BwdParamsE,"",@"SHT_CUDA_INFO"
	.sectionflags	@""
	.align	4


	//----- nvinfo : EIATTR_CUDA_API_VERSION
	.align		4
        /*0000*/ 	.byte	0x04, 0x37
        /*0002*/ 	.short	(.L_2521 - .L_2520)
.L_2520:
        /*0004*/ 	.word	0x00000082


	//----- nvinfo : EIATTR_KPARAM_INFO
	.align		4
.L_2521:
        /*0008*/ 	.byte	0x04, 0x17
        /*000a*/ 	.short	(.L_2523 - .L_2522)
.L_2522:
        /*000c*/ 	.word	0x00000000
        /*0010*/ 	.short	0x0000
        /*0012*/ 	.short	0x0000
        /*0014*/ 	.byte	0x00, 0xf0, 0xa1, 0x04


	//----- nvinfo : EIATTR_SPARSE_MMA_MASK
	.align		4
.L_2523:
        /*0018*/ 	.byte	0x03, 0x50
        /*001a*/ 	.short	0x0000


	//----- nvinfo : EIATTR_MAXREG_COUNT
	.align		4
        /*001c*/ 	.byte	0x03, 0x1b
        /*001e*/ 	.short	0x00ff


	//----- nvinfo : EIATTR_NUM_BARRIERS
	.align		4
        /*0020*/ 	.byte	0x02, 0x4c
        /*0022*/ 	.byte	0x01
	.zero		1


	//----- nvinfo : EIATTR_MERCURY_ISA_VERSION
	.align		4
        /*0024*/ 	.byte	0x03, 0x5f
        /*0026*/ 	.short	0x0101


	//----- nvinfo : EIATTR_COOP_GROUP_MASK_REGIDS
	.align		4
        /*0028*/ 	.byte	0x04, 0x29
        /*002a*/ 	.short	(.L_2525 - .L_2524)


	//   ....[0]....
.L_2524:
        /*002c*/ 	.word	0xffffffff


	//   ....[1]....
        /*0030*/ 	.word	0xffffffff


	//   ....[2]....
        /*0034*/ 	.word	0xffffffff


	//   ....[3]....
        /*0038*/ 	.word	0xffffffff


	//   ....[4]....
        /*003c*/ 	.word	0xffffffff


	//   ....[5]....
        /*0040*/ 	.word	0xffffffff


	//   ....[6]....
        /*0044*/ 	.word	0xffffffff


	//   ....[7]....
        /*0048*/ 	.word	0xffffffff


	//   ....[8]....
        /*004c*/ 	.word	0xffffffff


	//   ....[9]....
        /*0050*/ 	.word	0xffffffff


	//----- nvinfo : EIATTR_COOP_GROUP_INSTR_OFFSETS
	.align		4
.L_2525:
        /*0054*/ 	.byte	0x04, 0x28
        /*0056*/ 	.short	(.L_2527 - .L_2526)


	//   ....[0]....
.L_2526:
        /*0058*/ 	.word	0x00002530


	//   ....[1]....
        /*005c*/ 	.word	0x00002550


	//   ....[2]....
        /*0060*/ 	.word	0x00002580


	//   ....[3]....
        /*0064*/ 	.word	0x00002590


	//   ....[4]....
        /*0068*/ 	.word	0x000025d0


	//   ....[5]....
        /*006c*/ 	.word	0x000025e0


	//   ....[6]....
        /*0070*/ 	.word	0x00002620


	//   ....[7]....
        /*0074*/ 	.word	0x00002630


	//   ....[8]....
        /*0078*/ 	.word	0x00002660


	//   ....[9]....
        /*007c*/ 	.word	0x00002670


	//----- nvinfo : EIATTR_VRC_CTA_INIT_COUNT
	.align		4
.L_2527:
        /*0080*/ 	.byte	0x02, 0x4a
	.zero		1
	.zero		1


	//----- nvinfo : EIATTR_EXIT_INSTR_OFFSETS
	.align		4
        /*0084*/ 	.byte	0x04, 0x1c
        /*0086*/ 	.short	(.L_2529 - .L_2528)


	//   ....[0]....
.L_2528:
        /*0088*/ 	.word	0x000082f0


	//   ....[1]....
        /*008c*/ 	.word	0x000083c0


	//----- nvinfo : EIATTR_MAX_THREADS
	.align		4
.L_2529:
        /*0090*/ 	.byte	0x04, 0x05
        /*0092*/ 	.short	(.L_2531 - .L_2530)
.L_2530:
        /*0094*/ 	.word	0x00000100
        /*0098*/ 	.word	0x00000001
        /*009c*/ 	.word	0x00000001


	//----- nvinfo : EIATTR_CRS_STACK_SIZE
	.align		4
.L_2531:
        /*00a0*/ 	.byte	0x04, 0x1e
        /*00a2*/ 	.short	(.L_2533 - .L_2532)
.L_2532:
        /*00a4*/ 	.word	0x00000000


	//----- nvinfo : EIATTR_CBANK_PARAM_SIZE
	.align		4
.L_2533:
        /*00a8*/ 	.byte	0x03, 0x19
        /*00aa*/ 	.short	0x0128


	//----- nvinfo : EIATTR_PARAM_CBANK
	.align		4
        /*00ac*/ 	.byte	0x04, 0x0a
        /*00ae*/ 	.short	(.L_2535 - .L_2534)
	.align		4
.L_2534:
        /*00b0*/ 	.word	index@(.nv.constant0._ZN10layer_norm31ln_parallel_residual_bwd_kernelINS_13Kernel_traitsI6__halfffffjLj5120ELj1ELj1ELj8ELj16ENS_18Kernel_traits_baseILj5120ES2_ffffjLj256EEEEELb1ELb0ELb0EEEvNS_9BwdParamsE)
        /*00b4*/ 	.short	0x0380
        /*00b6*/ 	.short	0x0128


	//----- nvinfo : EIATTR_SW_WAR
	.align		4
.L_2535:
        /*00b8*/ 	.byte	0x04, 0x36
        /*00ba*/ 	.short	(.L_2537 - .L_2536)
.L_2536:
        /*00bc*/ 	.word	0x00000008
.L_2537:


//--------------------- .nv.info._ZN10layer_norm31ln_parallel_residual_bwd_kernelINS_13Kernel_traitsI6__halfffffjLj5120ELj1ELj1ELj8ELj16ENS_18Kernel_traits_baseILj5120ES2_ffffjLj256EEEEELb1ELb0ELb1EEEvNS_9BwdParamsE --------------------------
	.section	.nv.info._ZN10layer_norm31ln_parallel_residual_bwd_kernelINS_13Kernel_traitsI6__halfffffjLj5120ELj1ELj1ELj8ELj16ENS_18Kernel_traits_baseILj5120ES2_ffffjLj256EEEEELb1ELb0ELb1EEEvNS_9BwdParamsE,"",@"SHT_CUDA_INFO"
	.sectionflags	@""
	.align	4


	//----- nvinfo : EIATTR_CUDA_API_VERSION
	.align		4
        /*0000*/ 	.byte	0x04, 0x37
        /*0002*/ 	.short	(.L_2539 - .L_2538)
.L_2538:
        /*0004*/ 	.word	0x00000082


	//----- nvinfo : EIATTR_KPARAM_INFO
	.align		4
.L_2539:
        /*0008*/ 	.byte	0x04, 0x17
        /*000a*/ 	.short	(.L_2541 - .L_2540)
.L_2540:
        /*000c*/ 	.word	0x00000000
        /*0010*/ 	.short	0x0000
        /*0012*/ 	.short	0x0000
        /*0014*/ 	.byte	0x00, 0xf0, 0xa1, 0x04


	//----- nvinfo : EIATTR_SPARSE_MMA_MASK
	.align		4
.L_2541:
        /*0018*/ 	.byte	0x03, 0x50
        /*001a*/ 	.short	0x0000


	//----- nvinfo : EIATTR_MAXREG_COUNT
	.align		4
        /*001c*/ 	.byte	0x03, 0x1b
        /*001e*/ 	.short	0x00ff


	//----- nvinfo : EIATTR_NUM_BARRIERS
	.align		4
        /*0020*/ 	.byte	0x02, 0x4c
        /*0022*/ 	.byte	0x01
	.zero		1


	//----- nvinfo : EIATTR_MERCURY_ISA_VERSION
	.align		4
        /*0024*/ 	.byte	0x03, 0x5f
        /*0026*/ 	.short	0x0101


	//----- nvinfo : EIATTR_COOP_GROUP_MASK_REGIDS
	.align		4
        /*0028*/ 	.byte	0x04, 0x29
        /*002a*/ 	.short	(.L_2543 - .L_2542)


	//   ....[0]....
.L_2542:
        /*002c*/ 	.word	0xffffffff


	//   ....[1]....
        /*0030*/ 	.word	0xffffffff


	//   ....[2]....
        /*0034*/ 	.word	0xffffffff


	//   ....[3]....
        /*0038*/ 	.word	0xffffffff


	//   ....[4]....
        /*003c*/ 	.word	0xffffffff


	//   ....[5]....
        /*0040*/ 	.word	0xffffffff


	//   ....[6]....
        /*0044*/ 	.word	0xffffffff


	//   ....[7]....
        /*0048*/ 	.word	0xffffffff


	//   ....[8]....
        /*004c*/ 	.word	0xffffffff


	//   ....[9]....
        /*0050*/ 	.word	0xffffffff


	//----- nvinfo : EIATTR_COOP_GROUP_INSTR_OFFSETS
	.align		4
.L_2543:
        /*0054*/ 	.byte	0x04, 0x28
        /*0056*/ 	.short	(.L_2545 - .L_2544)


	//   ....[0]....
.L_2544:
        /*0058*/ 	.word	0x00001800


	//   ....[1]....
        /*005c*/ 	.word	0x00001820


	//   ....[2]....
        /*0060*/ 	.word	0x00001840


	//   ....[3]....
        /*0064*/ 	.word	0x00001860


	//   ....[4]....
        /*0068*/ 	.word	0x00001880


	//   ....[5]....
        /*006c*/ 	.word	0x000018a0


	//   ....[6]....
        /*0070*/ 	.word	0x000018c0


	//   ....[7]....
        /*0074*/ 	.word	0x000018e0


	//   ....[8]....
        /*0078*/ 	.word	0x00001920


	//   ....[9]....
        /*007c*/ 	.word	0x00001930


	//----- nvinfo : EIATTR_VRC_CTA_INIT_COUNT
	.align		4
.L_2545:
        /*0080*/ 	.byte	0x02, 0x4a
	.zero		1
	.zero		1


	//----- nvinfo : EIATTR_EXIT_INSTR_OFFSETS
	.align		4
        /*0084*/ 	.byte	0x04, 0x1c
        /*0086*/ 	.short	(.L_2547 - .L_2546)


	//   ....[0]....
.L_2546:
        /*0088*/ 	.word	0x00007710


	//----- nvinfo : EIATTR_MAX_THREADS
	.align		4
.L_2547:
        /*008c*/ 	.byte	0x04, 0x05
        /*008e*/ 	.short	(.L_2549 - .L_2548)
.L_2548:
        /*0090*/ 	.word	0x00000100
        /*0094*/ 	.word	0x00000001
        /*0098*/ 	.word	0x00000001


	//----- nvinfo : EIATTR_CRS_STACK_SIZE
	.align		4
.L_2549:
        /*009c*/ 	.byte	0x04, 0x1e
        /*009e*/ 	.short	(.L_2551 - .L_2550)
.L_2550:
        /*00a0*/ 	.word	0x00000000


	//----- nvinfo : EIATTR_CBANK_PARAM_SIZE
	.align		4
.L_2551:
        /*00a4*/ 	.byte	0x03, 0x19
        /*00a6*/ 	.short	0x0128


	//----- nvinfo : EIATTR_PARAM_CBANK
	.align		4
        /*00a8*/ 	.byte	0x04, 0x0a
        /*00aa*/ 	.short	(.L_2553 - .L_2552)
	.align		4
.L_2552:
        /*00ac*/ 	.word	index@(.nv.constant0._ZN10layer_norm31ln_parallel_residual_bwd_kernelINS_13Kernel_traitsI6__halfffffjLj5120ELj1ELj1ELj8ELj16ENS_18Kernel_traits_baseILj5120ES2_ffffjLj256EEEEELb1ELb0ELb1EEEvNS_9BwdParamsE)
        /*00b0*/ 	.short	0x0380
        /*00b2*/ 	.short	0x0128


	//----- nvinfo : EIATTR_SW_WAR
	.align		4
.L_2553:
        /*00b4*/ 	.byte	0x04, 0x36
        /*00b6*/ 	.short	(.L_2555 - .L_2554)
.L_2554:
        /*00b8*/ 	.word	0x00000008
.L_2555:


//--------------------- .nv.info._ZN10layer_norm22ln_bwd_finalize_kernelINS_22Kernel_traits_finalizeILj5120E6__halfffffjLb0ELj1024ELj4ENS_18Kernel_traits_baseILj5120ES2_ffffjLj1024EEEEELb0ELb0EEEvNS_9BwdParamsE --------------------------
	.section	.nv.info._ZN10layer_norm22ln_bwd_finalize_kernelINS_22Kernel_traits_finalizeILj5120E6__halfffffjLb0ELj1024ELj4ENS_18Kernel_traits_baseILj5120ES2_ffffjLj1024EEEEELb0ELb0EEEvNS_9BwdParamsE,"",@"SHT_CUDA_INFO"
	.sectionflags	@""
	.align	4


	//----- nvinfo : EIATTR_CUDA_API_VERSION
	.align		4
        /*0000*/ 	.byte	0x04, 0x37
        /*0002*/ 	.short	(.L_2557 - .L_2556)
.L_2556:
        /*0004*/ 	.word	0x00000082


	//----- nvinfo : EIATTR_KPARAM_INFO
	.align		4
.L_2557:
        /*0008*/ 	.byte	0x04, 0x17
        /*000a*/ 	.short	(.L_2559 - .L_2558)
.L_2558:
        /*000c*/ 	.word	0x00000000
        /*0010*/ 	.short	0x0000
        /*0012*/ 	.short	0x0000
        /*0014*/ 	.byte	0x00, 0xf0, 0xa1, 0x04


	//----- nvinfo : EIATTR_SPARSE_MMA_MASK
	.align		4
.L_2559:
        /*0018*/ 	.byte	0x03, 0x50
        /*001a*/ 	.short	0x0000


	//----- nvinfo : EIATTR_MAXREG_COUNT
	.align		4
        /*001c*/ 	.byte	0x03, 0x1b
        /*001e*/ 	.short	0x0040


	//----- nvinfo : EIATTR_NUM_BARRIERS
	.align		4
        /*0020*/ 	.byte	0x02, 0x4c
        /*0022*/ 	.byte	0x01
	.zero		1


	//----- nvinfo : EIATTR_MERCURY_ISA_VERSION
	.align		4
        /*0024*/ 	.byte	0x03, 0x5f
        /*0026*/ 	.short	0x0101


	//----- nvinfo : EIATTR_COOP_GROUP_MASK_REGIDS
	.align		4
        /*0028*/ 	.byte	0x04, 0x29
        /*002a*/ 	.short	(.L_2561 - .L_2560)


	//   ....[0]....
.L_2560:
        /*002c*/ 	.word	0xffffffff


	//   ....[1]....
        /*0030*/ 	.word	0xffffffff


	//   ....[2]....
        /*0034*/ 	.word	0xffffffff


	//   ....[3]....
        /*0038*/ 	.word	0xffffffff


	//   ....[4]....
        /*003c*/ 	.word	0xffffffff


	//   ....[5]....
        /*0040*/ 	.word	0xffffffff


	//   ....[6]....
        /*0044*/ 	.word	0xffffffff


	//   ....[7]....
        /*0048*/ 	.word	0xffffffff


	//   ....[8]....
        /*004c*/ 	.word	0xffffffff


	//   ....[9]....
        /*0050*/ 	.word	0xffffffff


	//----- nvinfo : EIATTR_COOP_GROUP_INSTR_OFFSETS
	.align		4
.L_2561:
        /*0054*/ 	.byte	0x04, 0x28
        /*0056*/ 	.short	(.L_2563 - .L_2562)


	//   ....[0]....
.L_2562:
        /*0058*/ 	.word	0x00001540


	//   ....[1]....
        /*005c*/ 	.word	0x00001550


	//   ....[2]....
        /*0060*/ 	.word	0x00001580


	//   ....[3]....
        /*0064*/ 	.word	0x00001590


	//   ....[4]....
        /*0068*/ 	.word	0x000015c0


	//   ....[5]....
        /*006c*/ 	.word	0x000015d0


	//   ....[6]....
        /*0070*/ 	.word	0x00001610


	//   ....[7]....
        /*0074*/ 	.word	0x00001630


	//   ....[8]....
        /*0078*/ 	.word	0x00001680


	//   ....[9]....
        /*007c*/ 	.word	0x00001690


	//----- nvinfo : EIATTR_VRC_CTA_INIT_COUNT
	.align		4
.L_2563:
        /*0080*/ 	.byte	0x02, 0x4a
	.zero		1
	.zero		1


	//----- nvinfo : EIATTR_EXIT_INSTR_OFFSETS
	.align		4
        /*0084*/ 	.byte	0x04, 0x1c
        /*0086*/ 	.short	(.L_2565 - .L_2564)


	//   ....[0]....
.L_2564:
        /*0088*/ 	.word	0x00000060


	//   ....[1]....
        /*008c*/ 	.word	0x000016f0


	//   ....[2]....
        /*0090*/ 	.word	0x00001720


	//   ....[3]....
        /*0094*/ 	.word	0x000017e0


	//----- nvinfo : EIATTR_MAX_THREADS
	.align		4
.L_2565:
        /*0098*/ 	.byte	0x04, 0x05
        /*009a*/ 	.short	(.L_2567 - .L_2566)
.L_2566:
        /*009c*/ 	.word	0x00000400
        /*00a0*/ 	.word	0x00000001
        /*00a4*/ 	.word	0x00000001


	//----- nvinfo : EIATTR_CRS_STACK_SIZE
	.align		4
.L_2567:
        /*00a8*/ 	.byte	0x04, 0x1e
        /*00aa*/ 	.short	(.L_2569 - .L_2568)
.L_2568:
        /*00ac*/ 	.word	0x00000000


	//----- nvinfo : EIATTR_CBANK_PARAM_SIZE
	.align		4
.L_2569:
        /*00b0*/ 	.byte	0x03, 0x19
        /*00b2*/ 	.short	0x0128


	//----- nvinfo : EIATTR_PARAM_CBANK
	.align		4
        /*00b4*/ 	.byte	0x04, 0x0a
        /*00b6*/ 	.short	(.L_2571 - .L_2570)
	.align		4
.L_2570:
        /*00b8*/ 	.word	index@(.nv.constant0._ZN10layer_norm22ln_bwd_finalize_kernelINS_22Kernel_traits_finalizeILj5120E6__halfffffjLb0ELj1024ELj4ENS_18Kernel_traits_baseILj5120ES2_ffffjLj1024EEEEELb0ELb0EEEvNS_9BwdParamsE)
        /*00bc*/ 	.short	0x0380
        /*00be*/ 	.short	0x0128


	//----- nvinfo : EIATTR_SW_WAR
	.align		4
.L_2571:
        /*00c0*/ 	.byte	0x04, 0x36
        /*00c2*/ 	.short	(.L_2573 - .L_2572)
.L_2572:
        /*00c4*/ 	.word	0x00000008
.L_2573:


//--------------------- .nv.info._ZN10layer_norm40ln_parallel_residual_bwd_finalize_kernelINS_22Kernel_traits_finalizeILj5120E6__halfffffjLb0ELj1024ELj4ENS_18Kernel_traits_baseILj5120ES2_ffffjLj1024EEEEELb0EEEvNS_9BwdParamsE --------------------------
	.section	.nv.info._ZN10layer_norm40ln_parallel_residual_bwd_finalize_kernelINS_22Kernel_traits_finalizeILj5120E6__halfffffjLb0ELj1024ELj4ENS_18Kernel_traits_baseILj5120ES2_ffffjLj1024EEEEELb0EEEvNS_9BwdParamsE,"",@"SHT_CUDA_INFO"
	.sectionflags	@""
	.align	4


	//----- nvinfo : EIATTR_CUDA_API_VERSION
	.align		4
        /*0000*/ 	.byte	0x04, 0x37
        /*0002*/ 	.short	(.L_2575 - .L_2574)
.L_2574:
        /*0004*/ 	.word	0x00000082


	//----- nvinfo : EIATTR_KPARAM_INFO
	.align		4
.L_2575:
        /*0008*/ 	.byte	0x04, 0x17
        /*000a*/ 	.short	(.L_2577 - .L_2576)
.L_2576:
        /*000c*/ 	.word	0x00000000
        /*0010*/ 	.short	0x0000
        /*0012*/ 	.short	0x0000
        /*0014*/ 	.byte	0x00, 0xf0, 0xa1, 0x04


	//----- nvinfo : EIATTR_SPARSE_MMA_MASK
	.align		4
.L_2577:
        /*0018*/ 	.byte	0x03, 0x50
        /*001a*/ 	.short	0x0000


	//----- nvinfo : EIATTR_MAXREG_COUNT
	.align		4
        /*001c*/ 	.byte	0x03, 0x1b
        /*001e*/ 	.short	0x0040


	//----- nvinfo : EIATTR_NUM_BARRIERS
	.align		4
        /*0020*/ 	.byte	0x02, 0x4c
        /*0022*/ 	.byte	0x01
	.zero		1


	//----- nvinfo : EIATTR_MERCURY_ISA_VERSION
	.align		4
        /*0024*/ 	.byte	0x03, 0x5f
        /*0026*/ 	.short	0x0101


	//----- nvinfo : EIATTR_COOP_GROUP_MASK_REGIDS
	.align		4
        /*0028*/ 	.byte	0x04, 0x29
        /*002a*/ 	.short	(.L_2579 - .L_2578)


	//   ....[0]....
.L_2578:
        /*002c*/ 	.word	0xffffffff


	//   ....[1]....
        /*0030*/ 	.word	0xffffffff


	//   ....[2]....
        /*0034*/ 	.word	0xffffffff


	//   ....[3]....
        /*0038*/ 	.word	0xffffffff


	//   ....[4]....
        /*003c*/ 	.word	0xffffffff


	//   ....[5]....
        /*0040*/ 	.word	0xffffffff


	//   ....[6]....
        /*0044*/ 	.word	0xffffffff


	//   ....[7]....
        /*0048*/ 	.word	0xffffffff


	//   ....[8]....
        /*004c*/ 	.word	0xffffffff


	//   ....[9]....
        /*0050*/ 	.word	0xffffffff


	//   ....[10]....
        /*0054*/ 	.word	0xffffffff


	//   ....[11]....
        /*0058*/ 	.word	0xffffffff


	//   ....[12]....
        /*005c*/ 	.word	0xffffffff


	//   ....[13]....
        /*0060*/ 	.word	0xffffffff


	//   ....[14]....
        /*0064*/ 	.word	0xffffffff


	//   ....[15]....
        /*0068*/ 	.word	0xffffffff


	//   ....[16]....
        /*006c*/ 	.word	0xffffffff


	//   ....[17]....
        /*0070*/ 	.word	0xffffffff


	//   ....[18]....
        /*0074*/ 	.word	0xffffffff


	//   ....[19]....
        /*0078*/ 	.word	0xffffffff


	//----- nvinfo : EIATTR_COOP_GROUP_INSTR_OFFSETS
	.align		4
.L_2579:
        /*007c*/ 	.byte	0x04, 0x28
        /*007e*/ 	.short	(.L_2581 - .L_2580)


	//   ....[0]....
.L_2580:
        /*0080*/ 	.word	0x000013a0


	//   ....[1]....
        /*0084*/ 	.word	0x000013b0


	//   ....[2]....
        /*0088*/ 	.word	0x000013c0


	//   ....[3]....
        /*008c*/ 	.word	0x000013d0


	//   ....[4]....
        /*0090*/ 	.word	0x00001400


	//   ....[5]....
        /*0094*/ 	.word	0x00001430


	//   ....[6]....
        /*0098*/ 	.word	0x00001440


	//   ....[7]....
        /*009c*/ 	.word	0x00001450


	//   ....[8]....
        /*00a0*/ 	.word	0x00001470


	//   ....[9]....
        /*00a4*/ 	.word	0x000014b0


	//   ....[10]....
        /*00a8*/ 	.word	0x000014e0


	//   ....[11]....
        /*00ac*/ 	.word	0x000014f0


	//   ....[12]....
        /*00b0*/ 	.word	0x00001510


	//   ....[13]....
        /*00b4*/ 	.word	0x00001540


	//   ....[14]....
        /*00b8*/ 	.word	0x00001560


	//   ....[15]....
        /*00bc*/ 	.word	0x00001570


	//   ....[16]....
        /*00c0*/ 	.word	0x000015b0


	//   ....[17]....
        /*00c4*/ 	.word	0x000015e0


	//   ....[18]....
        /*00c8*/ 	.word	0x00001600


	//   ....[19]....
        /*00cc*/ 	.word	0x00001610


	//----- nvinfo : EIATTR_VRC_CTA_INIT_COUNT
	.align		4
.L_2581:
        /*00d0*/ 	.byte	0x02, 0x4a
	.zero		1
	.zero		1


	//----- nvinfo : EIATTR_EXIT_INSTR_OFFSETS
	.align		4
        /*00d4*/ 	.byte	0x04, 0x1c
        /*00d6*/ 	.short	(.L_2583 - .L_2582)


	//   ....[0]....
.L_2582:
        /*00d8*/ 	.word	0x00000060


	//   ....[1]....
        /*00dc*/ 	.word	0x000016c0


	//   ....[2]....
        /*00e0*/ 	.word	0x000016f0


	//   ....[3]....
        /*00e4*/ 	.word	0x00001850


	//----- nvinfo : EIATTR_MAX_THREADS
	.align		4
.L_2583:
        /*00e8*/ 	.byte	0x04, 0x05
        /*00ea*/ 	.short	(.L_2585 - .L_2584)
.L_2584:
        /*00ec*/ 	.word	0x00000400
        /*00f0*/ 	.word	0x00000001
        /*00f4*/ 	.word	0x00000001


	//----- nvinfo : EIATTR_CRS_STACK_SIZE
	.align		4
.L_2585:
        /*00f8*/ 	.byte	0x04, 0x1e
        /*00fa*/ 	.short	(.L_2587 - .L_2586)
.L_2586:
        /*00fc*/ 	.word	0x00000000


	//----- nvinfo : EIATTR_CBANK_PARAM_SIZE
	.align		4
.L_2587:
        /*0100*/ 	.byte	0x03, 0x19
        /*0102*/ 	.short	0x0128


	//----- nvinfo : EIATTR_PARAM_CBANK
	.align		4
        /*0104*/ 	.byte	0x04, 0x0a
        /*0106*/ 	.short	(.L_2589 - .L_2588)
	.align		4
.L_2588:
        /*0108*/ 	.word	index@(.nv.constant0._ZN10layer_norm40ln_parallel_residual_bwd_finalize_kernelINS_22Kernel_traits_finalizeILj5120E6__halfffffjLb0ELj1024ELj4ENS_18Kernel_traits_baseILj5120ES2_ffffjLj1024EEEEELb0EEEvNS_9BwdParamsE)
        /*010c*/ 	.short	0x0380
        /*010e*/ 	.short	0x0128


	//----- nvinfo : EIATTR_SW_WAR
	.align		4
.L_2589:
        /*0110*/ 	.byte	0x04, 0x36
        /*0112*/ 	.short	(.L_2591 - .L_2590)
.L_2590:
        /*0114*/ 	.word	0x00000008
.L_2591:


//--------------------- .nv.info._ZN10layer_norm31ln_parallel_residual_bwd_kernelINS_13Kernel_traitsI6__halfffffjLj5120ELj1ELj1ELj8ELj16ENS_18Kernel_traits_baseILj5120ES2_ffffjLj256EEEEELb1ELb1ELb0EEEvNS_9BwdParamsE --------------------------
	.section	.nv.info._ZN10layer_norm31ln_parallel_residual_bwd_kernelINS_13Kernel_traitsI6__halfffffjLj5120ELj1ELj1ELj8ELj16ENS_18Kernel_traits_baseILj5120ES2_ffffjLj256EEEEELb1ELb1ELb0EEEvNS_9BwdParamsE,"",@"SHT_CUDA_INFO"
	.sectionflags	@""
	.align	4


	//----- nvinfo : EIATTR_CUDA_API_VERSION
	.align		4
        /*0000*/ 	.byte	0x04, 0x37
        /*0002*/ 	.short	(.L_2593 - .L_2592)
.L_2592:
        /*0004*/ 	.word	0x00000082


	//----- nvinfo : EIATTR_KPARAM_INFO
	.align		4
.L_2593:
        /*0008*/ 	.byte	0x04, 0x17
        /*000a*/ 	.short	(.L_2595 - .L_2594)
.L_2594:
        /*000c*/ 	.word	0x00000000
        /*0010*/ 	.short	0x0000
        /*0012*/ 	.short	0x0000
        /*0014*/ 	.byte	0x00, 0xf0, 0xa1, 0x04


	//----- nvinfo : EIATTR_SPARSE_MMA_MASK
	.align		4
.L_2595:
        /*0018*/ 	.byte	0x03, 0x50
        /*001a*/ 	.short	0x0000


	//----- nvinfo : EIATTR_MAXREG_COUNT
	.align		4
        /*001c*/ 	.byte	0x03, 0x1b
        /*001e*/ 	.short	0x00ff


	//----- nvinfo : EIATTR_NUM_BARRIERS
	.align		4
        /*0020*/ 	.byte	0x02, 0x4c
        /*0022*/ 	.byte	0x01
	.zero		1


	//----- nvinfo : EIATTR_MERCURY_ISA_VERSION
	.align		4
        /*0024*/ 	.byte	0x03, 0x5f
        /*0026*/ 	.short	0x0101


	//----- nvinfo : EIATTR_COOP_GROUP_MASK_REGIDS
	.align		4
        /*0028*/ 	.byte	0x04, 0x29
        /*002a*/ 	.short	(.L_2597 - .L_2596)


	//   ....[0]....
.L_2596:
        /*002c*/ 	.word	0xffffffff


	//   ....[1]....
        /*0030*/ 	.word	0xffffffff


	//   ....[2]....
        /*0034*/ 	.word	0xffffffff


	//   ....[3]....
        /*0038*/ 	.word	0xffffffff


	//   ....[4]....
        /*003c*/ 	.word	0xffffffff


	//   ....[5]....
        /*0040*/ 	.word	0xffffffff


	//   ....[6]....
        /*0044*/ 	.word	0xffffffff


	//   ....[7]....
        /*0048*/ 	.word	0xffffffff


	//   ....[8]....
        /*004c*/ 	.word	0xffffffff


	//   ....[9]....
        /*0050*/ 	.word	0xffffffff


	//----- nvinfo : EIATTR_COOP_GROUP_INSTR_OFFSETS
	.align		4
.L_2597:
        /*0054*/ 	.byte	0x04, 0x28
        /*0056*/ 	.short	(.L_2599 - .L_2598)


	//   ....[0]....
.L_2598:
        /*0058*/ 	.word	0x000019f0


	//   ....[1]....
        /*005c*/ 	.word	0x00001a10


	//   ....[2]....
        /*0060*/ 	.word	0x00001a50


	//   ....[3]....
        /*0064*/ 	.word	0x00001a60


	//   ....[4]....
        /*0068*/ 	.word	0x00001aa0


	//   ....[5]....
        /*006c*/ 	.word	0x00001ab0


	//   ....[6]....
        /*0070*/ 	.word	0x00001ae0


	//   ....[7]....
        /*0074*/ 	.word	0x00001af0


	//   ....[8]....
        /*0078*/ 	.word	0x00001b20


	//   ....[9]....
        /*007c*/ 	.word	0x00001b30


	//----- nvinfo : EIATTR_VRC_CTA_INIT_COUNT
	.align		4
.L_2599:
        /*0080*/ 	.byte	0x02, 0x4a
	.zero		1
	.zero		1


	//----- nvinfo : EIATTR_EXIT_INSTR_OFFSETS
	.align		4
        /*0084*/ 	.byte	0x04, 0x1c
        /*0086*/ 	.short	(.L_2601 - .L_2600)


	//   ....[0]....
.L_2600:
        /*0088*/ 	.word	0x00007560


	//   ....[1]....
        /*008c*/ 	.word	0x000075e0


	//----- nvinfo : EIATTR_MAX_THREADS
	.align		4
.L_2601:
        /*0090*/ 	.byte	0x04, 0x05
        /*0092*/ 	.short	(.L_2603 - .L_2602)
.L_2602:
        /*0094*/ 	.word	0x00000100
        /*0098*/ 	.word	0x00000001
        /*009c*/ 	.word	0x00000001


	//----- nvinfo : EIATTR_CRS_STACK_SIZE
	.align		4
.L_2603:
        /*00a0*/ 	.byte	0x04, 0x1e
        /*00a2*/ 	.short	(.L_2605 - .L_2604)
.L_2604:
        /*00a4*/ 	.word	0x00000000


	//----- nvinfo : EIATTR_CBANK_PARAM_SIZE
	.align		4
.L_2605:
        /*00a8*/ 	.byte	0x03, 0x19
        /*00aa*/ 	.short	0x0128


	//----- nvinfo : EIATTR_PARAM_CBANK
	.align		4
        /*00ac*/ 	.byte	0x04, 0x0a
        /*00ae*/ 	.short	(.L_2607 - .L_2606)
	.align		4
.L_2606:
        /*00b0*/ 	.word	index@(.nv.constant0._ZN10layer_norm31ln_parallel_residual_bwd_kernelINS_13Kernel_traitsI6__halfffffjLj5120ELj1ELj1ELj8ELj16ENS_18Kernel_traits_baseILj5120ES2_ffffjLj256EEEEELb1ELb1ELb0EEEvNS_9BwdParamsE)
        /*00b4*/ 	.short	0x0380
        /*00b6*/ 	.short	0x0128


	//----- nvinfo : EIATTR_SW_WAR
	.align		4
.L_2607:
        /*00b8*/ 	.byte	0x04, 0x36
        /*00ba*/ 	.short	(.L_2609 - .L_2608)
.L_2608:
        /*00bc*/ 	.word	0x00000008
.L_2609:


//--------------------- .nv.info._ZN10layer_norm22ln_bwd_finalize_kernelINS_22Kernel_traits_finalizeILj5120E6__halfffffjLb0ELj1024ELj4ENS_18Kernel_traits_baseILj5120ES2_ffffjLj1024EEEEELb0ELb1EEEvNS_9BwdParamsE --------------------------
	.section	.nv.info._ZN10layer_norm22ln_bwd_finalize_kernelINS_22Kernel_traits_finalizeILj5120E6__halfffffjLb0ELj1024ELj4ENS_18Kernel_traits_baseILj5120ES2_ffffjLj1024EEEEELb0ELb1EEEvNS_9BwdParamsE,"",@"SHT_CUDA_INFO"
	.sectionflags	@""
	.align	4


	//----- nvinfo : EIATTR_CUDA_API_VERSION
	.align		4
        /*0000*/ 	.byte	0x04, 0x37
        /*0002*/ 	.short	(.L_2611 - .L_2610)
.L_2610:
        /*0004*/ 	.word	0x00000082


	//----- nvinfo : EIATTR_KPARAM_INFO
	.align		4
.L_2611:
        /*0008*/ 	.byte	0x04, 0x17
        /*000a*/ 	.short	(.L_2613 - .L_2612)
.L_2612:
        /*000c*/ 	.word	0x00000000
        /*0010*/ 	.short	0x0000
        /*0012*/ 	.short	0x0000
        /*0014*/ 	.byte	0x00, 0xf0, 0xa1, 0x04


	//----- nvinfo : EIATTR_SPARSE_MMA_MASK
	.align		4
.L_2613:
        /*0018*/ 	.byte	0x03, 0x50
        /*001a*/ 	.short	0x0000


	//----- nvinfo : EIATTR_MAXREG_COUNT
	.align		4
        /*001c*/ 	.byte	0x03, 0x1b
        /*001e*/ 	.short	0x0040


	//----- nvinfo : EIATTR_NUM_BARRIERS
	.align		4
        /*0020*/ 	.byte	0x02, 0x4c
        /*0022*/ 	.byte	0x01
	.zero		1


	//----- nvinfo : EIATTR_MERCURY_ISA_VERSION
	.align		4
        /*0024*/ 	.byte	0x03, 0x5f
        /*0026*/ 	.short	0x0101


	//----- nvinfo : EIATTR_COOP_GROUP_MASK_REGIDS
	.align		4
        /*0028*/ 	.byte	0x04, 0x29
        /*002a*/ 	.short	(.L_2615 - .L_2614)


	//   ....[0]....
.L_2614:
        /*002c*/ 	.word	0xffffffff


	//   ....[1]....
        /*0030*/ 	.word	0xffffffff


	//   ....[2]....
        /*0034*/ 	.word	0xffffffff


	//   ....[3]....
        /*0038*/ 	.word	0xffffffff


	//   ....[4]....
        /*003c*/ 	.word	0xffffffff


	//   ....[5]....
        /*0040*/ 	.word	0xffffffff


	//   ....[6]....
        /*0044*/ 	.word	0xffffffff


	//   ....[7]....
        /*0048*/ 	.word	0xffffffff


	//   ....[8]....
        /*004c*/ 	.word	0xffffffff


	//   ....[9]....
        /*0050*/ 	.word	0xffffffff


	//----- nvinfo : EIATTR_COOP_GROUP_INSTR_OFFSETS
	.align		4
.L_2615:
        /*0054*/ 	.byte	0x04, 0x28
        /*0056*/ 	.short	(.L_2617 - .L_2616)


	//   ....[0]....
.L_2616:
        /*0058*/ 	.word	0x00001560


	//   ....[1]....
        /*005c*/ 	.word	0x00001570


	//   ....[2]....
        /*0060*/ 	.word	0x000015a0


	//   ....[3]....
        /*0064*/ 	.word	0x000015b0


	//   ....[4]....
        /*0068*/ 	.word	0x000015e0


	//   ....[5]....
        /*006c*/ 	.word	0x000015f0


	//   ....[6]....
        /*0070*/ 	.word	0x00001620


	//   ....[7]....
        /*0074*/ 	.word	0x00001640


	//   ....[8]....
        /*0078*/ 	.word	0x00001670


	//   ....[9]....
        /*007c*/ 	.word	0x00001680


	//----- nvinfo : EIATTR_VRC_CTA_INIT_COUNT
	.align		4
.L_2617:
        /*0080*/ 	.byte	0x02, 0x4a
	.zero		1
	.zero		1


	//----- nvinfo : EIATTR_EXIT_INSTR_OFFSETS
	.align		4
        /*0084*/ 	.byte	0x04, 0x1c
        /*0086*/ 	.short	(.L_2619 - .L_2618)


	//   ....[0]....
.L_2618:
        /*0088*/ 	.word	0x00000060


	//   ....[1]....
        /*008c*/ 	.word	0x000016e0


	//   ....[2]....
        /*0090*/ 	.word	0x000017d0


	//----- nvinfo : EIATTR_MAX_THREADS
	.align		4
.L_2619:
        /*0094*/ 	.byte	0x04, 0x05
        /*0096*/ 	.short	(.L_2621 - .L_2620)
.L_2620:
        /*0098*/ 	.word	0x00000400
        /*009c*/ 	.word	0x00000001
        /*00a0*/ 	.word	0x00000001


	//----- nvinfo : EIATTR_CRS_STACK_SIZE
	.align		4
.L_2621:
        /*00a4*/ 	.byte	0x04, 0x1e
        /*00a6*/ 	.short	(.L_2623 - .L_2622)
.L_2622:
        /*00a8*/ 	.word	0x00000000


	//----- nvinfo : EIATTR_CBANK_PARAM_SIZE
	.align		4
.L_2623:
        /*00ac*/ 	.byte	0x03, 0x19
        /*00ae*/ 	.short	0x0128


	//----- nvinfo : EIATTR_PARAM_CBANK
	.align		4
        /*00b0*/ 	.byte	0x04, 0x0a
        /*00b2*/ 	.short	(.L_2625 - .L_2624)
	.align		4
.L_2624:
        /*00b4*/ 	.word	index@(.nv.constant0._ZN10layer_norm22ln_bwd_finalize_kernelINS_22Kernel_traits_finalizeILj5120E6__halfffffjLb0ELj1024ELj4ENS_18Kernel_traits_baseILj5120ES2_ffffjLj1024EEEEELb0ELb1EEEvNS_9BwdParamsE)
        /*00b8*/ 	.short	0x0380
        /*00ba*/ 	.short	0x0128


	//----- nvinfo : EIATTR_SW_WAR
	.align		4
.L_2625:
        /*00bc*/ 	.byte	0x04, 0x36
        /*00be*/ 	.short	(.L_2627 - .L_2626)
.L_2626:
        /*00c0*/ 	.word	0x00000008
.L_2627:


//--------------------- .nv.info._ZN10layer_norm40ln_parallel_residual_bwd_finalize_kernelINS_22Kernel_traits_finalizeILj5120E6__halfffffjLb0ELj1024ELj4ENS_18Kernel_traits_baseILj5120ES2_ffffjLj1024EEEEELb1EEEvNS_9BwdParamsE --------------------------
	.section	.nv.info._ZN10layer_norm40ln_parallel_residual_bwd_finalize_kernelINS_22Kernel_traits_finalizeILj5120E6__halfffffjLb0ELj1024ELj4ENS_18Kernel_traits_baseILj5120ES2_ffffjLj1024EEEEELb1EEEvNS_9BwdParamsE,"",@"SHT_CUDA_INFO"
	.sectionflags	@""
	.align	4


	//----- nvinfo : EIATTR_CUDA_API_VERSION
	.align		4
        /*0000*/ 	.byte	0x04, 0x37
        /*0002*/ 	.short	(.L_2629 - .L_2628)
.L_2628:
        /*0004*/ 	.word	0x00000082


	//----- nvinfo : EIATTR_KPARAM_INFO
	.align		4
.L_2629:
        /*0008*/ 	.byte	0x04, 0x17
        /*000a*/ 	.short	(.L_2631 - .L_2630)
.L_2630:
        /*000c*/ 	.word	0x00000000
        /*0010*/ 	.short	0x0000
        /*0012*/ 	.short	0x0000
        /*0014*/ 	.byte	0x00, 0xf0, 0xa1, 0x04


	//----- nvinfo : EIATTR_SPARSE_MMA_MASK
	.align		4
.L_2631:
        /*0018*/ 	.byte	0x03, 0x50
        /*001a*/ 	.short	0x0000


	//----- nvinfo : EIATTR_MAXREG_COUNT
	.align		4
        /*001c*/ 	.byte	0x03, 0x1b
        /*001e*/ 	.short	0x0040


	//----- nvinfo : EIATTR_NUM_BARRIERS
	.align		4
        /*0020*/ 	.byte	0x02, 0x4c
        /*0022*/ 	.byte	0x01
	.zero		1


	//----- nvinfo : EIATTR_MERCURY_ISA_VERSION
	.align		4
        /*0024*/ 	.byte	0x03, 0x5f
        /*0026*/ 	.short	0x0101


	//----- nvinfo : EIATTR_COOP_GROUP_MASK_REGIDS
	.align		4
        /*0028*/ 	.byte	0x04, 0x29
        /*002a*/ 	.short	(.L_2633 - .L_2632)


	//   ....[0]....
.L_2632:
        /*002c*/ 	.word	0xffffffff


	//   ....[1]....
        /*0030*/ 	.word	0xffffffff


	//   ....[2]....
        /*0034*/ 	.word	0xffffffff


	//   ....[3]....
        /*0038*/ 	.word	0xffffffff


	//   ....[4]....
        /*003c*/ 	.word	0xffffffff


	//   ....[5]....
        /*0040*/ 	.word	0xffffffff


	//   ....[6]....
        /*0044*/ 	.word	0xffffffff


	//   ....[7]....
        /*0048*/ 	.word	0xffffffff


	//   ....[8]....
        /*004c*/ 	.word	0xffffffff


	//   ....[9]....
        /*0050*/ 	.word	0xffffffff


	//   ....[10]....
        /*0054*/ 	.word	0xffffffff


	//   ....[11]....
        /*0058*/ 	.word	0xffffffff


	//   ....[12]....
        /*005c*/ 	.word	0xffffffff


	//   ....[13]....
        /*0060*/ 	.word	0xffffffff


	//   ....[14]....
        /*0064*/ 	.word	0xffffffff


	//   ....[15]....
        /*0068*/ 	.word	0xffffffff


	//   ....[16]....
        /*006c*/ 	.word	0xffffffff


	//   ....[17]....
        /*0070*/ 	.word	0xffffffff


	//   ....[18]....
        /*0074*/ 	.word	0xffffffff


	//   ....[19]....
        /*0078*/ 	.word	0xffffffff


	//----- nvinfo : EIATTR_COOP_GROUP_INSTR_OFFSETS
	.align		4
.L_2633:
        /*007c*/ 	.byte	0x04, 0x28
        /*007e*/ 	.short	(.L_2635 - .L_2634)


	//   ....[0]....
.L_2634:
        /*0080*/ 	.word	0x000013e0


	//   ....[1]....
        /*0084*/ 	.word	0x000013f0


	//   ....[2]....
        /*0088*/ 	.word	0x00001400


	//   ....[3]....
        /*008c*/ 	.word	0x00001410


	//   ....[4]....
        /*0090*/ 	.word	0x00001450


	//   ....[5]....
        /*0094*/ 	.word	0x00001470


	//   ....[6]....
        /*0098*/ 	.word	0x00001480


	//   ....[7]....
        /*009c*/ 	.word	0x00001490


	//   ....[8]....
        /*00a0*/ 	.word	0x000014d0


	//   ....[9]....
        /*00a4*/ 	.word	0x000014f0


	//   ....[10]....
        /*00a8*/ 	.word	0x00001500


	//   ....[11]....
        /*00ac*/ 	.word	0x00001510


	//   ....[12]....
        /*00b0*/ 	.word	0x00001540


	//   ....[13]....
        /*00b4*/ 	.word	0x00001560


	//   ....[14]....
        /*00b8*/ 	.word	0x00001580


	//   ....[15]....
        /*00bc*/ 	.word	0x00001590


	//   ....[16]....
        /*00c0*/ 	.word	0x000015c0


	//   ....[17]....
        /*00c4*/ 	.word	0x000015e0


	//   ....[18]....
        /*00c8*/ 	.word	0x00001600


	//   ....[19]....
        /*00cc*/ 	.word	0x00001610


	//----- nvinfo : EIATTR_VRC_CTA_INIT_COUNT
	.align		4
.L_2635:
        /*00d0*/ 	.byte	0x02, 0x4a
	.zero		1
	.zero		1


	//----- nvinfo : EIATTR_EXIT_INSTR_OFFSETS
	.align		4
        /*00d4*/ 	.byte	0x04, 0x1c
        /*00d6*/ 	.short	(.L_2637 - .L_2636)


	//   ....[0]....
.L_2636:
        /*00d8*/ 	.word	0x00000060


	//   ....[1]....
        /*00dc*/ 	.word	0x000016b0


	//   ....[2]....
        /*00e0*/ 	.word	0x00001840


	//----- nvinfo : EIATTR_MAX_THREADS
	.align		4
.L_2637:
        /*00e4*/ 	.byte	0x04, 0x05
        /*00e6*/ 	.short	(.L_2639 - .L_2638)
.L_2638:
        /*00e8*/ 	.word	0x00000400
        /*00ec*/ 	.word	0x00000001
        /*00f0*/ 	.word	0x00000001


	//----- nvinfo : EIATTR_CRS_STACK_SIZE
	.align		4
.L_2639:
        /*00f4*/ 	.byte	0x04, 0x1e
        /*00f6*/ 	.short	(.L_2641 - .L_2640)
.L_2640:
        /*00f8*/ 	.word	0x00000000


	//----- nvinfo : EIATTR_CBANK_PARAM_SIZE
	.align		4
.L_2641:
        /*00fc*/ 	.byte	0x03, 0x19
        /*00fe*/ 	.short	0x0128


	//----- nvinfo : EIATTR_PARAM_CBANK
	.align		4
        /*0100*/ 	.byte	0x04, 0x0a
        /*0102*/ 	.short	(.L_2643 - .L_2642)
	.align		4
.L_2642:
        /*0104*/ 	.word	index@(.nv.constant0._ZN10layer_norm40ln_parallel_residual_bwd_finalize_kernelINS_22Kernel_traits_finalizeILj5120E6__halfffffjLb0ELj1024ELj4ENS_18Kernel_traits_baseILj5120ES2_ffffjLj1024EEEEELb1EEEvNS_9BwdParamsE)
        /*0108*/ 	.short	0x0380
        /*010a*/ 	.short	0x0128


	//----- nvinfo : EIATTR_SW_WAR
	.align		4
.L_2643:
        /*010c*/ 	.byte	0x04, 0x36
        /*010e*/ 	.short	(.L_2645 - .L_2644)
.L_2644:
        /*0110*/ 	.word	0x00000008
.L_2645:


//--------------------- .nv.info._ZN10layer_norm31ln_parallel_residual_bwd_kernelINS_13Kernel_traitsI6__halfffffjLj5120ELj1ELj1ELj8ELj16ENS_18Kernel_traits_baseILj5120ES2_ffffjLj256EEEEELb1ELb1ELb1EEEvNS_9BwdParamsE --------------------------
	.section	.nv.info._ZN10layer_norm31ln_parallel_residual_bwd_kernelINS_13Kernel_traitsI6__halfffffjLj5120ELj1ELj1ELj8ELj16ENS_18Kernel_traits_baseILj5120ES2_ffffjLj256EEEEELb1ELb1ELb1EEEvNS_9BwdParamsE,"",@"SHT_CUDA_INFO"
	.sectionflags	@""
	.align	4


	//----- nvinfo : EIATTR_CUDA_API_VERSION
	.align		4
        /*0000*/ 	.byte	0x04, 0x37
        /*0002*/ 	.short	(.L_2647 - .L_2646)
.L_2646:
        /*0004*/ 	.word	0x00000082


	//----- nvinfo : EIATTR_KPARAM_INFO
	.align		4
.L_2647:
        /*0008*/ 	.byte	0x04, 0x17
        /*000a*/ 	.short	(.L_2649 - .L_2648)
.L_2648:
        /*000c*/ 	.word	0x00000000
        /*0010*/ 	.short	0x0000
        /*0012*/ 	.short	0x0000
        /*0014*/ 	.byte	0x00, 0xf0, 0xa1, 0x04


	//----- nvinfo : EIATTR_SPARSE_MMA_MASK
	.align		4
.L_2649:
        /*0018*/ 	.byte	0x03, 0x50
        /*001a*/ 	.short	0x0000


	//----- nvinfo : EIATTR_MAXREG_COUNT
	.align		4
        /*001c*/ 	.byte	0x03, 0x1b
        /*001e*/ 	.short	0x00ff


	//----- nvinfo : EIATTR_NUM_BARRIERS
	.align		4
        /*0020*/ 	.byte	0x02, 0x4c
        /*0022*/ 	.byte	0x01
	.zero		1


	//----- nvinfo : EIATTR_MERCURY_ISA_VERSION
	.align		4
        /*0024*/ 	.byte	0x03, 0x5f
        /*0026*/ 	.short	0x0101


	//----- nvinfo : EIATTR_COOP_GROUP_MASK_REGIDS
	.align		4
        /*0028*/ 	.byte	0x04, 0x29
        /*002a*/ 	.short	(.L_2651 - .L_2650)


	//   ....[0]....
.L_2650:
        /*002c*/ 	.word	0xffffffff


	//   ....[1]....
        /*0030*/ 	.word	0xffffffff


	//   ....[2]....
        /*0034*/ 	.word	0xffffffff


	//   ....[3]....
        /*0038*/ 	.word	0xffffffff


	//   ....[4]....
        /*003c*/ 	.word	0xffffffff


	//   ....[5]....
        /*0040*/ 	.word	0xffffffff


	//   ....[6]....
        /*0044*/ 	.word	0xffffffff


	//   ....[7]....
        /*0048*/ 	.word	0xffffffff


	//   ....[8]....
        /*004c*/ 	.word	0xffffffff


	//   ....[9]....
        /*0050*/ 	.word	0xffffffff


	//----- nvinfo : EIATTR_COOP_GROUP_INSTR_OFFSETS
	.align		4
.L_2651:
        /*0054*/ 	.byte	0x04, 0x28
        /*0056*/ 	.short	(.L_2653 - .L_2652)


	//   ....[0]....
.L_2652:
        /*0058*/ 	.word	0x000012d0


	//   ....[1]....
        /*005c*/ 	.word	0x000013c0


	//   ....[2]....
        /*0060*/ 	.word	0x000013d0


	//   ....[3]....
        /*0064*/ 	.word	0x00001400


	//   ....[4]....
        /*0068*/ 	.word	0x00001410


	//   ....[5]....
        /*006c*/ 	.word	0x00001440


	//   ....[6]....
        /*0070*/ 	.word	0x00001450


	//   ....[7]....
        /*0074*/ 	.word	0x00001480


	//   ....[8]....
        /*0078*/ 	.word	0x00001490


	//   ....[9]....
        /*007c*/ 	.word	0x000014f0


	//----- nvinfo : EIATTR_VRC_CTA_INIT_COUNT
	.align		4
.L_2653:
        /*0080*/ 	.byte	0x02, 0x4a
	.zero		1
	.zero		1


	//----- nvinfo : EIATTR_EXIT_INSTR_OFFSETS
	.align		4
        /*0084*/ 	.byte	0x04, 0x1c
        /*0086*/ 	.short	(.L_2655 - .L_2654)


	//   ....[0]....
.L_2654:
        /*0088*/ 	.word	0x00006b80


	//----- nvinfo : EIATTR_MAX_THREADS
	.align		4
.L_2655:
        /*008c*/ 	.byte	0x04, 0x05
        /*008e*/ 	.short	(.L_2657 - .L_2656)
.L_2656:
        /*0090*/ 	.word	0x00000100
        /*0094*/ 	.word	0x00000001
        /*0098*/ 	.word	0x00000001


	//----- nvinfo : EIATTR_CRS_STACK_SIZE
	.align		4
.L_2657:
        /*009c*/ 	.byte	0x04, 0x1e
        /*009e*/ 	.short	(.L_2659 - .L_2658)
.L_2658:
        /*00a0*/ 	.word	0x00000000


	//----- nvinfo : EIATTR_CBANK_PARAM_SIZE
	.align		4
.L_2659:
        /*00a4*/ 	.byte	0x03, 0x19
        /*00a6*/ 	.short	0x0128


	//----- nvinfo : EIATTR_PARAM_CBANK
	.align		4
        /*00a8*/ 	.byte	0x04, 0x0a
        /*00aa*/ 	.short	(.L_2661 - .L_2660)
	.align		4
.L_2660:
        /*00ac*/ 	.word	index@(.nv.constant0._ZN10layer_norm31ln_parallel_residual_bwd_kernelINS_13Kernel_traitsI6__halfffffjLj5120ELj1ELj1ELj8ELj16ENS_18Kernel_traits_baseILj5120ES2_ffffjLj256EEEEELb1ELb1ELb1EEEvNS_9BwdParamsE)
        /*00b0*/ 	.short	0x0380
        /*00b2*/ 	.short	0x0128


	//----- nvinfo : EIATTR_SW_WAR
	.align		4
.L_2661:
        /*00b4*/ 	.byte	0x04, 0x36
        /*00b6*/ 	.short	(.L_2663 - .L_2662)
.L_2662:
        /*00b8*/ 	.word	0x00000008
.L_2663:


//--------------------- .nv.info._ZN10layer_norm31ln_parallel_residual_bwd_kernelINS_13Kernel_traitsIfffffjLj5120ELj1ELj1ELj8ELj16ENS_18Kernel_traits_baseILj5120EfffffjLj256EEEEELb0ELb0ELb0EEEvNS_9BwdParamsE --------------------------
	.section	.nv.info._ZN10layer_norm31ln_parallel_residual_bwd_kernelINS_13Kernel_traitsIfffffjLj5120ELj1ELj1ELj8ELj16ENS_18Kernel_traits_baseILj5120EfffffjLj256EEEEELb0ELb0ELb0EEEvNS_9BwdParamsE,"",@"SHT_CUDA_INFO"
	.sectionflags	@""
	.align	4


	//----- nvinfo : EIATTR_CUDA_API_VERSION
	.align		4
        /*0000*/ 	.byte	0x04, 0x37
        /*0002*/ 	.short	(.L_2665 - .L_2664)
.L_2664:
        /*0004*/ 	.word	0x00000082


	//----- nvinfo : EIATTR_KPARAM_INFO
	.align		4
.L_2665:
        /*0008*/ 	.byte	0x04, 0x17
        /*000a*/ 	.short	(.L_2667 - .L_2666)
.L_2666:
        /*000c*/ 	.word	0x00000000
        /*0010*/ 	.short	0x0000
        /*0012*/ 	.short	0x0000
        /*0014*/ 	.byte	0x00, 0xf0, 0xa1, 0x04


	//----- nvinfo : EIATTR_SPARSE_MMA_MASK
	.align		4
.L_2667:
        /*0018*/ 	.byte	0x03, 0x50
        /*001a*/ 	.short	0x0000


	//----- nvinfo : EIATTR_MAXREG_COUNT
	.align		4
        /*001c*/ 	.byte	0x03, 0x1b
        /*001e*/ 	.short	0x00ff


	//----- nvinfo : EIATTR_NUM_BARRIERS
	.align		4
        /*0020*/ 	.byte	0x02, 0x4c
        /*0022*/ 	.byte	0x01
	.zero		1


	//----- nvinfo : EIATTR_MERCURY_ISA_VERSION
	.align		4
        /*0024*/ 	.byte	0x03, 0x5f
        /*0026*/ 	.short	0x0101


	//----- nvinfo : EIATTR_COOP_GROUP_MASK_REGIDS
	.align		4
        /*0028*/ 	.byte	0x04, 0x29
        /*002a*/ 	.short	(.L_2669 - .L_2668)


	//   ....[0]....
.L_2668:
        /*002c*/ 	.word	0xffffffff


	//   ....[1]....
        /*0030*/ 	.word	0xffffffff


	//   ....[2]....
        /*0034*/ 	.word	0xffffffff


	//   ....[3]....
        /*0038*/ 	.word	0xffffffff


	//   ....[4]....
        /*003c*/ 	.word	0xffffffff


	//   ....[5]....
        /*0040*/ 	.word	0xffffffff


	//   ....[6]....
        /*0044*/ 	.word	0xffffffff


	//   ....[7]....
        /*0048*/ 	.word	0xffffffff


	//   ....[8]....
        /*004c*/ 	.word	0xffffffff


	//   ....[9]....
        /*0050*/ 	.word	0xffffffff


	//----- nvinfo : EIATTR_COOP_GROUP_INSTR_OFFSETS
	.align		4
.L_2669:
        /*0054*/ 	.byte	0x04, 0x28
        /*0056*/ 	.short	(.L_2671 - .L_2670)


	//   ....[0]....
.L_2670:
        /*0058*/ 	.word	0x00001c60


	//   ....[1]....
        /*005c*/ 	.word	0x00001c80


	//   ....[2]....
        /*0060*/ 	.word	0x00001cc0


	//   ....[3]....
        /*0064*/ 	.word	0x00001cd0


	//   ....[4]....
        /*0068*/ 	.word	0x00001d10


	//   ....[5]....
        /*006c*/ 	.word	0x00001d20


	//   ....[6]....
        /*0070*/ 	.word	0x00001d50


	//   ....[7]....
        /*0074*/ 	.word	0x00001d60


	//   ....[8]....
        /*0078*/ 	.word	0x00001d90


	//   ....[9]....
        /*007c*/ 	.word	0x00001da0


	//----- nvinfo : EIATTR_VRC_CTA_INIT_COUNT
	.align		4
.L_2671:
        /*0080*/ 	.byte	0x02, 0x4a
	.zero		1
	.zero		1


	//----- nvinfo : EIATTR_EXIT_INSTR_OFFSETS
	.align		4
        /*0084*/ 	.byte	0x04, 0x1c
        /*0086*/ 	.short	(.L_2673 - .L_2672)


	//   ....[0]....
.L_2672:
        /*0088*/ 	.word	0x00005c50


	//   ....[1]....
        /*008c*/ 	.word	0x00005d20


	//----- nvinfo : EIATTR_MAX_THREADS
	.align		4
.L_2673:
        /*0090*/ 	.byte	0x04, 0x05
        /*0092*/ 	.short	(.L_2675 - .L_2674)
.L_2674:
        /*0094*/ 	.word	0x00000100
        /*0098*/ 	.word	0x00000001
        /*009c*/ 	.word	0x00000001


	//----- nvinfo : EIATTR_CRS_STACK_SIZE
	.align		4
.L_2675:
        /*00a0*/ 	.byte	0x04, 0x1e
        /*00a2*/ 	.short	(.L_2677 - .L_2676)
.L_2676:
        /*00a4*/ 	.word	0x00000000


	//----- nvinfo : EIATTR_CBANK_PARAM_SIZE
	.align		4
.L_2677:
        /*00a8*/ 	.byte	0x03, 0x19
        /*00aa*/ 	.short	0x0128


	//----- nvinfo : EIATTR_PARAM_CBANK
	.align		4
        /*00ac*/ 	.byte	0x04, 0x0a
        /*00ae*/ 	.short	(.L_2679 - .L_2678)
	.align		4
.L_2678:
        /*00b0*/ 	.word	index@(.nv.constant0._ZN10layer_norm31ln_parallel_residual_bwd_kernelINS_13Kernel_traitsIfffffjLj5120ELj1ELj1ELj8ELj16ENS_18Kernel_traits_baseILj5120EfffffjLj256EEEEELb0ELb0ELb0EEEvNS_9BwdParamsE)
        /*00b4*/ 	.short	0x0380
        /*00b6*/ 	.short	0x0128


	//----- nvinfo : EIATTR_SW_WAR
	.align		4
.L_2679:
        /*00b8*/ 	.byte	0x04, 0x36
        /*00ba*/ 	.short	(.L_2681 - .L_2680)
.L_2680:
        /*00bc*/ 	.word	0x00000008
.L_2681:


//--------------------- .nv.info._ZN10layer_norm31ln_parallel_residual_bwd_kernelINS_13Kernel_traitsIfffffjLj5120ELj1ELj1ELj8ELj16ENS_18Kernel_traits_baseILj5120EfffffjLj256EEEEELb0ELb0ELb1EEEvNS_9BwdParamsE --------------------------
	.section	.nv.info._ZN10layer_norm31ln_parallel_residual_bwd_kernelINS_13Kernel_traitsIfffffjLj5120ELj1ELj1ELj8ELj16ENS_18Kernel_traits_baseILj5120EfffffjLj256EEEEELb0ELb0ELb1EEEvNS_9BwdParamsE,"",@"SHT_CUDA_INFO"
	.sectionflags	@""
	.align	4


	//----- nvinfo : EIATTR_CUDA_API_VERSION
	.align		4
        /*0000*/ 	.byte	0x04, 0x37
        /*0002*/ 	.short	(.L_2683 - .L_2682)
.L_2682:
        /*0004*/ 	.word	0x00000082


	//----- nvinfo : EIATTR_KPARAM_INFO
	.align		4
.L_2683:
        /*0008*/ 	.byte	0x04, 0x17
        /*000a*/ 	.short	(.L_2685 - .L_2684)
.L_2684:
        /*000c*/ 	.word	0x00000000
        /*0010*/ 	.short	0x0000
        /*0012*/ 	.short	0x0000
        /*0014*/ 	.byte	0x00, 0xf0, 0xa1, 0x04


	//----- nvinfo : EIATTR_SPARSE_MMA_MASK
	.align		4
.L_2685:
        /*0018*/ 	.byte	0x03, 0x50
        /*001a*/ 	.short	0x0000


	//----- nvinfo : EIATTR_MAXREG_COUNT
	.align		4
        /*001c*/ 	.byte	0x03, 0x1b
        /*001e*/ 	.short	0x00ff


	//----- nvinfo : EIATTR_NUM_BARRIERS
	.align		4
        /*0020*/ 	.byte	0x02, 0x4c
        /*0022*/ 	.byte	0x01
	.zero		1


	//----- nvinfo : EIATTR_MERCURY_ISA_VERSION
	.align		4
        /*0024*/ 	.byte	0x03, 0x5f
        /*0026*/ 	.short	0x0101


	//----- nvinfo : EIATTR_COOP_GROUP_MASK_REGIDS
	.align		4
        /*0028*/ 	.byte	0x04, 0x29
        /*002a*/ 	.short	(.L_2687 - .L_2686)


	//   ....[0]....
.L_2686:
        /*002c*/ 	.word	0xffffffff


	//   ....[1]....
        /*0030*/ 	.word	0xffffffff


	//   ....[2]....
        /*0034*/ 	.word	0xffffffff


	//   ....[3]....
        /*0038*/ 	.word	0xffffffff


	//   ....[4]....
        /*003c*/ 	.word	0xffffffff


	//   ....[5]....
        /*0040*/ 	.word	0xffffffff


	//   ....[6]....
        /*0044*/ 	.word	0xffffffff


	//   ....[7]....
        /*0048*/ 	.word	0xffffffff


	//   ....[8]....
        /*004c*/ 	.word	0xffffffff


	//   ....[9]....
        /*0050*/ 	.word	0xffffffff


	//----- nvinfo : EIATTR_COOP_GROUP_INSTR_OFFSETS
	.align		4
.L_2687:
        /*0054*/ 	.byte	0x04, 0x28
        /*0056*/ 	.short	(.L_2689 - .L_2688)


	//   ....[0]....
.L_2688:
        /*0058*/ 	.word	0x00001280


	//   ....[1]....
        /*005c*/ 	.word	0x00001290


	//   ....[2]....
        /*0060*/ 	.word	0x000012c0


	//   ....[3]....
        /*0064*/ 	.word	0x000012d0


	//   ....[4]....
        /*0068*/ 	.word	0x00001300


	//   ....[5]....
        /*006c*/ 	.word	0x00001310


	//   ....[6]....
        /*0070*/ 	.word	0x00001340


	//   ....[7]....
        /*0074*/ 	.word	0x00001350


	//   ....[8]....
        /*0078*/ 	.word	0x00001390


	//   ....[9]....
        /*007c*/ 	.word	0x000013a0


	//----- nvinfo : EIATTR_VRC_CTA_INIT_COUNT
	.align		4
.L_2689:
        /*0080*/ 	.byte	0x02, 0x4a
	.zero		1
	.zero		1


	//----- nvinfo : EIATTR_EXIT_INSTR_OFFSETS
	.align		4
        /*0084*/ 	.byte	0x04, 0x1c
        /*0086*/ 	.short	(.L_2691 - .L_2690)


	//   ....[0]....
.L_2690:
        /*0088*/ 	.word	0x00005360


	//----- nvinfo : EIATTR_MAX_THREADS
	.align		4
.L_2691:
        /*008c*/ 	.byte	0x04, 0x05
        /*008e*/ 	.short	(.L_2693 - .L_2692)
.L_2692:
        /*0090*/ 	.word	0x00000100
        /*0094*/ 	.word	0x00000001
        /*0098*/ 	.word	0x00000001


	//----- nvinfo : EIATTR_CRS_STACK_SIZE
	.align		4
.L_2693:
        /*009c*/ 	.byte	0x04, 0x1e
        /*009e*/ 	.short	(.L_2695 - .L_2694)
.L_2694:
        /*00a0*/ 	.word	0x00000000


	//----- nvinfo : EIATTR_CBANK_PARAM_SIZE
	.align		4
.L_2695:
        /*00a4*/ 	.byte	0x03, 0x19
        /*00a6*/ 	.short	0x0128


	//----- nvinfo : EIATTR_PARAM_CBANK
	.align		4
        /*00a8*/ 	.byte	0x04, 0x0a
        /*00aa*/ 	.short	(.L_2697 - .L_2696)
	.align		4
.L_2696:
        /*00ac*/ 	.word	index@(.nv.constant0._ZN10layer_norm31ln_parallel_residual_bwd_kernelINS_13Kernel_traitsIfffffjLj5120ELj1ELj1ELj8ELj16ENS_18Kernel_traits_baseILj5120EfffffjLj256EEEEELb0ELb0ELb1EEEvNS_9BwdParamsE)
        /*00b0*/ 	.short	0x0380
        /*00b2*/ 	.short	0x0128


	//----- nvinfo : EIATTR_SW_WAR
	.align		4
.L_2697:
        /*00b4*/ 	.byte	0x04, 0x36
        /*00b6*/ 	.short	(.L_2699 - .L_2698)
.L_2698:
        /*00b8*/ 	.word	0x00000008
.L_2699:


//--------------------- .nv.info._ZN10layer_norm31ln_parallel_residual_bwd_kernelINS_13Kernel_traitsIfffffjLj5120ELj1ELj1ELj8ELj16ENS_18Kernel_traits_baseILj5120EfffffjLj256EEEEELb0ELb1ELb0EEEvNS_9BwdParamsE --------------------------
	.section	.nv.info._ZN10layer_norm31ln_parallel_residual_bwd_kernelINS_13Kernel_traitsIfffffjLj5120ELj1ELj1ELj8ELj16ENS_18Kernel_traits_baseILj5120EfffffjLj256EEEEELb0ELb1ELb0EEEvNS_9BwdParamsE,"",@"SHT_CUDA_INFO"
	.sectionflags	@""
	.align	4


	//----- nvinfo : EIATTR_CUDA_API_VERSION
	.align		4
        /*0000*/ 	.byte	0x04, 0x37
        /*0002*/ 	.short	(.L_2701 - .L_2700)
.L_2700:
        /*0004*/ 	.word	0x00000082


	//----- nvinfo : EIATTR_KPARAM_INFO
	.align		4
.L_2701:
        /*0008*/ 	.byte	0x04, 0x17
        /*000a*/ 	.short	(.L_2703 - .L_2702)
.L_2702:
        /*000c*/ 	.word	0x00000000
        /*0010*/ 	.short	0x0000
        /*0012*/ 	.short	0x0000
        /*0014*/ 	.byte	0x00, 0xf0, 0xa1, 0x04


	//----- nvinfo : EIATTR_SPARSE_MMA_MASK
	.align		4
.L_2703:
        /*0018*/ 	.byte	0x03, 0x50
        /*001a*/ 	.short	0x0000


	//----- nvinfo : EIATTR_MAXREG_COUNT
	.align		4
        /*001c*/ 	.byte	0x03, 0x1b
        /*001e*/ 	.short	0x00ff


	//----- nvinfo : EIATTR_NUM_BARRIERS
	.align		4
        /*0020*/ 	.byte	0x02, 0x4c
        /*0022*/ 	.byte	0x01
	.zero		1


	//----- nvinfo : EIATTR_MERCURY_ISA_VERSION
	.align		4
        /*0024*/ 	.byte	0x03, 0x5f
        /*0026*/ 	.short	0x0101


	//----- nvinfo : EIATTR_COOP_GROUP_MASK_REGIDS
	.align		4
        /*0028*/ 	.byte	0x04, 0x29
        /*002a*/ 	.short	(.L_2705 - .L_2704)


	//   ....[0]....
.L_2704:
        /*002c*/ 	.word	0xffffffff


	//   ....[1]....
        /*0030*/ 	.word	0xffffffff


	//   ....[2]....
        /*0034*/ 	.word	0xffffffff


	//   ....[3]....
        /*0038*/ 	.word	0xffffffff


	//   ....[4]....
        /*003c*/ 	.word	0xffffffff


	//   ....[5]....
        /*0040*/ 	.word	0xffffffff


	//   ....[6]....
        /*0044*/ 	.word	0xffffffff


	//   ....[7]....
        /*0048*/ 	.word	0xffffffff


	//   ....[8]....
        /*004c*/ 	.word	0xffffffff


	//   ....[9]....
        /*0050*/ 	.word	0xffffffff


	//----- nvinfo : EIATTR_COOP_GROUP_INSTR_OFFSETS
	.align		4
.L_2705:
        /*0054*/ 	.byte	0x04, 0x28
        /*0056*/ 	.short	(.L_2707 - .L_2706)


	//   ....[0]....
.L_2706:
        /*0058*/ 	.word	0x00001440


	//   ....[1]....
        /*005c*/ 	.word	0x00001460


	//   ....[2]....
        /*0060*/ 	.word	0x000014a0


	//   ....[3]....
        /*0064*/ 	.word	0x000014b0


	//   ....[4]....
        /*0068*/ 	.word	0x000014f0


	//   ....[5]....
        /*006c*/ 	.word	0x00001500


	//   ....[6]....
        /*0070*/ 	.word	0x00001530


	//   ....[7]....
        /*0074*/ 	.word	0x00001540


	//   ....[8]....
        /*0078*/ 	.word	0x00001570


	//   ....[9]....
        /*007c*/ 	.word	0x00001580


	//----- nvinfo : EIATTR_VRC_CTA_INIT_COUNT
	.align		4
.L_2707:
        /*0080*/ 	.byte	0x02, 0x4a
	.zero		1
	.zero		1


	//----- nvinfo : EIATTR_EXIT_INSTR_OFFSETS
	.align		4
        /*0084*/ 	.byte	0x04, 0x1c
        /*0086*/ 	.short	(.L_2709 - .L_2708)


	//   ....[0]....
.L_2708:
        /*0088*/ 	.word	0x000051e0


	//   ....[1]....
        /*008c*/ 	.word	0x00005260


	//----- nvinfo : EIATTR_MAX_THREADS
	.align		4
.L_2709:
        /*0090*/ 	.byte	0x04, 0x05
        /*0092*/ 	.short	(.L_2711 - .L_2710)
.L_2710:
        /*0094*/ 	.word	0x00000100
        /*0098*/ 	.word	0x00000001
        /*009c*/ 	.word	0x00000001


	//----- nvinfo : EIATTR_CRS_STACK_SIZE
	.align		4
.L_2711:
        /*00a0*/ 	.byte	0x04, 0x1e
        /*00a2*/ 	.short	(.L_2713 - .L_2712)
.L_2712:
        /*00a4*/ 	.word	0x00000000


	//----- nvinfo : EIATTR_CBANK_PARAM_SIZE
	.align		4
.L_2713:
        /*00a8*/ 	.byte	0x03, 0x19
        /*00aa*/ 	.short	0x0128


	//----- nvinfo : EIATTR_PARAM_CBANK
	.align		4
        /*00ac*/ 	.byte	0x04, 0x0a
        /*00ae*/ 	.short	(.L_2715 - .L_2714)
	.align		4
.L_2714:
        /*00b0*/ 	.word	index@(.nv.constant0._ZN10layer_norm31ln_parallel_residual_bwd_kernelINS_13Kernel_traitsIfffffjLj5120ELj1ELj1ELj8ELj16ENS_18Kernel_traits_baseILj5120EfffffjLj256EEEEELb0ELb1ELb0EEEvNS_9BwdParamsE)
        /*00b4*/ 	.short	0x0380
        /*00b6*/ 	.short	0x0128


	//----- nvinfo : EIATTR_SW_WAR
	.align		4
.L_2715:
        /*00b8*/ 	.byte	0x04, 0x36
        /*00ba*/ 	.short	(.L_2717 - .L_2716)
.L_2716:
        /*00bc*/ 	.word	0x00000008
.L_2717:


//--------------------- .nv.info._ZN10layer_norm31ln_parallel_residual_bwd_kernelINS_13Kernel_traitsIfffffjLj5120ELj1ELj1ELj8ELj16ENS_18Kernel_traits_baseILj5120EfffffjLj256EEEEELb0ELb1ELb1EEEvNS_9BwdParamsE --------------------------
	.section	.nv.info._ZN10layer_norm31ln_parallel_residual_bwd_kernelINS_13Kernel_traitsIfffffjLj5120ELj1ELj1ELj8ELj16ENS_18Kernel_traits_baseILj5120EfffffjLj256EEEEELb0ELb1ELb1EEEvNS_9BwdParamsE,"",@"SHT_CUDA_INFO"
	.sectionflags	@""
	.align	4


	//----- nvinfo : EIATTR_CUDA_API_VERSION
	.align		4
        /*0000*/ 	.byte	0x04, 0x37
        /*0002*/ 	.short	(.L_2719 - .L_2718)
.L_2718:
        /*0004*/ 	.word	0x00000082


	//----- nvinfo : EIATTR_KPARAM_INFO
	.align		4
.L_2719:
        /*0008*/ 	.byte	0x04, 0x17
        /*000a*/ 	.short	(.L_2721 - .L_2720)
.L_2720:
        /*000c*/ 	.word	0x00000000
        /*0010*/ 	.short	0x0000
        /*0012*/ 	.short	0x0000
        /*0014*/ 	.byte	0x00, 0xf0, 0xa1, 0x04


	//----- nvinfo : EIATTR_SPARSE_MMA_MASK
	.align		4
.L_2721:
        /*0018*/ 	.byte	0x03, 0x50
        /*001a*/ 	.short	0x0000


	//----- nvinfo : EIATTR_MAXREG_COUNT
	.align		4
        /*001c*/ 	.byte	0x03, 0x1b
        /*001e*/ 	.short	0x00ff


	//----- nvinfo : EIATTR_NUM_BARRIERS
	.align		4
        /*0020*/ 	.byte	0x02, 0x4c
        /*0022*/ 	.byte	0x01
	.zero		1


	//----- nvinfo : EIATTR_MERCURY_ISA_VERSION
	.align		4
        /*0024*/ 	.byte	0x03, 0x5f
        /*0026*/ 	.short	0x0101


	//----- nvinfo : EIATTR_COOP_GROUP_MASK_REGIDS
	.align		4
        /*0028*/ 	.byte	0x04, 0x29
        /*002a*/ 	.short	(.L_2723 - .L_2722)


	//   ....[0]....
.L_2722:
        /*002c*/ 	.word	0xffffffff


	//   ....[1]....
        /*0030*/ 	.word	0xffffffff


	//   ....[2]....
        /*0034*/ 	.word	0xffffffff


	//   ....[3]....
        /*0038*/ 	.word	0xffffffff


	//   ....[4]....
        /*003c*/ 	.word	0xffffffff


	//   ....[5]....
        /*0040*/ 	.word	0xffffffff


	//   ....[6]....
        /*0044*/ 	.word	0xffffffff


	//   ....[7]....
        /*0048*/ 	.word	0xffffffff


	//   ....[8]....
        /*004c*/ 	.word	0xffffffff


	//   ....[9]....
        /*0050*/ 	.word	0xffffffff


	//----- nvinfo : EIATTR_COOP_GROUP_INSTR_OFFSETS
	.align		4
.L_2723:
        /*0054*/ 	.byte	0x04, 0x28
        /*0056*/ 	.short	(.L_2725 - .L_2724)


	//   ....[0]....
.L_2724:
        /*0058*/ 	.word	0x00000e30


	//   ....[1]....
        /*005c*/ 	.word	0x00000e40


	//   ....[2]....
        /*0060*/ 	.word	0x00000e70


	//   ....[3]....
        /*0064*/ 	.word	0x00000e80


	//   ....[4]....
        /*0068*/ 	.word	0x00000eb0


	//   ....[5]....
        /*006c*/ 	.word	0x00000ec0


	//   ....[6]....
        /*0070*/ 	.word	0x00000ef0


	//   ....[7]....
        /*0074*/ 	.word	0x00000f00


	//   ....[8]....
        /*0078*/ 	.word	0x00000f60


	//   ....[9]....
        /*007c*/ 	.word	0x00000f70


	//----- nvinfo : EIATTR_VRC_CTA_INIT_COUNT
	.align		4
.L_2725:
        /*0080*/ 	.byte	0x02, 0x4a
	.zero		1
	.zero		1


	//----- nvinfo : EIATTR_EXIT_INSTR_OFFSETS
	.align		4
        /*0084*/ 	.byte	0x04, 0x1c
        /*0086*/ 	.short	(.L_2727 - .L_2726)


	//   ....[0]....
.L_2726:
        /*0088*/ 	.word	0x00004920


	//----- nvinfo : EIATTR_MAX_THREADS
	.align		4
.L_2727:
        /*008c*/ 	.byte	0x04, 0x05
        /*008e*/ 	.short	(.L_2729 - .L_2728)
.L_2728:
        /*0090*/ 	.word	0x00000100
        /*0094*/ 	.word	0x00000001
        /*0098*/ 	.word	0x00000001


	//----- nvinfo : EIATTR_CRS_STACK_SIZE
	.align		4
.L_2729:
        /*009c*/ 	.byte	0x04, 0x1e
        /*009e*/ 	.short	(.L_2731 - .L_2730)
.L_2730:
        /*00a0*/ 	.word	0x00000000


	//----- nvinfo : EIATTR_CBANK_PARAM_SIZE
	.align		4
.L_2731:
        /*00a4*/ 	.byte	0x03, 0x19
        /*00a6*/ 	.short	0x0128


	//----- nvinfo : EIATTR_PARAM_CBANK
	.align		4
        /*00a8*/ 	.byte	0x04, 0x0a
        /*00aa*/ 	.short	(.L_2733 - .L_2732)
	.align		4
.L_2732:
        /*00ac*/ 	.word	index@(.nv.constant0._ZN10layer_norm31ln_parallel_residual_bwd_kernelINS_13Kernel_traitsIfffffjLj5120ELj1ELj1ELj8ELj16ENS_18Kernel_traits_baseILj5120EfffffjLj256EEEEELb0ELb1ELb1EEEvNS_9BwdParamsE)
        /*00b0*/ 	.short	0x0380
        /*00b2*/ 	.short	0x0128


	//----- nvinfo : EIATTR_SW_WAR
	.align		4
.L_2733:
        /*00b4*/ 	.byte	0x04, 0x36
        /*00b6*/ 	.short	(.L_2735 - .L_2734)
.L_2734:
        /*00b8*/ 	.word	0x00000008
.L_2735:


//--------------------- .nv.info._ZN10layer_norm31ln_parallel_residual_bwd_kernelINS_13Kernel_traitsIfffffjLj5120ELj1ELj1ELj8ELj16ENS_18Kernel_traits_baseILj5120EfffffjLj256EEEEELb1ELb0ELb0EEEvNS_9BwdParamsE --------------------------
	.section	.nv.info._ZN10layer_norm31ln_parallel_residual_bwd_kernelINS_13Kernel_traitsIfffffjLj5120ELj1ELj1ELj8ELj16ENS_18Kernel_traits_baseILj5120EfffffjLj256EEEEELb1ELb0ELb0EEEvNS_9BwdParamsE,"",@"SHT_CUDA_INFO"
	.sectionflags	@""
	.align	4


	//----- nvinfo : EIATTR_CUDA_API_VERSION
	.align		4
        /*0000*/ 	.byte	0x04, 0x37
        /*0002*/ 	.short	(.L_2737 - .L_2736)
.L_2736:
        /*0004*/ 	.word	0x00000082


	//----- nvinfo : EIATTR_KPARAM_INFO
	.align		4
.L_2737:
        /*0008*/ 	.byte	0x04, 0x17
        /*000a*/ 	.short	(.L_2739 - .L_2738)
.L_2738:
        /*000c*/ 	.word	0x00000000
        /*0010*/ 	.short	0x0000
        /*0012*/ 	.short	0x0000
        /*0014*/ 	.byte	0x00, 0xf0, 0xa1, 0x04


	//----- nvinfo : EIATTR_SPARSE_MMA_MASK
	.align		4
.L_2739:
        /*0018*/ 	.byte	0x03, 0x50
        /*001a*/ 	.short	0x0000


	//----- nvinfo : EIATTR_MAXREG_COUNT
	.align		4
        /*001c*/ 	.byte	0x03, 0x1b
        /*001e*/ 	.short	0x00ff


	//----- nvinfo : EIATTR_NUM_BARRIERS
	.align		4
        /*0020*/ 	.byte	0x02, 0x4c
        /*0022*/ 	.byte	0x01
	.zero		1


	//----- nvinfo : EIATTR_MERCURY_ISA_VERSION
	.align		4
        /*0024*/ 	.byte	0x03, 0x5f
        /*0026*/ 	.short	0x0101


	//----- nvinfo : EIATTR_COOP_GROUP_MASK_REGIDS
	.align		4
        /*0028*/ 	.byte	0x04, 0x29
        /*002a*/ 	.short	(.L_2741 - .L_2740)


	//   ....[0]....
.L_2740:
        /*002c*/ 	.word	0xffffffff


	//   ....[1]....
        /*0030*/ 	.word	0xffffffff


	//   ....[2]....
        /*0034*/ 	.word	0xffffffff


	//   ....[3]....
        /*0038*/ 	.word	0xffffffff


	//   ....[4]....
        /*003c*/ 	.word	0xffffffff


	//   ....[5]....
        /*0040*/ 	.word	0xffffffff


	//   ....[6]....
        /*0044*/ 	.word	0xffffffff


	//   ....[7]....
        /*0048*/ 	.word	0xffffffff


	//   ....[8]....
        /*004c*/ 	.word	0xffffffff


	//   ....[9]....
        /*0050*/ 	.word	0xffffffff


	//----- nvinfo : EIATTR_COOP_GROUP_INSTR_OFFSETS
	.align		4
.L_2741:
        /*0054*/ 	.byte	0x04, 0x28
        /*0056*/ 	.short	(.L_2743 - .L_2742)


	//   ....[0]....
.L_2742:
        /*0058*/ 	.word	0x00001ee0


	//   ....[1]....
        /*005c*/ 	.word	0x00001f00


	//   ....[2]....
        /*0060*/ 	.word	0x00001f40


	//   ....[3]....
        /*0064*/ 	.word	0x00001f50


	//   ....[4]....
        /*0068*/ 	.word	0x00001f90


	//   ....[5]....
        /*006c*/ 	.word	0x00001fa0


	//   ....[6]....
        /*0070*/ 	.word	0x00001fd0


	//   ....[7]....
        /*0074*/ 	.word	0x00001fe0


	//   ....[8]....
        /*0078*/ 	.word	0x00002010


	//   ....[9]....
        /*007c*/ 	.word	0x00002020


	//----- nvinfo : EIATTR_VRC_CTA_INIT_COUNT
	.align		4
.L_2743:
        /*0080*/ 	.byte	0x02, 0x4a
	.zero		1
	.zero		1


	//----- nvinfo : EIATTR_EXIT_INSTR_OFFSETS
	.align		4
        /*0084*/ 	.byte	0x04, 0x1c
        /*0086*/ 	.short	(.L_2745 - .L_2744)


	//   ....[0]....
.L_2744:
        /*0088*/ 	.word	0x00007ca0


	//   ....[1]....
        /*008c*/ 	.word	0x00007d70


	//----- nvinfo : EIATTR_MAX_THREADS
	.align		4
.L_2745:
        /*0090*/ 	.byte	0x04, 0x05
        /*0092*/ 	.short	(.L_2747 - .L_2746)
.L_2746:
        /*0094*/ 	.word	0x00000100
        /*0098*/ 	.word	0x00000001
        /*009c*/ 	.word	0x00000001


	//----- nvinfo : EIATTR_CRS_STACK_SIZE
	.align		4
.L_2747:
        /*00a0*/ 	.byte	0x04, 0x1e
        /*00a2*/ 	.short	(.L_2749 - .L_2748)
.L_2748:
        /*00a4*/ 	.word	0x00000000


	//----- nvinfo : EIATTR_CBANK_PARAM_SIZE
	.align		4
.L_2749:
        /*00a8*/ 	.byte	0x03, 0x19
        /*00aa*/ 	.short	0x0128


	//----- nvinfo : EIATTR_PARAM_CBANK
	.align		4
        /*00ac*/ 	.byte	0x04, 0x0a
        /*00ae*/ 	.short	(.L_2751 - .L_2750)
	.align		4
.L_2750:
        /*00b0*/ 	.word	index@(.nv.constant0._ZN10layer_norm31ln_parallel_residual_bwd_kernelINS_13Kernel_traitsIfffffjLj5120ELj1ELj1ELj8ELj16ENS_18Kernel_traits_baseILj5120EfffffjLj256EEEEELb1ELb0ELb0EEEvNS_9BwdParamsE)
        /*00b4*/ 	.short	0x0380
        /*00b6*/ 	.short	0x0128


	//----- nvinfo : EIATTR_SW_WAR
	.align		4
.L_2751:
        /*00b8*/ 	.byte	0x04, 0x36
        /*00ba*/ 	.short	(.L_2753 - .L_2752)
.L_2752:
        /*00bc*/ 	.word	0x00000008
.L_2753:


//--------------------- .nv.info._ZN10layer_norm31ln_parallel_residual_bwd_kernelINS_13Kernel_traitsIfffffjLj5120ELj1ELj1ELj8ELj16ENS_18Kernel_traits_baseILj5120EfffffjLj256EEEEELb1ELb0ELb1EEEvNS_9BwdParamsE --------------------------
	.section	.nv.info._ZN10layer_norm31ln_parallel_residual_bwd_kernelINS_13Kernel_traitsIfffffjLj5120ELj1ELj1ELj8ELj16ENS_18Kernel_traits_baseILj5120EfffffjLj256EEEEELb1ELb0ELb1EEEvNS_9BwdParamsE,"",@"SHT_CUDA_INFO"
	.sectionflags	@""
	.align	4


	//----- nvinfo : EIATTR_CUDA_API_VERSION
	.align		4
        /*0000*/ 	.byte	0x04, 0x37
        /*0002*/ 	.short	(.L_2755 - .L_2754)
.L_2754:
        /*0004*/ 	.word	0x00000082


	//----- nvinfo : EIATTR_KPARAM_INFO
	.align		4
.L_2755:
        /*0008*/ 	.byte	0x04, 0x17
        /*000a*/ 	.short	(.L_2757 - .L_2756)
.L_2756:
        /*000c*/ 	.word	0x00000000
        /*0010*/ 	.short	0x0000
        /*0012*/ 	.short	0x0000
        /*0014*/ 	.byte	0x00, 0xf0, 0xa1, 0x04


	//----- nvinfo : EIATTR_SPARSE_MMA_MASK
	.align		4
.L_2757:
        /*0018*/ 	.byte	0x03, 0x50
        /*001a*/ 	.short	0x0000


	//----- nvinfo : EIATTR_MAXREG_COUNT
	.align		4
        /*001c*/ 	.byte	0x03, 0x1b
        /*001e*/ 	.short	0x00ff


	//----- nvinfo : EIATTR_NUM_BARRIERS
	.align		4
        /*0020*/ 	.byte	0x02, 0x4c
        /*0022*/ 	.byte	0x01
	.zero		1


	//----- nvinfo : EIATTR_MERCURY_ISA_VERSION
	.align		4
        /*0024*/ 	.byte	0x03, 0x5f
        /*0026*/ 	.short	0x0101


	//----- nvinfo : EIATTR_COOP_GROUP_MASK_REGIDS
	.align		4
        /*0028*/ 	.byte	0x04, 0x29
        /*002a*/ 	.short	(.L_2759 - .L_2758)


	//   ....[0]....
.L_2758:
        /*002c*/ 	.word	0xffffffff


	//   ....[1]....
        /*0030*/ 	.word	0xffffffff


	//   ....[2]....
        /*0034*/ 	.word	0xffffffff


	//   ....[3]....
        /*0038*/ 	.word	0xffffffff


	//   ....[4]....
        /*003c*/ 	.word	0xffffffff


	//   ....[5]....
        /*0040*/ 	.word	0xffffffff


	//   ....[6]....
        /*0044*/ 	.word	0xffffffff


	//   ....[7]....
        /*0048*/ 	.word	0xffffffff


	//   ....[8]....
        /*004c*/ 	.word	0xffffffff


	//   ....[9]....
        /*0050*/ 	.word	0xffffffff


	//----- nvinfo : EIATTR_COOP_GROUP_INSTR_OFFSETS
	.align		4
.L_2759:
        /*0054*/ 	.byte	0x04, 0x28
        /*0056*/ 	.short	(.L_2761 - .L_2760)


	//   ....[0]....
.L_2760:
        /*0058*/ 	.word	0x00001440


	//   ....[1]....
        /*005c*/ 	.word	0x00001460


	//   ....[2]....
        /*0060*/ 	.word	0x00001480


	//   ....[3]....
        /*0064*/ 	.word	0x000014a0


	//   ....[4]....
        /*0068*/ 	.word	0x000014c0


	//   ....[5]....
        /*006c*/ 	.word	0x000014e0


	//   ....[6]....
        /*0070*/ 	.word	0x00001500


	//   ....[7]....
        /*0074*/ 	.word	0x00001520


	//   ....[8]....
        /*0078*/ 	.word	0x00001560


	//   ....[9]....
        /*007c*/ 	.word	0x00001570


	//----- nvinfo : EIATTR_VRC_CTA_INIT_COUNT
	.align		4
.L_2761:
        /*0080*/ 	.byte	0x02, 0x4a
	.zero		1
	.zero		1


	//----- nvinfo : EIATTR_EXIT_INSTR_OFFSETS
	.align		4
        /*0084*/ 	.byte	0x04, 0x1c
        /*0086*/ 	.short	(.L_2763 - .L_2762)


	//   ....[0]....
.L_2762:
        /*0088*/ 	.word	0x00007350


	//----- nvinfo : EIATTR_MAX_THREADS
	.align		4
.L_2763:
        /*008c*/ 	.byte	0x04, 0x05
        /*008e*/ 	.short	(.L_2765 - .L_2764)
.L_2764:
        /*0090*/ 	.word	0x00000100
        /*0094*/ 	.word	0x00000001
        /*0098*/ 	.word	0x00000001


	//----- nvinfo : EIATTR_CRS_STACK_SIZE
	.align		4
.L_2765:
        /*009c*/ 	.byte	0x04, 0x1e
        /*009e*/ 	.short	(.L_2767 - .L_2766)
.L_2766:
        /*00a0*/ 	.word	0x00000000


	//----- nvinfo : EIATTR_CBANK_PARAM_SIZE
	.align		4
.L_2767:
        /*00a4*/ 	.byte	0x03, 0x19
        /*00a6*/ 	.short	0x0128


	//----- nvinfo : EIATTR_PARAM_CBANK
	.align		4
        /*00a8*/ 	.byte	0x04, 0x0a
        /*00aa*/ 	.short	(.L_2769 - .L_2768)
	.align		4
.L_2768:
        /*00ac*/ 	.word	index@(.nv.constant0._ZN10layer_norm31ln_parallel_residual_bwd_kernelINS_13Kernel_traitsIfffffjLj5120ELj1ELj1ELj8ELj16ENS_18Kernel_traits_baseILj5120EfffffjLj256EEEEELb1ELb0ELb1EEEvNS_9BwdParamsE)
        /*00b0*/ 	.short	0x0380
        /*00b2*/ 	.short	0x0128


	//----- nvinfo : EIATTR_SW_WAR
	.align		4
.L_2769:
        /*00b4*/ 	.byte	0x04, 0x36
        /*00b6*/ 	.short	(.L_2771 - .L_2770)
.L_2770:
        /*00b8*/ 	.word	0x00000008
.L_2771:


//--------------------- .nv.info._ZN10layer_norm22ln_bwd_finalize_kernelINS_22Kernel_traits_finalizeILj5120EfffffjLb0ELj1024ELj4ENS_18Kernel_traits_baseILj5120EfffffjLj1024EEEEELb0ELb0EEEvNS_9BwdParamsE --------------------------
	.section	.nv.info._ZN10layer_norm22ln_bwd_finalize_kernelINS_22Kernel_traits_finalizeILj5120EfffffjLb0ELj1024ELj4ENS_18Kernel_traits_baseILj5120EfffffjLj1024EEEEELb0ELb0EEEvNS_9BwdParamsE,"",@"SHT_CUDA_INFO"
	.sectionflags	@""
	.align	4


	//----- nvinfo : EIATTR_CUDA_API_VERSION
	.align		4
        /*0000*/ 	.byte	0x04, 0x37
        /*0002*/ 	.short	(.L_2773 - .L_2772)
.L_2772:
        /*0004*/ 	.word	0x00000082


	//----- nvinfo : EIATTR_KPARAM_INFO
	.align		4
.L_2773:
        /*0008*/ 	.byte	0x04, 0x17
        /*000a*/ 	.short	(.L_2775 - .L_2774)
.L_2774:
        /*000c*/ 	.word	0x00000000
        /*0010*/ 	.short	0x0000
        /*0012*/ 	.short	0x0000
        /*0014*/ 	.byte	0x00, 0xf0, 0xa1, 0x04


	//----- nvinfo : EIATTR_SPARSE_MMA_MASK
	.align		4
.L_2775:
        /*0018*/ 	.byte	0x03, 0x50
        /*001a*/ 	.short	0x0000


	//----- nvinfo : EIATTR_MAXREG_COUNT
	.align		4
        /*001c*/ 	.byte	0x03, 0x1b
        /*001e*/ 	.short	0x0040


	//----- nvinfo : EIATTR_NUM_BARRIERS
	.align		4
        /*0020*/ 	.byte	0x02, 0x4c
        /*0022*/ 	.byte	0x01
	.zero		1


	//----- nvinfo : EIATTR_MERCURY_ISA_VERSION
	.align		4
        /*0024*/ 	.byte	0x03, 0x5f
        /*0026*/ 	.short	0x0101


	//----- nvinfo : EIATTR_COOP_GROUP_MASK_REGIDS
	.align		4
        /*0028*/ 	.byte	0x04, 0x29
        /*002a*/ 	.short	(.L_2777 - .L_2776)


	//   ....[0]....
.L_2776:
        /*002c*/ 	.word	0xffffffff


	//   ....[1]....
        /*0030*/ 	.word	0xffffffff


	//   ....[2]....
        /*0034*/ 	.word	0xffffffff


	//   ....[3]....
        /*0038*/ 	.word	0xffffffff


	//   ....[4]....
        /*003c*/ 	.word	0xffffffff


	//   ....[5]....
        /*0040*/ 	.word	0xffffffff


	//   ....[6]....
        /*0044*/ 	.word	0xffffffff


	//   ....[7]....
        /*0048*/ 	.word	0xffffffff


	//   ....[8]....
        /*004c*/ 	.word	0xffffffff


	//   ....[9]....
        /*0050*/ 	.word	0xffffffff


	//----- nvinfo : EIATTR_COOP_GROUP_INSTR_OFFSETS
	.align		4
.L_2777:
        /*0054*/ 	.byte	0x04, 0x28
        /*0056*/ 	.short	(.L_2779 - .L_2778)


	//   ....[0]....
.L_2778:
        /*0058*/ 	.word	0x00001550


	//   ....[1]....
        /*005c*/ 	.word	0x00001560


	//   ....[2]....
        /*0060*/ 	.word	0x00001590


	//   ....[3]....
        /*0064*/ 	.word	0x000015a0


	//   ....[4]....
        /*0068*/ 	.word	0x000015d0


	//   ....[5]....
        /*006c*/ 	.word	0x000015e0


	//   ....[6]....
        /*0070*/ 	.word	0x00001610


	//   ....[7]....
        /*0074*/ 	.word	0x00001630


	//   ....[8]....
        /*0078*/ 	.word	0x00001680


	//   ....[9]....
        /*007c*/ 	.word	0x00001690


	//----- nvinfo : EIATTR_VRC_CTA_INIT_COUNT
	.align		4
.L_2779:
        /*0080*/ 	.byte	0x02, 0x4a
	.zero		1
	.zero		1


	//----- nvinfo : EIATTR_EXIT_INSTR_OFFSETS
	.align		4
        /*0084*/ 	.byte	0x04, 0x1c
        /*0086*/ 	.short	(.L_2781 - .L_2780)


	//   ....[0]....
.L_2780:
        /*0088*/ 	.word	0x00000060


	//   ....[1]....
        /*008c*/ 	.word	0x000016f0


	//   ....[2]....
        /*0090*/ 	.word	0x00001720


	//   ....[3]....
        /*0094*/ 	.word	0x000017c0


	//----- nvinfo : EIATTR_MAX_THREADS
	.align		4
.L_2781:
        /*0098*/ 	.byte	0x04, 0x05
        /*009a*/ 	.short	(.L_2783 - .L_2782)
.L_2782:
        /*009c*/ 	.word	0x00000400
        /*00a0*/ 	.word	0x00000001
        /*00a4*/ 	.word	0x00000001


	//----- nvinfo : EIATTR_CRS_STACK_SIZE
	.align		4
.L_2783:
        /*00a8*/ 	.byte	0x04, 0x1e
        /*00aa*/ 	.short	(.L_2785 - .L_2784)
.L_2784:
        /*00ac*/ 	.word	0x00000000


	//----- nvinfo : EIATTR_CBANK_PARAM_SIZE
	.align		4
.L_2785:
        /*00b0*/ 	.byte	0x03, 0x19
        /*00b2*/ 	.short	0x0128


	//----- nvinfo : EIATTR_PARAM_CBANK
	.align		4
        /*00b4*/ 	.byte	0x04, 0x0a
        /*00b6*/ 	.short	(.L_2787 - .L_2786)
	.align		4
.L_2786:
        /*00b8*/ 	.word	index@(.nv.constant0._ZN10layer_norm22ln_bwd_finalize_kernelINS_22Kernel_traits_finalizeILj5120EfffffjLb0ELj1024ELj4ENS_18Kernel_traits_baseILj5120EfffffjLj1024EEEEELb0ELb0EEEvNS_9BwdParamsE)
        /*00bc*/ 	.short	0x0380
        /*00be*/ 	.short	0x0128


	//----- nvinfo : EIATTR_SW_WAR
	.align		4
.L_2787:
        /*00c0*/ 	.byte	0x04, 0x36
        /*00c2*/ 	.short	(.L_2789 - .L_2788)
.L_2788:
        /*00c4*/ 	.word	0x00000008
.L_2789:


//--------------------- .nv.info._ZN10layer_norm40ln_parallel_residual_bwd_finalize_kernelINS_22Kernel_traits_finalizeILj5120EfffffjLb0ELj1024ELj4ENS_18Kernel_traits_baseILj5120EfffffjLj1024EEEEELb0EEEvNS_9BwdParamsE --------------------------
	.section	.nv.info._ZN10layer_norm40ln_parallel_residual_bwd_finalize_kernelINS_22Kernel_traits_finalizeILj5120EfffffjLb0ELj1024ELj4ENS_18Kernel_traits_baseILj5120EfffffjLj1024EEEEELb0EEEvNS_9BwdParamsE,"",@"SHT_CUDA_INFO"
	.sectionflags	@""
	.align	4


	//----- nvinfo : EIATTR_CUDA_API_VERSION
	.align		4
        /*0000*/ 	.byte	0x04, 0x37
        /*0002*/ 	.short	(.L_2791 - .L_2790)
.L_2790:
        /*0004*/ 	.word	0x00000082


	//----- nvinfo : EIATTR_KPARAM_INFO
	.align		4
.L_2791:
        /*0008*/ 	.byte	0x04, 0x17
        /*000a*/ 	.short	(.L_2793 - .L_2792)
.L_2792:
        /*000c*/ 	.word	0x00000000
        /*0010*/ 	.short	0x0000
        /*0012*/ 	.short	0x0000
        /*0014*/ 	.byte	0x00, 0xf0, 0xa1, 0x04


	//----- nvinfo : EIATTR_SPARSE_MMA_MASK
	.align		4
.L_2793:
        /*0018*/ 	.byte	0x03, 0x50
        /*001a*/ 	.short	0x0000


	//----- nvinfo : EIATTR_MAXREG_COUNT
	.align		4
        /*001c*/ 	.byte	0x03, 0x1b
        /*001e*/ 	.short	0x0040


	//----- nvinfo : EIATTR_NUM_BARRIERS
	.align		4
        /*0020*/ 	.byte	0x02, 0x4c
        /*0022*/ 	.byte	0x01
	.zero		1


	//----- nvinfo : EIATTR_MERCURY_ISA_VERSION
	.align		4
        /*0024*/ 	.byte	0x03, 0x5f
        /*0026*/ 	.short	0x0101


	//----- nvinfo : EIATTR_COOP_GROUP_MASK_REGIDS
	.align		4
        /*0028*/ 	.byte	0x04, 0x29
        /*002a*/ 	.short	(.L_2795 - .L_2794)


	//   ....[0]....
.L_2794:
        /*002c*/ 	.word	0xffffffff


	//   ....[1]....
        /*0030*/ 	.word	0xffffffff


	//   ....[2]....
        /*0034*/ 	.word	0xffffffff


	//   ....[3]....
        /*0038*/ 	.word	0xffffffff


	//   ....[4]....
        /*003c*/ 	.word	0xffffffff


	//   ....[5]....
        /*0040*/ 	.word	0xffffffff


	//   ....[6]....
        /*0044*/ 	.word	0xffffffff


	//   ....[7]....
        /*0048*/ 	.word	0xffffffff


	//   ....[8]....
        /*004c*/ 	.word	0xffffffff


	//   ....[9]....
        /*0050*/ 	.word	0xffffffff


	//   ....[10]....
        /*0054*/ 	.word	0xffffffff


	//   ....[11]....
        /*0058*/ 	.word	0xffffffff


	//   ....[12]....
        /*005c*/ 	.word	0xffffffff


	//   ....[13]....
        /*0060*/ 	.word	0xffffffff


	//   ....[14]....
        /*0064*/ 	.word	0xffffffff


	//   ....[15]....
        /*0068*/ 	.word	0xffffffff


	//   ....[16]....
        /*006c*/ 	.word	0xffffffff


	//   ....[17]....
        /*0070*/ 	.word	0xffffffff


	//   ....[18]....
        /*0074*/ 	.word	0xffffffff


	//   ....[19]....
        /*0078*/ 	.word	0xffffffff


	//----- nvinfo : EIATTR_COOP_GROUP_INSTR_OFFSETS
	.align		4
.L_2795:
        /*007c*/ 	.byte	0x04, 0x28
        /*007e*/ 	.short	(.L_2797 - .L_2796)


	//   ....[0]....
.L_2796:
        /*0080*/ 	.word	0x000013a0


	//   ....[1]....
        /*0084*/ 	.word	0x000013b0


	//   ....[2]....
        /*0088*/ 	.word	0x000013c0


	//   ....[3]....
        /*008c*/ 	.word	0x000013d0


	//   ....[4]....
        /*0090*/ 	.word	0x00001410


	//   ....[5]....
        /*0094*/ 	.word	0x00001430


	//   ....[6]....
        /*0098*/ 	.word	0x00001440


	//   ....[7]....
        /*009c*/ 	.word	0x00001450


	//   ....[8]....
        /*00a0*/ 	.word	0x00001480


	//   ....[9]....
        /*00a4*/ 	.word	0x000014b0


	//   ....[10]....
        /*00a8*/ 	.word	0x000014e0


	//   ....[11]....
        /*00ac*/ 	.word	0x000014f0


	//   ....[12]....
        /*00b0*/ 	.word	0x00001520


	//   ....[13]....
        /*00b4*/ 	.word	0x00001540


	//   ....[14]....
        /*00b8*/ 	.word	0x00001560


	//   ....[15]....
        /*00bc*/ 	.word	0x00001570


	//   ....[16]....
        /*00c0*/ 	.word	0x000015b0


	//   ....[17]....
        /*00c4*/ 	.word	0x000015e0


	//   ....[18]....
        /*00c8*/ 	.word	0x00001600


	//   ....[19]....
        /*00cc*/ 	.word	0x00001610


	//----- nvinfo : EIATTR_VRC_CTA_INIT_COUNT
	.align		4
.L_2797:
        /*00d0*/ 	.byte	0x02, 0x4a
	.zero		1
	.zero		1


	//----- nvinfo : EIATTR_EXIT_INSTR_OFFSETS
	.align		4
        /*00d4*/ 	.byte	0x04, 0x1c
        /*00d6*/ 	.short	(.L_2799 - .L_2798)


	//   ....[0]....
.L_2798:
        /*00d8*/ 	.word	0x00000060


	//   ....[1]....
        /*00dc*/ 	.word	0x000016c0


	//   ....[2]....
        /*00e0*/ 	.word	0x000016f0


	//   ....[3]....
        /*00e4*/ 	.word	0x00001810


	//----- nvinfo : EIATTR_MAX_THREADS
	.align		4
.L_2799:
        /*00e8*/ 	.byte	0x04, 0x05
        /*00ea*/ 	.short	(.L_2801 - .L_2800)
.L_2800:
        /*00ec*/ 	.word	0x00000400
        /*00f0*/ 	.word	0x00000001
        /*00f4*/ 	.word	0x00000001


	//----- nvinfo : EIATTR_CRS_STACK_SIZE
	.align		4
.L_2801:
        /*00f8*/ 	.byte	0x04, 0x1e
        /*00fa*/ 	.short	(.L_2803 - .L_2802)
.L_2802:
        /*00fc*/ 	.word	0x00000000


	//----- nvinfo : EIATTR_CBANK_PARAM_SIZE
	.align		4
.L_2803:
        /*0100*/ 	.byte	0x03, 0x19
        /*0102*/ 	.short	0x0128


	//----- nvinfo : EIATTR_PARAM_CBANK
	.align		4
        /*0104*/ 	.byte	0x04, 0x0a
        /*0106*/ 	.short	(.L_2805 - .L_2804)
	.align		4
.L_2804:
        /*0108*/ 	.word	index@(.nv.constant0._ZN10layer_norm40ln_parallel_residual_bwd_finalize_kernelINS_22Kernel_traits_finalizeILj5120EfffffjLb0ELj1024ELj4ENS_18Kernel_traits_baseILj5120EfffffjLj1024EEEEELb0EEEvNS_9BwdParamsE)
        /*010c*/ 	.short	0x0380
        /*010e*/ 	.short	0x0128


	//----- nvinfo : EIATTR_SW_WAR
	.align		4
.L_2805:
        /*0110*/ 	.byte	0x04, 0x36
        /*0112*/ 	.short	(.L_2807 - .L_2806)
.L_2806:
        /*0114*/ 	.word	0x00000008
.L_2807:


//--------------------- .nv.info._ZN10layer_norm31ln_parallel_residual_bwd_kernelINS_13Kernel_traitsIfffffjLj5120ELj1ELj1ELj8ELj16ENS_18Kernel_traits_baseILj5120EfffffjLj256EEEEELb1ELb1ELb0EEEvNS_9BwdParamsE --------------------------
	.section	.nv.info._ZN10layer_norm31ln_parallel_residual_bwd_kernelINS_13Kernel_traitsIfffffjLj5120ELj1ELj1ELj8ELj16ENS_18Kernel_traits_baseILj5120EfffffjLj256EEEEELb1ELb1ELb0EEEvNS_9BwdParamsE,"",@"SHT_CUDA_INFO"
	.sectionflags	@""
	.align	4


	//----- nvinfo : EIATTR_CUDA_API_VERSION
	.align		4
        /*0000*/ 	.byte	0x04, 0x37
        /*0002*/ 	.short	(.L_2809 - .L_2808)
.L_2808:
        /*0004*/ 	.word	0x00000082


	//----- nvinfo : EIATTR_KPARAM_INFO
	.align		4
.L_2809:
        /*0008*/ 	.byte	0x04, 0x17
        /*000a*/ 	.short	(.L_2811 - .L_2810)
.L_2810:
        /*000c*/ 	.word	0x00000000
        /*0010*/ 	.short	0x0000
        /*0012*/ 	.short	0x0000
        /*0014*/ 	.byte	0x00, 0xf0, 0xa1, 0x04


	//----- nvinfo : EIATTR_SPARSE_MMA_MASK
	.align		4
.L_2811:
        /*0018*/ 	.byte	0x03, 0x50
        /*001a*/ 	.short	0x0000


	//----- nvinfo : EIATTR_MAXREG_COUNT
	.align		4
        /*001c*/ 	.byte	0x03, 0x1b
        /*001e*/ 	.short	0x00ff


	//----- nvinfo : EIATTR_NUM_BARRIERS
	.align		4
        /*0020*/ 	.byte	0x02, 0x4c
        /*0022*/ 	.byte	0x01
	.zero		1


	//----- nvinfo : EIATTR_MERCURY_ISA_VERSION
	.align		4
        /*0024*/ 	.byte	0x03, 0x5f
        /*0026*/ 	.short	0x0101


	//----- nvinfo : EIATTR_COOP_GROUP_MASK_REGIDS
	.align		4
        /*0028*/ 	.byte	0x04, 0x29
        /*002a*/ 	.short	(.L_2813 - .L_2812)


	//   ....[0]....
.L_2812:
        /*002c*/ 	.word	0xffffffff


	//   ....[1]....
        /*0030*/ 	.word	0xffffffff


	//   ....[2]....
        /*0034*/ 	.word	0xffffffff


	//   ....[3]....
        /*0038*/ 	.word	0xffffffff


	//   ....[4]....
        /*003c*/ 	.word	0xffffffff


	//   ....[5]....
        /*0040*/ 	.word	0xffffffff


	//   ....[6]....
        /*0044*/ 	.word	0xffffffff


	//   ....[7]....
        /*0048*/ 	.word	0xffffffff


	//   ....[8]....
        /*004c*/ 	.word	0xffffffff


	//   ....[9]....
        /*0050*/ 	.word	0xffffffff


	//----- nvinfo : EIATTR_COOP_GROUP_INSTR_OFFSETS
	.align		4
.L_2813:
        /*0054*/ 	.byte	0x04, 0x28
        /*0056*/ 	.short	(.L_2815 - .L_2814)


	//   ....[0]....
.L_2814:
        /*0058*/ 	.word	0x000016d0


	//   ....[1]....
        /*005c*/ 	.word	0x000016f0


	//   ....[2]....
        /*0060*/ 	.word	0x00001730


	//   ....[3]....
        /*0064*/ 	.word	0x00001740


	//   ....[4]....
        /*0068*/ 	.word	0x00001780


	//   ....[5]....
        /*006c*/ 	.word	0x00001790


	//   ....[6]....
        /*0070*/ 	.word	0x000017c0


	//   ....[7]....
        /*0074*/ 	.word	0x000017d0


	//   ....[8]....
        /*0078*/ 	.word	0x00001800


	//   ....[9]....
        /*007c*/ 	.word	0x00001810


	//----- nvinfo : EIATTR_VRC_CTA_INIT_COUNT
	.align		4
.L_2815:
        /*0080*/ 	.byte	0x02, 0x4a
	.zero		1
	.zero		1


	//----- nvinfo : EIATTR_EXIT_INSTR_OFFSETS
	.align		4
        /*0084*/ 	.byte	0x04, 0x1c
        /*0086*/ 	.short	(.L_2817 - .L_2816)


	//   ....[0]....
.L_2816:
        /*0088*/ 	.word	0x00007240


	//   ....[1]....
        /*008c*/ 	.word	0x000072c0


	//----- nvinfo : EIATTR_MAX_THREADS
	.align		4
.L_2817:
        /*0090*/ 	.byte	0x04, 0x05
        /*0092*/ 	.short	(.L_2819 - .L_2818)
.L_2818:
        /*0094*/ 	.word	0x00000100
        /*0098*/ 	.word	0x00000001
        /*009c*/ 	.word	0x00000001


	//----- nvinfo : EIATTR_CRS_STACK_SIZE
	.align		4
.L_2819:
        /*00a0*/ 	.byte	0x04, 0x1e
        /*00a2*/ 	.short	(.L_2821 - .L_2820)
.L_2820:
        /*00a4*/ 	.word	0x00000000


	//----- nvinfo : EIATTR_CBANK_PARAM_SIZE
	.align		4
.L_2821:
        /*00a8*/ 	.byte	0x03, 0x19
        /*00aa*/ 	.short	0x0128


	//----- nvinfo : EIATTR_PARAM_CBANK
	.align		4
        /*00ac*/ 	.byte	0x04, 0x0a
        /*00ae*/ 	.short	(.L_2823 - .L_2822)
	.align		4
.L_2822:
        /*00b0*/ 	.word	index@(.nv.constant0._ZN10layer_norm31ln_parallel_residual_bwd_kernelINS_13Kernel_traitsIfffffjLj5120ELj1ELj1ELj8ELj16ENS_18Kernel_traits_baseILj5120EfffffjLj256EEEEELb1ELb1ELb0EEEvNS_9BwdParamsE)
        /*00b4*/ 	.short	0x0380
        /*00b6*/ 	.short	0x0128


	//----- nvinfo : EIATTR_SW_WAR
	.align		4
.L_2823:
        /*00b8*/ 	.byte	0x04, 0x36
        /*00ba*/ 	.short	(.L_2825 - .L_2824)
.L_2824:
        /*00bc*/ 	.word	0x00000008
.L_2825:


//--------------------- .nv.info._ZN10layer_norm22ln_bwd_finalize_kernelINS_22Kernel_traits_finalizeILj5120EfffffjLb0ELj1024ELj4ENS_18Kernel_traits_baseILj5120EfffffjLj1024EEEEELb0ELb1EEEvNS_9BwdParamsE --------------------------
	.section	.nv.info._ZN10layer_norm22ln_bwd_finalize_kernelINS_22Kernel_traits_finalizeILj5120EfffffjLb0ELj1024ELj4ENS_18Kernel_traits_baseILj5120EfffffjLj1024EEEEELb0ELb1EEEvNS_9BwdParamsE,"",@"SHT_CUDA_INFO"
	.sectionflags	@""
	.align	4


	//----- nvinfo : EIATTR_CUDA_API_VERSION
	.align		4
        /*0000*/ 	.byte	0x04, 0x37
        /*0002*/ 	.short	(.L_2827 - .L_2826)
.L_2826:
        /*0004*/ 	.word	0x00000082


	//----- nvinfo : EIATTR_KPARAM_INFO
	.align		4
.L_2827:
        /*0008*/ 	.byte	0x04, 0x17
        /*000a*/ 	.short	(.L_2829 - .L_2828)
.L_2828:
        /*000c*/ 	.word	0x00000000
        /*0010*/ 	.short	0x0000
        /*0012*/ 	.short	0x0000
        /*0014*/ 	.byte	0x00, 0xf0, 0xa1, 0x04


	//----- nvinfo : EIATTR_SPARSE_MMA_MASK
	.align		4
.L_2829:
        /*0018*/ 	.byte	0x03, 0x50
        /*001a*/ 	.short	0x0000


	//----- nvinfo : EIATTR_MAXREG_COUNT
	.align		4
        /*001c*/ 	.byte	0x03, 0x1b
        /*001e*/ 	.short	0x0040


	//----- nvinfo : EIATTR_NUM_BARRIERS
	.align		4
        /*0020*/ 	.byte	0x02, 0x4c
        /*0022*/ 	.byte	0x01
	.zero		1


	//----- nvinfo : EIATTR_MERCURY_ISA_VERSION
	.align		4
        /*0024*/ 	.byte	0x03, 0x5f
        /*0026*/ 	.short	0x0101


	//----- nvinfo : EIATTR_COOP_GROUP_MASK_REGIDS
	.align		4
        /*0028*/ 	.byte	0x04, 0x29
        /*002a*/ 	.short	(.L_2831 - .L_2830)


	//   ....[0]....
.L_2830:
        /*002c*/ 	.word	0xffffffff


	//   ....[1]....
        /*0030*/ 	.word	0xffffffff


	//   ....[2]....
        /*0034*/ 	.word	0xffffffff


	//   ....[3]....
        /*0038*/ 	.word	0xffffffff


	//   ....[4]....
        /*003c*/ 	.word	0xffffffff


	//   ....[5]....
        /*0040*/ 	.word	0xffffffff


	//   ....[6]....
        /*0044*/ 	.word	0xffffffff


	//   ....[7]....
        /*0048*/ 	.word	0xffffffff


	//   ....[8]....
        /*004c*/ 	.word	0xffffffff


	//   ....[9]....
        /*0050*/ 	.word	0xffffffff


	//----- nvinfo : EIATTR_COOP_GROUP_INSTR_OFFSETS
	.align		4
.L_2831:
        /*0054*/ 	.byte	0x04, 0x28
        /*0056*/ 	.short	(.L_2833 - .L_2832)


	//   ....[0]....
.L_2832:
        /*0058*/ 	.word	0x00001560


	//   ....[1]....
        /*005c*/ 	.word	0x00001570


	//   ....[2]....
        /*0060*/ 	.word	0x000015a0


	//   ....[3]....
        /*0064*/ 	.word	0x000015b0


	//   ....[4]....
        /*0068*/ 	.word	0x000015e0


	//   ....[5]....
        /*006c*/ 	.word	0x000015f0


	//   ....[6]....
        /*0070*/ 	.word	0x00001620


	//   ....[7]....
        /*0074*/ 	.word	0x00001640


	//   ....[8]....
        /*0078*/ 	.word	0x00001670


	//   ....[9]....
        /*007c*/ 	.word	0x00001680


	//----- nvinfo : EIATTR_VRC_CTA_INIT_COUNT
	.align		4
.L_2833:
        /*0080*/ 	.byte	0x02, 0x4a
	.zero		1
	.zero		1


	//----- nvinfo : EIATTR_EXIT_INSTR_OFFSETS
	.align		4
        /*0084*/ 	.byte	0x04, 0x1c
        /*0086*/ 	.short	(.L_2835 - .L_2834)


	//   ....[0]....
.L_2834:
        /*0088*/ 	.word	0x00000060


	//   ....[1]....
        /*008c*/ 	.word	0x000016e0


	//   ....[2]....
        /*0090*/ 	.word	0x000017b0


	//----- nvinfo : EIATTR_MAX_THREADS
	.align		4
.L_2835:
        /*0094*/ 	.byte	0x04, 0x05
        /*0096*/ 	.short	(.L_2837 - .L_2836)
.L_2836:
        /*0098*/ 	.word	0x00000400
        /*009c*/ 	.word	0x00000001
        /*00a0*/ 	.word	0x00000001


	//----- nvinfo : EIATTR_CRS_STACK_SIZE
	.align		4
.L_2837:
        /*00a4*/ 	.byte	0x04, 0x1e
        /*00a6*/ 	.short	(.L_2839 - .L_2838)
.L_2838:
        /*00a8*/ 	.word	0x00000000


	//----- nvinfo : EIATTR_CBANK_PARAM_SIZE
	.align		4
.L_2839:
        /*00ac*/ 	.byte	0x03, 0x19
        /*00ae*/ 	.short	0x0128


	//----- nvinfo : EIATTR_PARAM_CBANK
	.align		4
        /*00b0*/ 	.byte	0x04, 0x0a
        /*00b2*/ 	.short	(.L_2841 - .L_2840)
	.align		4
.L_2840:
        /*00b4*/ 	.word	index@(.nv.constant0._ZN10layer_norm22ln_bwd_finalize_kernelINS_22Kernel_traits_finalizeILj5120EfffffjLb0ELj1024ELj4ENS_18Kernel_traits_baseILj5120EfffffjLj1024EEEEELb0ELb1EEEvNS_9BwdParamsE)
        /*00b8*/ 	.short	0x0380
        /*00ba*/ 	.short	0x0128


	//----- nvinfo : EIATTR_SW_WAR
	.align		4
.L_2841:
        /*00bc*/ 	.byte	0x04, 0x36
        /*00be*/ 	.short	(.L_2843 - .L_2842)
.L_2842:
        /*00c0*/ 	.word	0x00000008
.L_2843:


//--------------------- .nv.info._ZN10layer_norm40ln_parallel_residual_bwd_finalize_kernelINS_22Kernel_traits_finalizeILj5120EfffffjLb0ELj1024ELj4ENS_18Kernel_traits_baseILj5120EfffffjLj1024EEEEELb1EEEvNS_9BwdParamsE --------------------------
	.section	.nv.info._ZN10layer_norm40ln_parallel_residual_bwd_finalize_kernelINS_22Kernel_traits_finalizeILj5120EfffffjLb0ELj1024ELj4ENS_18Kernel_traits_baseILj5120EfffffjLj1024EEEEELb1EEEvNS_9BwdParamsE,"",@"SHT_CUDA_INFO"
	.sectionflags	@""
	.align	4


	//----- nvinfo : EIATTR_CUDA_API_VERSION
	.align		4
        /*0000*/ 	.byte	0x04, 0x37
        /*0002*/ 	.short	(.L_2845 - .L_2844)
.L_2844:
        /*0004*/ 	.word	0x00000082


	//----- nvinfo : EIATTR_KPARAM_INFO
	.align		4
.L_2845:
        /*0008*/ 	.byte	0x04, 0x17
        /*000a*/ 	.short	(.L_2847 - .L_2846)
.L_2846:
        /*000c*/ 	.word	0x00000000
        /*0010*/ 	.short	0x0000
        /*0012*/ 	.short	0x0000
        /*0014*/ 	.byte	0x00, 0xf0, 0xa1, 0x04


	//----- nvinfo : EIATTR_SPARSE_MMA_MASK
	.align		4
.L_2847:
        /*0018*/ 	.byte	0x03, 0x50
        /*001a*/ 	.short	0x0000


	//----- nvinfo : EIATTR_MAXREG_COUNT
	.align		4
        /*001c*/ 	.byte	0x03, 0x1b
        /*001e*/ 	.short	0x0040


	//----- nvinfo : EIATTR_NUM_BARRIERS
	.align		4
        /*0020*/ 	.byte	0x02, 0x4c
        /*0022*/ 	.byte	0x01
	.zero		1


	//----- nvinfo : EIATTR_MERCURY_ISA_VERSION
	.align		4
        /*0024*/ 	.byte	0x03, 0x5f
        /*0026*/ 	.short	0x0101


	//----- nvinfo : EIATTR_COOP_GROUP_MASK_REGIDS
	.align		4
        /*0028*/ 	.byte	0x04, 0x29
        /*002a*/ 	.short	(.L_2849 - .L_2848)


	//   ....[0]....
.L_2848:
        /*002c*/ 	.word	0xffffffff


	//   ....[1]....
        /*0030*/ 	.word	0xffffffff


	//   ....[2]....
        /*0034*/ 	.word	0xffffffff


	//   ....[3]....
        /*0038*/ 	.word	0xffffffff


	//   ....[4]....
        /*003c*/ 	.word	0xffffffff


	//   ....[5]....
        /*0040*/ 	.word	0xffffffff


	//   ....[6]....
        /*0044*/ 	.word	0xffffffff


	//   ....[7]....
        /*0048*/ 	.word	0xffffffff


	//   ....[8]....
        /*004c*/ 	.word	0xffffffff


	//   ....[9]....
        /*0050*/ 	.word	0xffffffff


	//   ....[10]....
        /*0054*/ 	.word	0xffffffff


	//   ....[11]....
        /*0058*/ 	.word	0xffffffff


	//   ....[12]....
        /*005c*/ 	.word	0xffffffff


	//   ....[13]....
        /*0060*/ 	.word	0xffffffff


	//   ....[14]....
        /*0064*/ 	.word	0xffffffff


	//   ....[15]....
        /*0068*/ 	.word	0xffffffff


	//   ....[16]....
        /*006c*/ 	.word	0xffffffff


	//   ....[17]....
        /*0070*/ 	.word	0xffffffff


	//   ....[18]....
        /*0074*/ 	.word	0xffffffff


	//   ....[19]....
        /*0078*/ 	.word	0xffffffff


	//----- nvinfo : EIATTR_COOP_GROUP_INSTR_OFFSETS
	.align		4
.L_2849:
        /*007c*/ 	.byte	0x04, 0x28
        /*007e*/ 	.short	(.L_2851 - .L_2850)


	//   ....[0]....
.L_2850:
        /*0080*/ 	.word	0x000013e0


	//   ....[1]....
        /*0084*/ 	.word	0x000013f0


	//   ....[2]....
        /*0088*/ 	.word	0x00001400


	//   ....[3]....
        /*008c*/ 	.word	0x00001410


	//   ....[4]....
        /*0090*/ 	.word	0x00001450


	//   ....[5]....
        /*0094*/ 	.word	0x00001470


	//   ....[6]....
        /*0098*/ 	.word	0x00001480


	//   ....[7]....
        /*009c*/ 	.word	0x00001490


	//   ....[8]....
        /*00a0*/ 	.word	0x000014d0


	//   ....[9]....
        /*00a4*/ 	.word	0x000014f0


	//   ....[10]....
        /*00a8*/ 	.word	0x00001500


	//   ....[11]....
        /*00ac*/ 	.word	0x00001510


	//   ....[12]....
        /*00b0*/ 	.word	0x00001540


	//   ....[13]....
        /*00b4*/ 	.word	0x00001560


	//   ....[14]....
        /*00b8*/ 	.word	0x00001580


	//   ....[15]....
        /*00bc*/ 	.word	0x00001590


	//   ....[16]....
        /*00c0*/ 	.word	0x000015c0


	//   ....[17]....
        /*00c4*/ 	.word	0x000015e0


	//   ....[18]....
        /*00c8*/ 	.word	0x00001600


	//   ....[19]....
        /*00cc*/ 	.word	0x00001610


	//----- nvinfo : EIATTR_VRC_CTA_INIT_COUNT
	.align		4
.L_2851:
        /*00d0*/ 	.byte	0x02, 0x4a
	.zero		1
	.zero		1


	//----- nvinfo : EIATTR_EXIT_INSTR_OFFSETS
	.align		4
        /*00d4*/ 	.byte	0x04, 0x1c
        /*00d6*/ 	.short	(.L_2853 - .L_2852)


	//   ....[0]....
.L_2852:
        /*00d8*/ 	.word	0x00000060


	//   ....[1]....
        /*00dc*/ 	.word	0x000016b0


	//   ....[2]....
        /*00e0*/ 	.word	0x00001800


	//----- nvinfo : EIATTR_MAX_THREADS
	.align		4
.L_2853:
        /*00e4*/ 	.byte	0x04, 0x05
        /*00e6*/ 	.short	(.L_2855 - .L_2854)
.L_2854:
        /*00e8*/ 	.word	0x00000400
        /*00ec*/ 	.word	0x00000001
        /*00f0*/ 	.word	0x00000001


	//----- nvinfo : EIATTR_CRS_STACK_SIZE
	.align		4
.L_2855:
        /*00f4*/ 	.byte	0x04, 0x1e
        /*00f6*/ 	.short	(.L_2857 - .L_2856)
.L_2856:
        /*00f8*/ 	.word	0x00000000


	//----- nvinfo : EIATTR_CBANK_PARAM_SIZE
	.align		4
.L_2857:
        /*00fc*/ 	.byte	0x03, 0x19
        /*00fe*/ 	.short	0x0128


	//----- nvinfo : EIATTR_PARAM_CBANK
	.align		4
        /*0100*/ 	.byte	0x04, 0x0a
        /*0102*/ 	.short	(.L_2859 - .L_2858)
	.align		4
.L_2858:
        /*0104*/ 	.word	index@(.nv.constant0._ZN10layer_norm40ln_parallel_residual_bwd_finalize_kernelINS_22Kernel_traits_finalizeILj5120EfffffjLb0ELj1024ELj4ENS_18Kernel_traits_baseILj5120EfffffjLj1024EEEEELb1EEEvNS_9BwdParamsE)
        /*0108*/ 	.short	0x0380
        /*010a*/ 	.short	0x0128


	//----- nvinfo : EIATTR_SW_WAR
	.align		4
.L_2859:
        /*010c*/ 	.byte	0x04, 0x36
        /*010e*/ 	.short	(.L_2861 - .L_2860)
.L_2860:
        /*0110*/ 	.word	0x00000008
.L_2861:


//--------------------- .nv.info._ZN10layer_norm31ln_parallel_residual_bwd_kernelINS_13Kernel_traitsIfffffjLj5120ELj1ELj1ELj8ELj16ENS_18Kernel_traits_baseILj5120EfffffjLj256EEEEELb1ELb1ELb1EEEvNS_9BwdParamsE --------------------------
	.section	.nv.info._ZN10layer_norm31ln_parallel_residual_bwd_kernelINS_13Kernel_traitsIfffffjLj5120ELj1ELj1ELj8ELj16ENS_18Kernel_traits_baseILj5120EfffffjLj256EEEEELb1ELb1ELb1EEEvNS_9BwdParamsE,"",@"SHT_CUDA_INFO"
	.sectionflags	@""
	.align	4


	//----- nvinfo : EIATTR_CUDA_API_VERSION
	.align		4
        /*0000*/ 	.byte	0x04, 0x37
        /*0002*/ 	.short	(.L_2863 - .L_2862)
.L_2862:
        /*0004*/ 	.word	0x00000082


	//----- nvinfo : EIATTR_KPARAM_INFO
	.align		4
.L_2863:
        /*0008*/ 	.byte	0x04, 0x17
        /*000a*/ 	.short	(.L_2865 - .L_2864)
.L_2864:
        /*000c*/ 	.word	0x00000000
        /*0010*/ 	.short	0x0000
        /*0012*/ 	.short	0x0000
        /*0014*/ 	.byte	0x00, 0xf0, 0xa1, 0x04


	//----- nvinfo : EIATTR_SPARSE_MMA_MASK
	.align		4
.L_2865:
        /*0018*/ 	.byte	0x03, 0x50
        /*001a*/ 	.short	0x0000


	//----- nvinfo : EIATTR_MAXREG_COUNT
	.align		4
        /*001c*/ 	.byte	0x03, 0x1b
        /*001e*/ 	.short	0x00ff


	//----- nvinfo : EIATTR_NUM_BARRIERS
	.align		4
        /*0020*/ 	.byte	0x02, 0x4c
        /*0022*/ 	.byte	0x01
	.zero		1


	//----- nvinfo : EIATTR_MERCURY_ISA_VERSION
	.align		4
        /*0024*/ 	.byte	0x03, 0x5f
        /*0026*/ 	.short	0x0101


	//----- nvinfo : EIATTR_COOP_GROUP_MASK_REGIDS
	.align		4
        /*0028*/ 	.byte	0x04, 0x29
        /*002a*/ 	.short	(.L_2867 - .L_2866)


	//   ....[0]....
.L_2866:
        /*002c*/ 	.word	0xffffffff


	//   ....[1]....
        /*0030*/ 	.word	0xffffffff


	//   ....[2]....
        /*0034*/ 	.word	0xffffffff


	//   ....[3]....
        /*0038*/ 	.word	0xffffffff


	//   ....[4]....
        /*003c*/ 	.word	0xffffffff


	//   ....[5]....
        /*0040*/ 	.word	0xffffffff


	//   ....[6]....
        /*0044*/ 	.word	0xffffffff


	//   ....[7]....
        /*0048*/ 	.word	0xffffffff


	//   ....[8]....
        /*004c*/ 	.word	0xffffffff


	//   ....[9]....
        /*0050*/ 	.word	0xffffffff


	//----- nvinfo : EIATTR_COOP_GROUP_INSTR_OFFSETS
	.align		4
.L_2867:
        /*0054*/ 	.byte	0x04, 0x28
        /*0056*/ 	.short	(.L_2869 - .L_2868)


	//   ....[0]....
.L_2868:
        /*0058*/ 	.word	0x00001060


	//   ....[1]....
        /*005c*/ 	.word	0x00001140


	//   ....[2]....
        /*0060*/ 	.word	0x00001150


	//   ....[3]....
        /*0064*/ 	.word	0x00001180


	//   ....[4]....
        /*0068*/ 	.word	0x00001190


	//   ....[5]....
        /*006c*/ 	.word	0x000011c0


	//   ....[6]....
        /*0070*/ 	.word	0x000011d0


	//   ....[7]....
        /*0074*/ 	.word	0x00001200


	//   ....[8]....
        /*0078*/ 	.word	0x00001210


	//   ....[9]....
        /*007c*/ 	.word	0x00001270


	//----- nvinfo : EIATTR_VRC_CTA_INIT_COUNT
	.align		4
.L_2869:
        /*0080*/ 	.byte	0x02, 0x4a
	.zero		1
	.zero		1


	//----- nvinfo : EIATTR_EXIT_INSTR_OFFSETS
	.align		4
        /*0084*/ 	.byte	0x04, 0x1c
        /*0086*/ 	.short	(.L_2871 - .L_2870)


	//   ....[0]....
.L_2870:
        /*0088*/ 	.word	0x00006900


	//----- nvinfo : EIATTR_MAX_THREADS
	.align		4
.L_2871:
        /*008c*/ 	.byte	0x04, 0x05
        /*008e*/ 	.short	(.L_2873 - .L_2872)
.L_2872:
        /*0090*/ 	.word	0x00000100
        /*0094*/ 	.word	0x00000001
        /*0098*/ 	.word	0x00000001


	//----- nvinfo : EIATTR_CRS_STACK_SIZE
	.align		4
.L_2873:
        /*009c*/ 	.byte	0x04, 0x1e
        /*009e*/ 	.short	(.L_2875 - .L_2874)
.L_2874:
        /*00a0*/ 	.word	0x00000000


	//----- nvinfo : EIATTR_CBANK_PARAM_SIZE
	.align		4
.L_2875:
        /*00a4*/ 	.byte	0x03, 0x19
        /*00a6*/ 	.short	0x0128


	//----- nvinfo : EIATTR_PARAM_CBANK
	.align		4
        /*00a8*/ 	.byte	0x04, 0x0a
        /*00aa*/ 	.short	(.L_2877 - .L_2876)
	.align		4
.L_2876:
        /*00ac*/ 	.word	index@(.nv.constant0._ZN10layer_norm31ln_parallel_residual_bwd_kernelINS_13Kernel_traitsIfffffjLj5120ELj1ELj1ELj8ELj16ENS_18Kernel_traits_baseILj5120EfffffjLj256EEEEELb1ELb1ELb1EEEvNS_9BwdParamsE)
        /*00b0*/ 	.short	0x0380
        /*00b2*/ 	.short	0x0128


	//----- nvinfo : EIATTR_SW_WAR
	.align		4
.L_2877:
        /*00b4*/ 	.byte	0x04, 0x36
        /*00b6*/ 	.short	(.L_2879 - .L_2878)
.L_2878:
        /*00b8*/ 	.word	0x00000008
.L_2879:


//--------------------- .nv.callgraph             --------------------------
	.section	.nv.callgraph,"",@"SHT_CUDA_CALLGRAPH"
	.align	4
	.sectionentsize	8
	.align		4
        /*0000*/ 	.word	0x00000000
	.align		4
        /*0004*/ 	.word	0xffffffff
	.align		4
        /*0008*/ 	.word	0x00000000
	.align		4
        /*000c*/ 	.word	0xfffffffe
	.align		4
        /*0010*/ 	.word	0x00000000
	.align		4
        /*0014*/ 	.word	0xfffffffd
	.align		4
        /*0018*/ 	.word	0x00000000
	.align		4
        /*001c*/ 	.word	0xfffffffc


//--------------------- .text._ZN10layer_norm31ln_parallel_residual_bwd_kernelINS_13Kernel_traitsI13__nv_bfloat16S2_S2_S2_fjLj5120ELj1ELj1ELj8ELj8ENS_18Kernel_traits_baseILj5120ES2_S2_S2_S2_fjLj256EEEEELb0ELb0ELb0EEEvNS_9BwdParamsE --------------------------
	.section	.text._ZN10layer_norm31ln_parallel_residual_bwd_kernelINS_13Kernel_traitsI13__nv_bfloat16S2_S2_S2_fjLj5120ELj1ELj1ELj8ELj8ENS_18Kernel_traits_baseILj5120ES2_S2_S2_S2_fjLj256EEEEELb0ELb0ELb0EEEvNS_9BwdParamsE,"ax",@progbits
	.align	128
        .global         _ZN10layer_norm31ln_parallel_residual_bwd_kernelINS_13Kernel_traitsI13__nv_bfloat16S2_S2_S2_fjLj5120ELj1ELj1ELj8ELj8ENS_18Kernel_traits_baseILj5120ES2_S2_S2_S2_fjLj256EEEEELb0ELb0ELb0EEEvNS_9BwdParamsE
        .type           _ZN10layer_norm31ln_parallel_residual_bwd_kernelINS_13Kernel_traitsI13__nv_bfloat16S2_S2_S2_fjLj5120ELj1ELj1ELj8ELj8ENS_18Kernel_traits_baseILj5120ES2_S2_S2_S2_fjLj256EEEEELb0ELb0ELb0EEEvNS_9BwdParamsE,@function
        .size           _ZN10layer_norm31ln_parallel_residual_bwd_kernelINS_13Kernel_traitsI13__nv_bfloat16S2_S2_S2_fjLj5120ELj1ELj1ELj8ELj8ENS_18Kernel_traits_baseILj5120ES2_S2_S2_S2_fjLj256EEEEELb0ELb0ELb0EEEvNS_9BwdParamsE,(.L_x_5372 - _ZN10layer_norm31ln_parallel_residual_bwd_kernelINS_13Kernel_traitsI13__nv_bfloat16S2_S2_S2_fjLj5120ELj1ELj1ELj8ELj8ENS_18Kernel_traits_baseILj5120ES2_S2_S2_S2_fjLj256EEEEELb0ELb0ELb0EEEvNS_9BwdParamsE)
        .other          _ZN10layer_norm31ln_parallel_residual_bwd_kernelINS_13Kernel_traitsI13__nv_bfloat16S2_S2_S2_fjLj5120ELj1ELj1ELj8ELj8ENS_18Kernel_traits_baseILj5120ES2_S2_S2_S2_fjLj256EEEEELb0ELb0ELb0EEEvNS_9BwdParamsE,@"STO_CUDA_ENTRY STV_DEFAULT"
_ZN10layer_norm31ln_parallel_residual_bwd_kernelINS_13Kernel_traitsI13__nv_bfloat16S2_S2_S2_fjLj5120ELj1ELj1ELj8ELj8ENS_18Kernel_traits_baseILj5120ES2_S2_S2_S2_fjLj256EEEEELb0ELb0ELb0EEEvNS_9BwdParamsE:
.text._ZN10layer_norm31ln_parallel_residual_bwd_kernelINS_13Kernel_traitsI13__nv_bfloat16S2_S2_S2_fjLj5120ELj1ELj1ELj8ELj8ENS_18Kernel_traits_baseILj5120ES2_S2_S2_S2_fjLj256EEEEELb0ELb0ELb0EEEvNS_9BwdParamsE:
[----:B------:R-:W-:Y:S01]  /*0000*/  LDC R1, c[0x0][0x37c] ;  /* 0x0000df00ff017b82 */ /* 0x000fe20000000800 */
[----:B------:R-:W0:Y:S01]  /*0010*/  S2R R202, SR_TID.X ;  /* 0x0000000000ca7919 */ /* 0x000e220000002100 */
[----:B------:R-:W1:Y:S06]  /*0020*/  LDCU UR4, c[0x0][0x388] ;  /* 0x00007100ff0477ac */ /* 0x000e6c0008000800 */
[----:B------:R-:W2:Y:S01]  /*0030*/  LDC.64 R2, c[0x0][0x3d0] ;  /* 0x0000f400ff027b82 */ /* 0x000ea20000000a00 */
[----:B------:R-:W3:Y:S01]  /*0040*/  LDCU.64 UR12, c[0x0][0x358] ;  /* 0x00006b00ff0c77ac */ /* 0x000ee20008000a00 */
[----:B------:R-:W4:Y:S06]  /*0050*/  LDCU UR5, c[0x0][0x384] ;  /* 0x00007080ff0577ac */ /* 0x000f2c0008000800 */
[----:B------:R-:W3:Y:S08]  /*0060*/  LDC.64 R6, c[0x0][0x3d8] ;  /* 0x0000f600ff067b82 */ /* 0x000ef00000000a00 */
[----:B------:R-:W4:Y:S01]  /*0070*/  LDC.64 R26, c[0x0][0x3d8] ;  /* 0x0000f600ff1a7b82 */ /* 0x000f220000000a00 */
[----:B-1----:R-:W-:-:S04]  /*0080*/  MOV R162, UR4 ;  /* 0x0000000400a27c02 */ /* 0x002fc80008000f00 */
[----:B------:R-:W-:-:S03]  /*0090*/  SHF.R.S32.HI R23, RZ, 0x1f, R162 ;  /* 0x0000001fff177819 */ /* 0x000fc600000114a2 */
[----:B------:R-:W1:Y:S01]  /*00a0*/  LDC.64 R34, c[0x0][0x3d0] ;  /* 0x0000f400ff227b82 */ /* 0x000e620000000a00 */
[----:B------:R-:W-:Y:S02]  /*00b0*/  LEA.HI R23, R23, R162, RZ, 0x2 ;  /* 0x000000a217177211 */ /* 0x000fe400078f10ff */
[----:B0-----:R-:W-:-:S05]  /*00c0*/  LOP3.LUT R160, R202, 0xff, RZ, 0x3c, !PT ;  /* 0x000000ffcaa07812 */ /* 0x001fca00078e3cff */
[----:B------:R-:W0:Y:S01]  /*00d0*/  LDC.64 R36, c[0x0][0x3d8] ;  /* 0x0000f600ff247b82 */ /* 0x000e220000000a00 */
[----:B------:R-:W-:Y:S02]  /*00e0*/  MOV R47, R202 ;  /* 0x000000ca002f7202 */ /* 0x000fe40000000f00 */
[----:B------:R-:W-:-:S04]  /*00f0*/  LEA.HI.SX32 R160, R23, R160, 0x1e ;  /* 0x000000a017a07211 */ /* 0x000fc800078ff2ff */
[C---:B------:R-:W-:Y:S01]  /*0100*/  ISETP.GE.U32.AND P0, PT, R160.reuse, 0x100, PT ;  /* 0x00000100a000780c */ /* 0x040fe20003f06070 */
[----:B------:R-:W1:Y:S01]  /*0110*/  LDC.64 R22, c[0x0][0x3d0] ;  /* 0x0000f400ff167b82 */ /* 0x000e620000000a00 */
[C---:B------:R-:W-:Y:S02]  /*0120*/  ISETP.GE.U32.AND P1, PT, R160.reuse, 0x200, PT ;  /* 0x00000200a000780c */ /* 0x040fe40003f26070 */
[C---:B------:R-:W-:Y:S02]  /*0130*/  ISETP.GE.U32.AND P2, PT, R160.reuse, 0x300, PT ;  /* 0x00000300a000780c */ /* 0x040fe40003f46070 */
[C---:B------:R-:W-:Y:S02]  /*0140*/  ISETP.GE.U32.AND P3, PT, R160.reuse, 0x400, PT ;  /* 0x00000400a000780c */ /* 0x040fe40003f66070 */
[----:B------:R-:W-:Y:S01]  /*0150*/  ISETP.GE.U32.AND P4, PT, R160, 0x500, PT ;  /* 0x00000500a000780c */ /* 0x000fe20003f86070 */
[----:B------:R-:W0:Y:S04]  /*0160*/  LDC.64 R38, c[0x0][0x3d0] ;  /* 0x0000f400ff267b82 */ /* 0x000e280000000a00 */
[----:B--2---:R-:W-:-:S04]  /*0170*/  @P0 IMAD.WIDE.U32 R2, R47, 0x8, R2 ;  /* 0x000000082f020825 */ /* 0x004fc800078e0002 */
[----:B------:R-:W2:Y:S01]  /*0180*/  LDC.64 R40, c[0x0][0x3d8] ;  /* 0x0000f600ff287b82 */ /* 0x000ea20000000a00 */
[C---:B---3--:R-:W-:Y:S01]  /*0190*/  @P0 IMAD.WIDE.U32 R6, R47.reuse, 0x8, R6 ;  /* 0x000000082f060825 */ /* 0x048fe200078e0006 */
[----:B------:R-:W-:Y:S01]  /*01a0*/  @P0 LOP3.LUT R47, R47, 0x100, RZ, 0xfc, !PT ;  /* 0x000001002f2f0812 */ /* 0x000fe200078efcff */
[----:B------:R-:W5:Y:S04]  /*01b0*/  @P0 LDG.E.64 R4, desc[UR12][R2.64] ;  /* 0x0000000c02040981 */ /* 0x000f68000c1e1b00 */
[C---:B----4-:R-:W-:Y:S01]  /*01c0*/  @P1 IMAD.WIDE.U32 R32, R47.reuse, 0x8, R26 ;  /* 0x000000082f201825 */ /* 0x050fe200078e001a */
[----:B------:R-:W3:Y:S01]  /*01d0*/  LDC.64 R42, c[0x0][0x3d0] ;  /* 0x0000f400ff2a7b82 */ /* 0x000ee20000000a00 */
[----:B------:R-:W5:Y:S02]  /*01e0*/  @P0 LDG.E.64 R8, desc[UR12][R6.64] ;  /* 0x0000000c06080981 */ /* 0x000f64000c1e1b00 */
[C---:B-1----:R-:W-:Y:S01]  /*01f0*/  @P1 IMAD.WIDE.U32 R30, R47.reuse, 0x8, R22 ;  /* 0x000000082f1e1825 */ /* 0x042fe200078e0016 */
[----:B------:R-:W-:Y:S01]  /*0200*/  @P1 IADD3 R47, PT, PT, R47, 0x100, RZ ;  /* 0x000001002f2f1810 */ /* 0x000fe20007ffe0ff */
[----:B------:R-:W5:Y:S03]  /*0210*/  @P1 LDG.E.64 R12, desc[UR12][R32.64] ;  /* 0x0000000c200c1981 */ /* 0x000f66000c1e1b00 */
[----:B------:R-:W1:Y:S01]  /*0220*/  LDC.64 R44, c[0x0][0x3d8] ;  /* 0x0000f600ff2c7b82 */ /* 0x000e620000000a00 */
[C---:B------:R-:W-:Y:S01]  /*0230*/  @P2 IMAD.WIDE.U32 R34, R47.reuse, 0x8, R34 ;  /* 0x000000082f222825 */ /* 0x040fe200078e0022 */
[----:B------:R-:W5:Y:S03]  /*0240*/  @P1 LDG.E.64 R10, desc[UR12][R30.64] ;  /* 0x0000000c1e0a1981 */ /* 0x000f66000c1e1b00 */
[C---:B0-----:R-:W-:Y:S01]  /*0250*/  @P2 IMAD.WIDE.U32 R36, R47.reuse, 0x8, R36 ;  /* 0x000000082f242825 */ /* 0x041fe200078e0024 */
[----:B------:R-:W5:Y:S03]  /*0260*/  @P2 LDG.E.64 R14, desc[UR12][R34.64] ;  /* 0x0000000c220e2981 */ /* 0x000f66000c1e1b00 */
[----:B------:R-:W-:Y:S01]  /*0270*/  @P2 VIADD R47, R47, 0x100 ;  /* 0x000001002f2f2836 */ /* 0x000fe20000000000 */
[----:B------:R-:W5:Y:S03]  /*0280*/  @P2 LDG.E.64 R16, desc[UR12][R36.64] ;  /* 0x0000000c24102981 */ /* 0x000f66000c1e1b00 */
[----:B------:R-:W-:-:S04]  /*0290*/  @P3 IMAD.WIDE.U32 R38, R47, 0x8, R38 ;  /* 0x000000082f263825 */ /* 0x000fc800078e0026 */
[C---:B--2---:R-:W-:Y:S01]  /*02a0*/  @P3 IMAD.WIDE.U32 R40, R47.reuse, 0x8, R40 ;  /* 0x000000082f283825 */ /* 0x044fe200078e0028 */
[----:B------:R-:W-:Y:S01]  /*02b0*/  @P3 IADD3 R47, PT, PT, R47, 0x100, RZ ;  /* 0x000001002f2f3810 */ /* 0x000fe20007ffe0ff */
[----:B------:R-:W5:Y:S04]  /*02c0*/  @P3 LDG.E.64 R18, desc[UR12][R38.64] ;  /* 0x0000000c26123981 */ /* 0x000f68000c1e1b00 */
[C---:B---3--:R-:W-:Y:S01]  /*02d0*/  @P4 IMAD.WIDE.U32 R22, R47.reuse, 0x8, R42 ;  /* 0x000000082f164825 */ /* 0x048fe200078e002a */
[----:B------:R-:W0:Y:S01]  /*02e0*/  S2UR UR4, SR_CTAID.X ;  /* 0x00000000000479c3 */ /* 0x000e220000002500 */
[----:B------:R2:W5:Y:S02]  /*02f0*/  @P3 LDG.E.64 R20, desc[UR12][R40.64] ;  /* 0x0000000c28143981 */ /* 0x000564000c1e1b00 */
[----:B-1----:R-:W-:-:S02]  /*0300*/  @P4 IMAD.WIDE.U32 R26, R47, 0x8, R44 ;  /* 0x000000082f1a4825 */ /* 0x002fc400078e002c */
[----:B------:R1:W5:Y:S04]  /*0310*/  @P4 LDG.E.64 R24, desc[UR12][R22.64] ;  /* 0x0000000c16184981 */ /* 0x000368000c1e1b00 */
[----:B------:R1:W5:Y:S01]  /*0320*/  @P4 LDG.E.64 R28, desc[UR12][R26.64] ;  /* 0x0000000c1a1c4981 */ /* 0x000362000c1e1b00 */
[----:B0-----:R-:W-:-:S04]  /*0330*/  MOV R159, UR4 ;  /* 0x00000004009f7c02 */ /* 0x001fc80008000f00 */
[----:B------:R-:W-:Y:S02]  /*0340*/  ISETP.GE.AND P5, PT, R159, UR5, PT ;  /* 0x000000059f007c0c */ /* 0x000fe4000bfa6270 */
[----:B------:R-:W-:Y:S02]  /*0350*/  CS2R R116, SRZ ;  /* 0x0000000000747805 */ /* 0x000fe4000001ff00 */
[----:B------:R-:W-:Y:S02]  /*0360*/  CS2R R118, SRZ ;  /* 0x0000000000767805 */ /* 0x000fe4000001ff00 */
[----:B------:R-:W-:Y:S02]  /*0370*/  CS2R R112, SRZ ;  /* 0x0000000000707805 */ /* 0x000fe4000001ff00 */
[----:B------:R-:W-:Y:S02]  /*0380*/  CS2R R114, SRZ ;  /* 0x0000000000727805 */ /* 0x000fe4000001ff00 */
[----:B------:R-:W-:-:S02]  /*0390*/  CS2R R108, SRZ ;  /* 0x00000000006c7805 */ /* 0x000fc4000001ff00 */
[----:B------:R-:W-:Y:S02]  /*03a0*/  CS2R R110, SRZ ;  /* 0x00000000006e7805 */ /* 0x000fe4000001ff00 */
        /* <DEDUP_REMOVED lines=32> */
[----:B--2---:R-:W-:Y:S02]  /*05b0*/  CS2R R40, SRZ ;  /* 0x0000000000287805 */ /* 0x004fe4000001ff00 */
[----:B------:R-:W-:Y:S01]  /*05c0*/  CS2R R42, SRZ ;  /* 0x00000000002a7805 */ /* 0x000fe2000001ff00 */
[----:B-1----:R-:W-:Y:S06]  /*05d0*/  @P5 BRA `(.L_x_0) ;  /* 0x0000007800585947 */ /* 0x002fec0003800000 */
[----:B------:R-:W0:Y:S01]  /*05e0*/  LDCU.U8 UR4, c[0x0][0x410] ;  /* 0x00008200ff0477ac */ /* 0x000e220008000000 */
[--C-:B-----5:R-:W-:Y:S01]  /*05f0*/  SHF.R.U64 R0, R24, 0x10, R25.reuse ;  /* 0x0000001018007819 */ /* 0x120fe20000001219 */
[----:B------:R-:W-:Y:S01]  /*0600*/  IMAD.MOV.U32 R30, RZ, RZ, R24 ;  /* 0x000000ffff1e7224 */ /* 0x000fe200078e0018 */
[----:B------:R-:W-:Y:S01]  /*0610*/  MOV R2, R25 ;  /* 0x0000001900027202 */ /* 0x000fe20000000f00 */
[----:B------:R-:W-:Y:S01]  /*0620*/  IMAD.MOV.U32 R158, RZ, RZ, R4 ;  /* 0x000000ffff9e7224 */ /* 0x000fe200078e0004 */
[----:B------:R-:W-:Y:S01]  /*0630*/  SHF.R.U32.HI R27, RZ, 0x10, R25 ;  /* 0x00000010ff1b7819 */ /* 0x000fe20000011619 */
[----:B------:R-:W-:Y:S01]  /*0640*/  IMAD.MOV.U32 R150, RZ, RZ, R10 ;  /* 0x000000ffff967224 */ /* 0x000fe200078e000a */
[----:B------:R-:W-:Y:S01]  /*0650*/  MOV R26, R28 ;  /* 0x0000001c001a7202 */ /* 0x000fe20000000f00 */
[----:B------:R-:W-:Y:S01]  /*0660*/  IMAD.MOV.U32 R142, RZ, RZ, R14 ;  /* 0x000000ffff8e7224 */ /* 0x000fe200078e000e */
[----:B------:R-:W-:Y:S01]  /*0670*/  SHF.R.U64 R25, R28, 0x10, R29 ;  /* 0x000000101c197819 */ /* 0x000fe2000000121d */
[----:B------:R-:W-:Y:S01]  /*0680*/  IMAD.MOV.U32 R38, RZ, RZ, R18 ;  /* 0x000000ffff267224 */ /* 0x000fe200078e0012 */
[----:B------:R-:W-:-:S02]  /*0690*/  MOV R24, R29 ;  /* 0x0000001d00187202 */ /* 0x000fc40000000f00 */
[----:B------:R-:W-:Y:S02]  /*06a0*/  CS2R R116, SRZ ;  /* 0x0000000000747805 */ /* 0x000fe4000001ff00 */
[----:B------:R-:W-:Y:S02]  /*06b0*/  SHF.R.U32.HI R23, RZ, 0x10, R29 ;  /* 0x00000010ff177819 */ /* 0x000fe4000001161d */
[----:B------:R-:W-:Y:S02]  /*06c0*/  CS2R R118, SRZ ;  /* 0x0000000000767805 */ /* 0x000fe4000001ff00 */
[--C-:B------:R-:W-:Y:S02]  /*06d0*/  SHF.R.U64 R157, R4, 0x10, R5.reuse ;  /* 0x00000010049d7819 */ /* 0x100fe40000001205 */
[----:B------:R-:W-:Y:S02]  /*06e0*/  CS2R R112, SRZ ;  /* 0x0000000000707805 */ /* 0x000fe4000001ff00 */
[----:B------:R-:W-:Y:S01]  /*06f0*/  MOV R156, R5 ;  /* 0x00000005009c7202 */ /* 0x000fe20000000f00 */
[----:B0-----:R-:W-:Y:S01]  /*0700*/  UISETP.NE.AND UP0, UPT, UR4, URZ, UPT ;  /* 0x000000ff0400728c */ /* 0x001fe2000bf05270 */
[----:B------:R-:W-:-:S02]  /*0710*/  SHF.R.U32.HI R155, RZ, 0x10, R5 ;  /* 0x00000010ff9b7819 */ /* 0x000fc40000011605 */
[----:B------:R-:W-:Y:S02]  /*0720*/  CS2R R114, SRZ ;  /* 0x0000000000727805 */ /* 0x000fe4000001ff00 */
[----:B------:R-:W-:Y:S02]  /*0730*/  MOV R154, R8 ;  /* 0x00000008009a7202 */ /* 0x000fe40000000f00 */
[----:B------:R-:W-:Y:S02]  /*0740*/  CS2R R108, SRZ ;  /* 0x00000000006c7805 */ /* 0x000fe4000001ff00 */
[----:B------:R-:W-:Y:S02]  /*0750*/  SHF.R.U64 R153, R8, 0x10, R9 ;  /* 0x0000001008997819 */ /* 0x000fe40000001209 */
[----:B------:R-:W-:Y:S02]  /*0760*/  CS2R R110, SRZ ;  /* 0x00000000006e7805 */ /* 0x000fe4000001ff00 */
[----:B------:R-:W-:-:S02]  /*0770*/  MOV R152, R9 ;  /* 0x0000000900987202 */ /* 0x000fc40000000f00 */
[----:B------:R-:W-:Y:S02]  /*0780*/  CS2R R104, SRZ ;  /* 0x0000000000687805 */ /* 0x000fe4000001ff00 */
[----:B------:R-:W-:Y:S02]  /*0790*/  SHF.R.U32.HI R151, RZ, 0x10, R9 ;  /* 0x00000010ff977819 */ /* 0x000fe40000011609 */
[----:B------:R-:W-:Y:S02]  /*07a0*/  CS2R R106, SRZ ;  /* 0x00000000006a7805 */ /* 0x000fe4000001ff00 */
[----:B------:R-:W-:Y:S02]  /*07b0*/  SHF.R.U64 R149, R10, 0x10, R11 ;  /* 0x000000100a957819 */ /* 0x000fe4000000120b */
[----:B------:R-:W-:Y:S02]  /*07c0*/  CS2R R100, SRZ ;  /* 0x0000000000647805 */ /* 0x000fe4000001ff00 */
[----:B------:R-:W-:-:S02]  /*07d0*/  MOV R148, R11 ;  /* 0x0000000b00947202 */ /* 0x000fc40000000f00 */
[----:B------:R-:W-:Y:S02]  /*07e0*/  CS2R R102, SRZ ;  /* 0x0000000000667805 */ /* 0x000fe4000001ff00 */
[----:B------:R-:W-:Y:S02]  /*07f0*/  SHF.R.U32.HI R147, RZ, 0x10, R11 ;  /* 0x00000010ff937819 */ /* 0x000fe4000001160b */
[----:B------:R-:W-:Y:S02]  /*0800*/  CS2R R96, SRZ ;  /* 0x0000000000607805 */ /* 0x000fe4000001ff00 */
[----:B------:R-:W-:Y:S02]  /*0810*/  MOV R146, R12 ;  /* 0x0000000c00927202 */ /* 0x000fe40000000f00 */
[----:B------:R-:W-:Y:S02]  /*0820*/  CS2R R98, SRZ ;  /* 0x0000000000627805 */ /* 0x000fe4000001ff00 */
[----:B------:R-:W-:-:S02]  /*0830*/  SHF.R.U64 R145, R12, 0x10, R13 ;  /* 0x000000100c917819 */ /* 0x000fc4000000120d */
[----:B------:R-:W-:Y:S02]  /*0840*/  CS2R R92, SRZ ;  /* 0x00000000005c7805 */ /* 0x000fe4000001ff00 */
[----:B------:R-:W-:Y:S02]  /*0850*/  MOV R144, R13 ;  /* 0x0000000d00907202 */ /* 0x000fe40000000f00 */
[----:B------:R-:W-:Y:S02]  /*0860*/  CS2R R94, SRZ ;  /* 0x00000000005e7805 */ /* 0x000fe4000001ff00 */
[----:B------:R-:W-:Y:S02]  /*0870*/  SHF.R.U32.HI R143, RZ, 0x10, R13 ;  /* 0x00000010ff8f7819 */ /* 0x000fe4000001160d */
[----:B------:R-:W-:Y:S02]  /*0880*/  CS2R R88, SRZ ;  /* 0x0000000000587805 */ /* 0x000fe4000001ff00 */
[----:B------:R-:W-:-:S02]  /*0890*/  SHF.R.U64 R141, R14, 0x10, R15 ;  /* 0x000000100e8d7819 */ /* 0x000fc4000000120f */
[----:B------:R-:W-:Y:S02]  /*08a0*/  CS2R R90, SRZ ;  /* 0x00000000005a7805 */ /* 0x000fe4000001ff00 */
[----:B------:R-:W-:Y:S02]  /*08b0*/  MOV R140, R15 ;  /* 0x0000000f008c7202 */ /* 0x000fe40000000f00 */
[----:B------:R-:W-:Y:S02]  /*08c0*/  CS2R R84, SRZ ;  /* 0x0000000000547805 */ /* 0x000fe4000001ff00 */
[----:B------:R-:W-:Y:S02]  /*08d0*/  SHF.R.U32.HI R139, RZ, 0x10, R15 ;  /* 0x00000010ff8b7819 */ /* 0x000fe4000001160f */
[----:B------:R-:W-:Y:S02]  /*08e0*/  CS2R R86, SRZ ;  /* 0x0000000000567805 */ /* 0x000fe4000001ff00 */
[----:B------:R-:W-:-:S02]  /*08f0*/  MOV R138, R16 ;  /* 0x00000010008a7202 */ /* 0x000fc40000000f00 */
[----:B------:R-:W-:Y:S02]  /*0900*/  CS2R R80, SRZ ;  /* 0x0000000000507805 */ /* 0x000fe4000001ff00 */
[--C-:B------:R-:W-:Y:S02]  /*0910*/  SHF.R.U64 R137, R16, 0x10, R17.reuse ;  /* 0x0000001010897819 */ /* 0x100fe40000001211 */
[----:B------:R-:W-:Y:S02]  /*0920*/  CS2R R82, SRZ ;  /* 0x0000000000527805 */ /* 0x000fe4000001ff00 */
[----:B------:R-:W-:Y:S02]  /*0930*/  MOV R136, R17 ;  /* 0x0000001100887202 */ /* 0x000fe40000000f00 */
[----:B------:R-:W-:Y:S02]  /*0940*/  CS2R R76, SRZ ;  /* 0x00000000004c7805 */ /* 0x000fe4000001ff00 */
[----:B------:R-:W-:-:S02]  /*0950*/  SHF.R.U32.HI R39, RZ, 0x10, R17 ;  /* 0x00000010ff277819 */ /* 0x000fc40000011611 */
[----:B------:R-:W-:Y:S02]  /*0960*/  CS2R R78, SRZ ;  /* 0x00000000004e7805 */ /* 0x000fe4000001ff00 */
[--C-:B------:R-:W-:Y:S02]  /*0970*/  SHF.R.U64 R37, R18, 0x10, R19.reuse ;  /* 0x0000001012257819 */ /* 0x100fe40000001213 */
[----:B------:R-:W-:Y:S02]  /*0980*/  CS2R R72, SRZ ;  /* 0x0000000000487805 */ /* 0x000fe4000001ff00 */
[----:B------:R-:W-:Y:S02]  /*0990*/  MOV R36, R19 ;  /* 0x0000001300247202 */ /* 0x000fe40000000f00 */
[----:B------:R-:W-:Y:S02]  /*09a0*/  CS2R R74, SRZ ;  /* 0x00000000004a7805 */ /* 0x000fe4000001ff00 */
        /* <DEDUP_REMOVED lines=21> */
[----:B------:R-:W-:Y:S01]  /*0b00*/  PRMT R29, R0, 0x7610, R29 ;  /* 0x00007610001d7816 */ /* 0x000fe2000000001d */
[----:B------:R-:W-:Y:S01]  /*0b10*/  UPLOP3.LUT UP1, UPT, UPT, UPT, UPT, 0x40, 0x4 ;  /* 0x000000000004789c */ /* 0x000fe20003f2e870 */
[----:B------:R-:W-:Y:S01]  /*0b20*/  PLOP3.LUT P5, PT, PT, PT, UP0, 0x80, 0x8 ;  /* 0x000000000008781c */ /* 0x000fe20003faf008 */
[----:B------:R-:W0:Y:S01]  /*0b30*/  LDCU UR11, c[0x0][0x400] ;  /* 0x00008000ff0b77ac */ /* 0x000e220008000800 */
[----:B------:R-:W-:Y:S01]  /*0b40*/  PRMT R28, R2, 0x7610, R28 ;  /* 0x00007610021c7816 */ /* 0x000fe2000000001c */
[----:B------:R-:W1:Y:S01]  /*0b50*/  LDCU.64 UR6, c[0x0][0x470] ;  /* 0x00008e00ff0677ac */ /* 0x000e620008000a00 */
[----:B------:R-:W2:Y:S01]  /*0b60*/  LDCU.64 UR14, c[0x0][0x438] ;  /* 0x00008700ff0e77ac */ /* 0x000ea20008000a00 */
[----:B------:R-:W3:Y:S08]  /*0b70*/  LDCU.64 UR8, c[0x0][0x478] ;  /* 0x00008f00ff0877ac */ /* 0x000ef00008000a00 */
.L_x_72:
[----:B012-4-:R-:W4:Y:S08]  /*0b80*/  LDC.64 R120, c[0x0][0x3c0] ;  /* 0x0000f000ff787b82 */ /* 0x017f300000000a00 */
[----:B------:R-:W0:Y:S01]  /*0b90*/  LDC R162, c[0x0][0x388] ;  /* 0x0000e200ffa27b82 */ /* 0x000e220000000800 */
[----:B----4-:R-:W-:-:S07]  /*0ba0*/  IMAD.WIDE R122, R159, 0x4, R120 ;  /* 0x000000049f7a7825 */ /* 0x010fce00078e0278 */
[----:B------:R-:W4:Y:S01]  /*0bb0*/  LDC.64 R120, c[0x0][0x3c8] ;  /* 0x0000f200ff787b82 */ /* 0x000f220000000a00 */
[----:B------:R-:W2:Y:S01]  /*0bc0*/  LDG.E R122, desc[UR12][R122.64] ;  /* 0x0000000c7a7a7981 */ /* 0x000ea2000c1e1900 */
[C---:B------:R-:W-:Y:S01]  /*0bd0*/  ISETP.GE.U32.AND P1, PT, R160.reuse, 0x200, PT ;  /* 0x00000200a000780c */ /* 0x040fe20003f26070 */
[----:B0----5:R-:W-:Y:S01]  /*0be0*/  IMAD R21, R159, R162, RZ ;  /* 0x000000a29f157224 */ /* 0x021fe200078e02ff */
[C---:B------:R-:W-:Y:S02]  /*0bf0*/  ISETP.GE.U32.AND P2, PT, R160.reuse, 0x300, PT ;  /* 0x00000300a000780c */ /* 0x040fe40003f46070 */
[C---:B------:R-:W-:Y:S02]  /*0c00*/  ISETP.GE.U32.AND P3, PT, R160.reuse, 0x400, PT ;  /* 0x00000400a000780c */ /* 0x040fe40003f66070 */
[----:B------:R-:W-:Y:S02]  /*0c10*/  SHF.R.S32.HI R22, RZ, 0x1f, R21 ;  /* 0x0000001fff167819 */ /* 0x000fe40000011415 */
[----:B------:R-:W-:-:S02]  /*0c20*/  ISETP.GE.U32.AND P4, PT, R160, 0x500, PT ;  /* 0x00000500a000780c */ /* 0x000fc40003f86070 */
[----:B------:R-:W-:-:S04]  /*0c30*/  LEA.HI R21, R22, R21, RZ, 0x2 ;  /* 0x0000001516157211 */ /* 0x000fc800078f10ff */
[----:B------:R-:W-:Y:S01]  /*0c40*/  LEA.HI.SX32 R22, R21, R202, 0x1e ;  /* 0x000000ca15167211 */ /* 0x000fe200078ff2ff */
[----:B----4-:R-:W-:-:S05]  /*0c50*/  IMAD.WIDE R120, R159, 0x4, R120 ;  /* 0x000000049f787825 */ /* 0x010fca00078e0278 */
[----:B------:R0:W5:Y:S01]  /*0c60*/  LDG.E R21, desc[UR12][R120.64] ;  /* 0x0000000c78157981 */ /* 0x000162000c1e1900 */
[----:B------:R-:W-:Y:S01]  /*0c70*/  BSSY.RECONVERGENT B0, `(.L_x_1) ;  /* 0x000005b000007945 */ /* 0x000fe20003800200 */
[----:B------:R-:W-:Y:S02]  /*0c80*/  HFMA2 R130, -RZ, RZ, 0, 0 ;  /* 0x00000000ff827431 */ /* 0x000fe400000001ff */
[----:B------:R-:W-:Y:S01]  /*0c90*/  IMAD.MOV.U32 R129, RZ, RZ, RZ ;  /* 0x000000ffff817224 */ /* 0x000fe200078e00ff */
[----:B------:R-:W-:Y:S02]  /*0ca0*/  MOV R131, R22 ;  /* 0x0000001600837202 */ /* 0x000fe40000000f00 */
[----:B--2---:R-:W-:Y:S01]  /*0cb0*/  FSEL R128, R122, RZ, !P5 ;  /* 0x000000ff7a807208 */ /* 0x004fe20006800000 */
[----:B0--3--:R-:W-:Y:S06]  /*0cc0*/  @!P0 BRA `(.L_x_2) ;  /* 0x0000000400548947 */ /* 0x009fec0003800000 */
[----:B------:R-:W0:Y:S08]  /*0cd0*/  LDC.64 R122, c[0x0][0x428] ;  /* 0x00010a00ff7a7b82 */ /* 0x000e300000000a00 */
[----:B------:R-:W2:Y:S08]  /*0ce0*/  LDC.64 R18, c[0x0][0x430] ;  /* 0x00010c00ff127b82 */ /* 0x000eb00000000a00 */
[----:B------:R-:W4:Y:S01]  /*0cf0*/  LDC.64 R120, c[0x0][0x3a8] ;  /* 0x0000ea00ff787b82 */ /* 0x000f220000000a00 */
[----:B0-----:R-:W-:-:S06]  /*0d00*/  IMAD.WIDE.U32 R122, R22, 0x8, R122 ;  /* 0x00000008167a7825 */ /* 0x001fcc00078e007a */
[----:B------:R-:W3:Y:S01]  /*0d10*/  LDG.E.64 R122, desc[UR12][R122.64] ;  /* 0x0000000c7a7a7981 */ /* 0x000ee2000c1e1b00 */
[----:B--2---:R-:W-:-:S06]  /*0d20*/  IMAD.WIDE.U32 R18, R22, 0x8, R18 ;  /* 0x0000000816127825 */ /* 0x004fcc00078e0012 */
[----:B------:R-:W2:Y:S01]  /*0d30*/  LDG.E.64 R18, desc[UR12][R18.64] ;  /* 0x0000000c12127981 */ /* 0x000ea2000c1e1b00 */
[----:B----4-:R-:W-:-:S06]  /*0d40*/  IMAD.WIDE.U32 R120, R22, 0x8, R120 ;  /* 0x0000000816787825 */ /* 0x010fcc00078e0078 */
[----:B------:R-:W4:Y:S01]  /*0d50*/  LDG.E.64 R120, desc[UR12][R120.64] ;  /* 0x0000000c78787981 */ /* 0x000f22000c1e1b00 */
[----:B------:R-:W-:-:S04]  /*0d60*/  ISETP.NE.U32.AND P0, PT, RZ, UR14, PT ;  /* 0x0000000eff007c0c */ /* 0x000fc8000bf05070 */
[----:B------:R-:W-:-:S13]  /*0d70*/  ISETP.NE.AND.EX P0, PT, RZ, UR15, PT, P0 ;  /* 0x0000000fff007c0c */ /* 0x000fda000bf05300 */
[----:B------:R-:W0:Y:S01]  /*0d80*/  @P0 LDC.64 R124, c[0x0][0x438] ;  /* 0x00010e00ff7c0b82 */ /* 0x000e220000000a00 */
[----:B------:R-:W-:Y:S01]  /*0d90*/  IMAD.U32 R126, R153, 0x10000, RZ ;  /* 0x00010000997e7824 */ /* 0x000fe200078e00ff */
[----:B------:R-:W-:Y:S02]  /*0da0*/  SHF.L.U32 R17, R154, 0x10, RZ ;  /* 0x000000109a117819 */ /* 0x000fe400000006ff */
[----:B------:R-:W-:Y:S01]  /*0db0*/  SHF.L.U32 R20, R158, 0x10, RZ ;  /* 0x000000109e147819 */ /* 0x000fe200000006ff */
[----:B0-----:R-:W-:-:S05]  /*0dc0*/  @P0 IMAD.WIDE.U32 R124, R22, 0x8, R124 ;  /* 0x00000008167c0825 */ /* 0x001fca00078e007c */
[----:B------:R0:W5:Y:S01]  /*0dd0*/  @P0 LDG.E.64 R176, desc[UR12][R124.64] ;  /* 0x0000000c7cb00981 */ /* 0x000162000c1e1b00 */
[----:B---3--:R-:W-:Y:S02]  /*0de0*/  MOV R3, R122 ;  /* 0x0000007a00037202 */ /* 0x008fe40000000f00 */
[----:B------:R-:W-:Y:S02]  /*0df0*/  SHF.R.U64 R130, R122, 0x10, R123 ;  /* 0x000000107a827819 */ /* 0x000fe4000000127b */
[----:B--2---:R-:W-:Y:S02]  /*0e00*/  MOV R122, R18 ;  /* 0x00000012007a7202 */ /* 0x004fe40000000f00 */
[----:B------:R-:W-:Y:S01]  /*0e10*/  SHF.R.U64 R18, R18, 0x10, R19 ;  /* 0x0000001012127819 */ /* 0x000fe20000001213 */
[----:B------:R-:W-:-:S03]  /*0e20*/  IMAD.MOV.U32 R129, RZ, RZ, R123 ;  /* 0x000000ffff817224 */ /* 0x000fc600078e007b */
[----:B0-----:R-:W-:Y:S02]  /*0e30*/  SHF.L.U32 R125, R18, 0x10, RZ ;  /* 0x00000010127d7819 */ /* 0x001fe400000006ff */
[----:B------:R-:W-:Y:S01]  /*0e40*/  SHF.R.U32.HI R132, RZ, 0x10, R123 ;  /* 0x00000010ff847819 */ /* 0x000fe2000001167b */
[----:B------:R-:W-:Y:S01]  /*0e50*/  IMAD.U32 R123, R3, 0x10000, RZ ;  /* 0x00010000037b7824 */ /* 0x000fe200078e00ff */
[----:B------:R-:W-:Y:S01]  /*0e60*/  SHF.L.U32 R18, R157, 0x10, RZ ;  /* 0x000000109d127819 */ /* 0x000fe200000006ff */
[----:B------:R-:W-:Y:S01]  /*0e70*/  FMUL.FTZ R3, R126, R125 ;  /* 0x0000007d7e037220 */ /* 0x000fe20000410000 */
[----:B------:R-:W-:Y:S02]  /*0e80*/  SHF.L.U32 R124, R130, 0x10, RZ ;  /* 0x00000010827c7819 */ /* 0x000fe400000006ff */
[----:B------:R-:W-:Y:S02]  /*0e90*/  SHF.L.U32 R127, R122, 0x10, RZ ;  /* 0x000000107a7f7819 */ /* 0x000fe400000006ff */
[----:B------:R-:W-:-:S02]  /*0ea0*/  MOV R122, R19 ;  /* 0x00000013007a7202 */ /* 0x000fc40000000f00 */
[----:B------:R-:W-:Y:S01]  /*0eb0*/  SHF.R.U32.HI R133, RZ, 0x10, R19 ;  /* 0x00000010ff857819 */ /* 0x000fe20000011613 */
[----:B------:R-:W-:Y:S01]  /*0ec0*/  FFMA.FTZ R19, R18, R124, R3 ;  /* 0x0000007c12137223 */ /* 0x000fe20000010003 */
[----:B------:R-:W-:Y:S01]  /*0ed0*/  FMUL.FTZ R17, R17, R127 ;  /* 0x0000007f11117220 */ /* 0x000fe20000410000 */
[----:B------:R-:W-:Y:S02]  /*0ee0*/  SHF.L.U32 R3, R152, 0x10, RZ ;  /* 0x0000001098037819 */ /* 0x000fe400000006ff */
[----:B------:R-:W-:Y:S01]  /*0ef0*/  SHF.L.U32 R126, R122, 0x10, RZ ;  /* 0x000000107a7e7819 */ /* 0x000fe200000006ff */
[----:B------:R-:W-:Y:S01]  /*0f00*/  IMAD.U32 R133, R133, 0x10000, RZ ;  /* 0x0001000085857824 */ /* 0x000fe200078e00ff */
[----:B------:R-:W-:Y:S01]  /*0f10*/  SHF.L.U32 R122, R151, 0x10, RZ ;  /* 0x00000010977a7819 */ /* 0x000fe200000006ff */
[----:B------:R-:W-:Y:S01]  /*0f20*/  FFMA.FTZ R20, R20, R123, R17 ;  /* 0x0000007b14147223 */ /* 0x000fe20000010011 */
[----:B------:R-:W-:Y:S01]  /*0f30*/  SHF.L.U32 R131, R129, 0x10, RZ ;  /* 0x0000001081837819 */ /* 0x000fe200000006ff */
[----:B------:R-:W-:Y:S01]  /*0f40*/  IMAD.U32 R18, R156, 0x10000, RZ ;  /* 0x000100009c127824 */ /* 0x000fe200078e00ff */
[----:B------:R-:W-:Y:S01]  /*0f50*/  SHF.L.U32 R130, R155, 0x10, RZ ;  /* 0x000000109b827819 */ /* 0x000fe200000006ff */
[----:B------:R-:W-:Y:S01]  /*0f60*/  FMUL.FTZ R17, R3, R126 ;  /* 0x0000007e03117220 */ /* 0x000fe20000410000 */
[----:B------:R-:W-:Y:S01]  /*0f70*/  SHF.L.U32 R132, R132, 0x10, RZ ;  /* 0x0000001084847819 */ /* 0x000fe200000006ff */
[----:B------:R-:W-:Y:S01]  /*0f80*/  FMUL.FTZ R135, R122, R133 ;  /* 0x000000857a877220 */ /* 0x000fe20000410000 */
[----:B----4-:R-:W-:Y:S01]  /*0f90*/  SHF.R.U64 R134, R120, 0x10, R121 ;  /* 0x0000001078867819 */ /* 0x010fe20000001279 */
[----:B------:R-:W-:Y:S01]  /*0fa0*/  FFMA.FTZ R18, R18, R131, R17 ;  /* 0x0000008312127223 */ /* 0x000fe20000010011 */
[----:B------:R-:W-:Y:S01]  /*0fb0*/  SHF.L.U32 R3, R120, 0x10, RZ ;  /* 0x0000001078037819 */ /* 0x000fe200000006ff */
[----:B------:R-:W-:Y:S01]  /*0fc0*/  FFMA.FTZ R17, R130, R132, R135 ;  /* 0x0000008482117223 */ /* 0x000fe20000010087 */
[----:B------:R-:W-:Y:S01]  /*0fd0*/  IMAD.U32 R129, R121, 0x10000, RZ ;  /* 0x0001000079817824 */ /* 0x000fe200078e00ff */
[----:B------:R-:W-:-:S02]  /*0fe0*/  SHF.R.U32.HI R130, RZ, 0x10, R121 ;  /* 0x00000010ff827819 */ /* 0x000fc40000011679 */
[----:B------:R-:W-:Y:S01]  /*0ff0*/  SHF.L.U32 R121, R134, 0x10, RZ ;  /* 0x0000001086797819 */ /* 0x000fe200000006ff */
[C---:B------:R-:W-:Y:S01]  /*1000*/  FADD.FTZ R122, -R128.reuse, R3 ;  /* 0x00000003807a7221 */ /* 0x040fe20000010100 */
[----:B------:R-:W-:-:S03]  /*1010*/  FADD.FTZ R120, -R128, R129 ;  /* 0x0000008180787221 */ /* 0x000fc60000010100 */
[----:B------:R-:W-:Y:S01]  /*1020*/  FADD.FTZ R182, -R128, R121 ;  /* 0x0000007980b67221 */ /* 0x000fe20000010100 */
[----:B------:R-:W-:Y:S01]  /*1030*/  SHF.L.U32 R121, R130, 0x10, RZ ;  /* 0x0000001082797819 */ /* 0x000fe200000006ff */
[C---:B-----5:R-:W-:Y:S01]  /*1040*/  FMUL.FTZ R3, R21.reuse, R122 ;  /* 0x0000007a15037220 */ /* 0x060fe20000410000 */
[C---:B------:R-:W-:Y:S01]  /*1050*/  FMUL.FTZ R183, R21.reuse, R120 ;  /* 0x0000007815b77220 */ /* 0x040fe20000410000 */
[----:B------:R-:W-:Y:S01]  /*1060*/  FADD.FTZ R120, RZ, R20 ;  /* 0x00000014ff787221 */ /* 0x000fe20000010000 */
[----:B------:R-:W-:Y:S01]  /*1070*/  FMUL.FTZ R182, R21, R182 ;  /* 0x000000b615b67220 */ /* 0x000fe20000410000 */
[----:B------:R-:W-:Y:S01]  /*1080*/  FADD.FTZ R184, -R128, R121 ;  /* 0x0000007980b87221 */ /* 0x000fe20000010100 */
[C---:B------:R-:W-:Y:S01]  /*1090*/  FFMA.FTZ R121, R3.reuse, R20, RZ ;  /* 0x0000001403797223 */ /* 0x040fe200000100ff */
[----:B------:R-:W-:Y:S01]  /*10a0*/  FADD.FTZ R96, R96, R123 ;  /* 0x0000007b60607221 */ /* 0x000fe20000010000 */
[----:B------:R-:W-:Y:S01]  /*10b0*/  FFMA.FTZ R116, R3, R123, R116 ;  /* 0x0000007b03747223 */ /* 0x000fe20000010074 */
[----:B------:R-:W-:Y:S01]  /*10c0*/  FADD.FTZ R123, R120, R19 ;  /* 0x00000013787b7221 */ /* 0x000fe20000010000 */
[----:B------:R-:W-:Y:S01]  /*10d0*/  FFMA.FTZ R120, R182, R19, R121 ;  /* 0x00000013b6787223 */ /* 0x000fe20000010079 */
[----:B------:R-:W-:-:S02]  /*10e0*/  FMUL.FTZ R184, R21, R184 ;  /* 0x000000b815b87220 */ /* 0x000fc40000410000 */
[----:B------:R-:W-:Y:S01]  /*10f0*/  FADD.FTZ R122, R123, R18 ;  /* 0x000000127b7a7221 */ /* 0x000fe20000010000 */
[C---:B------:R-:W-:Y:S01]  /*1100*/  FFMA.FTZ R120, R183.reuse, R18, R120 ;  /* 0x00000012b7787223 */ /* 0x040fe20000010078 */
[----:B------:R-:W-:Y:S01]  /*1110*/  FADD.FTZ R98, R98, R131 ;  /* 0x0000008362627221 */ /* 0x000fe20000010000 */
[----:B------:R-:W-:Y:S01]  /*1120*/  FFMA.FTZ R118, R183, R131, R118 ;  /* 0x00000083b7767223 */ /* 0x000fe20000010076 */
[----:B------:R-:W-:Y:S01]  /*1130*/  FADD.FTZ R56, R56, R127 ;  /* 0x0000007f38387221 */ /* 0x000fe20000010000 */
[----:B------:R-:W-:Y:S01]  /*1140*/  FFMA.FTZ R76, R3, R127, R76 ;  /* 0x0000007f034c7223 */ /* 0x000fe2000001004c */
[----:B------:R-:W-:Y:S01]  /*1150*/  FADD.FTZ R58, R58, R126 ;  /* 0x0000007e3a3a7221 */ /* 0x000fe20000010000 */
[----:B------:R-:W-:Y:S01]  /*1160*/  FFMA.FTZ R78, R183, R126, R78 ;  /* 0x0000007eb74e7223 */ /* 0x000fe2000001004e */
[----:B------:R-:W-:Y:S01]  /*1170*/  FADD.FTZ R57, R57, R125 ;  /* 0x0000007d39397221 */ /* 0x000fe20000010000 */
[C---:B------:R-:W-:Y:S01]  /*1180*/  FFMA.FTZ R77, R182.reuse, R125, R77 ;  /* 0x0000007db64d7223 */ /* 0x040fe2000001004d */
[----:B------:R-:W-:Y:S01]  /*1190*/  FADD.FTZ R97, R97, R124 ;  /* 0x0000007c61617221 */ /* 0x000fe20000010000 */
[----:B------:R-:W-:Y:S01]  /*11a0*/  FFMA.FTZ R117, R182, R124, R117 ;  /* 0x0000007cb6757223 */ /* 0x000fe20000010075 */
[----:B------:R-:W-:Y:S01]  /*11b0*/  FADD.FTZ R99, R99, R132 ;  /* 0x0000008463637221 */ /* 0x000fe20000010000 */
[C---:B------:R-:W-:Y:S01]  /*11c0*/  FFMA.FTZ R119, R184.reuse, R132, R119 ;  /* 0x00000084b8777223 */ /* 0x040fe20000010077 */
[----:B------:R-:W-:Y:S01]  /*11d0*/  FADD.FTZ R59, R59, R133 ;  /* 0x000000853b3b7221 */ /* 0x000fe20000010000 */
[----:B------:R-:W-:Y:S01]  /*11e0*/  FFMA.FTZ R79, R184, R133, R79 ;  /* 0x00000085b84f7223 */ /* 0x000fe2000001004f */
[----:B------:R-:W-:Y:S01]  /*11f0*/  IADD3 R131, PT, PT, R22, 0x100, RZ ;  /* 0x0000010016837810 */ /* 0x000fe20007ffe0ff */
[----:B------:R-:W-:Y:S01]  /*1200*/  FADD.FTZ R129, R122, R17 ;  /* 0x000000117a817221 */ /* 0x000fe20000010000 */
[----:B------:R-:W-:-:S07]  /*1210*/  FFMA.FTZ R130, R184, R17, R120 ;  /* 0x00000011b8827223 */ /* 0x000fce0000010078 */
.L_x_2:
[----:B-1-3--:R-:W-:Y:S05]  /*1220*/  BSYNC.RECONVERGENT B0 ;  /* 0x0000000000007941 */ /* 0x00afea0003800200 */
.L_x_1:
[----:B------:R-:W-:Y:S04]  /*1230*/  BSSY.RECONVERGENT B0, `(.L_x_3) ;  /* 0x0000057000007945 */ /* 0x000fe80003800200 */
[----:B------:R-:W-:Y:S05]  /*1240*/  @!P1 BRA `(.L_x_4) ;  /* 0x0000000400549947 */ /* 0x000fea0003800000 */
[----:B------:R-:W0:Y:S08]  /*1250*/  LDC.64 R124, c[0x0][0x428] ;  /* 0x00010a00ff7c7b82 */ /* 0x000e300000000a00 */
[----:B------:R-:W1:Y:S08]  /*1260*/  LDC.64 R122, c[0x0][0x430] ;  /* 0x00010c00ff7a7b82 */ /* 0x000e700000000a00 */
[----:B------:R-:W2:Y:S01]  /*1270*/  LDC.64 R14, c[0x0][0x3a8] ;  /* 0x0000ea00ff0e7b82 */ /* 0x000ea20000000a00 */
[----:B0-----:R-:W-:-:S06]  /*1280*/  IMAD.WIDE.U32 R124, R131, 0x8, R124 ;  /* 0x00000008837c7825 */ /* 0x001fcc00078e007c */
[----:B------:R-:W3:Y:S01]  /*1290*/  LDG.E.64 R124, desc[UR12][R124.64] ;  /* 0x0000000c7c7c7981 */ /* 0x000ee2000c1e1b00 */
[----:B-1----:R-:W-:-:S06]  /*12a0*/  IMAD.WIDE.U32 R122, R131, 0x8, R122 ;  /* 0x00000008837a7825 */ /* 0x002fcc00078e007a */
[----:B------:R-:W4:Y:S01]  /*12b0*/  LDG.E.64 R122, desc[UR12][R122.64] ;  /* 0x0000000c7a7a7981 */ /* 0x000f22000c1e1b00 */
[----:B--2---:R-:W-:-:S06]  /*12c0*/  IMAD.WIDE.U32 R120, R131, 0x8, R14 ;  /* 0x0000000883787825 */ /* 0x004fcc00078e000e */
[----:B------:R-:W2:Y:S01]  /*12d0*/  LDG.E.64 R120, desc[UR12][R120.64] ;  /* 0x0000000c78787981 */ /* 0x000ea2000c1e1b00 */
[----:B------:R-:W-:-:S04]  /*12e0*/  ISETP.NE.U32.AND P0, PT, RZ, UR14, PT ;  /* 0x0000000eff007c0c */ /* 0x000fc8000bf05070 */
[----:B------:R-:W-:-:S13]  /*12f0*/  ISETP.NE.AND.EX P0, PT, RZ, UR15, PT, P0 ;  /* 0x0000000fff007c0c */ /* 0x000fda000bf05300 */
[----:B------:R-:W0:Y:S01]  /*1300*/  @P0 LDC.64 R14, c[0x0][0x438] ;  /* 0x00010e00ff0e0b82 */ /* 0x000e220000000a00 */
[----:B------:R-:W-:Y:S02]  /*1310*/  IMAD.U32 R16, R150, 0x10000, RZ ;  /* 0x0001000096107824 */ /* 0x000fe400078e00ff */
[----:B------:R-:W-:Y:S02]  /*1320*/  IMAD.U32 R134, R147, 0x10000, RZ ;  /* 0x0001000093867824 */ /* 0x000fe400078e00ff */
[----:B0-----:R-:W-:-:S05]  /*1330*/  @P0 IMAD.WIDE.U32 R14, R131, 0x8, R14 ;  /* 0x00000008830e0825 */ /* 0x001fca00078e000e */
[----:B------:R0:W5:Y:S02]  /*1340*/  @P0 LDG.E.64 R174, desc[UR12][R14.64] ;  /* 0x0000000c0eae0981 */ /* 0x000164000c1e1b00 */
[----:B0-----:R-:W-:Y:S01]  /*1350*/  IMAD.U32 R15, R149, 0x10000, RZ ;  /* 0x00010000950f7824 */ /* 0x001fe200078e00ff */
[----:B------:R-:W-:Y:S01]  /*1360*/  SHF.L.U32 R14, R148, 0x10, RZ ;  /* 0x00000010940e7819 */ /* 0x000fe200000006ff */
[----:B------:R-:W-:Y:S01]  /*1370*/  VIADD R131, R131, 0x100 ;  /* 0x0000010083837836 */ /* 0x000fe20000000000 */
[--C-:B---3--:R-:W-:Y:S02]  /*1380*/  SHF.R.U64 R126, R124, 0x10, R125.reuse ;  /* 0x000000107c7e7819 */ /* 0x108fe4000000127d */
[----:B------:R-:W-:Y:S02]  /*1390*/  MOV R133, R125 ;  /* 0x0000007d00857202 */ /* 0x000fe40000000f00 */
[----:B------:R-:W-:Y:S01]  /*13a0*/  SHF.R.U32.HI R135, RZ, 0x10, R125 ;  /* 0x00000010ff877819 */ /* 0x000fe2000001167d */
[----:B------:R-:W-:Y:S01]  /*13b0*/  IMAD.MOV.U32 R13, RZ, RZ, R124 ;  /* 0x000000ffff0d7224 */ /* 0x000fe200078e007c */
[----:B----4-:R-:W-:-:S02]  /*13c0*/  MOV R125, R122 ;  /* 0x0000007a007d7202 */ /* 0x010fc40000000f00 */
[----:B------:R-:W-:Y:S02]  /*13d0*/  SHF.R.U64 R132, R122, 0x10, R123 ;  /* 0x000000107a847819 */ /* 0x000fe4000000127b */
[----:B------:R-:W-:Y:S02]  /*13e0*/  SHF.L.U32 R124, R146, 0x10, RZ ;  /* 0x00000010927c7819 */ /* 0x000fe400000006ff */
[----:B------:R-:W-:Y:S02]  /*13f0*/  SHF.L.U32 R127, R125, 0x10, RZ ;  /* 0x000000107d7f7819 */ /* 0x000fe400000006ff */
[----:B------:R-:W-:Y:S02]  /*1400*/  SHF.L.U32 R122, R145, 0x10, RZ ;  /* 0x00000010917a7819 */ /* 0x000fe400000006ff */
[----:B------:R-:W-:Y:S02]  /*1410*/  SHF.L.U32 R132, R132, 0x10, RZ ;  /* 0x0000001084847819 */ /* 0x000fe400000006ff */
[----:B------:R-:W-:Y:S01]  /*1420*/  SHF.L.U32 R125, R13, 0x10, RZ ;  /* 0x000000100d7d7819 */ /* 0x000fe200000006ff */
[----:B------:R-:W-:Y:S01]  /*1430*/  FMUL.FTZ R13, R124, R127 ;  /* 0x0000007f7c0d7220 */ /* 0x000fe20000410000 */
[----:B------:R-:W-:Y:S01]  /*1440*/  MOV R124, R123 ;  /* 0x0000007b007c7202 */ /* 0x000fe20000000f00 */
[----:B------:R-:W-:Y:S01]  /*1450*/  FMUL.FTZ R122, R122, R132 ;  /* 0x000000847a7a7220 */ /* 0x000fe20000410000 */
[----:B------:R-:W-:Y:S01]  /*1460*/  SHF.L.U32 R126, R126, 0x10, RZ ;  /* 0x000000107e7e7819 */ /* 0x000fe200000006ff */
[----:B------:R-:W-:Y:S01]  /*1470*/  FFMA.FTZ R16, R16, R125, R13 ;  /* 0x0000007d10107223 */ /* 0x000fe2000001000d */
[----:B------:R-:W-:Y:S01]  /*1480*/  SHF.R.U32.HI R178, RZ, 0x10, R123 ;  /* 0x00000010ffb27819 */ /* 0x000fe2000001167b */
[----:B------:R-:W-:Y:S01]  /*1490*/  IMAD.U32 R13, R144, 0x10000, RZ ;  /* 0x00010000900d7824 */ /* 0x000fe200078e00ff */
[----:B------:R-:W-:Y:S01]  /*14a0*/  SHF.L.U32 R124, R124, 0x10, RZ ;  /* 0x000000107c7c7819 */ /* 0x000fe200000006ff */
[----:B------:R-:W-:Y:S01]  /*14b0*/  FFMA.FTZ R15, R15, R126, R122 ;  /* 0x0000007e0f0f7223 */ /* 0x000fe2000001007a */
[----:B------:R-:W-:-:S02]  /*14c0*/  SHF.L.U32 R122, R143, 0x10, RZ ;  /* 0x000000108f7a7819 */ /* 0x000fc400000006ff */
[----:B------:R-:W-:Y:S01]  /*14d0*/  SHF.L.U32 R178, R178, 0x10, RZ ;  /* 0x00000010b2b27819 */ /* 0x000fe200000006ff */
[----:B------:R-:W-:Y:S01]  /*14e0*/  FMUL.FTZ R123, R13, R124 ;  /* 0x0000007c0d7b7220 */ /* 0x000fe20000410000 */
[----:B--2---:R-:W-:Y:S01]  /*14f0*/  SHF.L.U32 R13, R120, 0x10, RZ ;  /* 0x00000010780d7819 */ /* 0x004fe200000006ff */
[----:B------:R-:W-:Y:S02]  /*1500*/  IMAD.U32 R135, R135, 0x10000, RZ ;  /* 0x0001000087877824 */ /* 0x000fe400078e00ff */
[----:B------:R-:W-:Y:S01]  /*1510*/  FMUL.FTZ R179, R122, R178 ;  /* 0x000000b27ab37220 */ /* 0x000fe20000410000 */
[----:B------:R-:W-:Y:S01]  /*1520*/  SHF.L.U32 R133, R133, 0x10, RZ ;  /* 0x0000001085857819 */ /* 0x000fe200000006ff */
[----:B------:R-:W-:Y:S02]  /*1530*/  FADD.FTZ R122, -R128, R13 ;  /* 0x0000000d807a7221 */ /* 0x000fe40000010100 */
[----:B------:R-:W-:Y:S01]  /*1540*/  FFMA.FTZ R13, R134, R135, R179 ;  /* 0x00000087860d7223 */ /* 0x000fe200000100b3 */
[----:B------:R-:W-:Y:S01]  /*1550*/  SHF.R.U64 R179, R120, 0x10, R121 ;  /* 0x0000001078b37819 */ /* 0x000fe20000001279 */
[----:B------:R-:W-:Y:S01]  /*1560*/  FFMA.FTZ R14, R14, R133, R123 ;  /* 0x000000850e0e7223 */ /* 0x000fe2000001007b */
[----:B------:R-:W-:-:S02]  /*1570*/  SHF.L.U32 R123, R121, 0x10, RZ ;  /* 0x00000010797b7819 */ /* 0x000fc400000006ff */
[----:B------:R-:W-:Y:S02]  /*1580*/  SHF.R.U32.HI R134, RZ, 0x10, R121 ;  /* 0x00000010ff867819 */ /* 0x000fe40000011679 */
[----:B------:R-:W-:Y:S01]  /*1590*/  SHF.L.U32 R121, R179, 0x10, RZ ;  /* 0x00000010b3797819 */ /* 0x000fe200000006ff */
[----:B------:R-:W-:Y:S01]  /*15a0*/  FADD.FTZ R120, -R128, R123 ;  /* 0x0000007b80787221 */ /* 0x000fe20000010100 */
[----:B-----5:R-:W-:-:S03]  /*15b0*/  FMUL.FTZ R185, R21, R122 ;  /* 0x0000007a15b97220 */ /* 0x020fc60000410000 */
[----:B------:R-:W-:Y:S01]  /*15c0*/  FADD.FTZ R186, -R128, R121 ;  /* 0x0000007980ba7221 */ /* 0x000fe20000010100 */
[----:B------:R-:W-:Y:S01]  /*15d0*/  SHF.L.U32 R121, R134, 0x10, RZ ;  /* 0x0000001086797819 */ /* 0x000fe200000006ff */
[----:B------:R-:W-:Y:S01]  /*15e0*/  FMUL.FTZ R187, R21, R120 ;  /* 0x0000007815bb7220 */ /* 0x000fe20000410000 */
[----:B------:R-:W-:Y:S01]  /*15f0*/  FADD.FTZ R120, R129, R16 ;  /* 0x0000001081787221 */ /* 0x000fe20000010000 */
[----:B------:R-:W-:Y:S02]  /*1600*/  FMUL.FTZ R186, R21, R186 ;  /* 0x000000ba15ba7220 */ /* 0x000fe40000410000 */
[----:B------:R-:W-:Y:S01]  /*1610*/  FADD.FTZ R188, -R128, R121 ;  /* 0x0000007980bc7221 */ /* 0x000fe20000010100 */
[----:B------:R-:W-:Y:S01]  /*1620*/  FFMA.FTZ R121, R185, R16, R130 ;  /* 0x00000010b9797223 */ /* 0x000fe20000010082 */
[----:B------:R-:W-:-:S03]  /*1630*/  FADD.FTZ R123, R120, R15 ;  /* 0x0000000f787b7221 */ /* 0x000fc60000010000 */
[----:B------:R-:W-:Y:S01]  /*1640*/  FFMA.FTZ R120, R186, R15, R121 ;  /* 0x0000000fba787223 */ /* 0x000fe20000010079 */
[----:B------:R-:W-:Y:S01]  /*1650*/  FMUL.FTZ R188, R21, R188 ;  /* 0x000000bc15bc7220 */ /* 0x000fe20000410000 */
[----:B------:R-:W-:Y:S02]  /*1660*/  FADD.FTZ R122, R123, R14 ;  /* 0x0000000e7b7a7221 */ /* 0x000fe40000010000 */
        /* <DEDUP_REMOVED lines=18> */
[----:B------:R-:W-:-:S07]  /*1790*/  FFMA.FTZ R130, R188, R13, R120 ;  /* 0x0000000dbc827223 */ /* 0x000fce0000010078 */
.L_x_4:
[----:B------:R-:W-:Y:S05]  /*17a0*/  BSYNC.RECONVERGENT B0 ;  /* 0x0000000000007941 */ /* 0x000fea0003800200 */
.L_x_3:
        /* <DEDUP_REMOVED lines=14> */
[----:B------:R-:W-:Y:S02]  /*1890*/  SHF.L.U32 R12, R142, 0x10, RZ ;  /* 0x000000108e0c7819 */ /* 0x000fe400000006ff */
[----:B------:R-:W-:Y:S01]  /*18a0*/  SHF.L.U32 R126, R137, 0x10, RZ ;  /* 0x00000010897e7819 */ /* 0x000fe200000006ff */
[----:B0-----:R-:W-:-:S05]  /*18b0*/  @P0 IMAD.WIDE.U32 R10, R131, 0x8, R10 ;  /* 0x00000008830a0825 */ /* 0x001fca00078e000a */
[----:B------:R0:W5:Y:S02]  /*18c0*/  @P0 LDG.E.64 R172, desc[UR12][R10.64] ;  /* 0x0000000c0aac0981 */ /* 0x000164000c1e1b00 */
[----:B0-----:R-:W-:Y:S02]  /*18d0*/  SHF.L.U32 R11, R141, 0x10, RZ ;  /* 0x000000108d0b7819 */ /* 0x001fe400000006ff */
[----:B------:R-:W-:Y:S02]  /*18e0*/  SHF.L.U32 R10, R140, 0x10, RZ ;  /* 0x000000108c0a7819 */ /* 0x000fe400000006ff */
[----:B------:R-:W-:Y:S02]  /*18f0*/  IADD3 R131, PT, PT, R131, 0x100, RZ ;  /* 0x0000010083837810 */ /* 0x000fe40007ffe0ff */
[----:B---3--:R-:W-:Y:S02]  /*1900*/  SHF.R.U64 R134, R124, 0x10, R125 ;  /* 0x000000107c867819 */ /* 0x008fe4000000127d */
[----:B------:R-:W-:-:S02]  /*1910*/  MOV R133, R125 ;  /* 0x0000007d00857202 */ /* 0x000fc40000000f00 */
[----:B------:R-:W-:Y:S01]  /*1920*/  SHF.R.U32.HI R178, RZ, 0x10, R125 ;  /* 0x00000010ffb27819 */ /* 0x000fe2000001167d */
[----:B----4-:R-:W-:Y:S01]  /*1930*/  IMAD.MOV.U32 R125, RZ, RZ, R122 ;  /* 0x000000ffff7d7224 */ /* 0x010fe200078e007a */
[----:B------:R-:W-:Y:S02]  /*1940*/  MOV R9, R124 ;  /* 0x0000007c00097202 */ /* 0x000fe40000000f00 */
[----:B------:R-:W-:Y:S02]  /*1950*/  SHF.L.U32 R124, R138, 0x10, RZ ;  /* 0x000000108a7c7819 */ /* 0x000fe400000006ff */
[----:B------:R-:W-:Y:S02]  /*1960*/  SHF.L.U32 R127, R125, 0x10, RZ ;  /* 0x000000107d7f7819 */ /* 0x000fe400000006ff */
[--C-:B------:R-:W-:Y:S02]  /*1970*/  SHF.R.U64 R132, R122, 0x10, R123.reuse ;  /* 0x000000107a847819 */ /* 0x100fe4000000127b */
[----:B------:R-:W-:Y:S01]  /*1980*/  SHF.L.U32 R125, R9, 0x10, RZ ;  /* 0x00000010097d7819 */ /* 0x000fe200000006ff */
[----:B------:R-:W-:Y:S01]  /*1990*/  FMUL.FTZ R9, R124, R127 ;  /* 0x0000007f7c097220 */ /* 0x000fe20000410000 */
[--C-:B------:R-:W-:Y:S01]  /*19a0*/  IMAD.MOV.U32 R124, RZ, RZ, R123.reuse ;  /* 0x000000ffff7c7224 */ /* 0x100fe200078e007b */
[----:B------:R-:W-:Y:S01]  /*19b0*/  SHF.R.U32.HI R135, RZ, 0x10, R123 ;  /* 0x00000010ff877819 */ /* 0x000fe2000001167b */
[----:B------:R-:W-:Y:S01]  /*19c0*/  IMAD.U32 R132, R132, 0x10000, RZ ;  /* 0x0001000084847824 */ /* 0x000fe200078e00ff */
[----:B------:R-:W-:Y:S01]  /*19d0*/  SHF.L.U32 R122, R134, 0x10, RZ ;  /* 0x00000010867a7819 */ /* 0x000fe200000006ff */
[----:B------:R-:W-:Y:S01]  /*19e0*/  FFMA.FTZ R12, R12, R125, R9 ;  /* 0x0000007d0c0c7223 */ /* 0x000fe20000010009 */
[----:B------:R-:W-:Y:S01]  /*19f0*/  SHF.L.U32 R9, R136, 0x10, RZ ;  /* 0x0000001088097819 */ /* 0x000fe200000006ff */
[----:B------:R-:W-:Y:S01]  /*1a00*/  FMUL.FTZ R126, R126, R132 ;  /* 0x000000847e7e7220 */ /* 0x000fe20000410000 */
[----:B------:R-:W-:Y:S01]  /*1a10*/  SHF.L.U32 R124, R124, 0x10, RZ ;  /* 0x000000107c7c7819 */ /* 0x000fe200000006ff */
[----:B------:R-:W-:Y:S01]  /*1a20*/  IMAD.U32 R134, R39, 0x10000, RZ ;  /* 0x0001000027867824 */ /* 0x000fe200078e00ff */
[----:B------:R-:W-:Y:S01]  /*1a30*/  SHF.L.U32 R135, R135, 0x10, RZ ;  /* 0x0000001087877819 */ /* 0x000fe200000006ff */
[----:B------:R-:W-:Y:S01]  /*1a40*/  FFMA.FTZ R11, R11, R122, R126 ;  /* 0x0000007a0b0b7223 */ /* 0x000fe2000001007e */
[----:B------:R-:W-:Y:S01]  /*1a50*/  SHF.L.U32 R133, R133, 0x10, RZ ;  /* 0x0000001085857819 */ /* 0x000fe200000006ff */
[----:B------:R-:W-:Y:S01]  /*1a60*/  FMUL.FTZ R9, R9, R124 ;  /* 0x0000007c09097220 */ /* 0x000fe20000410000 */
[----:B------:R-:W-:Y:S01]  /*1a70*/  SHF.L.U32 R123, R139, 0x10, RZ ;  /* 0x000000108b7b7819 */ /* 0x000fe200000006ff */
[----:B--2---:R-:W-:Y:S01]  /*1a80*/  IMAD.U32 R179, R120, 0x10000, RZ ;  /* 0x0001000078b37824 */ /* 0x004fe200078e00ff */
[----:B------:R-:W-:Y:S01]  /*1a90*/  SHF.L.U32 R126, R178, 0x10, RZ ;  /* 0x00000010b27e7819 */ /* 0x000fe200000006ff */
[----:B------:R-:W-:Y:S01]  /*1aa0*/  FMUL.FTZ R134, R134, R135 ;  /* 0x0000008786867220 */ /* 0x000fe20000410000 */
[----:B------:R-:W-:Y:S01]  /*1ab0*/  SHF.R.U64 R120, R120, 0x10, R121 ;  /* 0x0000001078787819 */ /* 0x000fe20000001279 */
[----:B------:R-:W-:Y:S01]  /*1ac0*/  FFMA.FTZ R10, R10, R133, R9 ;  /* 0x000000850a0a7223 */ /* 0x000fe20000010009 */
[----:B------:R-:W-:Y:S01]  /*1ad0*/  SHF.L.U32 R191, R121, 0x10, RZ ;  /* 0x0000001079bf7819 */ /* 0x000fe200000006ff */
[----:B------:R-:W-:Y:S01]  /*1ae0*/  FFMA.FTZ R9, R123, R126, R134 ;  /* 0x0000007e7b097223 */ /* 0x000fe20000010086 */
[----:B------:R-:W-:Y:S01]  /*1af0*/  SHF.R.U32.HI R121, RZ, 0x10, R121 ;  /* 0x00000010ff797819 */ /* 0x000fe20000011679 */
[----:B------:R-:W-:Y:S01]  /*1b00*/  FADD.FTZ R178, -R128, R179 ;  /* 0x000000b380b27221 */ /* 0x000fe20000010100 */
[----:B------:R-:W-:-:S03]  /*1b10*/  SHF.L.U32 R123, R120, 0x10, RZ ;  /* 0x00000010787b7819 */ /* 0x000fc600000006ff */
[----:B------:R-:W-:Y:S02]  /*1b20*/  IMAD.U32 R121, R121, 0x10000, RZ ;  /* 0x0001000079797824 */ /* 0x000fe400078e00ff */
[----:B-----5:R-:W-:Y:S01]  /*1b30*/  FMUL.FTZ R189, R21, R178 ;  /* 0x000000b215bd7220 */ /* 0x020fe20000410000 */
[C---:B------:R-:W-:Y:S01]  /*1b40*/  FADD.FTZ R190, -R128.reuse, R123 ;  /* 0x0000007b80be7221 */ /* 0x040fe20000010100 */
[----:B------:R-:W-:Y:S01]  /*1b50*/  FADD.FTZ R120, R129, R12 ;  /* 0x0000000c81787221 */ /* 0x000fe20000010000 */
[C---:B------:R-:W-:Y:S01]  /*1b60*/  FADD.FTZ R192, -R128.reuse, R121 ;  /* 0x0000007980c07221 */ /* 0x040fe20000010100 */
[----:B------:R-:W-:Y:S01]  /*1b70*/  FADD.FTZ R134, -R128, R191 ;  /* 0x000000bf80867221 */ /* 0x000fe20000010100 */
[----:B------:R-:W-:Y:S01]  /*1b80*/  FMUL.FTZ R190, R21, R190 ;  /* 0x000000be15be7220 */ /* 0x000fe20000410000 */
[----:B------:R-:W-:Y:S01]  /*1b90*/  FFMA.FTZ R121, R189, R12, R130 ;  /* 0x0000000cbd797223 */ /* 0x000fe20000010082 */
[----:B------:R-:W-:Y:S01]  /*1ba0*/  FADD.FTZ R123, R120, R11 ;  /* 0x0000000b787b7221 */ /* 0x000fe20000010000 */
[----:B------:R-:W-:-:S02]  /*1bb0*/  FMUL.FTZ R191, R21, R134 ;  /* 0x0000008615bf7220 */ /* 0x000fc40000410000 */
[C---:B------:R-:W-:Y:S01]  /*1bc0*/  FFMA.FTZ R120, R190.reuse, R11, R121 ;  /* 0x0000000bbe787223 */ /* 0x040fe20000010079 */
[----:B------:R-:W-:Y:S01]  /*1bd0*/  FADD.FTZ R89, R89, R122 ;  /* 0x0000007a59597221 */ /* 0x000fe20000010000 */
[----:B------:R-:W-:Y:S01]  /*1be0*/  FFMA.FTZ R109, R190, R122, R109 ;  /* 0x0000007abe6d7223 */ /* 0x000fe2000001006d */
[----:B------:R-:W-:Y:S01]  /*1bf0*/  FMUL.FTZ R192, R21, R192 ;  /* 0x000000c015c07220 */ /* 0x000fe20000410000 */
        /* <DEDUP_REMOVED lines=18> */
.L_x_6:
[----:B------:R-:W-:Y:S05]  /*1d20*/  BSYNC.RECONVERGENT B0 ;  /* 0x0000000000007941 */ /* 0x000fea0003800200 */
.L_x_5:
        /* <DEDUP_REMOVED lines=23> */
[----:B------:R-:W-:Y:S02]  /*1ea0*/  SHF.R.U32.HI R178, RZ, 0x10, R125 ;  /* 0x00000010ffb27819 */ /* 0x000fe4000001167d */
[----:B----4-:R-:W-:Y:S02]  /*1eb0*/  MOV R125, R122 ;  /* 0x0000007a007d7202 */ /* 0x010fe40000000f00 */
[----:B------:R-:W-:Y:S01]  /*1ec0*/  MOV R5, R124 ;  /* 0x0000007c00057202 */ /* 0x000fe20000000f00 */
[----:B------:R-:W-:Y:S01]  /*1ed0*/  IMAD.U32 R124, R34, 0x10000, RZ ;  /* 0x00010000227c7824 */ /* 0x000fe200078e00ff */
[----:B------:R-:W-:Y:S01]  /*1ee0*/  SHF.R.U64 R132, R122, 0x10, R123 ;  /* 0x000000107a847819 */ /* 0x000fe2000000127b */
[----:B------:R-:W-:Y:S01]  /*1ef0*/  IMAD.U32 R127, R125, 0x10000, RZ ;  /* 0x000100007d7f7824 */ /* 0x000fe200078e00ff */
[----:B------:R-:W-:Y:S02]  /*1f00*/  SHF.L.U32 R125, R5, 0x10, RZ ;  /* 0x00000010057d7819 */ /* 0x000fe400000006ff */
[----:B------:R-:W-:Y:S01]  /*1f10*/  SHF.L.U32 R132, R132, 0x10, RZ ;  /* 0x0000001084847819 */ /* 0x000fe200000006ff */
[----:B------:R-:W-:Y:S01]  /*1f20*/  FMUL.FTZ R5, R124, R127 ;  /* 0x0000007f7c057220 */ /* 0x000fe20000410000 */
[----:B------:R-:W-:-:S02]  /*1f30*/  MOV R124, R123 ;  /* 0x0000007b007c7202 */ /* 0x000fc40000000f00 */
[----:B------:R-:W-:Y:S01]  /*1f40*/  SHF.R.U32.HI R135, RZ, 0x10, R123 ;  /* 0x00000010ff877819 */ /* 0x000fe2000001167b */
[----:B------:R-:W-:Y:S01]  /*1f50*/  FFMA.FTZ R8, R8, R125, R5 ;  /* 0x0000007d08087223 */ /* 0x000fe20000010005 */
[----:B------:R-:W-:Y:S02]  /*1f60*/  IMAD.U32 R122, R134, 0x10000, RZ ;  /* 0x00010000867a7824 */ /* 0x000fe400078e00ff */
[----:B------:R-:W-:Y:S01]  /*1f70*/  FMUL.FTZ R126, R126, R132 ;  /* 0x000000847e7e7220 */ /* 0x000fe20000410000 */
[----:B------:R-:W-:Y:S01]  /*1f80*/  SHF.L.U32 R5, R32, 0x10, RZ ;  /* 0x0000001020057819 */ /* 0x000fe200000006ff */
[----:B------:R-:W-:Y:S01]  /*1f90*/  IMAD.U32 R124, R124, 0x10000, RZ ;  /* 0x000100007c7c7824 */ /* 0x000fe200078e00ff */
[----:B------:R-:W-:Y:S02]  /*1fa0*/  SHF.L.U32 R134, R31, 0x10, RZ ;  /* 0x000000101f867819 */ /* 0x000fe400000006ff */
[----:B------:R-:W-:Y:S01]  /*1fb0*/  SHF.L.U32 R135, R135, 0x10, RZ ;  /* 0x0000001087877819 */ /* 0x000fe200000006ff */
[----:B------:R-:W-:Y:S01]  /*1fc0*/  FFMA.FTZ R7, R7, R122, R126 ;  /* 0x0000007a07077223 */ /* 0x000fe2000001007e */
[----:B------:R-:W-:Y:S01]  /*1fd0*/  SHF.L.U32 R123, R35, 0x10, RZ ;  /* 0x00000010237b7819 */ /* 0x000fe200000006ff */
[----:B------:R-:W-:-:S02]  /*1fe0*/  IMAD.U32 R133, R133, 0x10000, RZ ;  /* 0x0001000085857824 */ /* 0x000fc400078e00ff */
[----:B------:R-:W-:Y:S01]  /*1ff0*/  FMUL.FTZ R5, R5, R124 ;  /* 0x0000007c05057220 */ /* 0x000fe20000410000 */
[----:B--2---:R-:W-:Y:S01]  /*2000*/  SHF.L.U32 R179, R120, 0x10, RZ ;  /* 0x0000001078b37819 */ /* 0x004fe200000006ff */
[----:B------:R-:W-:Y:S01]  /*2010*/  FMUL.FTZ R134, R134, R135 ;  /* 0x0000008786867220 */ /* 0x000fe20000410000 */
[----:B------:R-:W-:Y:S02]  /*2020*/  SHF.L.U32 R126, R178, 0x10, RZ ;  /* 0x00000010b27e7819 */ /* 0x000fe400000006ff */
[----:B------:R-:W-:Y:S01]  /*2030*/  SHF.R.U64 R120, R120, 0x10, R121 ;  /* 0x0000001078787819 */ /* 0x000fe20000001279 */
[----:B------:R-:W-:Y:S01]  /*2040*/  FFMA.FTZ R6, R6, R133, R5 ;  /* 0x0000008506067223 */ /* 0x000fe20000010005 */
[----:B------:R-:W-:Y:S01]  /*2050*/  SHF.L.U32 R195, R121, 0x10, RZ ;  /* 0x0000001079c37819 */ /* 0x000fe200000006ff */
[----:B------:R-:W-:Y:S01]  /*2060*/  FFMA.FTZ R5, R123, R126, R134 ;  /* 0x0000007e7b057223 */ /* 0x000fe20000010086 */
[----:B------:R-:W-:Y:S01]  /*2070*/  SHF.R.U32.HI R121, RZ, 0x10, R121 ;  /* 0x00000010ff797819 */ /* 0x000fe20000011679 */
[----:B------:R-:W-:Y:S01]  /*2080*/  FADD.FTZ R178, -R128, R179 ;  /* 0x000000b380b27221 */ /* 0x000fe20000010100 */
[----:B------:R-:W-:-:S02]  /*2090*/  IMAD.U32 R123, R120, 0x10000, RZ ;  /* 0x00010000787b7824 */ /* 0x000fc400078e00ff */
[----:B------:R-:W-:Y:S01]  /*20a0*/  SHF.L.U32 R121, R121, 0x10, RZ ;  /* 0x0000001079797819 */ /* 0x000fe200000006ff */
        /* <DEDUP_REMOVED lines=8> */
[----:B------:R-:W-:Y:S02]  /*2130*/  FMUL.FTZ R195, R21, R134 ;  /* 0x0000008615c37220 */ /* 0x000fe40000410000 */
        /* <DEDUP_REMOVED lines=22> */
.L_x_8:
[----:B------:R-:W-:Y:S05]  /*22a0*/  BSYNC.RECONVERGENT B0 ;  /* 0x0000000000007941 */ /* 0x000fea0003800200 */
.L_x_7:
        /* <DEDUP_REMOVED lines=15> */
[----:B------:R-:W-:Y:S02]  /*23a0*/  SHF.L.U32 R132, R25, 0x10, RZ ;  /* 0x0000001019847819 */ /* 0x000fe400000006ff */
[----:B------:R-:W-:Y:S02]  /*23b0*/  SHF.L.U32 R178, R24, 0x10, RZ ;  /* 0x0000001018b27819 */ /* 0x000fe400000006ff */
[----:B------:R-:W-:Y:S01]  /*23c0*/  SHF.L.U32 R4, R30, 0x10, RZ ;  /* 0x000000101e047819 */ /* 0x000fe200000006ff */
[----:B0-----:R-:W-:-:S05]  /*23d0*/  @P0 IMAD.WIDE.U32 R122, R131, 0x8, R122 ;  /* 0x00000008837a0825 */ /* 0x001fca00078e007a */
[----:B------:R3:W5:Y:S01]  /*23e0*/  @P0 LDG.E.64 R168, desc[UR12][R122.64] ;  /* 0x0000000c7aa80981 */ /* 0x000762000c1e1b00 */
[----:B------:R-:W-:Y:S02]  /*23f0*/  SHF.L.U32 R134, R28, 0x10, RZ ;  /* 0x000000101c867819 */ /* 0x000fe400000006ff */
[----:B---3--:R-:W-:Y:S02]  /*2400*/  MOV R122, R124 ;  /* 0x0000007c007a7202 */ /* 0x008fe40000000f00 */
[--C-:B------:R-:W-:Y:S01]  /*2410*/  SHF.R.U64 R124, R124, 0x10, R125.reuse ;  /* 0x000000107c7c7819 */ /* 0x100fe2000000127d */
[----:B------:R-:W-:Y:S01]  /*2420*/  IMAD.MOV.U32 R123, RZ, RZ, R125 ;  /* 0x000000ffff7b7224 */ /* 0x000fe200078e007d */
[----:B------:R-:W-:Y:S02]  /*2430*/  SHF.L.U32 R131, R122, 0x10, RZ ;  /* 0x000000107a837819 */ /* 0x000fe400000006ff */
[----:B------:R-:W-:Y:S02]  /*2440*/  SHF.L.U32 R124, R124, 0x10, RZ ;  /* 0x000000107c7c7819 */ /* 0x000fe400000006ff */
[----:B----4-:R-:W-:Y:S01]  /*2450*/  MOV R0, R126 ;  /* 0x0000007e00007202 */ /* 0x010fe20000000f00 */
[--C-:B------:R-:W-:Y:S01]  /*2460*/  IMAD.MOV.U32 R133, RZ, RZ, R127.reuse ;  /* 0x000000ffff857224 */ /* 0x100fe200078e007f */
[--C-:B------:R-:W-:Y:S01]  /*2470*/  SHF.R.U64 R135, R126, 0x10, R127.reuse ;  /* 0x000000107e877819 */ /* 0x100fe2000000127f */
[----:B------:R-:W-:Y:S01]  /*2480*/  IMAD.U32 R179, R123, 0x10000, RZ ;  /* 0x000100007bb37824 */ /* 0x000fe200078e00ff */
[----:B------:R-:W-:Y:S01]  /*2490*/  SHF.R.U32.HI R198, RZ, 0x10, R127 ;  /* 0x00000010ffc67819 */ /* 0x000fe2000001167f */
[----:B------:R-:W-:Y:S01]  /*24a0*/  FMUL.FTZ R123, R2, R131 ;  /* 0x00000083027b7220 */ /* 0x000fe20000410000 */
[----:B------:R-:W-:-:S02]  /*24b0*/  SHF.L.U32 R127, R0, 0x10, RZ ;  /* 0x00000010007f7819 */ /* 0x000fc400000006ff */
[----:B------:R-:W-:Y:S01]  /*24c0*/  SHF.L.U32 R122, R135, 0x10, RZ ;  /* 0x00000010877a7819 */ /* 0x000fe200000006ff */
[----:B------:R-:W-:Y:S01]  /*24d0*/  IMAD.U32 R126, R29, 0x10000, RZ ;  /* 0x000100001d7e7824 */ /* 0x000fe200078e00ff */
[----:B------:R-:W-:Y:S01]  /*24e0*/  SHF.L.U32 R135, R133, 0x10, RZ ;  /* 0x0000001085877819 */ /* 0x000fe200000006ff */
[----:B------:R-:W-:Y:S01]  /*24f0*/  FMUL.FTZ R133, R132, R124 ;  /* 0x0000007c84857220 */ /* 0x000fe20000410000 */
[----:B------:R-:W-:Y:S01]  /*2500*/  FMUL.FTZ R197, R178, R179 ;  /* 0x000000b3b2c57220 */ /* 0x000fe20000410000 */
[----:B------:R-:W-:Y:S01]  /*2510*/  SHF.R.U32.HI R125, RZ, 0x10, R125 ;  /* 0x00000010ff7d7819 */ /* 0x000fe2000001167d */
[----:B------:R-:W-:Y:S01]  /*2520*/  FFMA.FTZ R4, R4, R127, R123 ;  /* 0x0000007f04047223 */ /* 0x000fe2000001007b */
[----:B--2---:R-:W-:Y:S01]  /*2530*/  SHF.R.U64 R178, R120, 0x10, R121 ;  /* 0x0000001078b27819 */ /* 0x004fe20000001279 */
[----:B------:R-:W-:Y:S01]  /*2540*/  FFMA.FTZ R2, R126, R122, R133 ;  /* 0x0000007a7e027223 */ /* 0x000fe20000010085 */
[----:B------:R-:W-:Y:S02]  /*2550*/  IMAD.U32 R123, R120, 0x10000, RZ ;  /* 0x00010000787b7824 */ /* 0x000fe400078e00ff */
[----:B------:R-:W-:Y:S01]  /*2560*/  FFMA.FTZ R0, R134, R135, R197 ;  /* 0x0000008786007223 */ /* 0x000fe200000100c5 */
[----:B------:R-:W-:-:S02]  /*2570*/  SHF.L.U32 R133, R125, 0x10, RZ ;  /* 0x000000107d857819 */ /* 0x000fc400000006ff */
[----:B------:R-:W-:Y:S02]  /*2580*/  SHF.L.U32 R126, R23, 0x10, RZ ;  /* 0x00000010177e7819 */ /* 0x000fe400000006ff */
[----:B------:R-:W-:Y:S02]  /*2590*/  SHF.R.U32.HI R134, RZ, 0x10, R121 ;  /* 0x00000010ff867819 */ /* 0x000fe40000011679 */
[----:B------:R-:W-:Y:S01]  /*25a0*/  SHF.L.U32 R125, R121, 0x10, RZ ;  /* 0x00000010797d7819 */ /* 0x000fe200000006ff */
[----:B------:R-:W-:Y:S01]  /*25b0*/  FADD.FTZ R120, -R128, R123 ;  /* 0x0000007b80787221 */ /* 0x000fe20000010100 */
[----:B------:R-:W-:Y:S01]  /*25c0*/  SHF.L.U32 R121, R178, 0x10, RZ ;  /* 0x00000010b2797819 */ /* 0x000fe200000006ff */
[----:B------:R-:W-:Y:S01]  /*25d0*/  IMAD.U32 R132, R198, 0x10000, RZ ;  /* 0x00010000c6847824 */ /* 0x000fe200078e00ff */
[----:B------:R-:W-:Y:S01]  /*25e0*/  SHF.L.U32 R197, R27, 0x10, RZ ;  /* 0x000000101bc57819 */ /* 0x000fe200000006ff */
[----:B------:R-:W-:Y:S01]  /*25f0*/  FMUL.FTZ R126, R126, R133 ;  /* 0x000000857e7e7220 */ /* 0x000fe20000410000 */
[----:B-----5:R-:W-:Y:S01]  /*2600*/  FMUL.FTZ R199, R21, R120 ;  /* 0x0000007815c77220 */ /* 0x020fe20000410000 */
[----:B------:R-:W-:Y:S01]  /*2610*/  FADD.FTZ R198, -R128, R121 ;  /* 0x0000007980c67221 */ /* 0x000fe20000010100 */
[----:B------:R-:W-:Y:S01]  /*2620*/  SHF.L.U32 R123, R134, 0x10, RZ ;  /* 0x00000010867b7819 */ /* 0x000fe200000006ff */
[----:B------:R-:W-:Y:S01]  /*2630*/  FFMA.FTZ R197, R197, R132, R126 ;  /* 0x00000084c5c57223 */ /* 0x000fe2000001007e */
[C---:B------:R-:W-:Y:S01]  /*2640*/  FADD.FTZ R126, -R128.reuse, R125 ;  /* 0x0000007d807e7221 */ /* 0x040fe20000010100 */
[----:B------:R-:W-:Y:S01]  /*2650*/  FMUL.FTZ R198, R21, R198 ;  /* 0x000000c615c67220 */ /* 0x000fe20000410000 */
[----:B------:R-:W-:Y:S01]  /*2660*/  FADD.FTZ R129, R129, R4 ;  /* 0x0000000481817221 */ /* 0x000fe20000010000 */
[----:B------:R-:W-:Y:S01]  /*2670*/  FFMA.FTZ R121, R199, R4, R130 ;  /* 0x00000004c7797223 */ /* 0x000fe20000010082 */
[----:B------:R-:W-:Y:S01]  /*2680*/  FADD.FTZ R200, -R128, R123 ;  /* 0x0000007b80c87221 */ /* 0x000fe20000010100 */
[----:B------:R-:W-:Y:S01]  /*2690*/  FMUL.FTZ R201, R21, R126 ;  /* 0x0000007e15c97220 */ /* 0x000fe20000410000 */
[----:B------:R-:W-:Y:S01]  /*26a0*/  FADD.FTZ R129, R129, R2 ;  /* 0x0000000281817221 */ /* 0x000fe20000010000 */
        /* <DEDUP_REMOVED lines=22> */
.L_x_10:
[----:B------:R-:W-:Y:S05]  /*2810*/  BSYNC.RECONVERGENT B0 ;  /* 0x0000000000007941 */ /* 0x000fea0003800200 */
.L_x_9:
[----:B------:R-:W0:Y:S01]  /*2820*/  SHFL.DOWN PT, R120, R129, 0x10, 0x1f ;  /* 0x0a001f0081787f89 */ /* 0x000e2200000e0000 */
[----:B------:R-:W-:Y:S03]  /*2830*/  BSSY.RECONVERGENT B0, `(.L_x_11) ;  /* 0x000001f000007945 */ /* 0x000fe60003800200 */
[----:B------:R-:W1:Y:S01]  /*2840*/  SHFL.DOWN PT, R121, R130, 0x10, 0x1f ;  /* 0x0a001f0082797f89 */ /* 0x000e6200000e0000 */
[----:B------:R-:W2:Y:S01]  /*2850*/  S2R R202, SR_TID.X ;  /* 0x0000000000ca7919 */ /* 0x000ea20000002100 */
[----:B0-----:R-:W-:Y:S01]  /*2860*/  FADD.FTZ R120, R120, R129 ;  /* 0x0000008178787221 */ /* 0x001fe20000010000 */
[----:B-1----:R-:W-:-:S04]  /*2870*/  FADD.FTZ R121, R121, R130 ;  /* 0x0000008279797221 */ /* 0x002fc80000010000 */
[----:B------:R-:W0:Y:S04]  /*2880*/  SHFL.DOWN PT, R123, R120, 0x8, 0x1f ;  /* 0x09001f00787b7f89 */ /* 0x000e2800000e0000 */
[----:B------:R-:W1:Y:S01]  /*2890*/  SHFL.DOWN PT, R122, R121, 0x8, 0x1f ;  /* 0x09001f00797a7f89 */ /* 0x000e6200000e0000 */
[----:B--2---:R-:W-:Y:S01]  /*28a0*/  LOP3.LUT P0, RZ, R202, 0x1f, RZ, 0xc0, !PT ;  /* 0x0000001fcaff7812 */ /* 0x004fe2000780c0ff */
[----:B0-----:R-:W-:Y:S01]  /*28b0*/  FADD.FTZ R123, R120, R123 ;  /* 0x0000007b787b7221 */ /* 0x001fe20000010000 */
[----:B-1----:R-:W-:-:S04]  /*28c0*/  FADD.FTZ R122, R121, R122 ;  /* 0x0000007a797a7221 */ /* 0x002fc80000010000 */
[----:B------:R-:W0:Y:S04]  /*28d0*/  SHFL.DOWN PT, R124, R123, 0x4, 0x1f ;  /* 0x08801f007b7c7f89 */ /* 0x000e2800000e0000 */
[----:B------:R-:W1:Y:S01]  /*28e0*/  SHFL.DOWN PT, R125, R122, 0x4, 0x1f ;  /* 0x08801f007a7d7f89 */ /* 0x000e6200000e0000 */
        /* <DEDUP_REMOVED lines=9> */
[----:B-1----:R-:W-:Y:S01]  /*2980*/  FADD.FTZ R121, R126, R121 ;  /* 0x000000797e797221 */ /* 0x002fe20000010000 */
[----:B------:R-:W-:Y:S06]  /*2990*/  @P0 BRA `(.L_x_12) ;  /* 0x0000000000200947 */ /* 0x000fec0003800000 */
[----:B------:R-:W0:Y:S01]  /*29a0*/  S2UR UR5, SR_CgaCtaId ;  /* 0x00000000000579c3 */ /* 0x000e220000008800 */
[----:B------:R-:W-:Y:S01]  /*29b0*/  UMOV UR4, 0x400 ;  /* 0x0000040000047882 */ /* 0x000fe20000000000 */
[----:B------:R-:W-:-:S04]  /*29c0*/  SHF.R.U32.HI R122, RZ, 0x2, R202 ;  /* 0x00000002ff7a7819 */ /* 0x000fc800000116ca */
[----:B------:R-:W-:Y:S01]  /*29d0*/  LOP3.LUT R122, R122, 0x38, RZ, 0xc0, !PT ;  /* 0x000000387a7a7812 */ /* 0x000fe200078ec0ff */
[----:B0-----:R-:W-:-:S04]  /*29e0*/  ULEA UR4, UR5, UR4, 0x18 ;  /* 0x0000000405047291 */ /* 0x001fc8000f8ec0ff */
[----:B------:R-:W-:Y:S02]  /*29f0*/  UIADD3 UR5, UPT, UPT, UR4, 0x5040, URZ ;  /* 0x0000504004057890 */ /* 0x000fe4000fffe0ff */
[----:B------:R-:W-:-:S09]  /*2a00*/  @!UP1 UIADD3 UR5, UPT, UPT, UR4, 0x5000, URZ ;  /* 0x0000500004059890 */ /* 0x000fd2000fffe0ff */
[----:B------:R0:W-:Y:S03]  /*2a10*/  STS.64 [R122+UR5], R120 ;  /* 0x000000787a007988 */ /* 0x0001e60008000a05 */
.L_x_12:
[----:B------:R-:W-:Y:S05]  /*2a20*/  BSYNC.RECONVERGENT B0 ;  /* 0x0000000000007941 */ /* 0x000fea0003800200 */
.L_x_11:
[----:B------:R-:W1:Y:S08]  /*2a30*/  S2UR UR5, SR_CgaCtaId ;  /* 0x00000000000579c3 */ /* 0x000e700000008800 */
[----:B------:R-:W-:Y:S01]  /*2a40*/  BAR.SYNC.DEFER_BLOCKING 0x0 ;  /* 0x0000000000007b1d */ /* 0x000fe20000010000 */
[----:B------:R-:W-:-:S05]  /*2a50*/  ISETP.GE.U32.AND P0, PT, R160, 0x100, PT ;  /* 0x00000100a000780c */ /* 0x000fca0003f06070 */
[----:B------:R-:W-:Y:S02]  /*2a60*/  UMOV UR4, 0x400 ;  /* 0x0000040000047882 */ /* 0x000fe40000000000 */
[----:B------:R-:W2:Y:S01]  /*2a70*/  LDC.64 R178, c[0x0][0x380] ;  /* 0x0000e000ffb27b82 */ /* 0x000ea20000000a00 */
[----:B------:R-:W-:Y:S01]  /*2a80*/  BSSY.RECONVERGENT B0, `(.L_x_13) ;  /* 0x000012f000007945 */ /* 0x000fe20003800200 */
[----:B-1----:R-:W-:-:S04]  /*2a90*/  ULEA UR4, UR5, UR4, 0x18 ;  /* 0x0000000405047291 */ /* 0x002fc8000f8ec0ff */
[----:B------:R-:W-:Y:S02]  /*2aa0*/  UIADD3 UR5, UPT, UPT, UR4, 0x5040, URZ ;  /* 0x0000504004057890 */ /* 0x000fe4000fffe0ff */
[----:B------:R-:W-:Y:S02]  /*2ab0*/  @!UP1 UIADD3 UR5, UPT, UPT, UR4, 0x5000, URZ ;  /* 0x0000500004059890 */ /* 0x000fe4000fffe0ff */
[----:B------:R-:W-:Y:S01]  /*2ac0*/  UIADD3 UR10, UPT, UPT, UR4, 0x5050, URZ ;  /* 0x00005050040a7890 */ /* 0x000fe2000fffe0ff */
[----:B--2---:R-:W-:Y:S01]  /*2ad0*/  IADD3 R159, PT, PT, R159, R178, RZ ;  /* 0x000000b29f9f7210 */ /* 0x004fe20007ffe0ff */
[----:B------:R-:W-:-:S03]  /*2ae0*/  @!UP1 UIADD3 UR10, UPT, UPT, UR4, 0x5010, URZ ;  /* 0x00005010040a9890 */ /* 0x000fc6000fffe0ff */
[----:B------:R-:W-:Y:S02]  /*2af0*/  ISETP.GE.AND P6, PT, R159, R179, PT ;  /* 0x000000b39f00720c */ /* 0x000fe40003fc6270 */
[----:B0-----:R-:W0:Y:S01]  /*2b00*/  LDS.128 R120, [UR5] ;  /* 0x00000005ff787984 */ /* 0x001e220008000c00 */
[----:B------:R-:W-:Y:S02]  /*2b10*/  UIADD3 UR5, UPT, UPT, UR4, 0x5060, URZ ;  /* 0x0000506004057890 */ /* 0x000fe4000fffe0ff */
[----:B------:R-:W-:Y:S01]  /*2b20*/  @!UP1 UIADD3 UR5, UPT, UPT, UR4, 0x5020, URZ ;  /* 0x0000502004059890 */ /* 0x000fe2000fffe0ff */
[----:B------:R-:W1:Y:S01]  /*2b30*/  LDS.128 R124, [UR10] ;  /* 0x0000000aff7c7984 */ /* 0x000e620008000c00 */
[----:B------:R-:W-:Y:S02]  /*2b40*/  UIADD3 UR10, UPT, UPT, UR4, 0x5070, URZ ;  /* 0x00005070040a7890 */ /* 0x000fe4000fffe0ff */
[----:B------:R-:W-:-:S05]  /*2b50*/  @!UP1 UIADD3 UR10, UPT, UPT, UR4, 0x5030, URZ ;  /* 0x00005030040a9890 */ /* 0x000fca000fffe0ff */
[----:B------:R-:W2:Y:S04]  /*2b60*/  LDS.128 R128, [UR5] ;  /* 0x00000005ff807984 */ /* 0x000ea80008000c00 */
[----:B------:R-:W3:Y:S01]  /*2b70*/  LDS.128 R132, [UR10] ;  /* 0x0000000aff847984 */ /* 0x000ee20008000c00 */
[----:B0-----:R-:W-:Y:S01]  /*2b80*/  FADD.FTZ R203, RZ, R120 ;  /* 0x00000078ffcb7221 */ /* 0x001fe20000010000 */
[----:B------:R-:W-:Y:S02]  /*2b90*/  FADD.FTZ R120, RZ, R121 ;  /* 0x00000079ff787221 */ /* 0x000fe40000010000 */
[----:B------:R-:W0:Y:S01]  /*2ba0*/  LDC.U8 R121, c[0x0][0x410] ;  /* 0x00010400ff797b82 */ /* 0x000e220000000000 */
[----:B------:R-:W-:Y:S01]  /*2bb0*/  FADD.FTZ R203, R122, R203 ;  /* 0x000000cb7acb7221 */ /* 0x000fe20000010000 */
[----:B------:R-:W-:-:S03]  /*2bc0*/  FADD.FTZ R120, R123, R120 ;  /* 0x000000787b787221 */ /* 0x000fc60000010000 */
[----:B-1----:R-:W-:Y:S01]  /*2bd0*/  FADD.FTZ R203, R203, R124 ;  /* 0x0000007ccbcb7221 */ /* 0x002fe20000010000 */
[----:B------:R-:W-:-:S03]  /*2be0*/  FADD.FTZ R120, R120, R125 ;  /* 0x0000007d78787221 */ /* 0x000fc60000010000 */
[----:B------:R-:W-:Y:S01]  /*2bf0*/  FADD.FTZ R203, R126, R203 ;  /* 0x000000cb7ecb7221 */ /* 0x000fe20000010000 */
[----:B------:R-:W-:-:S03]  /*2c00*/  FADD.FTZ R120, R127, R120 ;  /* 0x000000787f787221 */ /* 0x000fc60000010000 */
[----:B--2---:R-:W-:Y:S01]  /*2c10*/  FADD.FTZ R203, R203, R128 ;  /* 0x00000080cbcb7221 */ /* 0x004fe20000010000 */
[----:B------:R-:W-:-:S03]  /*2c20*/  FADD.FTZ R120, R120, R129 ;  /* 0x0000008178787221 */ /* 0x000fc60000010000 */
[----:B------:R-:W-:Y:S01]  /*2c30*/  FADD.FTZ R203, R130, R203 ;  /* 0x000000cb82cb7221 */ /* 0x000fe20000010000 */
[----:B------:R-:W-:-:S03]  /*2c40*/  FADD.FTZ R120, R131, R120 ;  /* 0x0000007883787221 */ /* 0x000fc60000010000 */
[----:B---3--:R-:W-:Y:S01]  /*2c50*/  FADD.FTZ R203, R203, R132 ;  /* 0x00000084cbcb7221 */ /* 0x008fe20000010000 */
[----:B------:R-:W-:Y:S01]  /*2c60*/  FADD.FTZ R120, R120, R133 ;  /* 0x0000008578787221 */ /* 0x000fe20000010000 */
[----:B0-----:R-:W-:Y:S02]  /*2c70*/  ISETP.NE.AND P5, PT, R121, RZ, PT ;  /* 0x000000ff7900720c */ /* 0x001fe40003fa5270 */
[----:B------:R-:W-:Y:S01]  /*2c80*/  FADD.FTZ R134, R134, R203 ;  /* 0x000000cb86867221 */ /* 0x000fe20000010000 */
[----:B------:R-:W-:-:S03]  /*2c90*/  FADD.FTZ R120, R135, R120 ;  /* 0x0000007887787221 */ /* 0x000fc60000010000 */
[----:B------:R-:W-:Y:S01]  /*2ca0*/  FMUL.FTZ R129, R134, UR11 ;  /* 0x0000000b86817c20 */ /* 0x000fe20008410000 */
[----:B------:R-:W-:-:S04]  /*2cb0*/  FMUL.FTZ R128, R120, UR11 ;  /* 0x0000000b78807c20 */ /* 0x000fc80008410000 */
[----:B------:R-:W-:Y:S01]  /*2cc0*/  FSEL R129, R129, RZ, !P5 ;  /* 0x000000ff81817208 */ /* 0x000fe20006800000 */
[----:B------:R-:W-:Y:S06]  /*2cd0*/  @!P0 BRA `(.L_x_14) ;  /* 0x0000001000248947 */ /* 0x000fec0003800000 */
[----:B------:R-:W-:-:S04]  /*2ce0*/  UISETP.NE.U32.AND UP0, UPT, UR14, URZ, UPT ;  /* 0x000000ff0e00728c */ /* 0x000fc8000bf05070 */
[----:B------:R-:W-:-:S09]  /*2cf0*/  UISETP.NE.AND.EX UP0, UPT, UR15, URZ, UPT, UP0 ;  /* 0x000000ff0f00728c */ /* 0x000fd2000bf05300 */
[----:B------:R-:W-:Y:S05]  /*2d00*/  BRA.U UP0, `(.L_x_15) ;  /* 0x00000005009c7547 */ /* 0x000fea000b800000 */
[----:B------:R-:W-:Y:S01]  /*2d10*/  UMOV UR4, UR8 ;  /* 0x0000000800047c82 */ /* 0x000fe20008000000 */
[----:B------:R-:W-:Y:S01]  /*2d20*/  UMOV UR5, UR9 ;  /* 0x0000000900057c82 */ /* 0x000fe20008000000 */
[----:B------:R-:W-:-:S04]  /*2d30*/  UISETP.NE.U32.AND UP0, UPT, UR4, URZ, UPT ;  /* 0x000000ff0400728c */ /* 0x000fc8000bf05070 */
[----:B------:R-:W-:-:S09]  /*2d40*/  UISETP.NE.AND.EX UP0, UPT, UR5, URZ, UPT, UP0 ;  /* 0x000000ff0500728c */ /* 0x000fd2000bf05300 */
[----:B------:R-:W-:Y:S05]  /*2d50*/  BRA.U UP0, `(.L_x_16) ;  /* 0x0000000100b47547 */ /* 0x000fea000b800000 */
[----:B------:R-:W-:-:S04]  /*2d60*/  UISETP.NE.U32.AND UP0, UPT, UR6, URZ, UPT ;  /* 0x000000ff0600728c */ /* 0x000fc8000bf05070 */
[----:B------:R-:W-:-:S09]  /*2d70*/  UISETP.NE.AND.EX UP0, UPT, UR7, URZ, UPT, UP0 ;  /* 0x000000ff0700728c */ /* 0x000fd2000bf05300 */
[----:B------:R-:W-:Y:S05]  /*2d80*/  BRA.U UP0, `(.L_x_17) ;  /* 0x00000001004c7547 */ /* 0x000fea000b800000 */
[-CC-:B------:R-:W-:Y:S01]  /*2d90*/  FFMA.FTZ R121, R3, R128.reuse, R129.reuse ;  /* 0x0000008003797223 */ /* 0x180fe20000010081 */
[-CC-:B------:R-:W-:Y:S01]  /*2da0*/  FFMA.FTZ R122, R182, R128.reuse, R129.reuse ;  /* 0x00000080b67a7223 */ /* 0x180fe20000010081 */
[-CC-:B------:R-:W-:Y:S01]  /*2db0*/  FFMA.FTZ R123, R183, R128.reuse, R129.reuse ;  /* 0x00000080b77b7223 */ /* 0x180fe20000010081 */
[----:B------:R-:W-:Y:S01]  /*2dc0*/  FFMA.FTZ R126, R184, R128, R129 ;  /* 0x00000080b87e7223 */ /* 0x000fe20000010081 */
[----:B------:R-:W-:Y:S01]  /*2dd0*/  FADD.FTZ R120, R20, -R121 ;  /* 0x8000007914787221 */ /* 0x000fe20000010000 */
[----:B------:R-:W-:Y:S01]  /*2de0*/  FADD.FTZ R122, R19, -R122 ;  /* 0x8000007a137a7221 */ /* 0x000fe20000010000 */
[----:B------:R-:W-:Y:S01]  /*2df0*/  FADD.FTZ R124, R18, -R123 ;  /* 0x8000007b127c7221 */ /* 0x000fe20000010000 */
[----:B------:R-:W-:Y:S01]  /*2e00*/  FADD.FTZ R126, R17, -R126 ;  /* 0x8000007e117e7221 */ /* 0x000fe20000010000 */
[C---:B-----5:R-:W-:Y:S01]  /*2e10*/  FMUL.FTZ R120, R21.reuse, R120 ;  /* 0x0000007815787220 */ /* 0x060fe20000410000 */
[C---:B------:R-:W-:Y:S01]  /*2e20*/  FMUL.FTZ R121, R21.reuse, R122 ;  /* 0x0000007a15797220 */ /* 0x040fe20000410000 */
[C---:B------:R-:W-:Y:S01]  /*2e30*/  FMUL.FTZ R124, R21.reuse, R124 ;  /* 0x0000007c157c7220 */ /* 0x040fe20000410000 */
[----:B------:R-:W-:-:S03]  /*2e40*/  FMUL.FTZ R123, R21, R126 ;  /* 0x0000007e157b7220 */ /* 0x000fc60000410000 */
[----:B------:R-:W-:Y:S02]  /*2e50*/  F2FP.BF16.F32.PACK_AB R121, R121, R120 ;  /* 0x000000787979723e */ /* 0x000fe400000010ff */
[----:B------:R-:W-:Y:S02]  /*2e60*/  F2FP.BF16.F32.PACK_AB R124, R123, R124 ;  /* 0x0000007c7b7c723e */ /* 0x000fe400000010ff */
[C---:B------:R-:W-:Y:S02]  /*2e70*/  PRMT R120, R121.reuse, 0x7632, R120 ;  /* 0x0000763279787816 */ /* 0x040fe40000000078 */
[----:B------:R-:W-:Y:S02]  /*2e80*/  PRMT R123, R121, 0x7610, R123 ;  /* 0x00007610797b7816 */ /* 0x000fe4000000007b */
[C---:B------:R-:W-:Y:S02]  /*2e90*/  PRMT R125, R124.reuse, 0x7632, R125 ;  /* 0x000076327c7d7816 */ /* 0x040fe4000000007d */
[----:B------:R-:W-:Y:S01]  /*2ea0*/  PRMT R122, R124, 0x7610, R122 ;  /* 0x000076107c7a7816 */ /* 0x000fe2000000007a */
[----:B------:R-:W-:Y:S06]  /*2eb0*/  BRA `(.L_x_18) ;  /* 0x0000000c00307947 */ /* 0x000fec0003800000 */
.L_x_17:
        /* <DEDUP_REMOVED lines=17> */
[----:B------:R-:W-:-:S02]  /*2fd0*/  PRMT R123, R121, 0x7610, R123 ;  /* 0x00007610797b7816 */ /* 0x000fc4000000007b */
[----:B------:R-:W-:Y:S02]  /*2fe0*/  PRMT R161, R125, 0x7610, R161 ;  /* 0x000076107da17816 */ /* 0x000fe400000000a1 */
[----:B------:R-:W-:Y:S02]  /*2ff0*/  PRMT R164, R122, 0x7610, R164 ;  /* 0x000076107aa47816 */ /* 0x000fe400000000a4 */
[----:B------:R-:W-:Y:S02]  /*3000*/  PRMT R163, R120, 0x7610, R163 ;  /* 0x0000761078a37816 */ /* 0x000fe400000000a3 */
[----:B------:R-:W-:Y:S01]  /*3010*/  PRMT R165, R123, 0x7610, R165 ;  /* 0x000076107ba57816 */ /* 0x000fe200000000a5 */
[----:B------:R-:W-:Y:S06]  /*3020*/  BRA `(.L_x_18) ;  /* 0x0000000800d47947 */ /* 0x000fec0003800000 */
.L_x_16:
        /* <DEDUP_REMOVED lines=26> */
.L_x_19:
        /* <DEDUP_REMOVED lines=21> */
[----:B------:R-:W-:Y:S02]  /*3320*/  PRMT R165, R123, 0x7610, R165 ;  /* 0x000076107ba57816 */ /* 0x000fe400000000a5 */
[----:B------:R-:W-:Y:S02]  /*3330*/  PRMT R166, R125, 0x7610, R166 ;  /* 0x000076107da67816 */ /* 0x000fe400000000a6 */
[----:B------:R-:W-:-:S02]  /*3340*/  PRMT R167, R122, 0x7610, R167 ;  /* 0x000076107aa77816 */ /* 0x000fc400000000a7 */
[----:B------:R-:W-:Y:S02]  /*3350*/  PRMT R180, R120, 0x7610, R180 ;  /* 0x0000761078b47816 */ /* 0x000fe400000000b4 */
[----:B------:R-:W-:Y:S01]  /*3360*/  PRMT R181, R123, 0x7610, R181 ;  /* 0x000076107bb57816 */ /* 0x000fe200000000b5 */
[----:B------:R-:W-:Y:S06]  /*3370*/  BRA `(.L_x_18) ;  /* 0x0000000800007947 */ /* 0x000fec0003800000 */
.L_x_15:
        /* <DEDUP_REMOVED lines=8> */
[----:B------:R-:W-:Y:S02]  /*3400*/  IMAD.MOV.U32 R120, RZ, RZ, R176 ;  /* 0x000000ffff787224 */ /* 0x000fe400078e00b0 */
[-CC-:B------:R-:W-:Y:S01]  /*3410*/  FFMA.FTZ R123, R3, R128.reuse, R129.reuse ;  /* 0x00000080037b7223 */ /* 0x180fe20000010081 */
[-C--:B------:R-:W-:Y:S01]  /*3420*/  FFMA.FTZ R124, R182, R128.reuse, R129 ;  /* 0x00000080b67c7223 */ /* 0x080fe20000010081 */
[----:B------:R-:W-:Y:S01]  /*3430*/  SHF.R.U64 R122, R176, 0x10, R177 ;  /* 0x00000010b07a7819 */ /* 0x000fe200000012b1 */
[-CC-:B------:R-:W-:Y:S01]  /*3440*/  FFMA.FTZ R127, R183, R128.reuse, R129.reuse ;  /* 0x00000080b77f7223 */ /* 0x180fe20000010081 */
[----:B------:R-:W-:Y:S01]  /*3450*/  MOV R121, R177 ;  /* 0x000000b100797202 */ /* 0x000fe20000000f00 */
[----:B------:R-:W-:Y:S01]  /*3460*/  FFMA.FTZ R130, R184, R128, R129 ;  /* 0x00000080b8827223 */ /* 0x000fe20000010081 */
[----:B------:R-:W-:Y:S01]  /*3470*/  SHF.R.U32.HI R126, RZ, 0x10, R177 ;  /* 0x00000010ff7e7819 */ /* 0x000fe200000116b1 */
[----:B------:R-:W-:Y:S01]  /*3480*/  FADD.FTZ R123, R20, -R123 ;  /* 0x8000007b147b7221 */ /* 0x000fe20000010000 */
[----:B------:R-:W-:Y:S01]  /*3490*/  SHF.L.U32 R120, R120, 0x10, RZ ;  /* 0x0000001078787819 */ /* 0x000fe200000006ff */
[----:B------:R-:W-:Y:S01]  /*34a0*/  FADD.FTZ R125, R19, -R124 ;  /* 0x8000007c137d7221 */ /* 0x000fe20000010000 */
[----:B------:R-:W-:Y:S01]  /*34b0*/  SHF.L.U32 R122, R122, 0x10, RZ ;  /* 0x000000107a7a7819 */ /* 0x000fe200000006ff */
[----:B------:R-:W-:Y:S01]  /*34c0*/  FADD.FTZ R127, R18, -R127 ;  /* 0x8000007f127f7221 */ /* 0x000fe20000010000 */
[----:B------:R-:W-:Y:S01]  /*34d0*/  SHF.L.U32 R126, R126, 0x10, RZ ;  /* 0x000000107e7e7819 */ /* 0x000fe200000006ff */
[----:B------:R-:W-:-:S02]  /*34e0*/  IMAD.U32 R124, R121, 0x10000, RZ ;  /* 0x00010000797c7824 */ /* 0x000fc400078e00ff */
[----:B------:R-:W-:Y:S01]  /*34f0*/  FADD.FTZ R131, R17, -R130 ;  /* 0x8000008211837221 */ /* 0x000fe20000010000 */
[C---:B-----5:R-:W-:Y:S01]  /*3500*/  FFMA.FTZ R120, R21.reuse, R123, R120 ;  /* 0x0000007b15787223 */ /* 0x060fe20000010078 */
[C---:B------:R-:W-:Y:S01]  /*3510*/  FFMA.FTZ R121, R21.reuse, R125, R122 ;  /* 0x0000007d15797223 */ /* 0x040fe2000001007a */
[C---:B------:R-:W-:Y:S01]  /*3520*/  FFMA.FTZ R124, R21.reuse, R127, R124 ;  /* 0x0000007f157c7223 */ /* 0x040fe2000001007c */
[----:B------:R-:W-:-:S03]  /*3530*/  FFMA.FTZ R123, R21, R131, R126 ;  /* 0x00000083157b7223 */ /* 0x000fc6000001007e */
[----:B------:R-:W-:Y:S02]  /*3540*/  F2FP.BF16.F32.PACK_AB R121, R121, R120 ;  /* 0x000000787979723e */ /* 0x000fe400000010ff */
[----:B------:R-:W-:Y:S02]  /*3550*/  F2FP.BF16.F32.PACK_AB R124, R123, R124 ;  /* 0x0000007c7b7c723e */ /* 0x000fe400000010ff */
[C---:B------:R-:W-:Y:S02]  /*3560*/  PRMT R120, R121.reuse, 0x7632, R120 ;  /* 0x0000763279787816 */ /* 0x040fe40000000078 */
[----:B------:R-:W-:Y:S02]  /*3570*/  PRMT R123, R121, 0x7610, R123 ;  /* 0x00007610797b7816 */ /* 0x000fe4000000007b */
[C---:B------:R-:W-:Y:S02]  /*3580*/  PRMT R125, R124.reuse, 0x7632, R125 ;  /* 0x000076327c7d7816 */ /* 0x040fe4000000007d */
[----:B------:R-:W-:Y:S01]  /*3590*/  PRMT R122, R124, 0x7610, R122 ;  /* 0x000076107c7a7816 */ /* 0x000fe2000000007a */
[----:B------:R-:W-:Y:S06]  /*35a0*/  BRA `(.L_x_18) ;  /* 0x0000000400747947 */ /* 0x000fec0003800000 */
.L_x_21:
[--C-:B------:R-:W-:Y:S01]  /*35b0*/  FFMA.FTZ R121, R3, R128, R129.reuse ;  /* 0x0000008003797223 */ /* 0x100fe20000010081 */
[----:B------:R-:W-:Y:S01]  /*35c0*/  MOV R122, R176 ;  /* 0x000000b0007a7202 */ /* 0x000fe20000000f00 */
[-C--:B------:R-:W-:Y:S01]  /*35d0*/  FFMA.FTZ R124, R182, R128.reuse, R129 ;  /* 0x00000080b67c7223 */ /* 0x080fe20000010081 */
[----:B------:R-:W-:Y:S01]  /*35e0*/  SHF.R.U64 R123, R176, 0x10, R177 ;  /* 0x00000010b07b7819 */ /* 0x000fe200000012b1 */
[-CC-:B------:R-:W-:Y:S01]  /*35f0*/  FFMA.FTZ R125, R183, R128.reuse, R129.reuse ;  /* 0x00000080b77d7223 */ /* 0x180fe20000010081 */
[----:B------:R-:W-:Y:S01]  /*3600*/  MOV R126, R177 ;  /* 0x000000b1007e7202 */ /* 0x000fe20000000f00 */
[----:B------:R-:W-:Y:S01]  /*3610*/  FFMA.FTZ R130, R184, R128, R129 ;  /* 0x00000080b8827223 */ /* 0x000fe20000010081 */
[----:B------:R-:W-:Y:S01]  /*3620*/  SHF.R.U32.HI R127, RZ, 0x10, R177 ;  /* 0x00000010ff7f7819 */ /* 0x000fe200000116b1 */
[----:B------:R-:W-:Y:S01]  /*3630*/  FADD.FTZ R120, R20, -R121 ;  /* 0x8000007914787221 */ /* 0x000fe20000010000 */
[----:B------:R-:W-:Y:S01]  /*3640*/  IMAD.U32 R121, R122, 0x10000, RZ ;  /* 0x000100007a797824 */ /* 0x000fe200078e00ff */
[----:B------:R-:W-:Y:S01]  /*3650*/  SHF.L.U32 R126, R126, 0x10, RZ ;  /* 0x000000107e7e7819 */ /* 0x000fe200000006ff */
[----:B------:R-:W-:Y:S01]  /*3660*/  FADD.FTZ R122, R18, -R125 ;  /* 0x8000007d127a7221 */ /* 0x000fe20000010000 */
[----:B------:R-:W-:Y:S01]  /*3670*/  SHF.L.U32 R127, R127, 0x10, RZ ;  /* 0x000000107f7f7819 */ /* 0x000fe200000006ff */
[----:B------:R-:W-:Y:S01]  /*3680*/  FADD.FTZ R130, R17, -R130 ;  /* 0x8000008211827221 */ /* 0x000fe20000010000 */
[----:B------:R-:W-:Y:S01]  /*3690*/  SHF.L.U32 R123, R123, 0x10, RZ ;  /* 0x000000107b7b7819 */ /* 0x000fe200000006ff */
        /* <DEDUP_REMOVED lines=9> */
[----:B------:R-:W-:Y:S02]  /*3730*/  PRMT R161, R125, 0x7610, R161 ;  /* 0x000076107da17816 */ /* 0x000fe400000000a1 */
[----:B------:R-:W-:-:S02]  /*3740*/  PRMT R164, R122, 0x7610, R164 ;  /* 0x000076107aa47816 */ /* 0x000fc400000000a4 */
[----:B------:R-:W-:Y:S02]  /*3750*/  PRMT R163, R120, 0x7610, R163 ;  /* 0x0000761078a37816 */ /* 0x000fe400000000a3 */
[----:B------:R-:W-:Y:S01]  /*3760*/  PRMT R165, R123, 0x7610, R165 ;  /* 0x000076107ba57816 */ /* 0x000fe200000000a5 */
[----:B------:R-:W-:Y:S06]  /*3770*/  BRA `(.L_x_18) ;  /* 0x0000000400007947 */ /* 0x000fec0003800000 */
.L_x_20:
[----:B------:R-:W-:-:S04]  /*3780*/  UISETP.NE.U32.AND UP0, UPT, UR6, URZ, UPT ;  /* 0x000000ff0600728c */ /* 0x000fc8000bf05070 */
[----:B------:R-:W-:-:S09]  /*3790*/  UISETP.NE.AND.EX UP0, UPT, UR7, URZ, UPT, UP0 ;  /* 0x000000ff0700728c */ /* 0x000fd2000bf05300 */
[----:B------:R-:W-:Y:S05]  /*37a0*/  BRA.U UP0, `(.L_x_22) ;  /* 0x0000000100747547 */ /* 0x000fea000b800000 */
[-C--:B------:R-:W-:Y:S01]  /*37b0*/  FFMA.FTZ R121, R3, R128.reuse, R129 ;  /* 0x0000008003797223 */ /* 0x080fe20000010081 */
[----:B------:R-:W-:Y:S01]  /*37c0*/  IMAD.MOV.U32 R122, RZ, RZ, R176 ;  /* 0x000000ffff7a7224 */ /* 0x000fe200078e00b0 */
[----:B------:R-:W-:Y:S01]  /*37d0*/  SHF.R.U64 R123, R176, 0x10, R177 ;  /* 0x00000010b07b7819 */ /* 0x000fe200000012b1 */
[-CC-:B------:R-:W-:Y:S01]  /*37e0*/  FFMA.FTZ R124, R182, R128.reuse, R129.reuse ;  /* 0x00000080b67c7223 */ /* 0x180fe20000010081 */
[----:B------:R-:W-:Y:S01]  /*37f0*/  MOV R126, R177 ;  /* 0x000000b1007e7202 */ /* 0x000fe20000000f00 */
[-C--:B------:R-:W-:Y:S01]  /*3800*/  FFMA.FTZ R125, R183, R128.reuse, R129 ;  /* 0x00000080b77d7223 */ /* 0x080fe20000010081 */
[----:B------:R-:W-:Y:S01]  /*3810*/  SHF.R.U32.HI R127, RZ, 0x10, R177 ;  /* 0x00000010ff7f7819 */ /* 0x000fe200000116b1 */
[----:B------:R-:W-:Y:S01]  /*3820*/  FFMA.FTZ R130, R184, R128, R129 ;  /* 0x00000080b8827223 */ /* 0x000fe20000010081 */
[----:B------:R-:W-:Y:S01]  /*3830*/  FADD.FTZ R120, R20, -R121 ;  /* 0x8000007914787221 */ /* 0x000fe20000010000 */
[----:B------:R-:W-:Y:S01]  /*3840*/  SHF.L.U32 R121, R122, 0x10, RZ ;  /* 0x000000107a797819 */ /* 0x000fe200000006ff */
[----:B------:R-:W-:Y:S01]  /*3850*/  FADD.FTZ R122, R18, -R125 ;  /* 0x8000007d127a7221 */ /* 0x000fe20000010000 */
[----:B------:R-:W-:Y:S01]  /*3860*/  SHF.L.U32 R126, R126, 0x10, RZ ;  /* 0x000000107e7e7819 */ /* 0x000fe200000006ff */
[----:B------:R-:W-:Y:S01]  /*3870*/  IMAD.U32 R127, R127, 0x10000, RZ ;  /* 0x000100007f7f7824 */ /* 0x000fe200078e00ff */
[----:B------:R-:W-:Y:S01]  /*3880*/  SHF.L.U32 R123, R123, 0x10, RZ ;  /* 0x000000107b7b7819 */ /* 0x000fe200000006ff */
[----:B------:R-:W-:Y:S01]  /*3890*/  FADD.FTZ R130, R17, -R130 ;  /* 0x8000008211827221 */ /* 0x000fe20000010000 */
[----:B------:R-:W-:Y:S01]  /*38a0*/  FADD.FTZ R124, R19, -R124 ;  /* 0x8000007c137c7221 */ /* 0x000fe20000010000 */
[C---:B-----5:R-:W-:Y:S01]  /*38b0*/  FFMA.FTZ R122, R21.reuse, R122, R126 ;  /* 0x0000007a157a7223 */ /* 0x060fe2000001007e */
[C---:B------:R-:W-:Y:S01]  /*38c0*/  FFMA.FTZ R120, R21.reuse, R120, R121 ;  /* 0x0000007815787223 */ /* 0x040fe20000010079 */
[C---:B------:R-:W-:Y:S01]  /*38d0*/  FFMA.FTZ R127, R21.reuse, R130, R127 ;  /* 0x00000082157f7223 */ /* 0x040fe2000001007f */
[----:B------:R-:W-:-:S04]  /*38e0*/  FFMA.FTZ R123, R21, R124, R123 ;  /* 0x0000007c157b7223 */ /* 0x000fc8000001007b */
        /* <DEDUP_REMOVED lines=9> */
.L_x_22:
        /* <DEDUP_REMOVED lines=27> */
[----:B------:R-:W-:Y:S02]  /*3b30*/  PRMT R165, R123, 0x7610, R165 ;  /* 0x000076107ba57816 */ /* 0x000fe400000000a5 */
[----:B------:R-:W-:Y:S02]  /*3b40*/  PRMT R166, R125, 0x7610, R166 ;  /* 0x000076107da67816 */ /* 0x000fe400000000a6 */
[----:B------:R-:W-:Y:S02]  /*3b50*/  PRMT R167, R122, 0x7610, R167 ;  /* 0x000076107aa77816 */ /* 0x000fe400000000a7 */
[----:B------:R-:W-:Y:S02]  /*3b60*/  PRMT R180, R120, 0x7610, R180 ;  /* 0x0000761078b47816 */ /* 0x000fe400000000b4 */
[----:B------:R-:W-:-:S07]  /*3b70*/  PRMT R181, R123, 0x7610, R181 ;  /* 0x000076107bb57816 */ /* 0x000fce00000000b5 */
.L_x_18:
[----:B------:R-:W0:Y:S01]  /*3b80*/  LDC.64 R126, c[0x0][0x468] ;  /* 0x00011a00ff7e7b82 */ /* 0x000e220000000a00 */
[----:B------:R-:W-:Y:S01]  /*3b90*/  UISETP.NE.U32.AND UP0, UPT, UR4, URZ, UPT ;  /* 0x000000ff0400728c */ /* 0x000fe2000bf05070 */
[----:B------:R-:W-:Y:S02]  /*3ba0*/  LOP3.LUT R120, R120, 0xffff, RZ, 0xc0, !PT ;  /* 0x0000ffff78787812 */ /* 0x000fe400078ec0ff */
[----:B------:R-:W-:Y:S01]  /*3bb0*/  PRMT R125, R122, 0x5410, R125 ;  /* 0x000054107a7d7816 */ /* 0x000fe2000000007d */
[----:B------:R-:W-:Y:S02]  /*3bc0*/  UISETP.NE.AND.EX UP0, UPT, UR5, URZ, UPT, UP0 ;  /* 0x000000ff0500728c */ /* 0x000fe4000bf05300 */
[----:B------:R-:W-:-:S05]  /*3bd0*/  IMAD.WIDE.U32 R120, R120, 0x10000, RZ ;  /* 0x0001000078787825 */ /* 0x000fca00078e00ff */
[----:B------:R-:W-:Y:S02]  /*3be0*/  LOP3.LUT R121, R125, R121, RZ, 0xfc, !PT ;  /* 0x000000797d797212 */ /* 0x000fe400078efcff */
[----:B------:R-:W-:Y:S01]  /*3bf0*/  LOP3.LUT R120, R120, 0xffff, R123, 0xf8, !PT ;  /* 0x0000ffff78787812 */ /* 0x000fe200078ef87b */
[----:B0-----:R-:W-:Y:S01]  /*3c00*/  IMAD.WIDE.U32 R126, R22, 0x8, R126 ;  /* 0x00000008167e7825 */ /* 0x001fe200078e007e */
[----:B------:R-:W-:Y:S06]  /*3c10*/  BRA.U !UP0, `(.L_x_23) ;  /* 0x0000000108207547 */ /* 0x000fec000b800000 */
[----:B------:R-:W0:Y:S01]  /*3c20*/  LDC.64 R122, c[0x0][0x478] ;  /* 0x00011e00ff7a7b82 */ /* 0x000e220000000a00 */
[----:B------:R-:W-:Y:S02]  /*3c30*/  LOP3.LUT R124, R180, 0xffff, RZ, 0xc0, !PT ;  /* 0x0000ffffb47c7812 */ /* 0x000fe400078ec0ff */
[----:B------:R-:W-:-:S03]  /*3c40*/  PRMT R131, R167, 0x5410, R166 ;  /* 0x00005410a7837816 */ /* 0x000fc600000000a6 */
[----:B------:R-:W-:-:S05]  /*3c50*/  IMAD.WIDE.U32 R124, R124, 0x10000, RZ ;  /* 0x000100007c7c7825 */ /* 0x000fca00078e00ff */
[----:B------:R-:W-:Y:S02]  /*3c60*/  LOP3.LUT R125, R131, R125, RZ, 0xfc, !PT ;  /* 0x0000007d837d7212 */ /* 0x000fe400078efcff */
[----:B------:R-:W-:Y:S01]  /*3c70*/  LOP3.LUT R124, R124, 0xffff, R181, 0xf8, !PT ;  /* 0x0000ffff7c7c7812 */ /* 0x000fe200078ef8b5 */
[----:B0-----:R-:W-:-:S05]  /*3c80*/  IMAD.WIDE.U32 R122, R22, 0x8, R122 ;  /* 0x00000008167a7825 */ /* 0x001fca00078e007a */
[----:B------:R0:W-:Y:S02]  /*3c90*/  STG.E.64 desc[UR12][R122.64], R124 ;  /* 0x0000007c7a007986 */ /* 0x0001e4000c101b0c */
.L_x_23:
[----:B------:R1:W-:Y:S01]  /*3ca0*/  STG.E.64 desc[UR12][R126.64], R120 ;  /* 0x000000787e007986 */ /* 0x0003e2000c101b0c */
[----:B------:R-:W-:-:S04]  /*3cb0*/  UISETP.NE.U32.AND UP0, UPT, UR6, URZ, UPT ;  /* 0x000000ff0600728c */ /* 0x000fc8000bf05070 */
[----:B------:R-:W-:-:S09]  /*3cc0*/  UISETP.NE.AND.EX UP0, UPT, UR7, URZ, UPT, UP0 ;  /* 0x000000ff0700728c */ /* 0x000fd2000bf05300 */
[----:B-1----:R-:W-:Y:S05]  /*3cd0*/  BRA.U !UP0, `(.L_x_24) ;  /* 0x0000000108207547 */ /* 0x002fea000b800000 */
[----:B------:R-:W1:Y:S01]  /*3ce0*/  LDC.64 R120, c[0x0][0x470] ;  /* 0x00011c00ff787b82 */ /* 0x000e620000000a00 */
[----:B0-----:R-:W-:Y:S02]  /*3cf0*/  LOP3.LUT R122, R163, 0xffff, RZ, 0xc0, !PT ;  /* 0x0000ffffa37a7812 */ /* 0x001fe400078ec0ff */
[----:B------:R-:W-:-:S03]  /*3d00*/  PRMT R125, R164, 0x5410, R161 ;  /* 0x00005410a47d7816 */ /* 0x000fc600000000a1 */
[----:B------:R-:W-:-:S05]  /*3d10*/  IMAD.WIDE.U32 R122, R122, 0x10000, RZ ;  /* 0x000100007a7a7825 */ /* 0x000fca00078e00ff */
[----:B------:R-:W-:Y:S02]  /*3d20*/  LOP3.LUT R123, R125, R123, RZ, 0xfc, !PT ;  /* 0x0000007b7d7b7212 */ /* 0x000fe400078efcff */
[----:B------:R-:W-:Y:S01]  /*3d30*/  LOP3.LUT R122, R122, 0xffff, R165, 0xf8, !PT ;  /* 0x0000ffff7a7a7812 */ /* 0x000fe200078ef8a5 */
[----:B-1----:R-:W-:-:S05]  /*3d40*/  IMAD.WIDE.U32 R120, R22, 0x8, R120 ;  /* 0x0000000816787825 */ /* 0x002fca00078e0078 */
[----:B------:R1:W-:Y:S02]  /*3d50*/  STG.E.64 desc[UR12][R120.64], R122 ;  /* 0x0000007a78007986 */ /* 0x0003e4000c101b0c */
.L_x_24:
[----:B------:R-:W-:-:S07]  /*3d60*/  VIADD R22, R22, 0x100 ;  /* 0x0000010016167836 */ /* 0x000fce0000000000 */
.L_x_14:
[----:B------:R-:W-:Y:S05]  /*3d70*/  BSYNC.RECONVERGENT B0 ;  /* 0x0000000000007941 */ /* 0x000fea0003800200 */
.L_x_13:
[----:B------:R-:W-:Y:S04]  /*3d80*/  BSSY.RECONVERGENT B0, `(.L_x_25) ;  /* 0x0000106000007945 */ /* 0x000fe80003800200 */
[----:B------:R-:W-:Y:S05]  /*3d90*/  @!P1 BRA `(.L_x_26) ;  /* 0x0000001000109947 */ /* 0x000fea0003800000 */
[----:B------:R-:W-:-:S04]  /*3da0*/  UISETP.NE.U32.AND UP0, UPT, UR14, URZ, UPT ;  /* 0x000000ff0e00728c */ /* 0x000fc8000bf05070 */
[----:B------:R-:W-:-:S09]  /*3db0*/  UISETP.NE.AND.EX UP0, UPT, UR15, URZ, UPT, UP0 ;  /* 0x000000ff0f00728c */ /* 0x000fd2000bf05300 */
[----:B------:R-:W-:Y:S05]  /*3dc0*/  BRA.U !UP0, `(.L_x_27) ;  /* 0x0000000908147547 */ /* 0x000fea000b800000 */
[----:B------:R-:W-:-:S04]  /*3dd0*/  UISETP.NE.U32.AND UP0, UPT, UR8, URZ, UPT ;  /* 0x000000ff0800728c */ /* 0x000fc8000bf05070 */
[----:B------:R-:W-:-:S09]  /*3de0*/  UISETP.NE.AND.EX UP0, UPT, UR9, URZ, UPT, UP0 ;  /* 0x000000ff0900728c */ /* 0x000fd2000bf05300 */
[----:B------:R-:W-:Y:S05]  /*3df0*/  BRA.U !UP0, `(.L_x_28) ;  /* 0x0000000508147547 */ /* 0x000fea000b800000 */
[----:B------:R-:W-:-:S04]  /*3e00*/  UISETP.NE.U32.AND UP2, UPT, UR6, URZ, UPT ;  /* 0x000000ff0600728c */ /* 0x000fc8000bf45070 */
[----:B------:R-:W-:-:S09]  /*3e10*/  UISETP.NE.AND.EX UP2, UPT, UR7, URZ, UPT, UP2 ;  /* 0x000000ff0700728c */ /* 0x000fd2000bf45320 */
[----:B------:R-:W-:Y:S05]  /*3e20*/  BRA.U !UP2, `(.L_x_29) ;  /* 0x000000010a8c7547 */ /* 0x000fea000b800000 */
[-CC-:B-1----:R-:W-:Y:S01]  /*3e30*/  FFMA.FTZ R121, R185, R128.reuse, R129.reuse ;  /* 0x00000080b9797223 */ /* 0x182fe20000010081 */
[----:B0-----:R-:W-:Y:S01]  /*3e40*/  MOV R125, R175 ;  /* 0x000000af007d7202 */ /* 0x001fe20000000f00 */
[--C-:B------:R-:W-:Y:S01]  /*3e50*/  FFMA.FTZ R123, R187, R128, R129.reuse ;  /* 0x00000080bb7b7223 */ /* 0x100fe20000010081 */
[----:B------:R-:W-:Y:S01]  /*3e60*/  MOV R122, R174 ;  /* 0x000000ae007a7202 */ /* 0x000fe20000000f00 */
[-C--:B------:R-:W-:Y:S01]  /*3e70*/  FFMA.FTZ R130, R188, R128.reuse, R129 ;  /* 0x00000080bc827223 */ /* 0x080fe20000010081 */
[----:B------:R-:W-:Y:S01]  /*3e80*/  SHF.R.U32.HI R127, RZ, 0x10, R175 ;  /* 0x00000010ff7f7819 */ /* 0x000fe200000116af */
[----:B------:R-:W-:Y:S01]  /*3e90*/  FFMA.FTZ R124, R186, R128, R129 ;  /* 0x00000080ba7c7223 */ /* 0x000fe20000010081 */
[----:B------:R-:W-:Y:S01]  /*3ea0*/  SHF.R.U64 R131, R174, 0x10, R175 ;  /* 0x00000010ae837819 */ /* 0x000fe200000012af */
[----:B------:R-:W-:Y:S01]  /*3eb0*/  FADD.FTZ R120, R16, -R121 ;  /* 0x8000007910787221 */ /* 0x000fe20000010000 */
[----:B------:R-:W-:Y:S01]  /*3ec0*/  SHF.L.U32 R121, R122, 0x10, RZ ;  /* 0x000000107a797819 */ /* 0x000fe200000006ff */
[----:B------:R-:W-:-:S02]  /*3ed0*/  IMAD.U32 R126, R125, 0x10000, RZ ;  /* 0x000100007d7e7824 */ /* 0x000fc400078e00ff */
        /* <DEDUP_REMOVED lines=24> */
.L_x_29:
[----:B-1----:R-:W-:Y:S01]  /*4060*/  FFMA.FTZ R121, R185, R128, R129 ;  /* 0x00000080b9797223 */ /* 0x002fe20000010081 */
[----:B------:R-:W-:Y:S01]  /*4070*/  IMAD.MOV.U32 R126, RZ, RZ, R175 ;  /* 0x000000ffff7e7224 */ /* 0x000fe200078e00af */
[----:B0-----:R-:W-:Y:S01]  /*4080*/  MOV R122, R174 ;  /* 0x000000ae007a7202 */ /* 0x001fe20000000f00 */
[-C--:B------:R-:W-:Y:S01]  /*4090*/  FFMA.FTZ R125, R187, R128.reuse, R129 ;  /* 0x00000080bb7d7223 */ /* 0x080fe20000010081 */
[----:B------:R-:W-:Y:S01]  /*40a0*/  SHF.R.U32.HI R127, RZ, 0x10, R175 ;  /* 0x00000010ff7f7819 */ /* 0x000fe200000116af */
[-C--:B------:R-:W-:Y:S01]  /*40b0*/  FFMA.FTZ R130, R188, R128.reuse, R129 ;  /* 0x00000080bc827223 */ /* 0x080fe20000010081 */
[----:B------:R-:W-:Y:S01]  /*40c0*/  SHF.R.U64 R123, R174, 0x10, R175 ;  /* 0x00000010ae7b7819 */ /* 0x000fe200000012af */
[----:B------:R-:W-:Y:S01]  /*40d0*/  FFMA.FTZ R124, R186, R128, R129 ;  /* 0x00000080ba7c7223 */ /* 0x000fe20000010081 */
        /* <DEDUP_REMOVED lines=23> */
.L_x_28:
[----:B------:R-:W-:-:S04]  /*4250*/  UISETP.NE.U32.AND UP2, UPT, UR6, URZ, UPT ;  /* 0x000000ff0600728c */ /* 0x000fc8000bf45070 */
[----:B------:R-:W-:-:S09]  /*4260*/  UISETP.NE.AND.EX UP2, UPT, UR7, URZ, UPT, UP2 ;  /* 0x000000ff0700728c */ /* 0x000fd2000bf45320 */
[----:B------:R-:W-:Y:S05]  /*4270*/  BRA.U !UP2, `(.L_x_31) ;  /* 0x000000010a7c7547 */ /* 0x000fea000b800000 */
[--C-:B-1----:R-:W-:Y:S01]  /*4280*/  FFMA.FTZ R121, R185, R128, R129.reuse ;  /* 0x00000080b9797223 */ /* 0x102fe20000010081 */
[----:B0-----:R-:W-:Y:S01]  /*4290*/  MOV R122, R174 ;  /* 0x000000ae007a7202 */ /* 0x001fe20000000f00 */
[-CC-:B------:R-:W-:Y:S01]  /*42a0*/  FFMA.FTZ R125, R187, R128.reuse, R129.reuse ;  /* 0x00000080bb7d7223 */ /* 0x180fe20000010081 */
[----:B------:R-:W-:Y:S01]  /*42b0*/  MOV R126, R175 ;  /* 0x000000af007e7202 */ /* 0x000fe20000000f00 */
[-C--:B------:R-:W-:Y:S01]  /*42c0*/  FFMA.FTZ R130, R188, R128.reuse, R129 ;  /* 0x00000080bc827223 */ /* 0x080fe20000010081 */
[----:B------:R-:W-:Y:S01]  /*42d0*/  SHF.R.U32.HI R127, RZ, 0x10, R175 ;  /* 0x00000010ff7f7819 */ /* 0x000fe200000116af */
[----:B------:R-:W-:Y:S01]  /*42e0*/  FFMA.FTZ R124, R186, R128, R129 ;  /* 0x00000080ba7c7223 */ /* 0x000fe20000010081 */
[----:B------:R-:W-:Y:S01]  /*42f0*/  SHF.R.U64 R123, R174, 0x10, R175 ;  /* 0x00000010ae7b7819 */ /* 0x000fe200000012af */
[----:B------:R-:W-:Y:S01]  /*4300*/  FADD.FTZ R120, R16, -R121 ;  /* 0x8000007910787221 */ /* 0x000fe20000010000 */
[----:B------:R-:W-:Y:S01]  /*4310*/  SHF.L.U32 R121, R122, 0x10, RZ ;  /* 0x000000107a797819 */ /* 0x000fe200000006ff */
[----:B------:R-:W-:Y:S01]  /*4320*/  FADD.FTZ R122, R14, -R125 ;  /* 0x8000007d0e7a7221 */ /* 0x000fe20000010000 */
[----:B------:R-:W-:Y:S01]  /*4330*/  SHF.L.U32 R127, R127, 0x10, RZ ;  /* 0x000000107f7f7819 */ /* 0x000fe200000006ff */
[----:B------:R-:W-:-:S02]  /*4340*/  IMAD.U32 R126, R126, 0x10000, RZ ;  /* 0x000100007e7e7824 */ /* 0x000fc400078e00ff */
        /* <DEDUP_REMOVED lines=18> */
.L_x_31:
[----:B-1----:R-:W-:Y:S01]  /*4470*/  FFMA.FTZ R121, R185, R128, R129 ;  /* 0x00000080b9797223 */ /* 0x002fe20000010081 */
[----:B------:R-:W-:Y:S01]  /*4480*/  IMAD.MOV.U32 R127, RZ, RZ, R175 ;  /* 0x000000ffff7f7224 */ /* 0x000fe200078e00af */
[----:B0-----:R-:W-:Y:S01]  /*4490*/  MOV R122, R174 ;  /* 0x000000ae007a7202 */ /* 0x001fe20000000f00 */
[-C--:B------:R-:W-:Y:S01]  /*44a0*/  FFMA.FTZ R124, R186, R128.reuse, R129 ;  /* 0x00000080ba7c7223 */ /* 0x080fe20000010081 */
[----:B------:R-:W-:Y:S01]  /*44b0*/  SHF.R.U64 R123, R174, 0x10, R175 ;  /* 0x00000010ae7b7819 */ /* 0x000fe200000012af */
[-C--:B------:R-:W-:Y:S01]  /*44c0*/  FFMA.FTZ R125, R187, R128.reuse, R129 ;  /* 0x00000080bb7d7223 */ /* 0x080fe20000010081 */
[----:B------:R-:W-:Y:S01]  /*44d0*/  SHF.R.U32.HI R131, RZ, 0x10, R175 ;  /* 0x00000010ff837819 */ /* 0x000fe200000116af */
        /* <DEDUP_REMOVED lines=20> */
.L_x_27:
[----:B------:R-:W-:-:S04]  /*4620*/  UISETP.NE.U32.AND UP0, UPT, UR8, URZ, UPT ;  /* 0x000000ff0800728c */ /* 0x000fc8000bf05070 */
[----:B------:R-:W-:-:S09]  /*4630*/  UISETP.NE.AND.EX UP0, UPT, UR9, URZ, UPT, UP0 ;  /* 0x000000ff0900728c */ /* 0x000fd2000bf05300 */
[----:B------:R-:W-:Y:S05]  /*4640*/  BRA.U !UP0, `(.L_x_32) ;  /* 0x0000000108d07547 */ /* 0x000fea000b800000 */
[----:B------:R-:W-:-:S04]  /*4650*/  UISETP.NE.U32.AND UP2, UPT, UR6, URZ, UPT ;  /* 0x000000ff0600728c */ /* 0x000fc8000bf45070 */
[----:B------:R-:W-:-:S09]  /*4660*/  UISETP.NE.AND.EX UP2, UPT, UR7, URZ, UPT, UP2 ;  /* 0x000000ff0700728c */ /* 0x000fd2000bf45320 */
[----:B------:R-:W-:Y:S05]  /*4670*/  BRA.U !UP2, `(.L_x_33) ;  /* 0x000000010a6c7547 */ /* 0x000fea000b800000 */
[-CC-:B01----:R-:W-:Y:S01]  /*4680*/  FFMA.FTZ R123, R187, R128.reuse, R129.reuse ;  /* 0x00000080bb7b7223 */ /* 0x183fe20000010081 */
        /* <DEDUP_REMOVED lines=26> */
.L_x_33:
[-CC-:B-1----:R-:W-:Y:S01]  /*4830*/  FFMA.FTZ R120, R188, R128.reuse, R129.reuse ;  /* 0x00000080bc787223 */ /* 0x182fe20000010081 */
[-CC-:B0-----:R-:W-:Y:S01]  /*4840*/  FFMA.FTZ R123, R187, R128.reuse, R129.reuse ;  /* 0x00000080bb7b7223 */ /* 0x181fe20000010081 */
        /* <DEDUP_REMOVED lines=12> */
[----:B------:R-:W-:Y:S02]  /*4910*/  PRMT R127, R124, 0x7632, R127 ;  /* 0x000076327c7f7816 */ /* 0x000fe4000000007f */
[C---:B------:R-:W-:Y:S02]  /*4920*/  PRMT R122, R120.reuse, 0x7632, R122 ;  /* 0x00007632787a7816 */ /* 0x040fe4000000007a */
[----:B------:R-:W-:Y:S02]  /*4930*/  PRMT R125, R120, 0x7610, R125 ;  /* 0x00007610787d7816 */ /* 0x000fe4000000007d */
[----:B------:R-:W-:-:S02]  /*4940*/  PRMT R166, R127, 0x7610, R166 ;  /* 0x000076107fa67816 */ /* 0x000fc400000000a6 */
[----:B------:R-:W-:Y:S02]  /*4950*/  PRMT R167, R124, 0x7610, R167 ;  /* 0x000076107ca77816 */ /* 0x000fe400000000a7 */
[----:B------:R-:W-:Y:S02]  /*4960*/  PRMT R180, R122, 0x7610, R180 ;  /* 0x000076107ab47816 */ /* 0x000fe400000000b4 */
[----:B------:R-:W-:Y:S01]  /*4970*/  PRMT R181, R125, 0x7610, R181 ;  /* 0x000076107db57816 */ /* 0x000fe200000000b5 */
[----:B------:R-:W-:Y:S06]  /*4980*/  BRA `(.L_x_30) ;  /* 0x0000000000a87947 */ /* 0x000fec0003800000 */
.L_x_32:
[----:B------:R-:W-:-:S04]  /*4990*/  UISETP.NE.U32.AND UP2, UPT, UR6, URZ, UPT ;  /* 0x000000ff0600728c */ /* 0x000fc8000bf45070 */
[----:B------:R-:W-:-:S09]  /*49a0*/  UISETP.NE.AND.EX UP2, UPT, UR7, URZ, UPT, UP2 ;  /* 0x000000ff0700728c */ /* 0x000fd2000bf45320 */
[----:B------:R-:W-:Y:S05]  /*49b0*/  BRA.U !UP2, `(.L_x_34) ;  /* 0x000000010a587547 */ /* 0x000fea000b800000 */
        /* <DEDUP_REMOVED lines=22> */
.L_x_34:
        /* <DEDUP_REMOVED lines=16> */
[----:B------:R-:W-:-:S07]  /*4c20*/  PRMT R127, R124, 0x7632, R127 ;  /* 0x000076327c7f7816 */ /* 0x000fce000000007f */
.L_x_30:
[----:B------:R-:W0:Y:S01]  /*4c30*/  LDC.64 R120, c[0x0][0x468] ;  /* 0x00011a00ff787b82 */ /* 0x000e220000000a00 */
[----:B------:R-:W-:Y:S02]  /*4c40*/  LOP3.LUT R122, R122, 0xffff, RZ, 0xc0, !PT ;  /* 0x0000ffff7a7a7812 */ /* 0x000fe400078ec0ff */
[----:B------:R-:W-:-:S03]  /*4c50*/  PRMT R127, R124, 0x5410, R127 ;  /* 0x000054107c7f7816 */ /* 0x000fc6000000007f */
        /* <DEDUP_REMOVED lines=13> */
.L_x_35:
[----:B------:R1:W-:Y:S01]  /*4d30*/  STG.E.64 desc[UR12][R120.64], R122 ;  /* 0x0000007a78007986 */ /* 0x0003e2000c101b0c */
[----:B------:R-:W-:Y:S05]  /*4d40*/  BRA.U !UP2, `(.L_x_36) ;  /* 0x000000010a207547 */ /* 0x000fea000b800000 */
[----:B-1----:R-:W1:Y:S01]  /*4d50*/  LDC.64 R122, c[0x0][0x470] ;  /* 0x00011c00ff7a7b82 */ /* 0x002e620000000a00 */
[----:B------:R-:W-:Y:S02]  /*4d60*/  LOP3.LUT R120, R163, 0xffff, RZ, 0xc0, !PT ;  /* 0x0000ffffa3787812 */ /* 0x000fe400078ec0ff */
[----:B0-----:R-:W-:-:S03]  /*4d70*/  PRMT R125, R164, 0x5410, R161 ;  /* 0x00005410a47d7816 */ /* 0x001fc600000000a1 */
[----:B------:R-:W-:-:S05]  /*4d80*/  IMAD.WIDE.U32 R120, R120, 0x10000, RZ ;  /* 0x0001000078787825 */ /* 0x000fca00078e00ff */
[----:B------:R-:W-:Y:S02]  /*4d90*/  LOP3.LUT R121, R125, R121, RZ, 0xfc, !PT ;  /* 0x000000797d797212 */ /* 0x000fe400078efcff */
[----:B------:R-:W-:Y:S01]  /*4da0*/  LOP3.LUT R120, R120, 0xffff, R165, 0xf8, !PT ;  /* 0x0000ffff78787812 */ /* 0x000fe200078ef8a5 */
[----:B-1----:R-:W-:-:S05]  /*4db0*/  IMAD.WIDE.U32 R122, R22, 0x8, R122 ;  /* 0x00000008167a7825 */ /* 0x002fca00078e007a */
[----:B------:R2:W-:Y:S02]  /*4dc0*/  STG.E.64 desc[UR12][R122.64], R120 ;  /* 0x000000787a007986 */ /* 0x0005e4000c101b0c */
.L_x_36:
[----:B------:R-:W-:-:S07]  /*4dd0*/  IADD3 R22, PT, PT, R22, 0x100, RZ ;  /* 0x0000010016167810 */ /* 0x000fce0007ffe0ff */
.L_x_26:
[----:B------:R-:W-:Y:S05]  /*4de0*/  BSYNC.RECONVERGENT B0 ;  /* 0x0000000000007941 */ /* 0x000fea0003800200 */
.L_x_25:
        /* <DEDUP_REMOVED lines=11> */
[--C-:B-12---:R-:W-:Y:S01]  /*4ea0*/  FFMA.FTZ R121, R189, R128, R129.reuse ;  /* 0x00000080bd797223 */ /* 0x106fe20000010081 */
        /* <DEDUP_REMOVED lines=34> */
.L_x_41:
[-CC-:B-12---:R-:W-:Y:S01]  /*50d0*/  FFMA.FTZ R121, R189, R128.reuse, R129.reuse ;  /* 0x00000080bd797223 */ /* 0x186fe20000010081 */
[----:B0-----:R-:W-:Y:S01]  /*50e0*/  IMAD.MOV.U32 R122, RZ, RZ, R172 ;  /* 0x000000ffff7a7224 */ /* 0x001fe200078e00ac */
[----:B------:R-:W-:Y:S01]  /*50f0*/  MOV R126, R173 ;  /* 0x000000ad007e7202 */ /* 0x000fe20000000f00 */
        /* <DEDUP_REMOVED lines=28> */
.L_x_40:
        /* <DEDUP_REMOVED lines=34> */
.L_x_43:
[----:B012---:R-:W-:Y:S02]  /*54e0*/  IMAD.MOV.U32 R122, RZ, RZ, R172 ;  /* 0x000000ffff7a7224 */ /* 0x007fe400078e00ac */
[-C--:B------:R-:W-:Y:S01]  /*54f0*/  FFMA.FTZ R121, R189, R128.reuse, R129 ;  /* 0x00000080bd797223 */ /* 0x080fe20000010081 */
        /* <DEDUP_REMOVED lines=25> */
.L_x_39:
[----:B------:R-:W-:-:S04]  /*5690*/  UISETP.NE.U32.AND UP0, UPT, UR8, URZ, UPT ;  /* 0x000000ff0800728c */ /* 0x000fc8000bf05070 */
[----:B------:R-:W-:-:S09]  /*56a0*/  UISETP.NE.AND.EX UP0, UPT, UR9, URZ, UPT, UP0 ;  /* 0x000000ff0900728c */ /* 0x000fd2000bf05300 */
[----:B------:R-:W-:Y:S05]  /*56b0*/  BRA.U !UP0, `(.L_x_44) ;  /* 0x0000000108d07547 */ /* 0x000fea000b800000 */
[----:B------:R-:W-:-:S04]  /*56c0*/  UISETP.NE.U32.AND UP2, UPT, UR6, URZ, UPT ;  /* 0x000000ff0600728c */ /* 0x000fc8000bf45070 */
[----:B------:R-:W-:-:S09]  /*56d0*/  UISETP.NE.AND.EX UP2, UPT, UR7, URZ, UPT, UP2 ;  /* 0x000000ff0700728c */ /* 0x000fd2000bf45320 */
[----:B------:R-:W-:Y:S05]  /*56e0*/  BRA.U !UP2, `(.L_x_45) ;  /* 0x000000010a6c7547 */ /* 0x000fea000b800000 */
[-CC-:B012---:R-:W-:Y:S01]  /*56f0*/  FFMA.FTZ R123, R191, R128.reuse, R129.reuse ;  /* 0x00000080bf7b7223 */ /* 0x187fe20000010081 */
        /* <DEDUP_REMOVED lines=26> */
.L_x_45:
[-CC-:B-12---:R-:W-:Y:S01]  /*58a0*/  FFMA.FTZ R120, R192, R128.reuse, R129.reuse ;  /* 0x00000080c0787223 */ /* 0x186fe20000010081 */
        /* <DEDUP_REMOVED lines=21> */
.L_x_44:
[----:B------:R-:W-:-:S04]  /*5a00*/  UISETP.NE.U32.AND UP2, UPT, UR6, URZ, UPT ;  /* 0x000000ff0600728c */ /* 0x000fc8000bf45070 */
[----:B------:R-:W-:-:S09]  /*5a10*/  UISETP.NE.AND.EX UP2, UPT, UR7, URZ, UPT, UP2 ;  /* 0x000000ff0700728c */ /* 0x000fd2000bf45320 */
[----:B------:R-:W-:Y:S05]  /*5a20*/  BRA.U !UP2, `(.L_x_46) ;  /* 0x000000010a587547 */ /* 0x000fea000b800000 */
        /* <DEDUP_REMOVED lines=22> */
.L_x_46:
        /* <DEDUP_REMOVED lines=17> */
.L_x_42:
        /* <DEDUP_REMOVED lines=16> */
.L_x_47:
        /* <DEDUP_REMOVED lines=10> */
.L_x_48:
[----:B------:R-:W-:-:S07]  /*5e40*/  IADD3 R22, PT, PT, R22, 0x100, RZ ;  /* 0x0000010016167810 */ /* 0x000fce0007ffe0ff */
.L_x_38:
[----:B------:R-:W-:Y:S05]  /*5e50*/  BSYNC.RECONVERGENT B0 ;  /* 0x0000000000007941 */ /* 0x000fea0003800200 */
.L_x_37:
        /* <DEDUP_REMOVED lines=11> */
[----:B0-----:R-:W-:Y:S02]  /*5f10*/  IMAD.MOV.U32 R125, RZ, RZ, R171 ;  /* 0x000000ffff7d7224 */ /* 0x001fe400078e00ab */
[--C-:B-12---:R-:W-:Y:S01]  /*5f20*/  FFMA.FTZ R121, R193, R128, R129.reuse ;  /* 0x00000080c1797223 */ /* 0x106fe20000010081 */
        /* <DEDUP_REMOVED lines=33> */
.L_x_53:
        /* <DEDUP_REMOVED lines=31> */
.L_x_52:
[----:B------:R-:W-:-:S04]  /*6330*/  UISETP.NE.U32.AND UP2, UPT, UR6, URZ, UPT ;  /* 0x000000ff0600728c */ /* 0x000fc8000bf45070 */
[----:B------:R-:W-:-:S09]  /*6340*/  UISETP.NE.AND.EX UP2, UPT, UR7, URZ, UPT, UP2 ;  /* 0x000000ff0700728c */ /* 0x000fd2000bf45320 */
[----:B------:R-:W-:Y:S05]  /*6350*/  BRA.U !UP2, `(.L_x_55) ;  /* 0x000000010a7c7547 */ /* 0x000fea000b800000 */
[----:B-12---:R-:W-:Y:S01]  /*6360*/  FFMA.FTZ R121, R193, R128, R129 ;  /* 0x00000080c1797223 */ /* 0x006fe20000010081 */
        /* <DEDUP_REMOVED lines=30> */
.L_x_55:
[--C-:B-12---:R-:W-:Y:S01]  /*6550*/  FFMA.FTZ R121, R193, R128, R129.reuse ;  /* 0x00000080c1797223 */ /* 0x106fe20000010081 */
[----:B0-----:R-:W-:Y:S01]  /*6560*/  MOV R122, R170 ;  /* 0x000000aa007a7202 */ /* 0x001fe20000000f00 */
        /* <DEDUP_REMOVED lines=25> */
.L_x_51:
        /* <DEDUP_REMOVED lines=33> */
.L_x_57:
        /* <DEDUP_REMOVED lines=22> */
.L_x_56:
        /* <DEDUP_REMOVED lines=25> */
.L_x_58:
        /* <DEDUP_REMOVED lines=17> */
.L_x_54:
        /* <DEDUP_REMOVED lines=16> */
.L_x_59:
        /* <DEDUP_REMOVED lines=10> */
.L_x_60:
[----:B------:R-:W-:-:S07]  /*6eb0*/  IADD3 R22, PT, PT, R22, 0x100, RZ ;  /* 0x0000010016167810 */ /* 0x000fce0007ffe0ff */
.L_x_50:
[----:B------:R-:W-:Y:S05]  /*6ec0*/  BSYNC.RECONVERGENT B0 ;  /* 0x0000000000007941 */ /* 0x000fea0003800200 */
.L_x_49:
        /* <DEDUP_REMOVED lines=11> */
[-CC-:B-12---:R-:W-:Y:S01]  /*6f80*/  FFMA.FTZ R121, R199, R128.reuse, R129.reuse ;  /* 0x00000080c7797223 */ /* 0x186fe20000010081 */
[-CC-:B0-----:R-:W-:Y:S01]  /*6f90*/  FFMA.FTZ R123, R198, R128.reuse, R129.reuse ;  /* 0x00000080c67b7223 */ /* 0x181fe20000010081 */
[-CC-:B------:R-:W-:Y:S01]  /*6fa0*/  FFMA.FTZ R126, R200, R128.reuse, R129.reuse ;  /* 0x00000080c87e7223 */ /* 0x180fe20000010081 */
[----:B------:R-:W-:Y:S01]  /*6fb0*/  FFMA.FTZ R129, R201, R128, R129 ;  /* 0x00000080c9817223 */ /* 0x000fe20000010081 */
[----:B------:R-:W-:Y:S01]  /*6fc0*/  IMAD.MOV.U32 R122, RZ, RZ, R168 ;  /* 0x000000ffff7a7224 */ /* 0x000fe200078e00a8 */
[----:B------:R-:W-:Y:S01]  /*6fd0*/  MOV R124, R169 ;  /* 0x000000a9007c7202 */ /* 0x000fe20000000f00 */
[----:B------:R-:W-:Y:S01]  /*6fe0*/  FADD.FTZ R120, R4, -R121 ;  /* 0x8000007904787221 */ /* 0x000fe20000010000 */
[--C-:B------:R-:W-:Y:S01]  /*6ff0*/  SHF.R.U64 R125, R168, 0x10, R169.reuse ;  /* 0x00000010a87d7819 */ /* 0x100fe200000012a9 */
[----:B------:R-:W-:Y:S01]  /*7000*/  FADD.FTZ R126, R197, -R126 ;  /* 0x8000007ec57e7221 */ /* 0x000fe20000010000 */
[----:B------:R-:W-:Y:S01]  /*7010*/  SHF.R.U32.HI R128, RZ, 0x10, R169 ;  /* 0x00000010ff807819 */ /* 0x000fe200000116a9 */
[----:B------:R-:W-:Y:S01]  /*7020*/  IMAD.U32 R127, R124, 0x10000, RZ ;  /* 0x000100007c7f7824 */ /* 0x000fe200078e00ff */
[----:B------:R-:W-:Y:S01]  /*7030*/  SHF.L.U32 R121, R122, 0x10, RZ ;  /* 0x000000107a797819 */ /* 0x000fe200000006ff */
[----:B------:R-:W-:Y:S01]  /*7040*/  FADD.FTZ R124, R0, -R129 ;  /* 0x80000081007c7221 */ /* 0x000fe20000010000 */
[----:B------:R-:W-:Y:S01]  /*7050*/  SHF.L.U32 R128, R128, 0x10, RZ ;  /* 0x0000001080807819 */ /* 0x000fe200000006ff */
[----:B------:R-:W-:Y:S01]  /*7060*/  FADD.FTZ R122, R2, -R123 ;  /* 0x8000007b027a7221 */ /* 0x000fe20000010000 */
[----:B------:R-:W-:Y:S01]  /*7070*/  SHF.L.U32 R125, R125, 0x10, RZ ;  /* 0x000000107d7d7819 */ /* 0x000fe200000006ff */
[C---:B-----5:R-:W-:Y:S01]  /*7080*/  FFMA.FTZ R124, R21.reuse, R124, R127 ;  /* 0x0000007c157c7223 */ /* 0x060fe2000001007f */
[C---:B------:R-:W-:Y:S01]  /*7090*/  FFMA.FTZ R120, R21.reuse, R120, R121 ;  /* 0x0000007815787223 */ /* 0x040fe20000010079 */
[----:B------:R-:W-:-:S02]  /*70a0*/  FFMA.FTZ R123, R21, R126, R128 ;  /* 0x0000007e157b7223 */ /* 0x000fc40000010080 */
        /* <DEDUP_REMOVED lines=16> */
.L_x_65:
[----:B0-----:R-:W-:Y:S01]  /*71b0*/  SHF.R.U32.HI R127, RZ, 0x10, R169 ;  /* 0x00000010ff7f7819 */ /* 0x001fe200000116a9 */
[--C-:B-12---:R-:W-:Y:S01]  /*71c0*/  FFMA.FTZ R121, R199, R128, R129.reuse ;  /* 0x00000080c7797223 */ /* 0x106fe20000010081 */
[----:B------:R-:W-:Y:S01]  /*71d0*/  MOV R122, R168 ;  /* 0x000000a8007a7202 */ /* 0x000fe20000000f00 */
[-CC-:B------:R-:W-:Y:S01]  /*71e0*/  FFMA.FTZ R123, R198, R128.reuse, R129.reuse ;  /* 0x00000080c67b7223 */ /* 0x180fe20000010081 */
[----:B------:R-:W-:Y:S01]  /*71f0*/  MOV R125, R169 ;  /* 0x000000a9007d7202 */ /* 0x000fe20000000f00 */
[-C--:B------:R-:W-:Y:S01]  /*7200*/  FFMA.FTZ R126, R200, R128.reuse, R129 ;  /* 0x00000080c87e7223 */ /* 0x080fe20000010081 */
[----:B------:R-:W-:Y:S01]  /*7210*/  SHF.R.U64 R124, R168, 0x10, R169 ;  /* 0x00000010a87c7819 */ /* 0x000fe200000012a9 */
[----:B------:R-:W-:Y:S01]  /*7220*/  FFMA.FTZ R129, R201, R128, R129 ;  /* 0x00000080c9817223 */ /* 0x000fe20000010081 */
[----:B------:R-:W-:Y:S01]  /*7230*/  SHF.L.U32 R130, R127, 0x10, RZ ;  /* 0x000000107f827819 */ /* 0x000fe200000006ff */
[----:B------:R-:W-:Y:S01]  /*7240*/  FADD.FTZ R120, R4, -R121 ;  /* 0x8000007904787221 */ /* 0x000fe20000010000 */
[----:B------:R-:W-:Y:S01]  /*7250*/  SHF.L.U32 R127, R125, 0x10, RZ ;  /* 0x000000107d7f7819 */ /* 0x000fe200000006ff */
[----:B------:R-:W-:-:S02]  /*7260*/  IMAD.U32 R121, R122, 0x10000, RZ ;  /* 0x000100007a797824 */ /* 0x000fc400078e00ff */
[----:B------:R-:W-:Y:S01]  /*7270*/  FADD.FTZ R128, R197, -R126 ;  /* 0x8000007ec5807221 */ /* 0x000fe20000010000 */
        /* <DEDUP_REMOVED lines=18> */
.L_x_64:
[----:B------:R-:W-:-:S04]  /*73a0*/  UISETP.NE.U32.AND UP2, UPT, UR6, URZ, UPT ;  /* 0x000000ff0600728c */ /* 0x000fc8000bf45070 */
[----:B------:R-:W-:-:S09]  /*73b0*/  UISETP.NE.AND.EX UP2, UPT, UR7, URZ, UPT, UP2 ;  /* 0x000000ff0700728c */ /* 0x000fd2000bf45320 */
[----:B------:R-:W-:Y:S05]  /*73c0*/  BRA.U !UP2, `(.L_x_67) ;  /* 0x000000010a7c7547 */ /* 0x000fea000b800000 */
[----:B0-----:R-:W-:Y:S01]  /*73d0*/  SHF.R.U32.HI R127, RZ, 0x10, R169 ;  /* 0x00000010ff7f7819 */ /* 0x001fe200000116a9 */
[-CC-:B-12---:R-:W-:Y:S01]  /*73e0*/  FFMA.FTZ R121, R199, R128.reuse, R129.reuse ;  /* 0x00000080c7797223 */ /* 0x186fe20000010081 */
[----:B------:R-:W-:Y:S01]  /*73f0*/  MOV R125, R169 ;  /* 0x000000a9007d7202 */ /* 0x000fe20000000f00 */
[----:B------:R-:W-:Y:S02]  /*7400*/  IMAD.MOV.U32 R122, RZ, RZ, R168 ;  /* 0x000000ffff7a7224 */ /* 0x000fe400078e00a8 */
[-CC-:B------:R-:W-:Y:S01]  /*7410*/  FFMA.FTZ R123, R198, R128.reuse, R129.reuse ;  /* 0x00000080c67b7223 */ /* 0x180fe20000010081 */
[-C--:B------:R-:W-:Y:S01]  /*7420*/  FFMA.FTZ R126, R200, R128.reuse, R129 ;  /* 0x00000080c87e7223 */ /* 0x080fe20000010081 */
[----:B------:R-:W-:Y:S01]  /*7430*/  SHF.R.U64 R124, R168, 0x10, R169 ;  /* 0x00000010a87c7819 */ /* 0x000fe200000012a9 */
[----:B------:R-:W-:Y:S01]  /*7440*/  FFMA.FTZ R129, R201, R128, R129 ;  /* 0x00000080c9817223 */ /* 0x000fe20000010081 */
[----:B------:R-:W-:Y:S01]  /*7450*/  SHF.L.U32 R130, R127, 0x10, RZ ;  /* 0x000000107f827819 */ /* 0x000fe200000006ff */
[----:B------:R-:W-:Y:S01]  /*7460*/  FADD.FTZ R120, R4, -R121 ;  /* 0x8000007904787221 */ /* 0x000fe20000010000 */
[----:B------:R-:W-:Y:S01]  /*7470*/  IMAD.U32 R127, R125, 0x10000, RZ ;  /* 0x000100007d7f7824 */ /* 0x000fe200078e00ff */
[----:B------:R-:W-:Y:S01]  /*7480*/  SHF.L.U32 R121, R122, 0x10, RZ ;  /* 0x000000107a797819 */ /* 0x000fe200000006ff */
        /* <DEDUP_REMOVED lines=19> */
.L_x_67:
[-CC-:B-12---:R-:W-:Y:S01]  /*75c0*/  FFMA.FTZ R121, R199, R128.reuse, R129.reuse ;  /* 0x00000080c7797223 */ /* 0x186fe20000010081 */
[-CC-:B0-----:R-:W-:Y:S01]  /*75d0*/  FFMA.FTZ R123, R198, R128.reuse, R129.reuse ;  /* 0x00000080c67b7223 */ /* 0x181fe20000010081 */
[--C-:B------:R-:W-:Y:S01]  /*75e0*/  FFMA.FTZ R130, R200, R128, R129.reuse ;  /* 0x00000080c8827223 */ /* 0x100fe20000010081 */
[----:B------:R-:W-:Y:S01]  /*75f0*/  MOV R122, R168 ;  /* 0x000000a8007a7202 */ /* 0x000fe20000000f00 */
[----:B------:R-:W-:Y:S01]  /*7600*/  FFMA.FTZ R129, R201, R128, R129 ;  /* 0x00000080c9817223 */ /* 0x000fe20000010081 */
[----:B------:R-:W-:Y:S01]  /*7610*/  SHF.R.U64 R125, R168, 0x10, R169 ;  /* 0x00000010a87d7819 */ /* 0x000fe200000012a9 */
[----:B------:R-:W-:Y:S01]  /*7620*/  FADD.FTZ R120, R4, -R121 ;  /* 0x8000007904787221 */ /* 0x000fe20000010000 */
[----:B------:R-:W-:Y:S01]  /*7630*/  SHF.R.U32.HI R127, RZ, 0x10, R169 ;  /* 0x00000010ff7f7819 */ /* 0x000fe200000116a9 */
[----:B------:R-:W-:Y:S01]  /*7640*/  IMAD.U32 R122, R122, 0x10000, RZ ;  /* 0x000100007a7a7824 */ /* 0x000fe200078e00ff */
[----:B------:R-:W-:Y:S01]  /*7650*/  MOV R126, R169 ;  /* 0x000000a9007e7202 */ /* 0x000fe20000000f00 */
[----:B------:R-:W-:Y:S01]  /*7660*/  FADD.FTZ R124, R2, -R123 ;  /* 0x8000007b027c7221 */ /* 0x000fe20000010000 */
[----:B------:R-:W-:Y:S01]  /*7670*/  SHF.L.U32 R125, R125, 0x10, RZ ;  /* 0x000000107d7d7819 */ /* 0x000fe200000006ff */
[----:B------:R-:W-:Y:S01]  /*7680*/  FADD.FTZ R130, R197, -R130 ;  /* 0x80000082c5827221 */ /* 0x000fe20000010000 */
[----:B------:R-:W-:Y:S01]  /*7690*/  SHF.L.U32 R127, R127, 0x10, RZ ;  /* 0x000000107f7f7819 */ /* 0x000fe200000006ff */
[C---:B-----5:R-:W-:Y:S01]  /*76a0*/  FFMA.FTZ R120, R21.reuse, R120, R122 ;  /* 0x0000007815787223 */ /* 0x060fe2000001007a */
[----:B------:R-:W-:Y:S01]  /*76b0*/  SHF.L.U32 R121, R126, 0x10, RZ ;  /* 0x000000107e797819 */ /* 0x000fe200000006ff */
[----:B------:R-:W-:Y:S01]  /*76c0*/  FADD.FTZ R126, R0, -R129 ;  /* 0x80000081007e7221 */ /* 0x000fe20000010000 */
[C---:B------:R-:W-:Y:S01]  /*76d0*/  FFMA.FTZ R125, R21.reuse, R124, R125 ;  /* 0x0000007c157d7223 */ /* 0x040fe2000001007d */
[----:B------:R-:W-:-:S02]  /*76e0*/  FFMA.FTZ R130, R21, R130, R127 ;  /* 0x0000008215827223 */ /* 0x000fc4000001007f */
[----:B------:R-:W-:Y:S02]  /*76f0*/  FFMA.FTZ R121, R21, R126, R121 ;  /* 0x0000007e15797223 */ /* 0x000fe40000010079 */
[----:B------:R-:W-:-:S03]  /*7700*/  F2FP.BF16.F32.PACK_AB R125, R125, R120 ;  /* 0x000000787d7d723e */ /* 0x000fc600000010ff */
[----:B------:R-:W-:Y:S02]  /*7710*/  F2FP.BF16.F32.PACK_AB R121, R130, R121 ;  /* 0x000000798279723e */ /* 0x000fe400000010ff */
[C---:B------:R-:W-:Y:S02]  /*7720*/  PRMT R120, R125.reuse, 0x7632, R120 ;  /* 0x000076327d787816 */ /* 0x040fe40000000078 */
[----:B------:R-:W-:Y:S02]  /*7730*/  PRMT R21, R125, 0x7610, R21 ;  /* 0x000076107d157816 */ /* 0x000fe40000000015 */
[C---:B------:R-:W-:Y:S02]  /*7740*/  PRMT R123, R121.reuse, 0x7632, R123 ;  /* 0x00007632797b7816 */ /* 0x040fe4000000007b */
[----:B------:R-:W-:Y:S01]  /*7750*/  PRMT R122, R121, 0x7610, R122 ;  /* 0x00007610797a7816 */ /* 0x000fe2000000007a */
[----:B------:R-:W-:Y:S06]  /*7760*/  BRA `(.L_x_66) ;  /* 0x0000000400807947 */ /* 0x000fec0003800000 */
.L_x_63:
        /* <DEDUP_REMOVED lines=29> */
[----:B------:R-:W-:Y:S01]  /*7940*/  PRMT R181, R21, 0x7610, R181 ;  /* 0x0000761015b57816 */ /* 0x000fe200000000b5 */
[----:B------:R-:W-:Y:S06]  /*7950*/  BRA `(.L_x_66) ;  /* 0x0000000400047947 */ /* 0x000fec0003800000 */
.L_x_69:
        /* <DEDUP_REMOVED lines=20> */
[----:B------:R-:W-:Y:S01]  /*7aa0*/  PRMT R181, R21, 0x7610, R181 ;  /* 0x0000761015b57816 */ /* 0x000fe200000000b5 */
[----:B------:R-:W-:Y:S06]  /*7ab0*/  BRA `(.L_x_66) ;  /* 0x0000000000ac7947 */ /* 0x000fec0003800000 */
.L_x_68:
        /* <DEDUP_REMOVED lines=25> */
.L_x_70:
        /* <DEDUP_REMOVED lines=17> */
[----:B------:R-:W-:-:S07]  /*7d60*/  PRMT R122, R124, 0x7610, R122 ;  /* 0x000076107c7a7816 */ /* 0x000fce000000007a */
.L_x_66:
        /* <DEDUP_REMOVED lines=16> */
.L_x_71:
[----:B------:R3:W-:Y:S01]  /*7e70*/  STG.E.64 desc[UR12][R126.64], R124 ;  /* 0x0000007c7e007986 */ /* 0x0007e2000c101b0c */
[----:B------:R-:W-:Y:S05]  /*7e80*/  BRA.U !UP2, `(.L_x_62) ;  /* 0x000000010a207547 */ /* 0x000fea000b800000 */
[----:B0-----:R-:W0:Y:S01]  /*7e90*/  LDC.64 R122, c[0x0][0x470] ;  /* 0x00011c00ff7a7b82 */ /* 0x001e220000000a00 */
[----:B------:R-:W-:Y:S02]  /*7ea0*/  LOP3.LUT R120, R163, 0xffff, RZ, 0xc0, !PT ;  /* 0x0000ffffa3787812 */ /* 0x000fe400078ec0ff */
[----:B------:R-:W-:-:S03]  /*7eb0*/  PRMT R21, R164, 0x5410, R161 ;  /* 0x00005410a4157816 */ /* 0x000fc600000000a1 */
[----:B------:R-:W-:-:S05]  /*7ec0*/  IMAD.WIDE.U32 R120, R120, 0x10000, RZ ;  /* 0x0001000078787825 */ /* 0x000fca00078e00ff */
[----:B------:R-:W-:Y:S02]  /*7ed0*/  LOP3.LUT R121, R21, R121, RZ, 0xfc, !PT ;  /* 0x0000007915797212 */ /* 0x000fe400078efcff */
[----:B------:R-:W-:Y:S01]  /*7ee0*/  LOP3.LUT R120, R120, 0xffff, R165, 0xf8, !PT ;  /* 0x0000ffff78787812 */ /* 0x000fe200078ef8a5 */
[----:B0-----:R-:W-:-:S05]  /*7ef0*/  IMAD.WIDE.U32 R122, R22, 0x8, R122 ;  /* 0x00000008167a7825 */ /* 0x001fca00078e007a */
[----:B------:R4:W-:Y:S02]  /*7f00*/  STG.E.64 desc[UR12][R122.64], R120 ;  /* 0x000000787a007986 */ /* 0x0009e4000c101b0c */
.L_x_62:
[----:B------:R-:W-:Y:S05]  /*7f10*/  BSYNC.RECONVERGENT B0 ;  /* 0x0000000000007941 */ /* 0x000fea0003800200 */
.L_x_61:
[----:B------:R-:W-:Y:S01]  /*7f20*/  UPLOP3.LUT UP1, UPT, UPT, UPT, UP1, 0x40, 0x4 ;  /* 0x000000000004789c */ /* 0x000fe20003f2e810 */
[----:B------:R-:W-:Y:S10]  /*7f30*/  @!P6 BRA `(.L_x_72) ;  /* 0xffffff8c0010e947 */ /* 0x000ff4000383ffff */
.L_x_0:
[----:B------:R-:W0:Y:S01]  /*7f40*/  S2UR UR4, SR_CTAID.X ;  /* 0x00000000000479c3 */ /* 0x000e220000002500 */
[----:B------:R-:W-:Y:S01]  /*7f50*/  BSSY.RECONVERGENT B0, `(.L_x_73) ;  /* 0x0000011000007945 */ /* 0x000fe20003800200 */
[----:B0-----:R-:W-:-:S05]  /*7f60*/  IMAD R3, R162, UR4, RZ ;  /* 0x00000004a2037c24 */ /* 0x001fca000f8e02ff */
[----:B-----5:R-:W-:Y:S01]  /*7f70*/  LEA.HI R11, R3, R202, RZ, 0x1e ;  /* 0x000000ca030b7211 */ /* 0x020fe200078ff0ff */
[----:B------:R-:W-:Y:S06]  /*7f80*/  @!P0 BRA `(.L_x_74) ;  /* 0x0000000000348947 */ /* 0x000fec0003800000 */
[----:B------:R-:W0:Y:S08]  /*7f90*/  LDC.64 R2, c[0x0][0x440] ;  /* 0x00011000ff027b82 */ /* 0x000e300000000a00 */
[----:B------:R-:W5:Y:S08]  /*7fa0*/  LDC.64 R4, c[0x0][0x448] ;  /* 0x00011200ff047b82 */ /* 0x000f700000000a00 */
[----:B------:R-:W1:Y:S08]  /*7fb0*/  LDC.64 R6, c[0x0][0x450] ;  /* 0x00011400ff067b82 */ /* 0x000e700000000a00 */
[----:B------:R-:W2:Y:S01]  /*7fc0*/  LDC.64 R8, c[0x0][0x458] ;  /* 0x00011600ff087b82 */ /* 0x000ea20000000a00 */
[----:B0-----:R-:W-:-:S05]  /*7fd0*/  IMAD.WIDE.U32 R2, R11, 0x10, R2 ;  /* 0x000000100b027825 */ /* 0x001fca00078e0002 */
[----:B------:R0:W-:Y:S01]  /*7fe0*/  STG.E.128 desc[UR12][R2.64], R96 ;  /* 0x0000006002007986 */ /* 0x0001e2000c101d0c */
[----:B-----5:R-:W-:-:S05]  /*7ff0*/  IMAD.WIDE.U32 R4, R11, 0x10, R4 ;  /* 0x000000100b047825 */ /* 0x020fca00078e0004 */
[----:B------:R0:W-:Y:S01]  /*8000*/  STG.E.128 desc[UR12][R4.64], R116 ;  /* 0x0000007404007986 */ /* 0x0001e2000c101d0c */
[----:B-1----:R-:W-:-:S05]  /*8010*/  IMAD.WIDE.U32 R6, R11, 0x10, R6 ;  /* 0x000000100b067825 */ /* 0x002fca00078e0006 */
[----:B------:R0:W-:Y:S01]  /*8020*/  STG.E.128 desc[UR12][R6.64], R56 ;  /* 0x0000003806007986 */ /* 0x0001e2000c101d0c */
[----:B--2---:R-:W-:-:S04]  /*8030*/  IMAD.WIDE.U32 R8, R11, 0x10, R8 ;  /* 0x000000100b087825 */ /* 0x004fc800078e0008 */
[----:B------:R-:W-:Y:S01]  /*8040*/  VIADD R11, R11, 0x100 ;  /* 0x000001000b0b7836 */ /* 0x000fe20000000000 */
[----:B------:R0:W-:Y:S06]  /*8050*/  STG.E.128 desc[UR12][R8.64], R76 ;  /* 0x0000004c08007986 */ /* 0x0001ec000c101d0c */
.L_x_74:
[----:B------:R-:W-:Y:S05]  /*8060*/  BSYNC.RECONVERGENT B0 ;  /* 0x0000000000007941 */ /* 0x000fea0003800200 */
.L_x_73:
[----:B------:R-:W-:Y:S04]  /*8070*/  BSSY.RECONVERGENT B0, `(.L_x_75) ;  /* 0x000000f000007945 */ /* 0x000fe80003800200 */
[----:B------:R-:W-:Y:S05]  /*8080*/  @!P1 BRA `(.L_x_76) ;  /* 0x0000000000349947 */ /* 0x000fea0003800000 */
[----:B0-----:R-:W0:Y:S08]  /*8090*/  LDC.64 R2, c[0x0][0x440] ;  /* 0x00011000ff027b82 */ /* 0x001e300000000a00 */
        /* <DEDUP_REMOVED lines=9> */
[C---:B--2---:R-:W-:Y:S01]  /*8130*/  IMAD.WIDE.U32 R8, R11.reuse, 0x10, R8 ;  /* 0x000000100b087825 */ /* 0x044fe200078e0008 */
[----:B------:R-:W-:-:S04]  /*8140*/  IADD3 R11, PT, PT, R11, 0x100, RZ ;  /* 0x000001000b0b7810 */ /* 0x000fc80007ffe0ff */
[----:B------:R0:W-:Y:S03]  /*8150*/  STG.E.128 desc[UR12][R8.64], R72 ;  /* 0x0000004808007986 */ /* 0x0001e6000c101d0c */
.L_x_76:
[----:B------:R-:W-:Y:S05]  /*8160*/  BSYNC.RECONVERGENT B0 ;  /* 0x0000000000007941 */ /* 0x000fea0003800200 */
.L_x_75:
        /* <DEDUP_REMOVED lines=15> */
.L_x_78:
[----:B------:R-:W-:Y:S05]  /*8260*/  BSYNC.RECONVERGENT B0 ;  /* 0x0000000000007941 */ /* 0x000fea0003800200 */
.L_x_77:
        /* <DEDUP_REMOVED lines=15> */
.L_x_80:
[----:B------:R-:W-:Y:S05]  /*8360*/  BSYNC.RECONVERGENT B0 ;  /* 0x0000000000007941 */ /* 0x000fea0003800200 */
.L_x_79:
[----:B------:R-:W-:Y:S05]  /*8370*/  @!P4 EXIT ;  /* 0x000000000000c94d */ /* 0x000fea0003800000 */
[----:B0-----:R-:W0:Y:S08]  /*8380*/  LDC.64 R2, c[0x0][0x440] ;  /* 0x00011000ff027b82 */ /* 0x001e300000000a00 */
[----:B------:R-:W5:Y:S08]  /*8390*/  LDC.64 R4, c[0x0][0x448] ;  /* 0x00011200ff047b82 */ /* 0x000f700000000a00 */
[----:B------:R-:W1:Y:S08]  /*83a0*/  LDC.64 R6, c[0x0][0x450] ;  /* 0x00011400ff067b82 */ /* 0x000e700000000a00 */
[----:B------:R-:W2:Y:S01]  /*83b0*/  LDC.64 R8, c[0x0][0x458] ;  /* 0x00011600ff087b82 */ /* 0x000ea20000000a00 */
[----:B0-----:R-:W-:-:S05]  /*83c0*/  IMAD.WIDE.U32 R2, R11, 0x10, R2 ;  /* 0x000000100b027825 */ /* 0x001fca00078e0002 */
[----:B------:R-:W-:Y:S01]  /*83d0*/  STG.E.128 desc[UR12][R2.64], R80 ;  /* 0x0000005002007986 */ /* 0x000fe2000c101d0c */
[----:B-----5:R-:W-:-:S05]  /*83e0*/  IMAD.WIDE.U32 R4, R11, 0x10, R4 ;  /* 0x000000100b047825 */ /* 0x020fca00078e0004 */
[----:B------:R-:W-:Y:S01]  /*83f0*/  STG.E.128 desc[UR12][R4.64], R100 ;  /* 0x0000006404007986 */ /* 0x000fe2000c101d0c */
[----:B-1----:R-:W-:-:S05]  /*8400*/  IMAD.WIDE.U32 R6, R11, 0x10, R6 ;  /* 0x000000100b067825 */ /* 0x002fca00078e0006 */
[----:B------:R-:W-:Y:S01]  /*8410*/  STG.E.128 desc[UR12][R6.64], R40 ;  /* 0x0000002806007986 */ /* 0x000fe2000c101d0c */
[----:B--2---:R-:W-:-:S05]  /*8420*/  IMAD.WIDE.U32 R8, R11, 0x10, R8 ;  /* 0x000000100b087825 */ /* 0x004fca00078e0008 */
[----:B------:R-:W-:Y:S01]  /*8430*/  STG.E.128 desc[UR12][R8.64], R60 ;  /* 0x0000003c08007986 */ /* 0x000fe2000c101d0c */
[----:B------:R-:W-:Y:S05]  /*8440*/  EXIT ;  /* 0x000000000000794d */ /* 0x000fea0003800000 */
.L_x_81:
[----:B------:R-:W-:-:S00]  /*8450*/  BRA `(.L_x_81) ;  /* 0xfffffffc00fc7947 */ /* 0x000fc0000383ffff */
[----:B------:R-:W-:-:S00]  /*8460*/  NOP ;  /* 0x0000000000007918 */ /* 0x000fc00000000000 */
        /* <DEDUP_REMOVED lines=9> */
.L_x_5372:


//--------------------- .text._ZN10layer_norm31ln_parallel_residual_bwd_kernelINS_13Kernel_traitsI13__nv_bfloat16S2_S2_S2_fjLj5120ELj1ELj1ELj8ELj8ENS_18Kernel_traits_baseILj5120ES2_S2_S2_S2_fjLj256EEEEELb0ELb0ELb1EEEvNS_9BwdParamsE --------------------------
	.section	.text._ZN10layer_norm31ln_parallel_residual_bwd_kernelINS_13Kernel_traitsI13__nv_bfloat16S2_S2_S2_fjLj5120ELj1ELj1ELj8ELj8ENS_18Kernel_traits_baseILj5120ES2_S2_S2_S2_fjLj256EEEEELb0ELb0ELb1EEEvNS_9BwdParamsE,"ax",@progbits
	.align	128
        .global         _ZN10layer_norm31ln_parallel_residual_bwd_kernelINS_13Kernel_traitsI13__nv_bfloat16S2_S2_S2_fjLj5120ELj1ELj1ELj8ELj8ENS_18Kernel_traits_baseILj5120ES2_S2_S2_S2_fjLj256EEEEELb0ELb0ELb1EEEvNS_9BwdParamsE
        .type           _ZN10layer_norm31ln_parallel_residual_bwd_kernelINS_13Kernel_traitsI13__nv_bfloat16S2_S2_S2_fjLj5120ELj1ELj1ELj8ELj8ENS_18Kernel_traits_baseILj5120ES2_S2_S2_S2_fjLj256EEEEELb0ELb0ELb1EEEvNS_9BwdParamsE,@function
        .size           _ZN10layer_norm31ln_parallel_residual_bwd_kernelINS_13Kernel_traitsI13__nv_bfloat16S2_S2_S2_fjLj5120ELj1ELj1ELj8ELj8ENS_18Kernel_traits_baseILj5120ES2_S2_S2_S2_fjLj256EEEEELb0ELb0ELb1EEEvNS_9BwdParamsE,(.L_x_5373 - _ZN10layer_norm31ln_parallel_residual_bwd_kernelINS_13Kernel_traitsI13__nv_bfloat16S2_S2_S2_fjLj5120ELj1ELj1ELj8ELj8ENS_18Kernel_traits_baseILj5120ES2_S2_S2_S2_fjLj256EEEEELb0ELb0ELb1EEEvNS_9BwdParamsE)
        .other          _ZN10layer_norm31ln_parallel_residual_bwd_kernelINS_13Kernel_traitsI13__nv_bfloat16S2_S2_S2_fjLj5120ELj1ELj1ELj8ELj8ENS_18Kernel_traits_baseILj5120ES2_S2_S2_S2_fjLj256EEEEELb0ELb0ELb1EEEvNS_9BwdParamsE,@"STO_CUDA_ENTRY STV_DEFAULT"
_ZN10layer_norm31ln_parallel_residual_bwd_kernelINS_13Kernel_traitsI13__nv_bfloat16S2_S2_S2_fjLj5120ELj1ELj1ELj8ELj8ENS_18Kernel_traits_baseILj5120ES2_S2_S2_S2_fjLj256EEEEELb0ELb0ELb1EEEvNS_9BwdParamsE:
.text._ZN10layer_norm31ln_parallel_residual_bwd_kernelINS_13Kernel_traitsI13__nv_bfloat16S2_S2_S2_fjLj5120ELj1ELj1ELj8ELj8ENS_18Kernel_traits_baseILj5120ES2_S2_S2_S2_fjLj256EEEEELb0ELb0ELb1EEEvNS_9BwdParamsE:
[----:B------:R-:W-:Y:S08]  /*0000*/  LDC R1, c[0x0][0x37c] ;  /* 0x0000df00ff017b82 */ /* 0x000ff00000000800 */
[----:B------:R-:W0:Y:S01]  /*0010*/  S2UR UR4, SR_CTAID.X ;  /* 0x00000000000479c3 */ /* 0x000e220000002500 */
[----:B------:R-:W0:Y:S01]  /*0020*/  LDCU UR5, c[0x0][0x384] ;  /* 0x00007080ff0577ac */ /* 0x000e220008000800 */
[----:B------:R-:W1:Y:S01]  /*0030*/  S2R R136, SR_TID.X ;  /* 0x0000000000887919 */ /* 0x000e620000002100 */
        /* <DEDUP_REMOVED lines=20> */
[----:B------:R-:W-:Y:S01]  /*0180*/  CS2R R30, SRZ ;  /* 0x00000000001e7805 */ /* 0x000fe2000001ff00 */
[----:B0-----:R-:W-:Y:S01]  /*0190*/  UISETP.GE.AND UP0, UPT, UR4, UR5, UPT ;  /* 0x000000050400728c */ /* 0x001fe2000bf06270 */
        /* <DEDUP_REMOVED lines=18> */
[----:B------:R-:W-:Y:S01]  /*02c0*/  CS2R R56, SRZ ;  /* 0x0000000000387805 */ /* 0x000fe2000001ff00 */
[----:B------:R-:W0:Y:S01]  /*02d0*/  LDCU.64 UR8, c[0x0][0x358] ;  /* 0x00006b00ff0877ac */ /* 0x000e220008000a00 */
[----:B-1----:R-:W-:Y:S05]  /*02e0*/  BRA.U UP0, `(.L_x_82) ;  /* 0x0000007500ec7547 */ /* 0x002fea000b800000 */
[----:B------:R-:W1:Y:S08]  /*02f0*/  LDC.64 R4, c[0x0][0x3d8] ;  /* 0x0000f600ff047b82 */ /* 0x000e700000000a00 */
[----:B------:R-:W2:Y:S01]  /*0300*/  LDC.64 R2, c[0x0][0x3d0] ;  /* 0x0000f400ff027b82 */ /* 0x000ea20000000a00 */
[----:B------:R-:W-:Y:S01]  /*0310*/  HFMA2 R0, -RZ, RZ, 0, 0 ;  /* 0x00000000ff007431 */ /* 0x000fe200000001ff */
[----:B------:R-:W-:-:S02]  /*0320*/  MOV R159, UR4 ;  /* 0x00000004009f7c02 */ /* 0x000fc40008000f00 */
        /* <DEDUP_REMOVED lines=12> */
[----:B------:R-:W-:Y:S01]  /*03f0*/  CS2R R48, SRZ ;  /* 0x0000000000307805 */ /* 0x000fe2000001ff00 */
[----:B-1----:R-:W-:Y:S01]  /*0400*/  IMAD.WIDE.U32 R4, R136, 0x8, R4 ;  /* 0x0000000888047825 */ /* 0x002fe200078e0004 */
[----:B------:R-:W-:Y:S02]  /*0410*/  CS2R R18, SRZ ;  /* 0x0000000000127805 */ /* 0x000fe4000001ff00 */
[----:B------:R-:W-:Y:S02]  /*0420*/  CS2R R20, SRZ ;  /* 0x0000000000147805 */ /* 0x000fe4000001ff00 */
[----:B------:R-:W-:Y:S02]  /*0430*/  CS2R R22, SRZ ;  /* 0x0000000000167805 */ /* 0x000fe4000001ff00 */
[----:B------:R-:W-:Y:S01]  /*0440*/  CS2R R24, SRZ ;  /* 0x0000000000187805 */ /* 0x000fe2000001ff00 */
[----:B0-----:R-:W3:Y:S01]  /*0450*/  LDG.E.64 R154, desc[UR8][R4.64+0x2000] ;  /* 0x00200008049a7981 */ /* 0x001ee2000c1e1b00 */
[----:B------:R-:W-:-:S02]  /*0460*/  CS2R R8, SRZ ;  /* 0x0000000000087805 */ /* 0x000fc4000001ff00 */
[----:B------:R-:W-:Y:S01]  /*0470*/  CS2R R38, SRZ ;  /* 0x0000000000267805 */ /* 0x000fe2000001ff00 */
[----:B--2---:R-:W-:Y:S01]  /*0480*/  IMAD.WIDE.U32 R2, R136, 0x8, R2 ;  /* 0x0000000888027825 */ /* 0x004fe200078e0002 */
[----:B------:R-:W2:Y:S01]  /*0490*/  LDG.E.64 R152, desc[UR8][R4.64+0x1800] ;  /* 0x0018000804987981 */ /* 0x000ea2000c1e1b00 */
[----:B------:R-:W-:Y:S02]  /*04a0*/  CS2R R28, SRZ ;  /* 0x00000000001c7805 */ /* 0x000fe4000001ff00 */
[----:B------:R-:W-:Y:S02]  /*04b0*/  CS2R R50, SRZ ;  /* 0x0000000000327805 */ /* 0x000fe4000001ff00 */
[----:B------:R-:W-:Y:S01]  /*04c0*/  CS2R R76, SRZ ;  /* 0x00000000004c7805 */ /* 0x000fe2000001ff00 */
[----:B------:R-:W4:Y:S01]  /*04d0*/  LDG.E.64 R150, desc[UR8][R4.64+0x1000] ;  /* 0x0010000804967981 */ /* 0x000f22000c1e1b00 */
[----:B------:R-:W-:Y:S02]  /*04e0*/  CS2R R62, SRZ ;  /* 0x00000000003e7805 */ /* 0x000fe4000001ff00 */
[----:B------:R-:W-:-:S02]  /*04f0*/  CS2R R82, SRZ ;  /* 0x0000000000527805 */ /* 0x000fc4000001ff00 */
[----:B------:R-:W-:Y:S01]  /*0500*/  CS2R R90, SRZ ;  /* 0x00000000005a7805 */ /* 0x000fe2000001ff00 */
[----:B------:R-:W5:Y:S01]  /*0510*/  LDG.E.64 R120, desc[UR8][R4.64+0x800] ;  /* 0x0008000804787981 */ /* 0x000f62000c1e1b00 */
[----:B------:R-:W-:Y:S02]  /*0520*/  CS2R R94, SRZ ;  /* 0x00000000005e7805 */ /* 0x000fe4000001ff00 */
[----:B------:R-:W-:Y:S02]  /*0530*/  CS2R R30, SRZ ;  /* 0x00000000001e7805 */ /* 0x000fe4000001ff00 */
[----:B------:R-:W-:Y:S01]  /*0540*/  CS2R R32, SRZ ;  /* 0x0000000000207805 */ /* 0x000fe2000001ff00 */
[----:B------:R0:W5:Y:S01]  /*0550*/  LDG.E.64 R118, desc[UR8][R4.64] ;  /* 0x0000000804767981 */ /* 0x000162000c1e1b00 */
[----:B------:R-:W-:Y:S02]  /*0560*/  CS2R R34, SRZ ;  /* 0x0000000000227805 */ /* 0x000fe4000001ff00 */
[----:B------:R-:W-:-:S02]  /*0570*/  CS2R R36, SRZ ;  /* 0x0000000000247805 */ /* 0x000fc4000001ff00 */
[----:B------:R-:W-:Y:S01]  /*0580*/  CS2R R70, SRZ ;  /* 0x0000000000467805 */ /* 0x000fe2000001ff00 */
[----:B------:R-:W5:Y:S01]  /*0590*/  LDG.E.64 R116, desc[UR8][R2.64+0x2000] ;  /* 0x0020000802747981 */ /* 0x000f62000c1e1b00 */
[----:B------:R-:W-:Y:S02]  /*05a0*/  CS2R R68, SRZ ;  /* 0x0000000000447805 */ /* 0x000fe4000001ff00 */
[----:B------:R-:W-:Y:S02]  /*05b0*/  CS2R R46, SRZ ;  /* 0x00000000002e7805 */ /* 0x000fe4000001ff00 */
[----:B------:R-:W-:Y:S01]  /*05c0*/  CS2R R40, SRZ ;  /* 0x0000000000287805 */ /* 0x000fe2000001ff00 */
[----:B------:R-:W5:Y:S01]  /*05d0*/  LDG.E.64 R114, desc[UR8][R2.64+0x1800] ;  /* 0x0018000802727981 */ /* 0x000f62000c1e1b00 */
[----:B------:R-:W-:Y:S02]  /*05e0*/  CS2R R42, SRZ ;  /* 0x00000000002a7805 */ /* 0x000fe4000001ff00 */
[----:B------:R-:W-:-:S02]  /*05f0*/  CS2R R44, SRZ ;  /* 0x00000000002c7805 */ /* 0x000fc4000001ff00 */
[----:B------:R-:W-:Y:S01]  /*0600*/  CS2R R60, SRZ ;  /* 0x00000000003c7805 */ /* 0x000fe2000001ff00 */
[----:B------:R-:W5:Y:S01]  /*0610*/  LDG.E.64 R112, desc[UR8][R2.64+0x1000] ;  /* 0x0010000802707981 */ /* 0x000f62000c1e1b00 */
[----:B------:R-:W-:Y:S01]  /*0620*/  MOV R157, RZ ;  /* 0x000000ff009d7202 */ /* 0x000fe20000000f00 */
[----:B------:R-:W-:Y:S02]  /*0630*/  UPLOP3.LUT UP1, UPT, UPT, UPT, UPT, 0x40, 0x4 ;  /* 0x000000000004789c */ /* 0x000fe40003f2e870 */
[----:B------:R-:W5:Y:S01]  /*0640*/  LDG.E.64 R110, desc[UR8][R2.64+0x800] ;  /* 0x00080008026e7981 */ /* 0x000f62000c1e1b00 */
[----:B------:R-:W1:Y:S03]  /*0650*/  LDCU UR12, c[0x0][0x388] ;  /* 0x00007100ff0c77ac */ /* 0x000e660008000800 */
[----:B------:R1:W5:Y:S01]  /*0660*/  LDG.E.64 R108, desc[UR8][R2.64] ;  /* 0x00000008026c7981 */ /* 0x000362000c1e1b00 */
[----:B0-----:R-:W-:Y:S01]  /*0670*/  CS2R R4, SRZ ;  /* 0x0000000000047805 */ /* 0x001fe2000001ff00 */
[----:B------:R-:W0:Y:S01]  /*0680*/  LDCU.U8 UR7, c[0x0][0x410] ;  /* 0x00008200ff0777ac */ /* 0x000e220008000000 */
[----:B------:R-:W0:Y:S01]  /*0690*/  LDCU UR13, c[0x0][0x400] ;  /* 0x00008000ff0d77ac */ /* 0x000e220008000800 */
[----:B-1----:R-:W-:Y:S01]  /*06a0*/  CS2R R2, SRZ ;  /* 0x0000000000027805 */ /* 0x002fe2000001ff00 */
[----:B------:R-:W1:Y:S01]  /*06b0*/  LDCU.64 UR16, c[0x0][0x470] ;  /* 0x00008e00ff1077ac */ /* 0x000e620008000a00 */
[----:B------:R-:W0:Y:S01]  /*06c0*/  LDCU.64 UR14, c[0x0][0x478] ;  /* 0x00008f00ff0e77ac */ /* 0x000e220008000a00 */
[----:B------:R-:W0:Y:S01]  /*06d0*/  LDCU.64 UR10, c[0x0][0x438] ;  /* 0x00008700ff0a77ac */ /* 0x000e220008000a00 */
[----:B---3--:R-:W-:-:S02]  /*06e0*/  SHF.L.U32 R178, R154, 0x10, RZ ;  /* 0x000000109ab27819 */ /* 0x008fc400000006ff */
[----:B------:R-:W-:Y:S02]  /*06f0*/  SHF.R.U64 R156, R154, 0x10, R155 ;  /* 0x000000109a9c7819 */ /* 0x000fe4000000129b */
[C---:B--2---:R-:W-:Y:S02]  /*0700*/  SHF.L.U32 R176, R152.reuse, 0x10, RZ ;  /* 0x0000001098b07819 */ /* 0x044fe400000006ff */
[----:B------:R-:W-:Y:S02]  /*0710*/  SHF.R.U64 R154, R152, 0x10, R153 ;  /* 0x00000010989a7819 */ /* 0x000fe40000001299 */
[C---:B----4-:R-:W-:Y:S02]  /*0720*/  SHF.L.U32 R174, R150.reuse, 0x10, RZ ;  /* 0x0000001096ae7819 */ /* 0x050fe400000006ff */
[----:B------:R-:W-:Y:S02]  /*0730*/  SHF.R.U64 R152, R150, 0x10, R151 ;  /* 0x0000001096987819 */ /* 0x000fe40000001297 */
[----:B-----5:R-:W-:-:S02]  /*0740*/  SHF.L.U32 R172, R120, 0x10, RZ ;  /* 0x0000001078ac7819 */ /* 0x020fc400000006ff */
[----:B------:R-:W-:Y:S02]  /*0750*/  SHF.R.U64 R150, R120, 0x10, R121 ;  /* 0x0000001078967819 */ /* 0x000fe40000001279 */
[C---:B------:R-:W-:Y:S02]  /*0760*/  SHF.L.U32 R170, R118.reuse, 0x10, RZ ;  /* 0x0000001076aa7819 */ /* 0x040fe400000006ff */
[----:B------:R-:W-:Y:S02]  /*0770*/  SHF.R.U64 R120, R118, 0x10, R119 ;  /* 0x0000001076787819 */ /* 0x000fe40000001277 */
[C---:B------:R-:W-:Y:S02]  /*0780*/  SHF.L.U32 R168, R116.reuse, 0x10, RZ ;  /* 0x0000001074a87819 */ /* 0x040fe400000006ff */
[----:B------:R-:W-:Y:S02]  /*0790*/  SHF.R.U64 R118, R116, 0x10, R117 ;  /* 0x0000001074767819 */ /* 0x000fe40000001275 */
[----:B------:R-:W-:-:S02]  /*07a0*/  SHF.L.U32 R166, R114, 0x10, RZ ;  /* 0x0000001072a67819 */ /* 0x000fc400000006ff */
[----:B------:R-:W-:Y:S02]  /*07b0*/  SHF.R.U64 R116, R114, 0x10, R115 ;  /* 0x0000001072747819 */ /* 0x000fe40000001273 */
[C---:B------:R-:W-:Y:S02]  /*07c0*/  SHF.L.U32 R164, R112.reuse, 0x10, RZ ;  /* 0x0000001070a47819 */ /* 0x040fe400000006ff */
[----:B------:R-:W-:Y:S02]  /*07d0*/  SHF.R.U64 R114, R112, 0x10, R113 ;  /* 0x0000001070727819 */ /* 0x000fe40000001271 */
[C---:B------:R-:W-:Y:S02]  /*07e0*/  SHF.L.U32 R162, R110.reuse, 0x10, RZ ;  /* 0x000000106ea27819 */ /* 0x040fe400000006ff */
[----:B------:R-:W-:Y:S02]  /*07f0*/  SHF.R.U64 R112, R110, 0x10, R111 ;  /* 0x000000106e707819 */ /* 0x000fe4000000126f */
[----:B------:R-:W-:-:S02]  /*0800*/  SHF.L.U32 R177, R155, 0x10, RZ ;  /* 0x000000109bb17819 */ /* 0x000fc400000006ff */
[----:B------:R-:W-:Y:S02]  /*0810*/  SHF.L.U32 R175, R153, 0x10, RZ ;  /* 0x0000001099af7819 */ /* 0x000fe400000006ff */
[----:B------:R-:W-:Y:S02]  /*0820*/  SHF.L.U32 R173, R151, 0x10, RZ ;  /* 0x0000001097ad7819 */ /* 0x000fe400000006ff */
[----:B------:R-:W-:Y:S02]  /*0830*/  SHF.L.U32 R171, R121, 0x10, RZ ;  /* 0x0000001079ab7819 */ /* 0x000fe400000006ff */
[----:B------:R-:W-:Y:S02]  /*0840*/  SHF.L.U32 R169, R119, 0x10, RZ ;  /* 0x0000001077a97819 */ /* 0x000fe400000006ff */
[----:B------:R-:W-:Y:S02]  /*0850*/  SHF.L.U32 R167, R117, 0x10, RZ ;  /* 0x0000001075a77819 */ /* 0x000fe400000006ff */
[----:B------:R-:W-:-:S02]  /*0860*/  SHF.L.U32 R165, R115, 0x10, RZ ;  /* 0x0000001073a57819 */ /* 0x000fc400000006ff */
[----:B------:R-:W-:Y:S02]  /*0870*/  SHF.L.U32 R163, R113, 0x10, RZ ;  /* 0x0000001071a37819 */ /* 0x000fe400000006ff */
[----:B------:R-:W-:Y:S02]  /*0880*/  SHF.L.U32 R161, R111, 0x10, RZ ;  /* 0x000000106fa17819 */ /* 0x000fe400000006ff */
[----:B------:R-:W-:Y:S02]  /*0890*/  SHF.R.U64 R110, R108, 0x10, R109 ;  /* 0x000000106c6e7819 */ /* 0x000fe4000000126d */
[----:B------:R-:W-:Y:S02]  /*08a0*/  SHF.L.U32 R158, R109, 0x10, RZ ;  /* 0x000000106d9e7819 */ /* 0x000fe400000006ff */
[----:B------:R-:W-:Y:S02]  /*08b0*/  SHF.R.U32.HI R155, RZ, 0x10, R155 ;  /* 0x00000010ff9b7819 */ /* 0x000fe4000001169b */
[----:B------:R-:W-:-:S02]  /*08c0*/  SHF.R.U32.HI R153, RZ, 0x10, R153 ;  /* 0x00000010ff997819 */ /* 0x000fc40000011699 */
[----:B------:R-:W-:Y:S02]  /*08d0*/  SHF.R.U32.HI R151, RZ, 0x10, R151 ;  /* 0x00000010ff977819 */ /* 0x000fe40000011697 */
[----:B------:R-:W-:Y:S02]  /*08e0*/  SHF.R.U32.HI R121, RZ, 0x10, R121 ;  /* 0x00000010ff797819 */ /* 0x000fe40000011679 */
[----:B------:R-:W-:Y:S02]  /*08f0*/  SHF.R.U32.HI R119, RZ, 0x10, R119 ;  /* 0x00000010ff777819 */ /* 0x000fe40000011677 */
[----:B------:R-:W-:Y:S02]  /*0900*/  SHF.R.U32.HI R117, RZ, 0x10, R117 ;  /* 0x00000010ff757819 */ /* 0x000fe40000011675 */
[----:B------:R-:W-:Y:S02]  /*0910*/  SHF.R.U32.HI R115, RZ, 0x10, R115 ;  /* 0x00000010ff737819 */ /* 0x000fe40000011673 */
[----:B------:R-:W-:-:S02]  /*0920*/  SHF.R.U32.HI R113, RZ, 0x10, R113 ;  /* 0x00000010ff717819 */ /* 0x000fc40000011671 */
[----:B------:R-:W-:Y:S02]  /*0930*/  SHF.R.U32.HI R111, RZ, 0x10, R111 ;  /* 0x00000010ff6f7819 */ /* 0x000fe4000001166f */
[----:B------:R-:W-:Y:S02]  /*0940*/  SHF.R.U32.HI R109, RZ, 0x10, R109 ;  /* 0x00000010ff6d7819 */ /* 0x000fe4000001166d */
[----:B------:R-:W-:Y:S02]  /*0950*/  SHF.L.U32 R160, R108, 0x10, RZ ;  /* 0x000000106ca07819 */ /* 0x000fe400000006ff */
[----:B------:R-:W-:Y:S02]  /*0960*/  SHF.L.U32 R156, R156, 0x10, RZ ;  /* 0x000000109c9c7819 */ /* 0x000fe400000006ff */
[----:B------:R-:W-:Y:S02]  /*0970*/  SHF.L.U32 R155, R155, 0x10, RZ ;  /* 0x000000109b9b7819 */ /* 0x000fe400000006ff */
        /* <DEDUP_REMOVED lines=17> */
[----:B01----:R-:W-:-:S07]  /*0a90*/  SHF.L.U32 R109, R109, 0x10, RZ ;  /* 0x000000106d6d7819 */ /* 0x003fce00000006ff */
.L_x_119:
[----:B0-23--:R-:W0:Y:S01]  /*0aa0*/  LDC.64 R84, c[0x0][0x428] ;  /* 0x00010a00ff547b82 */ /* 0x00de220000000a00 */
[----:B-1--4-:R-:W-:-:S05]  /*0ab0*/  IMAD R56, R159, UR12, RZ ;  /* 0x0000000c9f387c24 */ /* 0x012fca000f8e02ff */
[----:B------:R-:W-:Y:S02]  /*0ac0*/  SHF.R.S32.HI R57, RZ, 0x1f, R56 ;  /* 0x0000001fff397819 */ /* 0x000fe40000011438 */
[----:B------:R-:W1:Y:S02]  /*0ad0*/  LDC.64 R134, c[0x0][0x430] ;  /* 0x00010c00ff867b82 */ /* 0x000e640000000a00 */
[----:B------:R-:W-:-:S04]  /*0ae0*/  LEA.HI R57, R57, R56, RZ, 0x2 ;  /* 0x0000003839397211 */ /* 0x000fc800078f10ff */
[----:B------:R-:W-:Y:S02]  /*0af0*/  LEA.HI.SX32 R108, R57, R136, 0x1e ;  /* 0x00000088396c7211 */ /* 0x000fe400078ff2ff */
[----:B------:R-:W2:Y:S02]  /*0b00*/  LDC.64 R136, c[0x0][0x3a8] ;  /* 0x0000ea00ff887b82 */ /* 0x000ea40000000a00 */
[----:B------:R-:W-:-:S05]  /*0b10*/  IADD3 R107, PT, PT, R108, 0x100, RZ ;  /* 0x000001006c6b7810 */ /* 0x000fca0007ffe0ff */
[C-C-:B0-----:R-:W-:Y:S01]  /*0b20*/  IMAD.WIDE.U32 R86, R107.reuse, 0x8, R84.reuse ;  /* 0x000000086b567825 */ /* 0x141fe200078e0054 */
[----:B------:R-:W0:Y:S03]  /*0b30*/  LDC.64 R146, c[0x0][0x3c0] ;  /* 0x0000f000ff927b82 */ /* 0x000e260000000a00 */
[C---:B------:R-:W-:Y:S01]  /*0b40*/  IMAD.WIDE.U32 R58, R108.reuse, 0x8, R84 ;  /* 0x000000086c3a7825 */ /* 0x040fe200078e0054 */
[----:B------:R-:W-:Y:S01]  /*0b50*/  IADD3 R106, PT, PT, R108, 0x200, RZ ;  /* 0x000002006c6a7810 */ /* 0x000fe20007ffe0ff */
[----:B------:R-:W3:Y:S02]  /*0b60*/  LDG.E.64 R86, desc[UR8][R86.64] ;  /* 0x0000000856567981 */ /* 0x000ee4000c1e1b00 */
[----:B-1----:R-:W-:Y:S01]  /*0b70*/  IMAD.WIDE.U32 R132, R107, 0x8, R134 ;  /* 0x000000086b847825 */ /* 0x002fe200078e0086 */
[----:B------:R-:W1:Y:S01]  /*0b80*/  LDC.64 R148, c[0x0][0x3c8] ;  /* 0x0000f200ff947b82 */ /* 0x000e620000000a00 */
[----:B------:R-:W4:Y:S02]  /*0b90*/  LDG.E.64 R58, desc[UR8][R58.64] ;  /* 0x000000083a3a7981 */ /* 0x000f24000c1e1b00 */
[----:B------:R-:W-:-:S02]  /*0ba0*/  IMAD.WIDE.U32 R74, R106, 0x8, R84 ;  /* 0x000000086a4a7825 */ /* 0x000fc400078e0054 */
[----:B------:R-:W4:Y:S02]  /*0bb0*/  LDG.E.64 R132, desc[UR8][R132.64] ;  /* 0x0000000884847981 */ /* 0x000f24000c1e1b00 */
[C---:B------:R-:W-:Y:S02]  /*0bc0*/  IMAD.WIDE.U32 R72, R108.reuse, 0x8, R134 ;  /* 0x000000086c487825 */ /* 0x040fe400078e0086 */
[----:B------:R-:W4:Y:S01]  /*0bd0*/  LDG.E.64 R74, desc[UR8][R74.64] ;  /* 0x000000084a4a7981 */ /* 0x000f22000c1e1b00 */
[----:B------:R-:W-:-:S03]  /*0be0*/  IADD3 R105, PT, PT, R108, 0x300, RZ ;  /* 0x000003006c697810 */ /* 0x000fc60007ffe0ff */
[----:B------:R-:W4:Y:S01]  /*0bf0*/  LDG.E.64 R72, desc[UR8][R72.64] ;  /* 0x0000000848487981 */ /* 0x000f22000c1e1b00 */
[----:B--2---:R-:W-:-:S04]  /*0c00*/  IMAD.WIDE.U32 R138, R108, 0x8, R136 ;  /* 0x000000086c8a7825 */ /* 0x004fc800078e0088 */
[----:B------:R-:W-:Y:S01]  /*0c10*/  IMAD.WIDE.U32 R66, R105, 0x8, R134 ;  /* 0x0000000869427825 */ /* 0x000fe200078e0086 */
[----:B------:R-:W-:Y:S01]  /*0c20*/  IADD3 R104, PT, PT, R108, 0x400, RZ ;  /* 0x000004006c687810 */ /* 0x000fe20007ffe0ff */
[----:B------:R-:W2:Y:S02]  /*0c30*/  LDG.E.64 R138, desc[UR8][R138.64] ;  /* 0x000000088a8a7981 */ /* 0x000ea4000c1e1b00 */
[----:B0-----:R-:W-:Y:S02]  /*0c40*/  IMAD.WIDE R146, R159, 0x4, R146 ;  /* 0x000000049f927825 */ /* 0x001fe400078e0292 */
[----:B------:R-:W2:Y:S02]  /*0c50*/  LDG.E.64 R66, desc[UR8][R66.64] ;  /* 0x0000000842427981 */ /* 0x000ea4000c1e1b00 */
[----:B------:R-:W-:Y:S02]  /*0c60*/  IMAD.WIDE.U32 R56, R105, 0x8, R84 ;  /* 0x0000000869387825 */ /* 0x000fe400078e0054 */
[----:B------:R0:W2:Y:S02]  /*0c70*/  LDG.E R147, desc[UR8][R146.64] ;  /* 0x0000000892937981 */ /* 0x0000a4000c1e1900 */
[----:B-1----:R-:W-:-:S02]  /*0c80*/  IMAD.WIDE R148, R159, 0x4, R148 ;  /* 0x000000049f947825 */ /* 0x002fc400078e0294 */
[----:B------:R-:W2:Y:S02]  /*0c90*/  LDG.E.64 R56, desc[UR8][R56.64] ;  /* 0x0000000838387981 */ /* 0x000ea4000c1e1b00 */
[--C-:B------:R-:W-:Y:S02]  /*0ca0*/  IMAD.WIDE.U32 R64, R106, 0x8, R134.reuse ;  /* 0x000000086a407825 */ /* 0x100fe400078e0086 */
[----:B------:R-:W2:Y:S02]  /*0cb0*/  LDG.E R148, desc[UR8][R148.64] ;  /* 0x0000000894947981 */ /* 0x000ea4000c1e1900 */
[----:B------:R-:W-:Y:S02]  /*0cc0*/  IMAD.WIDE.U32 R134, R104, 0x8, R134 ;  /* 0x0000000868867825 */ /* 0x000fe400078e0086 */
[----:B------:R-:W2:Y:S02]  /*0cd0*/  LDG.E.64 R64, desc[UR8][R64.64] ;  /* 0x0000000840407981 */ /* 0x000ea4000c1e1b00 */
[----:B------:R-:W-:-:S02]  /*0ce0*/  IMAD.WIDE.U32 R140, R107, 0x8, R136 ;  /* 0x000000086b8c7825 */ /* 0x000fc400078e0088 */
[----:B------:R-:W2:Y:S02]  /*0cf0*/  LDG.E.64 R134, desc[UR8][R134.64] ;  /* 0x0000000886867981 */ /* 0x000ea4000c1e1b00 */
[--C-:B------:R-:W-:Y:S02]  /*0d00*/  IMAD.WIDE.U32 R144, R106, 0x8, R136.reuse ;  /* 0x000000086a907825 */ /* 0x100fe400078e0088 */
[----:B------:R-:W2:Y:S02]  /*0d10*/  LDG.E.64 R140, desc[UR8][R140.64] ;  /* 0x000000088c8c7981 */ /* 0x000ea4000c1e1b00 */
[--C-:B------:R-:W-:Y:S02]  /*0d20*/  IMAD.WIDE.U32 R142, R105, 0x8, R136.reuse ;  /* 0x00000008698e7825 */ /* 0x100fe400078e0088 */
[----:B------:R-:W2:Y:S02]  /*0d30*/  LDG.E.64 R144, desc[UR8][R144.64] ;  /* 0x0000000890907981 */ /* 0x000ea4000c1e1b00 */
[----:B------:R-:W-:-:S02]  /*0d40*/  IMAD.WIDE.U32 R136, R104, 0x8, R136 ;  /* 0x0000000868887825 */ /* 0x000fc400078e0088 */
[----:B------:R-:W2:Y:S04]  /*0d50*/  LDG.E.64 R142, desc[UR8][R142.64] ;  /* 0x000000088e8e7981 */ /* 0x000ea8000c1e1b00 */
[----:B------:R-:W2:Y:S01]  /*0d60*/  LDG.E.64 R136, desc[UR8][R136.64] ;  /* 0x0000000888887981 */ /* 0x000ea2000c1e1b00 */
[----:B------:R-:W-:-:S06]  /*0d70*/  IMAD.WIDE.U32 R84, R104, 0x8, R84 ;  /* 0x0000000868547825 */ /* 0x000fcc00078e0054 */
[----:B------:R-:W2:Y:S01]  /*0d80*/  LDG.E.64 R84, desc[UR8][R84.64] ;  /* 0x0000000854547981 */ /* 0x000ea2000c1e1b00 */
[----:B------:R-:W-:-:S04]  /*0d90*/  ISETP.NE.U32.AND P0, PT, RZ, UR10, PT ;  /* 0x0000000aff007c0c */ /* 0x000fc8000bf05070 */
[----:B------:R-:W-:Y:S02]  /*0da0*/  ISETP.NE.AND.EX P0, PT, RZ, UR11, PT, P0 ;  /* 0x0000000bff007c0c */ /* 0x000fe4000bf05300 */
[----:B------:R-:W-:Y:S02]  /*0db0*/  ISETP.NE.AND P1, PT, RZ, UR7, PT ;  /* 0x00000007ff007c0c */ /* 0x000fe4000bf25270 */
[----:B---3--:R-:W-:Y:S02]  /*0dc0*/  MOV R193, R86 ;  /* 0x0000005600c17202 */ /* 0x008fe40000000f00 */
[--C-:B------:R-:W-:Y:S02]  /*0dd0*/  SHF.R.U64 R224, R86, 0x10, R87.reuse ;  /* 0x0000001056e07819 */ /* 0x100fe40000001257 */
[----:B------:R-:W-:Y:S02]  /*0de0*/  MOV R191, R87 ;  /* 0x0000005700bf7202 */ /* 0x000fe40000000f00 */
[----:B------:R-:W-:-:S03]  /*0df0*/  SHF.R.U32.HI R222, RZ, 0x10, R87 ;  /* 0x00000010ffde7819 */ /* 0x000fc60000011657 */
[----:B------:R-:W1:Y:S01]  /*0e00*/  @P0 LDC.64 R86, c[0x0][0x438] ;  /* 0x00010e00ff560b82 */ /* 0x000e620000000a00 */
[----:B----4-:R-:W-:Y:S02]  /*0e10*/  MOV R232, R58 ;  /* 0x0000003a00e87202 */ /* 0x010fe40000000f00 */
[--C-:B------:R-:W-:Y:S02]  /*0e20*/  SHF.R.U64 R223, R58, 0x10, R59.reuse ;  /* 0x000000103adf7819 */ /* 0x100fe4000000123b */
[----:B------:R-:W-:Y:S02]  /*0e30*/  MOV R221, R59 ;  /* 0x0000003b00dd7202 */ /* 0x000fe40000000f00 */
[----:B------:R-:W-:Y:S02]  /*0e40*/  SHF.R.U32.HI R230, RZ, 0x10, R59 ;  /* 0x00000010ffe67819 */ /* 0x000fe4000001163b */
[----:B------:R-:W3:Y:S01]  /*0e50*/  @P0 LDC.64 R58, c[0x0][0x438] ;  /* 0x00010e00ff3a0b82 */ /* 0x000ee20000000a00 */
[----:B------:R-:W-:-:S02]  /*0e60*/  MOV R192, R132 ;  /* 0x0000008400c07202 */ /* 0x000fc40000000f00 */
[--C-:B------:R-:W-:Y:S02]  /*0e70*/  SHF.R.U64 R189, R132, 0x10, R133.reuse ;  /* 0x0000001084bd7819 */ /* 0x100fe40000001285 */
[----:B------:R-:W-:Y:S02]  /*0e80*/  MOV R186, R133 ;  /* 0x0000008500ba7202 */ /* 0x000fe40000000f00 */
[----:B------:R-:W-:Y:S02]  /*0e90*/  SHF.R.U32.HI R190, RZ, 0x10, R133 ;  /* 0x00000010ffbe7819 */ /* 0x000fe40000011685 */
[----:B------:R-:W4:Y:S01]  /*0ea0*/  @P0 LDC.64 R132, c[0x0][0x438] ;  /* 0x00010e00ff840b82 */ /* 0x000f220000000a00 */
[----:B------:R-:W-:Y:S02]  /*0eb0*/  MOV R188, R74 ;  /* 0x0000004a00bc7202 */ /* 0x000fe40000000f00 */
[----:B------:R-:W-:Y:S02]  /*0ec0*/  SHF.R.U64 R184, R74, 0x10, R75 ;  /* 0x000000104ab87819 */ /* 0x000fe4000000124b */
[----:B------:R-:W-:-:S02]  /*0ed0*/  MOV R183, R75 ;  /* 0x0000004b00b77202 */ /* 0x000fc40000000f00 */
[----:B------:R-:W-:Y:S02]  /*0ee0*/  SHF.R.U32.HI R185, RZ, 0x10, R75 ;  /* 0x00000010ffb97819 */ /* 0x000fe4000001164b */
[----:B------:R-:W4:Y:S01]  /*0ef0*/  @P0 LDC.64 R74, c[0x0][0x438] ;  /* 0x00010e00ff4a0b82 */ /* 0x000f220000000a00 */
[----:B------:R-:W-:Y:S02]  /*0f00*/  MOV R219, R72 ;  /* 0x0000004800db7202 */ /* 0x000fe40000000f00 */
[--C-:B------:R-:W-:Y:S02]  /*0f10*/  SHF.R.U64 R179, R72, 0x10, R73.reuse ;  /* 0x0000001048b37819 */ /* 0x100fe40000001249 */
[----:B------:R-:W-:Y:S02]  /*0f20*/  MOV R228, R73 ;  /* 0x0000004900e47202 */ /* 0x000fe40000000f00 */
[----:B------:R-:W-:Y:S02]  /*0f30*/  SHF.R.U32.HI R226, RZ, 0x10, R73 ;  /* 0x00000010ffe27819 */ /* 0x000fe40000011649 */
[----:B------:R-:W4:Y:S01]  /*0f40*/  @P0 LDC.64 R72, c[0x0][0x438] ;  /* 0x00010e00ff480b82 */ /* 0x000f220000000a00 */
[----:B-1----:R-:W-:Y:S01]  /*0f50*/  @P0 IMAD.WIDE.U32 R86, R105, 0x8, R86 ;  /* 0x0000000869560825 */ /* 0x002fe200078e0056 */
[----:B--2---:R-:W-:-:S02]  /*0f60*/  MOV R204, R66 ;  /* 0x0000004200cc7202 */ /* 0x004fc40000000f00 */
[----:B0-----:R-:W-:Y:S01]  /*0f70*/  SHF.R.U64 R146, R66, 0x10, R67 ;  /* 0x0000001042927819 */ /* 0x001fe20000001243 */
[----:B---3--:R-:W-:Y:S01]  /*0f80*/  @P0 IMAD.WIDE.U32 R58, R108, 0x8, R58 ;  /* 0x000000086c3a0825 */ /* 0x008fe200078e003a */
[C---:B------:R-:W-:Y:S01]  /*0f90*/  SHF.R.U64 R215, R138.reuse, 0x10, R139 ;  /* 0x000000108ad77819 */ /* 0x040fe2000000128b */
[----:B-----5:R0:W5:Y:S01]  /*0fa0*/  @P0 LDG.E.64 R128, desc[UR8][R86.64] ;  /* 0x0000000856800981 */ /* 0x020162000c1e1b00 */
[----:B------:R-:W-:Y:S02]  /*0fb0*/  SHF.L.U32 R219, R219, 0x10, RZ ;  /* 0x00000010dbdb7819 */ /* 0x000fe400000006ff */
[----:B------:R-:W-:Y:S01]  /*0fc0*/  SHF.L.U32 R138, R138, 0x10, RZ ;  /* 0x000000108a8a7819 */ /* 0x000fe200000006ff */
[----:B------:R1:W5:Y:S01]  /*0fd0*/  @P0 LDG.E.64 R122, desc[UR8][R58.64] ;  /* 0x000000083a7a0981 */ /* 0x000362000c1e1b00 */
[----:B------:R-:W-:Y:S01]  /*0fe0*/  FSEL R66, R147, RZ, !P1 ;  /* 0x000000ff93427208 */ /* 0x000fe20004800000 */
[----:B------:R-:W-:Y:S01]  /*0ff0*/  FMUL.FTZ R211, R170, R219 ;  /* 0x000000dbaad37220 */ /* 0x000fe20000410000 */
[----:B------:R-:W-:-:S02]  /*1000*/  SHF.L.U32 R232, R232, 0x10, RZ ;  /* 0x00000010e8e87819 */ /* 0x000fc400000006ff */
[----:B------:R-:W-:Y:S02]  /*1010*/  SHF.L.U32 R215, R215, 0x10, RZ ;  /* 0x00000010d7d77819 */ /* 0x000fe400000006ff */
[----:B0-----:R-:W-:Y:S01]  /*1020*/  SHF.L.U32 R87, R179, 0x10, RZ ;  /* 0x00000010b3577819 */ /* 0x001fe200000006ff */
[----:B----4-:R-:W-:-:S04]  /*1030*/  @P0 IMAD.WIDE.U32 R132, R104, 0x8, R132 ;  /* 0x0000000868840825 */ /* 0x010fc800078e0084 */
[----:B-1----:R-:W-:Y:S01]  /*1040*/  FADD.FTZ R59, -R66, R138 ;  /* 0x0000008a423b7221 */ /* 0x002fe20000010100 */
[----:B------:R-:W-:Y:S01]  /*1050*/  MOV R209, R56 ;  /* 0x0000003800d17202 */ /* 0x000fe20000000f00 */
[----:B------:R-:W-:Y:S01]  /*1060*/  FMUL.FTZ R235, R120, R87 ;  /* 0x0000005778eb7220 */ /* 0x000fe20000410000 */
[----:B------:R-:W-:Y:S01]  /*1070*/  SHF.R.U64 R207, R56, 0x10, R57 ;  /* 0x0000001038cf7819 */ /* 0x000fe20000001239 */
[----:B------:R-:W-:Y:S01]  /*1080*/  FFMA.FTZ R214, R160, R232, R211 ;  /* 0x000000e8a0d67223 */ /* 0x000fe200000100d3 */
[----:B------:R-:W-:Y:S02]  /*1090*/  MOV R208, R57 ;  /* 0x0000003900d07202 */ /* 0x000fe40000000f00 */
[----:B------:R-:W-:Y:S02]  /*10a0*/  SHF.R.U32.HI R206, RZ, 0x10, R57 ;  /* 0x00000010ffce7819 */ /* 0x000fe40000011639 */
[----:B------:R-:W-:Y:S02]  /*10b0*/  SHF.L.U32 R223, R223, 0x10, RZ ;  /* 0x00000010dfdf7819 */ /* 0x000fe400000006ff */
[----:B------:R-:W-:Y:S01]  /*10c0*/  SHF.L.U32 R228, R228, 0x10, RZ ;  /* 0x00000010e4e47819 */ /* 0x000fe200000006ff */
[----:B------:R-:W-:Y:S01]  /*10d0*/  @P0 IMAD.WIDE.U32 R74, R106, 0x8, R74 ;  /* 0x000000086a4a0825 */ /* 0x000fe200078e004a */
[----:B------:R-:W-:-:S03]  /*10e0*/  MOV R56, R67 ;  /* 0x0000004300387202 */ /* 0x000fc60000000f00 */
[----:B------:R-:W-:Y:S01]  /*10f0*/  FADD.FTZ R215, -R66, R215 ;  /* 0x000000d742d77221 */ /* 0x000fe20000010100 */
[----:B------:R-:W-:Y:S01]  /*1100*/  SHF.L.U32 R57, R139, 0x10, RZ ;  /* 0x000000108b397819 */ /* 0x000fe200000006ff */
[----:B------:R-:W-:Y:S01]  /*1110*/  FMUL.FTZ R179, R148, R59 ;  /* 0x0000003b94b37220 */ /* 0x000fe20000410000 */
[----:B------:R-:W-:Y:S01]  /*1120*/  SHF.R.U32.HI R213, RZ, 0x10, R139 ;  /* 0x00000010ffd57819 */ /* 0x000fe2000001168b */
[----:B------:R0:W5:Y:S01]  /*1130*/  @P0 LDG.E.64 R130, desc[UR8][R132.64] ;  /* 0x0000000884820981 */ /* 0x000162000c1e1b00 */
[----:B------:R-:W-:Y:S01]  /*1140*/  MOV R199, R134 ;  /* 0x0000008600c77202 */ /* 0x000fe20000000f00 */
[----:B------:R-:W-:Y:S01]  /*1150*/  @P0 IMAD.WIDE.U32 R72, R107, 0x8, R72 ;  /* 0x000000086b480825 */ /* 0x000fe200078e0048 */
[----:B------:R-:W-:-:S03]  /*1160*/  SHF.R.U64 R217, R134, 0x10, R135 ;  /* 0x0000001086d97819 */ /* 0x000fc60000001287 */
[----:B------:R-:W-:Y:S01]  /*1170*/  FMUL.FTZ R237, R169, R228 ;  /* 0x000000e4a9ed7220 */ /* 0x000fe20000410000 */
[----:B------:R-:W-:Y:S01]  /*1180*/  SHF.L.U32 R221, R221, 0x10, RZ ;  /* 0x00000010dddd7819 */ /* 0x000fe200000006ff */
[----:B------:R-:W-:Y:S01]  /*1190*/  FFMA.FTZ R211, R110, R223, R235 ;  /* 0x000000df6ed37223 */ /* 0x000fe200000100eb */
[----:B------:R-:W-:Y:S01]  /*11a0*/  SHF.L.U32 R226, R226, 0x10, RZ ;  /* 0x00000010e2e27819 */ /* 0x000fe200000006ff */
[----:B------:R-:W-:Y:S01]  /*11b0*/  FADD.FTZ R134, RZ, R214 ;  /* 0x000000d6ff867221 */ /* 0x000fe20000010000 */
[----:B------:R-:W-:Y:S01]  /*11c0*/  SHF.L.U32 R213, R213, 0x10, RZ ;  /* 0x00000010d5d57819 */ /* 0x000fe200000006ff */
[----:B------:R-:W-:Y:S01]  /*11d0*/  FADD.FTZ R197, -R66, R57 ;  /* 0x0000003942c57221 */ /* 0x000fe20000010100 */
[----:B0-----:R-:W-:Y:S01]  /*11e0*/  SHF.L.U32 R132, R56, 0x10, RZ ;  /* 0x0000001038847819 */ /* 0x001fe200000006ff */
[----:B------:R-:W-:Y:S01]  /*11f0*/  FMUL.FTZ R215, R148, R215 ;  /* 0x000000d794d77220 */ /* 0x000fe20000410000 */
[----:B------:R-:W-:Y:S01]  /*1200*/  FFMA.FTZ R56, R179, R214, RZ ;  /* 0x000000d6b3387223 */ /* 0x000fe200000100ff */
[----:B------:R0:W5:Y:S01]  /*1210*/  @P0 LDG.E.64 R126, desc[UR8][R74.64] ;  /* 0x000000084a7e0981 */ /* 0x000162000c1e1b00 */
[----:B------:R-:W-:-:S02]  /*1220*/  SHF.L.U32 R231, R141, 0x10, RZ ;  /* 0x000000108de77819 */ /* 0x000fc400000006ff */
[----:B------:R-:W-:Y:S01]  /*1230*/  SHF.L.U32 R59, R192, 0x10, RZ ;  /* 0x00000010c03b7819 */ /* 0x000fe200000006ff */
[----:B------:R-:W-:Y:S01]  /*1240*/  FMUL.FTZ R210, R119, R226 ;  /* 0x000000e277d27220 */ /* 0x000fe20000410000 */
[----:B------:R-:W-:Y:S01]  /*1250*/  SHF.L.U32 R230, R230, 0x10, RZ ;  /* 0x00000010e6e67819 */ /* 0x000fe200000006ff */
[----:B------:R-:W-:Y:S01]  /*1260*/  FFMA.FTZ R212, R158, R221, R237 ;  /* 0x000000dd9ed47223 */ /* 0x000fe200000100ed */
[----:B------:R-:W-:Y:S01]  /*1270*/  MOV R216, R64 ;  /* 0x0000004000d87202 */ /* 0x000fe20000000f00 */
[----:B------:R1:W5:Y:S01]  /*1280*/  @P0 LDG.E.64 R124, desc[UR8][R72.64] ;  /* 0x00000008487c0981 */ /* 0x000362000c1e1b00 */
[----:B------:R-:W-:Y:S02]  /*1290*/  SHF.R.U64 R181, R64, 0x10, R65 ;  /* 0x0000001040b57819 */ /* 0x000fe40000001241 */
[----:B0-----:R-:W-:Y:S01]  /*12a0*/  SHF.L.U32 R75, R193, 0x10, RZ ;  /* 0x00000010c14b7819 */ /* 0x001fe200000006ff */
[----:B------:R-:W-:Y:S01]  /*12b0*/  FADD.FTZ R193, R211, R134 ;  /* 0x00000086d3c17221 */ /* 0x000fe20000010000 */
[----:B------:R-:W-:Y:S01]  /*12c0*/  MOV R180, R65 ;  /* 0x0000004100b47202 */ /* 0x000fe20000000f00 */
[----:B------:R-:W-:Y:S01]  /*12d0*/  FADD.FTZ R213, -R66, R213 ;  /* 0x000000d542d57221 */ /* 0x000fe20000010100 */
[----:B------:R-:W-:Y:S01]  /*12e0*/  SHF.R.U32.HI R182, RZ, 0x10, R65 ;  /* 0x00000010ffb67819 */ /* 0x000fe20000011641 */
[----:B------:R-:W-:Y:S01]  /*12f0*/  FMUL.FTZ R197, R148, R197 ;  /* 0x000000c594c57220 */ /* 0x000fe20000410000 */
[C---:B------:R-:W-:Y:S01]  /*1300*/  SHF.R.U64 R225, R140.reuse, 0x10, R141 ;  /* 0x000000108ce17819 */ /* 0x040fe2000000128d */
[----:B------:R-:W-:Y:S01]  /*1310*/  FFMA.FTZ R56, R215, R211, R56 ;  /* 0x000000d3d7387223 */ /* 0x000fe20000010038 */
[----:B------:R-:W-:-:S02]  /*1320*/  SHF.L.U32 R233, R140, 0x10, RZ ;  /* 0x000000108ce97819 */ /* 0x000fc400000006ff */
[----:B------:R-:W-:Y:S02]  /*1330*/  SHF.R.U32.HI R195, RZ, 0x10, R141 ;  /* 0x00000010ffc37819 */ /* 0x000fe4000001168d */
[--C-:B------:R-:W-:Y:S02]  /*1340*/  SHF.R.U64 R65, R144, 0x10, R145.reuse ;  /* 0x0000001090417819 */ /* 0x100fe40000001291 */
[----:B------:R-:W-:Y:S02]  /*1350*/  SHF.R.U32.HI R187, RZ, 0x10, R145 ;  /* 0x00000010ffbb7819 */ /* 0x000fe40000011691 */
[--C-:B------:R-:W-:Y:S02]  /*1360*/  SHF.R.U64 R64, R142, 0x10, R143.reuse ;  /* 0x000000108e407819 */ /* 0x100fe4000000128f */
[----:B------:R-:W-:Y:S02]  /*1370*/  SHF.R.U32.HI R149, RZ, 0x10, R143 ;  /* 0x00000010ff957819 */ /* 0x000fe4000001168f */
[----:B------:R-:W-:-:S02]  /*1380*/  SHF.R.U64 R139, R136, 0x10, R137 ;  /* 0x00000010888b7819 */ /* 0x000fc40000001289 */
[----:B------:R-:W-:Y:S01]  /*1390*/  SHF.R.U32.HI R58, RZ, 0x10, R137 ;  /* 0x00000010ff3a7819 */ /* 0x000fe20000011689 */
[----:B------:R-:W-:Y:S01]  /*13a0*/  FADD.FTZ R231, -R66, R231 ;  /* 0x000000e742e77221 */ /* 0x000fe20000010100 */
[----:B-1----:R-:W-:Y:S01]  /*13b0*/  SHF.L.U32 R72, R185, 0x10, RZ ;  /* 0x00000010b9487819 */ /* 0x002fe200000006ff */
[----:B------:R-:W-:Y:S01]  /*13c0*/  FMUL.FTZ R185, R172, R59 ;  /* 0x0000003bacb97220 */ /* 0x000fe20000410000 */
[----:B------:R-:W-:Y:S01]  /*13d0*/  SHF.L.U32 R74, R189, 0x10, RZ ;  /* 0x00000010bd4a7819 */ /* 0x000fe200000006ff */
[----:B------:R-:W-:Y:S01]  /*13e0*/  FFMA.FTZ R210, R109, R230, R210 ;  /* 0x000000e66dd27223 */ /* 0x000fe200000100d2 */
[----:B------:R-:W-:Y:S01]  /*13f0*/  MOV R218, R135 ;  /* 0x0000008700da7202 */ /* 0x000fe20000000f00 */
[----:B------:R-:W-:Y:S01]  /*1400*/  FADD.FTZ R193, R212, R193 ;  /* 0x000000c1d4c17221 */ /* 0x000fe20000010000 */
[----:B------:R-:W-:Y:S01]  /*1410*/  SHF.R.U32.HI R220, RZ, 0x10, R135 ;  /* 0x00000010ffdc7819 */ /* 0x000fe20000011687 */
[----:B------:R-:W-:Y:S01]  /*1420*/  FADD.FTZ R233, -R66, R233 ;  /* 0x000000e942e97221 */ /* 0x000fe20000010100 */
[----:B------:R-:W-:Y:S01]  /*1430*/  SHF.L.U32 R227, R145, 0x10, RZ ;  /* 0x0000001091e37819 */ /* 0x000fe200000006ff */
[----:B------:R-:W-:Y:S01]  /*1440*/  FMUL.FTZ R213, R148, R213 ;  /* 0x000000d594d57220 */ /* 0x000fe20000410000 */
[----:B------:R-:W-:Y:S01]  /*1450*/  SHF.L.U32 R141, R137, 0x10, RZ ;  /* 0x00000010898d7819 */ /* 0x000fe200000006ff */
[----:B------:R-:W-:Y:S01]  /*1460*/  FFMA.FTZ R56, R197, R212, R56 ;  /* 0x000000d4c5387223 */ /* 0x000fe20000010038 */
[----:B------:R-:W-:-:S02]  /*1470*/  SHF.L.U32 R225, R225, 0x10, RZ ;  /* 0x00000010e1e17819 */ /* 0x000fc400000006ff */
[----:B------:R-:W-:Y:S02]  /*1480*/  SHF.R.U32.HI R202, RZ, 0x10, R67 ;  /* 0x00000010ffca7819 */ /* 0x000fe40000011643 */
        /* <DEDUP_REMOVED lines=10> */
[----:B------:R-:W-:Y:S01]  /*1530*/  SHF.L.U32 R57, R58, 0x10, RZ ;  /* 0x000000103a397819 */ /* 0x000fe200000006ff */
[----:B------:R-:W-:Y:S01]  /*1540*/  FFMA.FTZ R192, R162, R75, R185 ;  /* 0x0000004ba2c07223 */ /* 0x000fe200000100b9 */
[----:B------:R-:W-:Y:S01]  /*1550*/  SHF.L.U32 R67, R191, 0x10, RZ ;  /* 0x00000010bf437819 */ /* 0x000fe200000006ff */
[----:B------:R-:W-:Y:S01]  /*1560*/  FMUL.FTZ R191, R148, R231 ;  /* 0x000000e794bf7220 */ /* 0x000fe20000410000 */
[----:B------:R-:W-:Y:S01]  /*1570*/  SHF.L.U32 R224, R224, 0x10, RZ ;  /* 0x00000010e0e07819 */ /* 0x000fe200000006ff */
[----:B------:R-:W-:Y:S01]  /*1580*/  FMUL.FTZ R231, R150, R74 ;  /* 0x0000004a96e77220 */ /* 0x000fe20000410000 */
[----:B------:R-:W-:Y:S01]  /*1590*/  SHF.L.U32 R58, R186, 0x10, RZ ;  /* 0x00000010ba3a7819 */ /* 0x000fe200000006ff */
[----:B------:R-:W-:Y:S01]  /*15a0*/  FADD.FTZ R185, R210, R193 ;  /* 0x000000c1d2b97221 */ /* 0x000fe20000010000 */
[----:B------:R-:W-:Y:S01]  /*15b0*/  FADD.FTZ R225, -R66, R225 ;  /* 0x000000e142e17221 */ /* 0x000fe20000010100 */
[----:B------:R-:W-:Y:S01]  /*15c0*/  FMUL.FTZ R189, R148, R233 ;  /* 0x000000e994bd7220 */ /* 0x000fe20000410000 */
[----:B------:R-:W-:Y:S01]  /*15d0*/  FFMA.FTZ R56, R213, R210, R56 ;  /* 0x000000d2d5387223 */ /* 0x000fe20000010038 */
[C---:B------:R-:W-:Y:S01]  /*15e0*/  FADD.FTZ R229, -R66.reuse, R229 ;  /* 0x000000e542e57221 */ /* 0x040fe20000010100 */
        /* <DEDUP_REMOVED lines=11> */
[----:B------:R-:W-:Y:S01]  /*16a0*/  FADD.FTZ R57, -R66, R57 ;  /* 0x0000003942397221 */ /* 0x000fe20000010100 */
[----:B------:R-:W-:Y:S01]  /*16b0*/  SHF.L.U32 R66, R190, 0x10, RZ ;  /* 0x00000010be427819 */ /* 0x000fe200000006ff */
[----:B------:R-:W-:Y:S01]  /*16c0*/  FMUL.FTZ R196, R171, R58 ;  /* 0x0000003aabc47220 */ /* 0x000fe20000410000 */
[----:B------:R-:W-:Y:S01]  /*16d0*/  FFMA.FTZ R194, R112, R224, R231 ;  /* 0x000000e070c27223 */ /* 0x000fe200000100e7 */
[----:B------:R-:W-:Y:S01]  /*16e0*/  FADD.FTZ R185, R192, R185 ;  /* 0x000000b9c0b97221 */ /* 0x000fe20000010000 */
[----:B------:R-:W-:Y:S01]  /*16f0*/  FMUL.FTZ R193, R148, R225 ;  /* 0x000000e194c17220 */ /* 0x000fe20000410000 */
[----:B------:R-:W-:Y:S01]  /*1700*/  FFMA.FTZ R56, R189, R192, R56 ;  /* 0x000000c0bd387223 */ /* 0x000fe20000010038 */
[----:B------:R-:W-:Y:S01]  /*1710*/  SHF.L.U32 R222, R222, 0x10, RZ ;  /* 0x00000010dede7819 */ /* 0x000fe200000006ff */
[----:B------:R-:W-:Y:S01]  /*1720*/  FMUL.FTZ R198, R121, R66 ;  /* 0x0000004279c67220 */ /* 0x000fe20000410000 */
[----:B------:R-:W-:Y:S01]  /*1730*/  SHF.L.U32 R216, R216, 0x10, RZ ;  /* 0x00000010d8d87819 */ /* 0x000fe200000006ff */
[----:B------:R-:W-:Y:S01]  /*1740*/  FFMA.FTZ R196, R161, R67, R196 ;  /* 0x00000043a1c47223 */ /* 0x000fe200000100c4 */
[----:B------:R-:W-:Y:S01]  /*1750*/  FADD.FTZ R185, R194, R185 ;  /* 0x000000b9c2b97221 */ /* 0x000fe20000010000 */
[----:B------:R-:W-:Y:S01]  /*1760*/  FFMA.FTZ R56, R193, R194, R56 ;  /* 0x000000c2c1387223 */ /* 0x000fe20000010038 */
[----:B------:R-:W-:-:S02]  /*1770*/  SHF.R.U64 R203, R84, 0x10, R85 ;  /* 0x0000001054cb7819 */ /* 0x000fc40000001255 */
[----:B------:R-:W-:Y:S02]  /*1780*/  MOV R201, R85 ;  /* 0x0000005500c97202 */ /* 0x000fe40000000f00 */
[----:B------:R-:W-:Y:S01]  /*1790*/  SHF.R.U32.HI R200, RZ, 0x10, R85 ;  /* 0x00000010ffc87819 */ /* 0x000fe20000011655 */
[----:B------:R-:W-:Y:S01]  /*17a0*/  FMUL.FTZ R233, R174, R216 ;  /* 0x000000d8aee97220 */ /* 0x000fe20000410000 */
[----:B------:R-:W-:Y:S01]  /*17b0*/  SHF.L.U32 R65, R188, 0x10, RZ ;  /* 0x00000010bc417819 */ /* 0x000fe200000006ff */
[----:B------:R-:W-:Y:S01]  /*17c0*/  FFMA.FTZ R198, R111, R222, R198 ;  /* 0x000000de6fc67223 */ /* 0x000fe200000100c6 */
[----:B------:R-:W-:Y:S01]  /*17d0*/  SHF.L.U32 R85, R181, 0x10, RZ ;  /* 0x00000010b5557819 */ /* 0x000fe200000006ff */
        /* <DEDUP_REMOVED lines=8> */
[----:B------:R-:W-:Y:S01]  /*1860*/  FMUL.FTZ R181, R148, R229 ;  /* 0x000000e594b57220 */ /* 0x000fe20000410000 */
[----:B------:R-:W-:Y:S01]  /*1870*/  FFMA.FTZ R56, R195, R198, R56 ;  /* 0x000000c6c3387223 */ /* 0x000fe20000010038 */
[----:B------:R-:W-:Y:S01]  /*1880*/  MOV R205, R84 ;  /* 0x0000005400cd7202 */ /* 0x000fe20000000f00 */
        /* <DEDUP_REMOVED lines=45> */
[C---:B------:R-:W-:Y:S01]  /*1b60*/  FMUL.FTZ R149, R148.reuse, R149 ;  /* 0x0000009594957220 */ /* 0x040fe20000410000 */
[----:B------:R-:W-:Y:S01]  /*1b70*/  FFMA.FTZ R56, R145, R180, R56 ;  /* 0x000000b491387223 */ /* 0x000fe20000010038 */
[----:B------:R-:W-:Y:S01]  /*1b80*/  SHF.L.U32 R203, R203, 0x10, RZ ;  /* 0x00000010cbcb7819 */ /* 0x000fe200000006ff */
[----:B------:R-:W-:Y:S01]  /*1b90*/  FMUL.FTZ R134, R148, R135 ;  /* 0x0000008794867220 */ /* 0x000fe20000410000 */
[----:B------:R-:W-:Y:S01]  /*1ba0*/  SHF.L.U32 R218, R218, 0x10, RZ ;  /* 0x00000010dada7819 */ /* 0x000fe200000006ff */
[----:B------:R-:W-:Y:S01]  /*1bb0*/  FMUL.FTZ R137, R156, R217 ;  /* 0x000000d99c897220 */ /* 0x000fe20000410000 */
[----:B------:R-:W-:Y:S01]  /*1bc0*/  FFMA.FTZ R135, R168, R205, R225 ;  /* 0x000000cda8877223 */ /* 0x000fe200000100e1 */
[----:B------:R-:W-:Y:S01]  /*1bd0*/  FADD.FTZ R136, R182, R231 ;  /* 0x000000e7b6887221 */ /* 0x000fe20000010000 */
[----:B------:R-:W-:Y:S01]  /*1be0*/  SHF.L.U32 R220, R220, 0x10, RZ ;  /* 0x00000010dcdc7819 */ /* 0x000fe200000006ff */
[----:B------:R-:W-:Y:S01]  /*1bf0*/  FFMA.FTZ R225, R149, R182, R56 ;  /* 0x000000b695e17223 */ /* 0x000fe20000010038 */
[----:B------:R-:W-:Y:S01]  /*1c00*/  SHF.L.U32 R201, R201, 0x10, RZ ;  /* 0x00000010c9c97819 */ /* 0x000fe200000006ff */
[----:B------:R-:W-:Y:S01]  /*1c10*/  FMUL.FTZ R140, R177, R218 ;  /* 0x000000dab18c7220 */ /* 0x000fe20000410000 */
[----:B------:R-:W-:Y:S01]  /*1c20*/  FFMA.FTZ R137, R118, R203, R137 ;  /* 0x000000cb76897223 */ /* 0x000fe20000010089 */
[----:B------:R-:W-:Y:S01]  /*1c30*/  FADD.FTZ R136, R135, R136 ;  /* 0x0000008887887221 */ /* 0x000fe20000010000 */
[----:B------:R-:W-:Y:S01]  /*1c40*/  SHF.L.U32 R200, R200, 0x10, RZ ;  /* 0x00000010c8c87819 */ /* 0x000fe200000006ff */
[----:B------:R-:W-:Y:S01]  /*1c50*/  FMUL.FTZ R139, R148, R139 ;  /* 0x0000008b948b7220 */ /* 0x000fe20000410000 */
[----:B------:R-:W-:Y:S01]  /*1c60*/  FFMA.FTZ R56, R134, R135, R225 ;  /* 0x0000008786387223 */ /* 0x000fe200000100e1 */
[----:B------:R-:W-:Y:S01]  /*1c70*/  FMUL.FTZ R142, R155, R220 ;  /* 0x000000dc9b8e7220 */ /* 0x000fe20000410000 */
[----:B------:R-:W-:Y:S01]  /*1c80*/  FMUL.FTZ R138, R148, R141 ;  /* 0x0000008d948a7220 */ /* 0x000fe20000410000 */
[----:B------:R-:W-:Y:S01]  /*1c90*/  FFMA.FTZ R141, R167, R201, R140 ;  /* 0x000000c9a78d7223 */ /* 0x000fe2000001008c */
[----:B------:R-:W-:Y:S01]  /*1ca0*/  FADD.FTZ R136, R136, R137 ;  /* 0x0000008988887221 */ /* 0x000fe20000010000 */
[----:B------:R-:W-:Y:S01]  /*1cb0*/  FFMA.FTZ R225, R139, R137, R56 ;  /* 0x000000898be17223 */ /* 0x000fe20000010038 */
[----:B------:R-:W-:Y:S01]  /*1cc0*/  FFMA.FTZ R140, R117, R200, R142 ;  /* 0x000000c8758c7223 */ /* 0x000fe2000001008e */
[----:B------:R-:W-:Y:S01]  /*1cd0*/  FMUL.FTZ R142, R148, R57 ;  /* 0x00000039948e7220 */ /* 0x000fe20000410000 */
[----:B------:R-:W-:Y:S01]  /*1ce0*/  FADD.FTZ R57, R136, R141 ;  /* 0x0000008d88397221 */ /* 0x000fe20000010000 */
[----:B------:R-:W-:-:S03]  /*1cf0*/  FFMA.FTZ R225, R138, R141, R225 ;  /* 0x0000008d8ae17223 */ /* 0x000fc600000100e1 */
[----:B------:R-:W-:Y:S01]  /*1d00*/  FADD.FTZ R57, R57, R140 ;  /* 0x0000008c39397221 */ /* 0x000fe20000010000 */
[----:B------:R-:W-:-:S04]  /*1d10*/  FFMA.FTZ R225, R142, R140, R225 ;  /* 0x0000008c8ee17223 */ /* 0x000fc800000100e1 */
        /* <DEDUP_REMOVED lines=14> */
[----:B------:R-:W2:Y:S01]  /*1e00*/  S2R R136, SR_TID.X ;  /* 0x0000000000887919 */ /* 0x000ea20000002100 */
[----:B0-----:R-:W-:Y:S01]  /*1e10*/  FADD.FTZ R236, R233, R236 ;  /* 0x000000ece9ec7221 */ /* 0x001fe20000010000 */
[----:B-1----:R-:W-:-:S04]  /*1e20*/  FADD.FTZ R225, R234, R57 ;  /* 0x00000039eae17221 */ /* 0x002fc80000010000 */
[----:B------:R-:W0:Y:S04]  /*1e30*/  SHFL.DOWN PT, R57, R236, 0x1, 0x1f ;  /* 0x08201f00ec397f89 */ /* 0x000e2800000e0000 */
[----:B------:R-:W1:Y:S01]  /*1e40*/  SHFL.DOWN PT, R238, R225, 0x1, 0x1f ;  /* 0x08201f00e1ee7f89 */ /* 0x000e6200000e0000 */
[----:B--2---:R-:W-:Y:S01]  /*1e50*/  LOP3.LUT P2, RZ, R136, 0x1f, RZ, 0xc0, !PT ;  /* 0x0000001f88ff7812 */ /* 0x004fe2000784c0ff */
[----:B------:R-:W-:Y:S01]  /*1e60*/  BSSY.RECONVERGENT B0, `(.L_x_83) ;  /* 0x000000c000007945 */ /* 0x000fe20003800200 */
[----:B0-----:R-:W-:Y:S01]  /*1e70*/  FADD.FTZ R56, R236, R57 ;  /* 0x00000039ec387221 */ /* 0x001fe20000010000 */
[----:B-1----:R-:W-:-:S10]  /*1e80*/  FADD.FTZ R57, R225, R238 ;  /* 0x000000eee1397221 */ /* 0x002fd40000010000 */
[----:B------:R-:W-:Y:S05]  /*1e90*/  @P2 BRA `(.L_x_84) ;  /* 0x0000000000202947 */ /* 0x000fea0003800000 */
        /* <DEDUP_REMOVED lines=8> */
.L_x_84:
[----:B------:R-:W-:Y:S05]  /*1f20*/  BSYNC.RECONVERGENT B0 ;  /* 0x0000000000007941 */ /* 0x000fea0003800200 */
.L_x_83:
[----:B------:R-:W1:Y:S08]  /*1f30*/  S2UR UR5, SR_CgaCtaId ;  /* 0x00000000000579c3 */ /* 0x000e700000008800 */
[----:B------:R-:W-:Y:S01]  /*1f40*/  BAR.SYNC.DEFER_BLOCKING 0x0 ;  /* 0x0000000000007b1d */ /* 0x000fe20000010000 */
[----:B------:R-:W-:Y:S01]  /*1f50*/  FADD.FTZ R80, R59, R80 ;  /* 0x000000503b507221 */ /* 0x000fe20000010000 */
[----:B------:R-:W-:Y:S01]  /*1f60*/  FFMA.FTZ R76, R189, R59, R76 ;  /* 0x0000003bbd4c7223 */ /* 0x000fe2000001004c */
[----:B------:R-:W-:Y:S01]  /*1f70*/  FADD.FTZ R53, R58, R53 ;  /* 0x000000353a357221 */ /* 0x000fe20000010000 */
[----:B------:R-:W-:Y:S01]  /*1f80*/  FFMA.FTZ R54, R191, R58, R54 ;  /* 0x0000003abf367223 */ /* 0x000fe20000010036 */
[----:B------:R-:W-:Y:S01]  /*1f90*/  FADD.FTZ R70, R67, R70 ;  /* 0x0000004643467221 */ /* 0x000fe20000010000 */
[----:B------:R-:W-:Y:S01]  /*1fa0*/  UMOV UR4, 0x400 ;  /* 0x0000040000047882 */ /* 0x000fe20000000000 */
[----:B------:R-:W-:Y:S01]  /*1fb0*/  FFMA.FTZ R62, R191, R67, R62 ;  /* 0x00000043bf3e7223 */ /* 0x000fe2000001003e */
[----:B------:R-:W-:Y:S01]  /*1fc0*/  FADD.FTZ R49, R66, R49 ;  /* 0x0000003142317221 */ /* 0x000fe20000010000 */
        /* <DEDUP_REMOVED lines=14> */
[----:B-1----:R-:W-:Y:S01]  /*20b0*/  ULEA UR4, UR5, UR4, 0x18 ;  /* 0x0000000405047291 */ /* 0x002fe2000f8ec0ff */
[----:B------:R-:W-:Y:S01]  /*20c0*/  FFMA.FTZ R90, R215, R87, R90 ;  /* 0x00000057d75a7223 */ /* 0x000fe2000001005a */
[----:B------:R-:W-:Y:S01]  /*20d0*/  FADD.FTZ R21, R86, R21 ;  /* 0x0000001556157221 */ /* 0x000fe20000010000 */
[----:B------:R-:W-:Y:S01]  /*20e0*/  FFMA.FTZ R13, R183, R86, R13 ;  /* 0x00000056b70d7223 */ /* 0x000fe2000001000d */
[----:B------:R-:W-:Y:S01]  /*20f0*/  UIADD3 UR5, UPT, UPT, UR4, 0x5040, URZ ;  /* 0x0000504004057890 */ /* 0x000fe2000fffe0ff */
[----:B------:R-:W-:Y:S01]  /*2100*/  FADD.FTZ R20, R85, R20 ;  /* 0x0000001455147221 */ /* 0x000fe20000010000 */
[----:B------:R-:W-:Y:S01]  /*2110*/  @!UP1 UIADD3 UR5, UPT, UPT, UR4, 0x5000, URZ ;  /* 0x0000500004059890 */ /* 0x000fe2000fffe0ff */
[----:B------:R-:W-:Y:S01]  /*2120*/  FFMA.FTZ R28, R185, R85, R28 ;  /* 0x00000055b91c7223 */ /* 0x000fe2000001001c */
[----:B------:R-:W-:Y:S01]  /*2130*/  UIADD3 UR6, UPT, UPT, UR4, 0x5050, URZ ;  /* 0x0000505004067890 */ /* 0x000fe2000fffe0ff */
[----:B------:R-:W-:Y:S01]  /*2140*/  FADD.FTZ R22, R84, R22 ;  /* 0x0000001654167221 */ /* 0x000fe20000010000 */
[----:B------:R-:W-:Y:S01]  /*2150*/  @!UP1 UIADD3 UR6, UPT, UPT, UR4, 0x5010, URZ ;  /* 0x0000501004069890 */ /* 0x000fe2000fffe0ff */
[----:B------:R-:W-:Y:S01]  /*2160*/  FFMA.FTZ R14, R187, R84, R14 ;  /* 0x00000054bb0e7223 */ /* 0x000fe2000001000e */
[----:B------:R-:W-:Y:S01]  /*2170*/  FADD.FTZ R32, R207, R32 ;  /* 0x00000020cf207221 */ /* 0x000fe20000010000 */
[----:B------:R-:W-:Y:S01]  /*2180*/  FFMA.FTZ R41, R147, R207, R41 ;  /* 0x000000cf93297223 */ /* 0x000fe20000010029 */
[----:B------:R-:W-:Y:S01]  /*2190*/  FADD.FTZ R25, R132, R25 ;  /* 0x0000001984197221 */ /* 0x000fe20000010000 */
[----:B0-----:R-:W0:Y:S01]  /*21a0*/  LDS.128 R56, [UR5] ;  /* 0x00000005ff387984 */ /* 0x001e220008000c00 */
[----:B------:R-:W-:Y:S01]  /*21b0*/  UIADD3 UR5, UPT, UPT, UR4, 0x5060, URZ ;  /* 0x0000506004057890 */ /* 0x000fe2000fffe0ff */
[----:B------:R-:W-:Y:S01]  /*21c0*/  FFMA.FTZ R17, R145, R132, R17 ;  /* 0x0000008491117223 */ /* 0x000fe20000010011 */
[----:B------:R-:W-:Y:S01]  /*21d0*/  @!UP1 UIADD3 UR5, UPT, UPT, UR4, 0x5020, URZ ;  /* 0x0000502004059890 */ /* 0x000fe2000fffe0ff */
[----:B------:R-:W1:Y:S01]  /*21e0*/  LDS.128 R64, [UR6] ;  /* 0x00000006ff407984 */ /* 0x000e620008000c00 */
[----:B------:R-:W-:Y:S01]  /*21f0*/  UIADD3 UR6, UPT, UPT, UR4, 0x5070, URZ ;  /* 0x0000507004067890 */ /* 0x000fe2000fffe0ff */
[----:B------:R-:W-:Y:S01]  /*2200*/  FADD.FTZ R24, R133, R24 ;  /* 0x0000001885187221 */ /* 0x000fe20000010000 */
[----:B------:R-:W-:Y:S01]  /*2210*/  @!UP1 UIADD3 UR6, UPT, UPT, UR4, 0x5030, URZ ;  /* 0x0000503004069890 */ /* 0x000fe2000fffe0ff */
[----:B------:R-:W-:Y:S01]  /*2220*/  FFMA.FTZ R16, R147, R133, R16 ;  /* 0x0000008593107223 */ /* 0x000fe20000010010 */
[----:B------:R-:W-:Y:S01]  /*2230*/  FADD.FTZ R95, R232, R95 ;  /* 0x0000005fe85f7221 */ /* 0x000fe20000010000 */
[----:B------:R-:W2:Y:S01]  /*2240*/  LDC.64 R132, c[0x0][0x380] ;  /* 0x0000e000ff847b82 */ /* 0x000ea20000000a00 */
[----:B------:R-:W-:Y:S01]  /*2250*/  FFMA.FTZ R157, R179, R232, R157 ;  /* 0x000000e8b39d7223 */ /* 0x000fe2000001009d */
[----:B------:R-:W3:Y:S01]  /*2260*/  LDS.128 R72, [UR5] ;  /* 0x00000005ff487984 */ /* 0x000ee20008000c00 */
[----:B------:R-:W-:Y:S01]  /*2270*/  FADD.FTZ R83, R221, R83 ;  /* 0x00000053dd537221 */ /* 0x000fe20000010000 */
[----:B------:R-:W-:Y:S01]  /*2280*/  FFMA.FTZ R88, R197, R221, R88 ;  /* 0x000000ddc5587223 */ /* 0x000fe20000010058 */
[----:B------:R-:W-:Y:S01]  /*2290*/  FADD.FTZ R91, R223, R91 ;  /* 0x0000005bdf5b7221 */ /* 0x000fe20000010000 */
[----:B------:R-:W4:Y:S01]  /*22a0*/  LDS.128 R84, [UR6] ;  /* 0x00000006ff547984 */ /* 0x000f220008000c00 */
        /* <DEDUP_REMOVED lines=17> */
[----:B--2---:R-:W-:Y:S01]  /*23c0*/  IADD3 R159, PT, PT, R159, R132, RZ ;  /* 0x000000849f9f7210 */ /* 0x004fe20007ffe0ff */
[----:B------:R-:W-:Y:S01]  /*23d0*/  FADD.FTZ R31, R208, R31 ;  /* 0x0000001fd01f7221 */ /* 0x000fe20000010000 */
[----:B------:R-:W-:Y:S01]  /*23e0*/  FFMA.FTZ R40, R145, R208, R40 ;  /* 0x000000d091287223 */ /* 0x000fe20000010028 */
[----:B------:R-:W-:Y:S01]  /*23f0*/  FADD.FTZ R30, R206, R30 ;  /* 0x0000001ece1e7221 */ /* 0x000fe20000010000 */
[----:B------:R-:W-:Y:S01]  /*2400*/  FFMA.FTZ R39, R149, R206, R39 ;  /* 0x000000ce95277223 */ /* 0x000fe20000010027 */
[----:B------:R-:W-:Y:S01]  /*2410*/  FADD.FTZ R23, R204, R23 ;  /* 0x00000017cc177221 */ /* 0x000fe20000010000 */
[----:B0-----:R-:W-:Y:S01]  /*2420*/  FADD.FTZ R207, RZ, R56 ;  /* 0x00000038ffcf7221 */ /* 0x001fe20000010000 */
[----:B------:R-:W-:Y:S01]  /*2430*/  FADD.FTZ R56, RZ, R57 ;  /* 0x00000039ff387221 */ /* 0x000fe20000010000 */
[----:B------:R-:W-:Y:S01]  /*2440*/  FFMA.FTZ R15, R143, R204, R15 ;  /* 0x000000cc8f0f7223 */ /* 0x000fe2000001000f */
[----:B------:R-:W-:Y:S01]  /*2450*/  FADD.FTZ R12, R202, R12 ;  /* 0x0000000cca0c7221 */ /* 0x000fe20000010000 */
[----:B------:R-:W-:Y:S01]  /*2460*/  FADD.FTZ R207, R58, R207 ;  /* 0x000000cf3acf7221 */ /* 0x000fe20000010000 */
[----:B------:R-:W-:Y:S01]  /*2470*/  FADD.FTZ R56, R59, R56 ;  /* 0x000000383b387221 */ /* 0x000fe20000010000 */
[----:B------:R-:W-:Y:S01]  /*2480*/  FFMA.FTZ R11, R149, R202, R11 ;  /* 0x000000ca950b7223 */ /* 0x000fe2000001000b */
[----:B------:R-:W-:Y:S01]  /*2490*/  FADD.FTZ R10, R205, R10 ;  /* 0x0000000acd0a7221 */ /* 0x000fe20000010000 */
[----:B-1----:R-:W-:Y:S01]  /*24a0*/  FADD.FTZ R207, R207, R64 ;  /* 0x00000040cfcf7221 */ /* 0x002fe20000010000 */
[----:B------:R-:W-:Y:S01]  /*24b0*/  FADD.FTZ R56, R56, R65 ;  /* 0x0000004138387221 */ /* 0x000fe20000010000 */
[----:B------:R-:W-:Y:S01]  /*24c0*/  FFMA.FTZ R9, R134, R205, R9 ;  /* 0x000000cd86097223 */ /* 0x000fe20000010009 */
[----:B------:R-:W-:Y:S01]  /*24d0*/  FADD.FTZ R8, R199, R8 ;  /* 0x00000008c7087221 */ /* 0x000fe20000010000 */
[----:B------:R-:W-:Y:S01]  /*24e0*/  FADD.FTZ R207, R66, R207 ;  /* 0x000000cf42cf7221 */ /* 0x000fe20000010000 */
[----:B------:R-:W-:Y:S01]  /*24f0*/  FADD.FTZ R56, R67, R56 ;  /* 0x0000003843387221 */ /* 0x000fe20000010000 */
[----:B------:R-:W-:Y:S01]  /*2500*/  FFMA.FTZ R7, R134, R199, R7 ;  /* 0x000000c786077223 */ /* 0x000fe20000010007 */
[----:B------:R-:W-:Y:S01]  /*2510*/  FADD.FTZ R6, R201, R6 ;  /* 0x00000006c9067221 */ /* 0x000fe20000010000 */
[----:B---3--:R-:W-:Y:S01]  /*2520*/  FADD.FTZ R207, R207, R72 ;  /* 0x00000048cfcf7221 */ /* 0x008fe20000010000 */
[----:B------:R-:W-:Y:S01]  /*2530*/  FADD.FTZ R56, R56, R73 ;  /* 0x0000004938387221 */ /* 0x000fe20000010000 */
[----:B------:R-:W-:Y:S01]  /*2540*/  FFMA.FTZ R5, R138, R201, R5 ;  /* 0x000000c98a057223 */ /* 0x000fe20000010005 */
[----:B------:R-:W-:Y:S01]  /*2550*/  FADD.FTZ R4, R218, R4 ;  /* 0x00000004da047221 */ /* 0x000fe20000010000 */
[----:B------:R-:W-:Y:S01]  /*2560*/  FADD.FTZ R207, R74, R207 ;  /* 0x000000cf4acf7221 */ /* 0x000fe20000010000 */
[----:B------:R-:W-:Y:S01]  /*2570*/  FADD.FTZ R56, R75, R56 ;  /* 0x000000384b387221 */ /* 0x000fe20000010000 */
[----:B------:R-:W-:Y:S01]  /*2580*/  FFMA.FTZ R3, R138, R218, R3 ;  /* 0x000000da8a037223 */ /* 0x000fe20000010003 */
[----:B------:R-:W-:Y:S01]  /*2590*/  FADD.FTZ R2, R203, R2 ;  /* 0x00000002cb027221 */ /* 0x000fe20000010000 */
[----:B----4-:R-:W-:Y:S01]  /*25a0*/  FADD.FTZ R207, R207, R84 ;  /* 0x00000054cfcf7221 */ /* 0x010fe20000010000 */
[----:B------:R-:W-:Y:S01]  /*25b0*/  FADD.FTZ R56, R56, R85 ;  /* 0x0000005538387221 */ /* 0x000fe20000010000 */
[----:B------:R-:W-:Y:S01]  /*25c0*/  FFMA.FTZ R0, R139, R203, R0 ;  /* 0x000000cb8b007223 */ /* 0x000fe20000010000 */
[----:B------:R-:W-:Y:S01]  /*25d0*/  FADD.FTZ R48, R217, R48 ;  /* 0x00000030d9307221 */ /* 0x000fe20000010000 */
[----:B------:R-:W-:Y:S01]  /*25e0*/  FADD.FTZ R86, R86, R207 ;  /* 0x000000cf56567221 */ /* 0x000fe20000010000 */
[----:B------:R-:W-:Y:S01]  /*25f0*/  FADD.FTZ R56, R87, R56 ;  /* 0x0000003857387221 */ /* 0x000fe20000010000 */
[----:B------:R-:W-:Y:S01]  /*2600*/  FFMA.FTZ R26, R139, R217, R26 ;  /* 0x000000d98b1a7223 */ /* 0x000fe2000001001a */
[----:B------:R-:W-:Y:S01]  /*2610*/  ISETP.GE.AND P2, PT, R159, R133, PT ;  /* 0x000000859f00720c */ /* 0x000fe20003f46270 */
[----:B------:R-:W-:Y:S01]  /*2620*/  FMUL.FTZ R74, R86, UR13 ;  /* 0x0000000d564a7c20 */ /* 0x000fe20008410000 */
[----:B------:R-:W-:Y:S01]  /*2630*/  FADD.FTZ R18, R200, R18 ;  /* 0x00000012c8127221 */ /* 0x000fe20000010000 */
[----:B------:R-:W-:Y:S01]  /*2640*/  FFMA.FTZ R47, R142, R200, R47 ;  /* 0x000000c88e2f7223 */ /* 0x000fe2000001002f */
[----:B------:R-:W-:Y:S01]  /*2650*/  FADD.FTZ R38, R220, R38 ;  /* 0x00000026dc267221 */ /* 0x000fe20000010000 */
[----:B------:R-:W-:Y:S01]  /*2660*/  FFMA.FTZ R27, R142, R220, R27 ;  /* 0x000000dc8e1b7223 */ /* 0x000fe2000001001b */
[----:B------:R-:W-:Y:S01]  /*2670*/  FMUL.FTZ R75, R56, UR13 ;  /* 0x0000000d384b7c20 */ /* 0x000fe20008410000 */
[----:B------:R-:W-:Y:S01]  /*2680*/  FSEL R74, R74, RZ, !P1 ;  /* 0x000000ff4a4a7208 */ /* 0x000fe20004800000 */
[----:B------:R-:W-:Y:S06]  /*2690*/  @!P0 BRA `(.L_x_85) ;  /* 0x0000002800948947 */ /* 0x000fec0003800000 */
[----:B------:R-:W-:-:S04]  /*26a0*/  UISETP.NE.U32.AND UP0, UPT, UR14, URZ, UPT ;  /* 0x000000ff0e00728c */ /* 0x000fc8000bf05070 */
[----:B------:R-:W-:-:S09]  /*26b0*/  UISETP.NE.AND.EX UP0, UPT, UR15, URZ, UPT, UP0 ;  /* 0x000000ff0f00728c */ /* 0x000fd2000bf05300 */
[----:B------:R-:W-:Y:S05]  /*26c0*/  BRA.U UP0, `(.L_x_86) ;  /* 0x0000001500087547 */ /* 0x000fea000b800000 */
[----:B------:R-:W-:-:S04]  /*26d0*/  UISETP.NE.U32.AND UP0, UPT, UR16, URZ, UPT ;  /* 0x000000ff1000728c */ /* 0x000fc8000bf05070 */
[----:B------:R-:W-:-:S09]  /*26e0*/  UISETP.NE.AND.EX UP0, UPT, UR17, URZ, UPT, UP0 ;  /* 0x000000ff1100728c */ /* 0x000fd2000bf05300 */
[----:B------:R-:W-:Y:S05]  /*26f0*/  BRA.U UP0, `(.L_x_87) ;  /* 0x0000000900607547 */ /* 0x000fea000b800000 */
[----:B-----5:R-:W-:Y:S01]  /*2700*/  MOV R56, R123 ;  /* 0x0000007b00387202 */ /* 0x020fe20000000f00 */
[-CC-:B------:R-:W-:Y:S01]  /*2710*/  FFMA.FTZ R197, R197, R75.reuse, R74.reuse ;  /* 0x0000004bc5c57223 */ /* 0x180fe2000001004a */
[-CC-:B------:R-:W-:Y:S01]  /*2720*/  FFMA.FTZ R213, R213, R75.reuse, R74.reuse ;  /* 0x0000004bd5d57223 */ /* 0x180fe2000001004a */
[----:B------:R-:W-:Y:S01]  /*2730*/  SHF.R.U64 R65, R122, 0x10, R123 ;  /* 0x000000107a417819 */ /* 0x000fe2000000127b */
[--C-:B------:R-:W-:Y:S01]  /*2740*/  FFMA.FTZ R195, R195, R75, R74.reuse ;  /* 0x0000004bc3c37223 */ /* 0x100fe2000001004a */
[----:B------:R-:W-:Y:S01]  /*2750*/  SHF.L.U32 R57, R56, 0x10, RZ ;  /* 0x0000001038397819 */ /* 0x000fe200000006ff */
[----:B------:R-:W-:Y:S01]  /*2760*/  FADD.FTZ R197, R212, -R197 ;  /* 0x800000c5d4c57221 */ /* 0x000fe20000010000 */
[----:B------:R-:W-:Y:S01]  /*2770*/  SHF.R.U32.HI R56, RZ, 0x10, R123 ;  /* 0x00000010ff387819 */ /* 0x000fe2000001167b */
[----:B------:R-:W-:Y:S01]  /*2780*/  FADD.FTZ R213, R210, -R213 ;  /* 0x800000d5d2d57221 */ /* 0x000fe20000010000 */
[----:B------:R-:W-:Y:S01]  /*2790*/  SHF.R.U32.HI R73, RZ, 0x10, R125 ;  /* 0x00000010ff497819 */ /* 0x000fe2000001167d */
[----:B------:R-:W-:Y:S01]  /*27a0*/  FFMA.FTZ R58, R148, R197, R57 ;  /* 0x000000c5943a7223 */ /* 0x000fe20000010039 */
[----:B------:R-:W-:Y:S01]  /*27b0*/  SHF.L.U32 R57, R56, 0x10, RZ ;  /* 0x0000001038397819 */ /* 0x000fe200000006ff */
[--C-:B------:R-:W-:Y:S01]  /*27c0*/  FFMA.FTZ R179, R179, R75, R74.reuse ;  /* 0x0000004bb3b37223 */ /* 0x100fe2000001004a */
[----:B------:R-:W-:Y:S01]  /*27d0*/  MOV R56, R122 ;  /* 0x0000007a00387202 */ /* 0x000fe20000000f00 */
[----:B------:R-:W-:Y:S01]  /*27e0*/  FADD.FTZ R195, R198, -R195 ;  /* 0x800000c3c6c37221 */ /* 0x000fe20000010000 */
[----:B------:R-:W-:Y:S01]  /*27f0*/  SHF.L.U32 R65, R65, 0x10, RZ ;  /* 0x0000001041417819 */ /* 0x000fe200000006ff */
[----:B------:R-:W-:Y:S01]  /*2800*/  FFMA.FTZ R59, R148, R213, R57 ;  /* 0x000000d5943b7223 */ /* 0x000fe20000010039 */
[----:B------:R-:W-:Y:S01]  /*2810*/  SHF.L.U32 R57, R56, 0x10, RZ ;  /* 0x0000001038397819 */ /* 0x000fe200000006ff */
[-CC-:B------:R-:W-:Y:S01]  /*2820*/  FFMA.FTZ R56, R215, R75.reuse, R74.reuse ;  /* 0x0000004bd7387223 */ /* 0x180fe2000001004a */
[----:B------:R-:W-:Y:S01]  /*2830*/  SHF.L.U32 R73, R73, 0x10, RZ ;  /* 0x0000001049497819 */ /* 0x000fe200000006ff */
[----:B------:R-:W-:Y:S01]  /*2840*/  FADD.FTZ R179, R214, -R179 ;  /* 0x800000b3d6b37221 */ /* 0x000fe20000010000 */
[----:B------:R-:W-:Y:S01]  /*2850*/  FFMA.FTZ R193, R193, R75, R74 ;  /* 0x0000004bc1c17223 */ /* 0x000fe2000001004a */
[----:B------:R-:W-:Y:S01]  /*2860*/  FADD.FTZ R211, R211, -R56 ;  /* 0x80000038d3d37221 */ /* 0x000fe20000010000 */
[----:B------:R-:W-:Y:S01]  /*2870*/  MOV R56, R125 ;  /* 0x0000007d00387202 */ /* 0x000fe20000000f00 */
[C---:B------:R-:W-:Y:S01]  /*2880*/  FFMA.FTZ R66, R148.reuse, R195, R73 ;  /* 0x000000c394427223 */ /* 0x040fe20000010049 */
[C---:B------:R-:W-:Y:S01]  /*2890*/  FFMA.FTZ R57, R148.reuse, R179, R57 ;  /* 0x000000b394397223 */ /* 0x040fe20000010039 */
[----:B------:R-:W-:Y:S01]  /*28a0*/  FFMA.FTZ R64, R148, R211, R65 ;  /* 0x000000d394407223 */ /* 0x000fe20000010041 */
[----:B------:R-:W-:Y:S01]  /*28b0*/  SHF.L.U32 R65, R56, 0x10, RZ ;  /* 0x0000001038417819 */ /* 0x000fe200000006ff */
[----:B------:R-:W-:Y:S01]  /*28c0*/  FADD.FTZ R193, R194, -R193 ;  /* 0x800000c1c2c17221 */ /* 0x000fe20000010000 */
[----:B------:R-:W-:Y:S01]  /*28d0*/  SHF.R.U64 R73, R124, 0x10, R125 ;  /* 0x000000107c497819 */ /* 0x000fe2000000127d */
[----:B------:R0:W-:Y:S01]  /*28e0*/  F2F.BF16.F32 R67, R57 ;  /* 0x0000003900437304 */ /* 0x0001e20000202000 */
[----:B------:R-:W-:Y:S01]  /*28f0*/  MOV R56, R124 ;  /* 0x0000007c00387202 */ /* 0x000fe20000000f00 */
[-CC-:B------:R-:W-:Y:S01]  /*2900*/  FFMA.FTZ R183, R183, R75.reuse, R74.reuse ;  /* 0x0000004bb7b77223 */ /* 0x180fe2000001004a */
[----:B------:R-:W-:Y:S01]  /*2910*/  SHF.L.U32 R73, R73, 0x10, RZ ;  /* 0x0000001049497819 */ /* 0x000fe200000006ff */
[-CC-:B------:R-:W-:Y:S01]  /*2920*/  FFMA.FTZ R189, R189, R75.reuse, R74.reuse ;  /* 0x0000004bbdbd7223 */ /* 0x180fe2000001004a */
[-CC-:B------:R-:W-:Y:S01]  /*2930*/  FFMA.FTZ R145, R145, R75.reuse, R74.reuse ;  /* 0x0000004b91917223 */ /* 0x180fe2000001004a */
[----:B------:R-:W-:Y:S01]  /*2940*/  FADD.FTZ R183, R188, -R183 ;  /* 0x800000b7bcb77221 */ /* 0x000fe20000010000 */
[--C-:B------:R-:W-:Y:S01]  /*2950*/  FFMA.FTZ R181, R181, R75, R74.reuse ;  /* 0x0000004bb5b57223 */ /* 0x100fe2000001004a */
[----:B------:R-:W-:Y:S01]  /*2960*/  FFMA.FTZ R72, R148, R193, R73 ;  /* 0x000000c194487223 */ /* 0x000fe20000010049 */
[----:B0-----:R-:W-:Y:S01]  /*2970*/  SHF.L.U32 R57, R56, 0x10, RZ ;  /* 0x0000001038397819 */ /* 0x001fe200000006ff */
[----:B------:R-:W-:Y:S01]  /*2980*/  FADD.FTZ R189, R192, -R189 ;  /* 0x800000bdc0bd7221 */ /* 0x000fe20000010000 */
[----:B------:R-:W-:Y:S01]  /*2990*/  MOV R56, R127 ;  /* 0x0000007f00387202 */ /* 0x000fe20000000f00 */
[----:B------:R-:W-:Y:S01]  /*29a0*/  FADD.FTZ R145, R180, -R145 ;  /* 0x80000091b4917221 */ /* 0x000fe20000010000 */
[----:B------:R-:W-:Y:S01]  /*29b0*/  FADD.FTZ R181, R184, -R181 ;  /* 0x800000b5b8b57221 */ /* 0x000fe20000010000 */
[----:B------:R-:W-:Y:S01]  /*29c0*/  FFMA.FTZ R57, R148, R189, R57 ;  /* 0x000000bd94397223 */ /* 0x000fe20000010039 */
[----:B------:R-:W-:Y:S01]  /*29d0*/  SHF.L.U32 R73, R56, 0x10, RZ ;  /* 0x0000001038497819 */ /* 0x000fe200000006ff */
[-CC-:B------:R-:W-:Y:S01]  /*29e0*/  FFMA.FTZ R143, R143, R75.reuse, R74.reuse ;  /* 0x0000004b8f8f7223 */ /* 0x180fe2000001004a */
[----:B------:R-:W-:Y:S01]  /*29f0*/  SHF.R.U32.HI R56, RZ, 0x10, R127 ;  /* 0x00000010ff387819 */ /* 0x000fe2000001167f */
[----:B------:R0:W-:Y:S01]  /*2a00*/  F2F.BF16.F32 R85, R57 ;  /* 0x0000003900557304 */ /* 0x0001e20000202000 */
[--C-:B------:R-:W-:Y:S01]  /*2a10*/  FFMA.FTZ R147, R147, R75, R74.reuse ;  /* 0x0000004b93937223 */ /* 0x100fe2000001004a */
[----:B------:R-:W-:Y:S01]  /*2a20*/  FFMA.FTZ R183, R148, R183, R73 ;  /* 0x000000b794b77223 */ /* 0x000fe20000010049 */
[----:B------:R-:W-:Y:S01]  /*2a30*/  SHF.L.U32 R73, R56, 0x10, RZ ;  /* 0x0000001038497819 */ /* 0x000fe200000006ff */
[----:B------:R-:W-:Y:S01]  /*2a40*/  FADD.FTZ R143, R144, -R143 ;  /* 0x8000008f908f7221 */ /* 0x000fe20000010000 */
[----:B------:R-:W-:Y:S01]  /*2a50*/  MOV R56, R126 ;  /* 0x0000007e00387202 */ /* 0x000fe20000000f00 */
[----:B------:R-:W-:Y:S01]  /*2a60*/  FADD.FTZ R147, R146, -R147 ;  /* 0x8000009392937221 */ /* 0x000fe20000010000 */
[-CC-:B------:R-:W-:Y:S01]  /*2a70*/  FFMA.FTZ R187, R187, R75.reuse, R74.reuse ;  /* 0x0000004bbbbb7223 */ /* 0x180fe2000001004a */
[-CC-:B------:R-:W-:Y:S01]  /*2a80*/  FFMA.FTZ R191, R191, R75.reuse, R74.reuse ;  /* 0x0000004bbfbf7223 */ /* 0x180fe2000001004a */
[----:B0-----:R-:W-:Y:S01]  /*2a90*/  SHF.L.U32 R57, R56, 0x10, RZ ;  /* 0x0000001038397819 */ /* 0x001fe200000006ff */
[--C-:B------:R-:W-:Y:S01]  /*2aa0*/  FFMA.FTZ R138, R138, R75, R74.reuse ;  /* 0x0000004b8a8a7223 */ /* 0x100fe2000001004a */
[----:B------:R-:W-:Y:S01]  /*2ab0*/  MOV R56, R129 ;  /* 0x0000008100387202 */ /* 0x000fe20000000f00 */
[----:B------:R-:W-:Y:S01]  /*2ac0*/  FADD.FTZ R187, R190, -R187 ;  /* 0x800000bbbebb7221 */ /* 0x000fe20000010000 */
[----:B------:R-:W-:Y:S01]  /*2ad0*/  FADD.FTZ R191, R196, -R191 ;  /* 0x800000bfc4bf7221 */ /* 0x000fe20000010000 */
[----:B------:R-:W-:Y:S01]  /*2ae0*/  FFMA.FTZ R57, R148, R181, R57 ;  /* 0x000000b594397223 */ /* 0x000fe20000010039 */
[----:B------:R-:W-:Y:S01]  /*2af0*/  SHF.L.U32 R133, R56, 0x10, RZ ;  /* 0x0000001038857819 */ /* 0x000fe200000006ff */
[C---:B------:R-:W-:Y:S01]  /*2b00*/  FFMA.FTZ R187, R148.reuse, R187, R73 ;  /* 0x000000bb94bb7223 */ /* 0x040fe20000010049 */
[----:B------:R-:W-:Y:S01]  /*2b10*/  SHF.R.U32.HI R56, RZ, 0x10, R129 ;  /* 0x00000010ff387819 */ /* 0x000fe20000011681 */
[----:B------:R0:W-:Y:S01]  /*2b20*/  F2F.BF16.F32 R87, R57 ;  /* 0x0000003900577304 */ /* 0x0001e20000202000 */
[----:B------:R-:W-:Y:S01]  /*2b30*/  FFMA.FTZ R149, R149, R75, R74 ;  /* 0x0000004b95957223 */ /* 0x000fe2000001004a */
[----:B------:R-:W-:Y:S01]  /*2b40*/  FFMA.FTZ R133, R148, R145, R133 ;  /* 0x0000009194857223 */ /* 0x000fe20000010085 */
[----:B------:R-:W-:Y:S01]  /*2b50*/  SHF.L.U32 R145, R56, 0x10, RZ ;  /* 0x0000001038917819 */ /* 0x000fe200000006ff */
[----:B------:R-:W-:Y:S01]  /*2b60*/  FADD.FTZ R141, R141, -R138 ;  /* 0x8000008a8d8d7221 */ /* 0x000fe20000010000 */
[----:B------:R-:W-:Y:S01]  /*2b70*/  MOV R56, R128 ;  /* 0x0000008000387202 */ /* 0x000fe20000000f00 */
[--C-:B------:R-:W-:Y:S01]  /*2b80*/  FFMA.FTZ R185, R185, R75, R74.reuse ;  /* 0x0000004bb9b97223 */ /* 0x100fe2000001004a */
[----:B------:R-:W-:Y:S01]  /*2b90*/  SHF.R.U64 R73, R126, 0x10, R127 ;  /* 0x000000107e497819 */ /* 0x000fe2000000127f */
[----:B------:R-:W-:Y:S01]  /*2ba0*/  F2F.BF16.F32 R86, R133 ;  /* 0x0000008500567304 */ /* 0x000fe20000202000 */
[----:B0-----:R-:W-:Y:S01]  /*2bb0*/  SHF.L.U32 R57, R56, 0x10, RZ ;  /* 0x0000001038397819 */ /* 0x001fe200000006ff */
[----:B------:R-:W-:Y:S01]  /*2bc0*/  FFMA.FTZ R65, R148, R191, R65 ;  /* 0x000000bf94417223 */ /* 0x000fe20000010041 */
[----:B------:R-:W-:Y:S01]  /*2bd0*/  SHF.R.U64 R56, R128, 0x10, R129 ;  /* 0x0000001080387819 */ /* 0x000fe20000001281 */
[----:B------:R-:W-:Y:S01]  /*2be0*/  FADD.FTZ R149, R182, -R149 ;  /* 0x80000095b6957221 */ /* 0x000fe20000010000 */
[----:B------:R-:W-:Y:S01]  /*2bf0*/  SHF.R.U64 R138, R130, 0x10, R131 ;  /* 0x00000010828a7819 */ /* 0x000fe20000001283 */
[----:B------:R-:W-:Y:S01]  /*2c00*/  FFMA.FTZ R57, R148, R143, R57 ;  /* 0x0000008f94397223 */ /* 0x000fe20000010039 */
[----:B------:R-:W-:Y:S01]  /*2c10*/  SHF.L.U32 R143, R56, 0x10, RZ ;  /* 0x00000010388f7819 */ /* 0x000fe200000006ff */
[----:B------:R-:W-:Y:S01]  /*2c20*/  FADD.FTZ R185, R186, -R185 ;  /* 0x800000b9bab97221 */ /* 0x000fe20000010000 */
[----:B------:R-:W-:Y:S01]  /*2c30*/  SHF.R.U32.HI R56, RZ, 0x10, R131 ;  /* 0x00000010ff387819 */ /* 0x000fe20000011683 */
[----:B------:R0:W-:Y:S01]  /*2c40*/  F2F.BF16.F32 R133, R57 ;  /* 0x0000003900857304 */ /* 0x0001e20000202000 */
[----:B------:R-:W-:Y:S01]  /*2c50*/  SHF.L.U32 R73, R73, 0x10, RZ ;  /* 0x0000001049497819 */ /* 0x000fe200000006ff */
[----:B------:R-:W-:Y:S01]  /*2c60*/  FFMA.FTZ R143, R148, R147, R143 ;  /* 0x00000093948f7223 */ /* 0x000fe2000001008f */
[----:B------:R-:W-:Y:S01]  /*2c70*/  SHF.L.U32 R147, R56, 0x10, RZ ;  /* 0x0000001038937819 */ /* 0x000fe200000006ff */
[----:B------:R-:W-:Y:S01]  /*2c80*/  FFMA.FTZ R145, R148, R149, R145 ;  /* 0x0000009594917223 */ /* 0x000fe20000010091 */
[----:B------:R-:W-:Y:S01]  /*2c90*/  MOV R56, R131 ;  /* 0x0000008300387202 */ /* 0x000fe20000000f00 */
[--C-:B------:R-:W-:Y:S01]  /*2ca0*/  FFMA.FTZ R149, R142, R75, R74.reuse ;  /* 0x0000004b8e957223 */ /* 0x100fe2000001004a */
[----:B------:R-:W-:Y:S01]  /*2cb0*/  FFMA.FTZ R73, R148, R185, R73 ;  /* 0x000000b994497223 */ /* 0x000fe20000010049 */
[----:B------:R-:W-:Y:S01]  /*2cc0*/  F2F.BF16.F32 R65, R65 ;  /* 0x0000004100417304 */ /* 0x000fe20000202000 */
[----:B0-----:R-:W-:Y:S01]  /*2cd0*/  SHF.L.U32 R57, R56, 0x10, RZ ;  /* 0x0000001038397819 */ /* 0x001fe200000006ff */
[-CC-:B------:R-:W-:Y:S01]  /*2ce0*/  FFMA.FTZ R56, R139, R75.reuse, R74.reuse ;  /* 0x0000004b8b387223 */ /* 0x180fe2000001004a */
[----:B------:R-:W-:Y:S01]  /*2cf0*/  FFMA.FTZ R74, R134, R75, R74 ;  /* 0x0000004b864a7223 */ /* 0x000fe2000001004a */
[----:B------:R-:W-:-:S02]  /*2d00*/  FADD.FTZ R149, R140, -R149 ;  /* 0x800000958c957221 */ /* 0x000fc40000010000 */
[----:B------:R-:W-:Y:S01]  /*2d10*/  FFMA.FTZ R141, R148, R141, R57 ;  /* 0x0000008d948d7223 */ /* 0x000fe20000010039 */
[----:B------:R-:W-:Y:S01]  /*2d20*/  FADD.FTZ R137, R137, -R56 ;  /* 0x8000003889897221 */ /* 0x000fe20000010000 */
[----:B------:R-:W-:Y:S01]  /*2d30*/  SHF.L.U32 R57, R138, 0x10, RZ ;  /* 0x000000108a397819 */ /* 0x000fe200000006ff */
[----:B------:R-:W0:Y:S01]  /*2d40*/  F2F.BF16.F32 R66, R66 ;  /* 0x0000004200427304 */ /* 0x000e220000202000 */
[----:B------:R-:W-:Y:S01]  /*2d50*/  MOV R56, R130 ;  /* 0x0000008200387202 */ /* 0x000fe20000000f00 */
[----:B------:R-:W-:Y:S01]  /*2d60*/  FADD.FTZ R135, R135, -R74 ;  /* 0x8000004a87877221 */ /* 0x000fe20000010000 */
[C---:B------:R-:W-:Y:S01]  /*2d70*/  FFMA.FTZ R147, R148.reuse, R149, R147 ;  /* 0x0000009594937223 */ /* 0x040fe20000010093 */
[----:B------:R-:W-:Y:S01]  /*2d80*/  FFMA.FTZ R137, R148, R137, R57 ;  /* 0x0000008994897223 */ /* 0x000fe20000010039 */
[----:B------:R-:W-:Y:S02]  /*2d90*/  SHF.L.U32 R75, R56, 0x10, RZ ;  /* 0x00000010384b7819 */ /* 0x000fe400000006ff */
[----:B------:R-:W1:Y:S01]  /*2da0*/  LDC.64 R56, c[0x0][0x468] ;  /* 0x00011a00ff387b82 */ /* 0x000e620000000a00 */
[----:B------:R-:W2:Y:S02]  /*2db0*/  F2F.BF16.F32 R64, R64 ;  /* 0x0000004000407304 */ /* 0x000ea40000202000 */
[----:B------:R-:W-:Y:S01]  /*2dc0*/  FFMA.FTZ R135, R148, R135, R75 ;  /* 0x0000008794877223 */ /* 0x000fe2000001004b */
[----:B0-----:R-:W-:-:S05]  /*2dd0*/  PRMT R139, R65, 0x5410, R66 ;  /* 0x00005410418b7816 */ /* 0x001fca0000000042 */
[----:B------:R-:W-:Y:S01]  /*2de0*/  F2F.BF16.F32 R58, R58 ;  /* 0x0000003a003a7304 */ /* 0x000fe20000202000 */
[----:B--2---:R-:W-:-:S07]  /*2df0*/  IMAD.WIDE.U32 R64, R64, 0x10000, RZ ;  /* 0x0001000040407825 */ /* 0x004fce00078e00ff */
[----:B------:R-:W0:Y:S01]  /*2e00*/  F2F.BF16.F32 R59, R59 ;  /* 0x0000003b003b7304 */ /* 0x000e220000202000 */
[----:B------:R-:W-:-:S07]  /*2e10*/  LOP3.LUT R74, R64, R67, RZ, 0xfc, !PT ;  /* 0x00000043404a7212 */ /* 0x000fce00078efcff */
[----:B------:R-:W2:Y:S01]  /*2e20*/  F2F.BF16.F32 R72, R72 ;  /* 0x0000004800487304 */ /* 0x000ea20000202000 */
[----:B0-----:R-:W-:-:S07]  /*2e30*/  PRMT R75, R58, 0x5410, R59 ;  /* 0x000054103a4b7816 */ /* 0x001fce000000003b */
[----:B------:R-:W0:Y:S01]  /*2e40*/  F2F.BF16.F32 R73, R73 ;  /* 0x0000004900497304 */ /* 0x000e220000202000 */
[----:B------:R-:W-:Y:S01]  /*2e50*/  LOP3.LUT R75, R75, R65, RZ, 0xfc, !PT ;  /* 0x000000414b4b7212 */ /* 0x000fe200078efcff */
[----:B--2---:R-:W-:-:S06]  /*2e60*/  IMAD.WIDE.U32 R58, R72, 0x10000, RZ ;  /* 0x00010000483a7825 */ /* 0x004fcc00078e00ff */
[----:B------:R-:W2:Y:S01]  /*2e70*/  F2F.BF16.F32 R143, R143 ;  /* 0x0000008f008f7304 */ /* 0x000ea20000202000 */
[----:B------:R-:W-:Y:S01]  /*2e80*/  LOP3.LUT R72, R58, R85, RZ, 0xfc, !PT ;  /* 0x000000553a487212 */ /* 0x000fe200078efcff */
[----:B0-----:R-:W-:-:S06]  /*2e90*/  IMAD.WIDE.U32 R66, R73, 0x10000, RZ ;  /* 0x0001000049427825 */ /* 0x001fcc00078e00ff */
[----:B------:R-:W-:Y:S01]  /*2ea0*/  F2F.BF16.F32 R183, R183 ;  /* 0x000000b700b77304 */ /* 0x000fe20000202000 */
[----:B------:R-:W-:Y:S02]  /*2eb0*/  LOP3.LUT R73, R139, R59, RZ, 0xfc, !PT ;  /* 0x0000003b8b497212 */ /* 0x000fe400078efcff */
[----:B------:R-:W-:Y:S01]  /*2ec0*/  LOP3.LUT R66, R66, R87, RZ, 0xfc, !PT ;  /* 0x0000005742427212 */ /* 0x000fe200078efcff */
[----:B--2---:R-:W-:-:S04]  /*2ed0*/  IMAD.WIDE.U32 R64, R143, 0x10000, RZ ;  /* 0x000100008f407825 */ /* 0x004fc800078e00ff */
[----:B------:R-:W0:Y:S01]  /*2ee0*/  F2F.BF16.F32 R84, R187 ;  /* 0x000000bb00547304 */ /* 0x000e220000202000 */
[----:B------:R-:W-:-:S07]  /*2ef0*/  LOP3.LUT R64, R64, R133, RZ, 0xfc, !PT ;  /* 0x0000008540407212 */ /* 0x000fce00078efcff */
[----:B------:R-:W2:Y:S01]  /*2f00*/  F2F.BF16.F32 R145, R145 ;  /* 0x0000009100917304 */ /* 0x000ea20000202000 */
[----:B0-----:R-:W-:-:S07]  /*2f10*/  PRMT R183, R183, 0x5410, R84 ;  /* 0x00005410b7b77816 */ /* 0x001fce0000000054 */
[----:B------:R-:W0:Y:S01]  /*2f20*/  F2F.BF16.F32 R137, R137 ;  /* 0x0000008900897304 */ /* 0x000e220000202000 */
[----:B-1----:R-:W-:Y:S01]  /*2f30*/  IMAD.WIDE.U32 R84, R108, 0x8, R56 ;  /* 0x000000086c547825 */ /* 0x002fe200078e0038 */
[----:B------:R-:W-:-:S04]  /*2f40*/  LOP3.LUT R67, R183, R67, RZ, 0xfc, !PT ;  /* 0x00000043b7437212 */ /* 0x000fc800078efcff */
[----:B------:R3:W-:Y:S01]  /*2f50*/  STG.E.64 desc[UR8][R84.64], R74 ;  /* 0x0000004a54007986 */ /* 0x0007e2000c101b08 */
[----:B--2---:R-:W-:Y:S01]  /*2f60*/  PRMT R145, R86, 0x5410, R145 ;  /* 0x0000541056917816 */ /* 0x004fe20000000091 */
[----:B------:R-:W-:Y:S01]  /*2f70*/  F2F.BF16.F32 R132, R147 ;  /* 0x0000009300847304 */ /* 0x000fe20000202000 */
[--C-:B------:R-:W-:Y:S02]  /*2f80*/  IMAD.WIDE.U32 R86, R107, 0x8, R56.reuse ;  /* 0x000000086b567825 */ /* 0x100fe400078e0038 */
[----:B------:R-:W-:Y:S02]  /*2f90*/  LOP3.LUT R65, R145, R65, RZ, 0xfc, !PT ;  /* 0x0000004191417212 */ /* 0x000fe400078efcff */
[----:B------:R-:W-:Y:S01]  /*2fa0*/  IMAD.WIDE.U32 R106, R106, 0x8, R56 ;  /* 0x000000086a6a7825 */ /* 0x000fe200078e0038 */
[----:B------:R3:W-:Y:S02]  /*2fb0*/  STG.E.64 desc[UR8][R86.64], R72 ;  /* 0x0000004856007986 */ /* 0x0007e4000c101b08 */
[----:B------:R-:W1:Y:S01]  /*2fc0*/  F2F.BF16.F32 R141, R141 ;  /* 0x0000008d008d7304 */ /* 0x000e620000202000 */
[----:B0-----:R-:W-:Y:S01]  /*2fd0*/  IMAD.WIDE.U32 R58, R137, 0x10000, RZ ;  /* 0x00010000893a7825 */ /* 0x001fe200078e00ff */
[----:B------:R3:W-:Y:S06]  /*2fe0*/  STG.E.64 desc[UR8][R106.64], R66 ;  /* 0x000000426a007986 */ /* 0x0007ec000c101b08 */
[----:B------:R-:W0:Y:S01]  /*2ff0*/  F2F.BF16.F32 R135, R135 ;  /* 0x0000008700877304 */ /* 0x000e220000202000 */
[----:B-1----:R-:W-:Y:S01]  /*3000*/  PRMT R141, R141, 0x5410, R132 ;  /* 0x000054108d8d7816 */ /* 0x002fe20000000084 */
[----:B------:R-:W-:-:S03]  /*3010*/  IMAD.WIDE.U32 R132, R105, 0x8, R56 ;  /* 0x0000000869847825 */ /* 0x000fc600078e0038 */
[----:B------:R-:W-:Y:S01]  /*3020*/  LOP3.LUT R59, R141, R59, RZ, 0xfc, !PT ;  /* 0x0000003b8d3b7212 */ /* 0x000fe200078efcff */
[----:B------:R-:W-:Y:S01]  /*3030*/  IMAD.WIDE.U32 R56, R104, 0x8, R56 ;  /* 0x0000000868387825 */ /* 0x000fe200078e0038 */
[----:B------:R3:W-:Y:S01]  /*3040*/  STG.E.64 desc[UR8][R132.64], R64 ;  /* 0x0000004084007986 */ /* 0x0007e2000c101b08 */
[----:B0-----:R-:W-:-:S05]  /*3050*/  LOP3.LUT R58, R58, R135, RZ, 0xfc, !PT ;  /* 0x000000873a3a7212 */ /* 0x001fca00078efcff */
[----:B------:R3:W-:Y:S01]  /*3060*/  STG.E.64 desc[UR8][R56.64], R58 ;  /* 0x0000003a38007986 */ /* 0x0007e2000c101b08 */
[----:B------:R-:W-:Y:S05]  /*3070*/  BRA `(.L_x_88) ;  /* 0x0000004400707947 */ /* 0x000fea0003800000 */
.L_x_87:
[----:B-----5:R-:W-:Y:S01]  /*3080*/  MOV R56, R123 ;  /* 0x0000007b00387202 */ /* 0x020fe20000000f00 */
[-CC-:B------:R-:W-:Y:S01]  /*3090*/  FFMA.FTZ R197, R197, R75.reuse, R74.reuse ;  /* 0x0000004bc5c57223 */ /* 0x180fe2000001004a */
[-CC-:B------:R-:W-:Y:S01]  /*30a0*/  FFMA.FTZ R213, R213, R75.reuse, R74.reuse ;  /* 0x0000004bd5d57223 */ /* 0x180fe2000001004a */
[-CC-:B------:R-:W-:Y:S01]  /*30b0*/  FFMA.FTZ R191, R191, R75.reuse, R74.reuse ;  /* 0x0000004bbfbf7223 */ /* 0x180fe2000001004a */
[----:B------:R-:W-:Y:S01]  /*30c0*/  SHF.L.U32 R57, R56, 0x10, RZ ;  /* 0x0000001038397819 */ /* 0x000fe200000006ff */
[----:B------:R-:W-:Y:S01]  /*30d0*/  FADD.FTZ R197, R212, -R197 ;  /* 0x800000c5d4c57221 */ /* 0x000fe20000010000 */
[----:B------:R-:W-:Y:S01]  /*30e0*/  SHF.R.U32.HI R56, RZ, 0x10, R123 ;  /* 0x00000010ff387819 */ /* 0x000fe2000001167b */
[----:B------:R-:W-:Y:S01]  /*30f0*/  FADD.FTZ R213, R210, -R213 ;  /* 0x800000d5d2d57221 */ /* 0x000fe20000010000 */
[--C-:B------:R-:W-:Y:S01]  /*3100*/  FFMA.FTZ R179, R179, R75, R74.reuse ;  /* 0x0000004bb3b37223 */ /* 0x100fe2000001004a */
[----:B------:R-:W-:Y:S01]  /*3110*/  FFMA.FTZ R58, R148, R197, R57 ;  /* 0x000000c5943a7223 */ /* 0x000fe20000010039 */
[----:B------:R-:W-:Y:S01]  /*3120*/  SHF.L.U32 R57, R56, 0x10, RZ ;  /* 0x0000001038397819 */ /* 0x000fe200000006ff */
[----:B------:R-:W-:Y:S01]  /*3130*/  FADD.FTZ R191, R196, -R191 ;  /* 0x800000bfc4bf7221 */ /* 0x000fe20000010000 */
[----:B------:R-:W-:Y:S01]  /*3140*/  MOV R56, R122 ;  /* 0x0000007a00387202 */ /* 0x000fe20000000f00 */
[----:B------:R-:W-:Y:S01]  /*3150*/  FADD.FTZ R179, R214, -R179 ;  /* 0x800000b3d6b37221 */ /* 0x000fe20000010000 */
[----:B------:R-:W-:Y:S01]  /*3160*/  SHF.R.U64 R64, R122, 0x10, R123 ;  /* 0x000000107a407819 */ /* 0x000fe2000000127b */
[----:B------:R-:W-:Y:S01]  /*3170*/  FFMA.FTZ R59, R148, R213, R57 ;  /* 0x000000d5943b7223 */ /* 0x000fe20000010039 */
[----:B------:R-:W-:Y:S01]  /*3180*/  SHF.L.U32 R57, R56, 0x10, RZ ;  /* 0x0000001038397819 */ /* 0x000fe200000006ff */
[-CC-:B------:R-:W-:Y:S01]  /*3190*/  FFMA.FTZ R56, R215, R75.reuse, R74.reuse ;  /* 0x0000004bd7387223 */ /* 0x180fe2000001004a */
[----:B------:R-:W-:Y:S01]  /*31a0*/  SHF.L.U32 R65, R64, 0x10, RZ ;  /* 0x0000001040417819 */ /* 0x000fe200000006ff */
[-CC-:B------:R-:W-:Y:S01]  /*31b0*/  FFMA.FTZ R195, R195, R75.reuse, R74.reuse ;  /* 0x0000004bc3c37223 */ /* 0x180fe2000001004a */
[----:B------:R-:W-:Y:S01]  /*31c0*/  FFMA.FTZ R189, R189, R75, R74 ;  /* 0x0000004bbdbd7223 */ /* 0x000fe2000001004a */
[----:B------:R-:W-:Y:S01]  /*31d0*/  FADD.FTZ R211, R211, -R56 ;  /* 0x80000038d3d37221 */ /* 0x000fe20000010000 */
[----:B------:R-:W-:Y:S01]  /*31e0*/  MOV R56, R125 ;  /* 0x0000007d00387202 */ /* 0x000fe20000000f00 */
[----:B------:R-:W-:Y:S01]  /*31f0*/  FFMA.FTZ R57, R148, R179, R57 ;  /* 0x000000b394397223 */ /* 0x000fe20000010039 */
[----:B------:R-:W-:Y:S01]  /*3200*/  FADD.FTZ R195, R198, -R195 ;  /* 0x800000c3c6c37221 */ /* 0x000fe20000010000 */
[----:B------:R-:W-:Y:S01]  /*3210*/  FADD.FTZ R189, R192, -R189 ;  /* 0x800000bdc0bd7221 */ /* 0x000fe20000010000 */
[----:B------:R-:W-:Y:S01]  /*3220*/  SHF.L.U32 R67, R56, 0x10, RZ ;  /* 0x0000001038437819 */ /* 0x000fe200000006ff */
[----:B------:R0:W-:Y:S01]  /*3230*/  F2F.BF16.F32 R73, R57 ;  /* 0x0000003900497304 */ /* 0x0001e20000202000 */
[----:B------:R-:W-:Y:S01]  /*3240*/  SHF.R.U32.HI R56, RZ, 0x10, R125 ;  /* 0x00000010ff387819 */ /* 0x000fe2000001167d */
[-CC-:B------:R-:W-:Y:S01]  /*3250*/  FFMA.FTZ R193, R193, R75.reuse, R74.reuse ;  /* 0x0000004bc1c17223 */ /* 0x180fe2000001004a */
[--C-:B------:R-:W-:Y:S01]  /*3260*/  FFMA.FTZ R183, R183, R75, R74.reuse ;  /* 0x0000004bb7b77223 */ /* 0x100fe2000001004a */
[----:B------:R-:W-:Y:S01]  /*3270*/  FFMA.FTZ R64, R148, R191, R67 ;  /* 0x000000bf94407223 */ /* 0x000fe20000010043 */
[----:B------:R-:W-:Y:S01]  /*3280*/  SHF.L.U32 R67, R56, 0x10, RZ ;  /* 0x0000001038437819 */ /* 0x000fe200000006ff */
[----:B------:R-:W-:Y:S01]  /*3290*/  FADD.FTZ R193, R194, -R193 ;  /* 0x800000c1c2c17221 */ /* 0x000fe20000010000 */
[----:B------:R-:W-:Y:S01]  /*32a0*/  MOV R56, R124 ;  /* 0x0000007c00387202 */ /* 0x000fe20000000f00 */
[----:B------:R-:W-:Y:S01]  /*32b0*/  FADD.FTZ R183, R188, -R183 ;  /* 0x800000b7bcb77221 */ /* 0x000fe20000010000 */
[--C-:B------:R-:W-:Y:S01]  /*32c0*/  FFMA.FTZ R187, R187, R75, R74.reuse ;  /* 0x0000004bbbbb7223 */ /* 0x100fe2000001004a */
[----:B------:R-:W-:Y:S01]  /*32d0*/  FFMA.FTZ R195, R148, R195, R67 ;  /* 0x000000c394c37223 */ /* 0x000fe20000010043 */
[----:B0-----:R-:W-:Y:S01]  /*32e0*/  SHF.L.U32 R57, R56, 0x10, RZ ;  /* 0x0000001038397819 */ /* 0x001fe200000006ff */
[-CC-:B------:R-:W-:Y:S01]  /*32f0*/  FFMA.FTZ R181, R181, R75.reuse, R74.reuse ;  /* 0x0000004bb5b57223 */ /* 0x180fe2000001004a */
[----:B------:R-:W-:Y:S01]  /*3300*/  SHF.R.U64 R56, R124, 0x10, R125 ;  /* 0x000000107c387819 */ /* 0x000fe2000000127d */
[----:B------:R-:W-:Y:S01]  /*3310*/  FADD.FTZ R187, R190, -R187 ;  /* 0x800000bbbebb7221 */ /* 0x000fe20000010000 */
[--C-:B------:R-:W-:Y:S01]  /*3320*/  FFMA.FTZ R185, R185, R75, R74.reuse ;  /* 0x0000004bb9b97223 */ /* 0x100fe2000001004a */
[----:B------:R-:W-:Y:S01]  /*3330*/  FFMA.FTZ R57, R148, R189, R57 ;  /* 0x000000bd94397223 */ /* 0x000fe20000010039 */
[----:B------:R-:W-:Y:S01]  /*3340*/  SHF.L.U32 R67, R56, 0x10, RZ ;  /* 0x0000001038437819 */ /* 0x000fe200000006ff */
[----:B------:R-:W-:Y:S01]  /*3350*/  FADD.FTZ R181, R184, -R181 ;  /* 0x800000b5b8b57221 */ /* 0x000fe20000010000 */
[----:B------:R-:W-:Y:S01]  /*3360*/  MOV R56, R127 ;  /* 0x0000007f00387202 */ /* 0x000fe20000000f00 */
[----:B------:R0:W-:Y:S01]  /*3370*/  F2F.BF16.F32 R85, R57 ;  /* 0x0000003900557304 */ /* 0x0001e20000202000 */
[----:B------:R-:W-:Y:S01]  /*3380*/  FADD.FTZ R185, R186, -R185 ;  /* 0x800000b9bab97221 */ /* 0x000fe20000010000 */
[----:B------:R-:W-:Y:S01]  /*3390*/  FFMA.FTZ R67, R148, R193, R67 ;  /* 0x000000c194437223 */ /* 0x000fe20000010043 */
[----:B------:R-:W-:Y:S01]  /*33a0*/  SHF.L.U32 R87, R56, 0x10, RZ ;  /* 0x0000001038577819 */ /* 0x000fe200000006ff */
[-CC-:B------:R-:W-:Y:S01]  /*33b0*/  FFMA.FTZ R145, R145, R75.reuse, R74.reuse ;  /* 0x0000004b91917223 */ /* 0x180fe2000001004a */
[----:B------:R-:W-:Y:S01]  /*33c0*/  SHF.R.U32.HI R56, RZ, 0x10, R127 ;  /* 0x00000010ff387819 */ /* 0x000fe2000001167f */
[-CC-:B------:R-:W-:Y:S01]  /*33d0*/  FFMA.FTZ R147, R147, R75.reuse, R74.reuse ;  /* 0x0000004b93937223 */ /* 0x180fe2000001004a */
[--C-:B------:R-:W-:Y:S01]  /*33e0*/  FFMA.FTZ R149, R149, R75, R74.reuse ;  /* 0x0000004b95957223 */ /* 0x100fe2000001004a */
[----:B------:R1:W-:Y:S01]  /*33f0*/  F2F.BF16.F32 R72, R67 ;  /* 0x0000004300487304 */ /* 0x0003e20000202000 */
[----:B------:R-:W-:Y:S01]  /*3400*/  SHF.L.U32 R101, R56, 0x10, RZ ;  /* 0x0000001038657819 */ /* 0x000fe200000006ff */
[----:B------:R-:W-:Y:S01]  /*3410*/  FFMA.FTZ R87, R148, R183, R87 ;  /* 0x000000b794577223 */ /* 0x000fe20000010057 */
[----:B------:R-:W-:Y:S01]  /*3420*/  MOV R56, R126 ;  /* 0x0000007e00387202 */ /* 0x000fe20000000f00 */
[----:B------:R-:W-:Y:S01]  /*3430*/  FADD.FTZ R145, R180, -R145 ;  /* 0x80000091b4917221 */ /* 0x000fe20000010000 */
[--C-:B------:R-:W-:Y:S01]  /*3440*/  FFMA.FTZ R143, R143, R75, R74.reuse ;  /* 0x0000004b8f8f7223 */ /* 0x100fe2000001004a */
[----:B------:R-:W-:Y:S01]  /*3450*/  FFMA.FTZ R101, R148, R187, R101 ;  /* 0x000000bb94657223 */ /* 0x000fe20000010065 */
[----:B0-----:R-:W-:Y:S01]  /*3460*/  SHF.L.U32 R57, R56, 0x10, RZ ;  /* 0x0000001038397819 */ /* 0x001fe200000006ff */
[----:B------:R0:W-:Y:S01]  /*3470*/  F2F.BF16.F32 R86, R87 ;  /* 0x0000005700567304 */ /* 0x0001e20000202000 */
[----:B------:R-:W-:Y:S01]  /*3480*/  SHF.R.U64 R56, R126, 0x10, R127 ;  /* 0x000000107e387819 */ /* 0x000fe2000000127f */
[----:B------:R-:W-:Y:S01]  /*3490*/  FADD.FTZ R147, R146, -R147 ;  /* 0x8000009392937221 */ /* 0x000fe20000010000 */
[----:B------:R-:W-:Y:S01]  /*34a0*/  FADD.FTZ R149, R182, -R149 ;  /* 0x80000095b6957221 */ /* 0x000fe20000010000 */
[----:B------:R-:W-:Y:S01]  /*34b0*/  FFMA.FTZ R57, R148, R181, R57 ;  /* 0x000000b594397223 */ /* 0x000fe20000010039 */
[----:B-1----:R-:W-:Y:S01]  /*34c0*/  SHF.L.U32 R67, R56, 0x10, RZ ;  /* 0x0000001038437819 */ /* 0x002fe200000006ff */
[----:B------:R-:W-:Y:S01]  /*34d0*/  FADD.FTZ R143, R144, -R143 ;  /* 0x8000008f908f7221 */ /* 0x000fe20000010000 */
[----:B------:R-:W-:Y:S01]  /*34e0*/  MOV R56, R129 ;  /* 0x0000008100387202 */ /* 0x000fe20000000f00 */
[----:B------:R1:W2:Y:S01]  /*34f0*/  F2F.BF16.F32 R103, R101 ;  /* 0x0000006500677304 */ /* 0x0002a20000202000 */
[----:B------:R-:W-:Y:S01]  /*3500*/  FFMA.FTZ R138, R138, R75, R74 ;  /* 0x0000004b8a8a7223 */ /* 0x000fe2000001004a */
[----:B------:R-:W-:Y:S01]  /*3510*/  FFMA.FTZ R67, R148, R185, R67 ;  /* 0x000000b994437223 */ /* 0x000fe20000010043 */
[----:B0-----:R-:W-:Y:S01]  /*3520*/  SHF.L.U32 R87, R56, 0x10, RZ ;  /* 0x0000001038577819 */ /* 0x001fe200000006ff */
[----:B------:R-:W-:Y:S01]  /*3530*/  FFMA.FTZ R65, R148, R211, R65 ;  /* 0x000000d394417223 */ /* 0x000fe20000010041 */
[----:B------:R-:W-:Y:S01]  /*3540*/  SHF.R.U32.HI R56, RZ, 0x10, R129 ;  /* 0x00000010ff387819 */ /* 0x000fe20000011681 */
[----:B------:R-:W-:-:S02]  /*3550*/  FADD.FTZ R141, R141, -R138 ;  /* 0x8000008a8d8d7221 */ /* 0x000fc40000010000 */
[----:B------:R0:W-:Y:S01]  /*3560*/  F2F.BF16.F32 R133, R57 ;  /* 0x0000003900857304 */ /* 0x0001e20000202000 */
[----:B-1----:R-:W-:Y:S01]  /*3570*/  SHF.L.U32 R101, R56, 0x10, RZ ;  /* 0x0000001038657819 */ /* 0x002fe200000006ff */
[----:B------:R-:W-:Y:S01]  /*3580*/  FFMA.FTZ R87, R148, R145, R87 ;  /* 0x0000009194577223 */ /* 0x000fe20000010057 */
[----:B------:R-:W-:-:S03]  /*3590*/  MOV R56, R128 ;  /* 0x0000008000387202 */ /* 0x000fc60000000f00 */
[----:B------:R-:W-:Y:S02]  /*35a0*/  FFMA.FTZ R101, R148, R149, R101 ;  /* 0x0000009594657223 */ /* 0x000fe40000010065 */
[----:B------:R1:W-:Y:S01]  /*35b0*/  F2F.BF16.F32 R84, R67 ;  /* 0x0000004300547304 */ /* 0x0003e20000202000 */
[----:B0-----:R-:W-:Y:S02]  /*35c0*/  SHF.L.U32 R57, R56, 0x10, RZ ;  /* 0x0000001038397819 */ /* 0x001fe400000006ff */
[----:B------:R-:W-:-:S03]  /*35d0*/  SHF.R.U64 R56, R128, 0x10, R129 ;  /* 0x0000001080387819 */ /* 0x000fc60000001281 */
[----:B------:R-:W-:Y:S02]  /*35e0*/  FFMA.FTZ R57, R148, R143, R57 ;  /* 0x0000008f94397223 */ /* 0x000fe40000010039 */
[----:B------:R0:W-:Y:S01]  /*35f0*/  F2F.BF16.F32 R100, R87 ;  /* 0x0000005700647304 */ /* 0x0001e20000202000 */
[----:B-1----:R-:W-:Y:S02]  /*3600*/  SHF.L.U32 R67, R56, 0x10, RZ ;  /* 0x0000001038437819 */ /* 0x002fe400000006ff */
[----:B------:R-:W-:-:S03]  /*3610*/  SHF.R.U32.HI R56, RZ, 0x10, R131 ;  /* 0x00000010ff387819 */ /* 0x000fc60000011683 */
[----:B------:R-:W-:Y:S01]  /*3620*/  FFMA.FTZ R67, R148, R147, R67 ;  /* 0x0000009394437223 */ /* 0x000fe20000010043 */
[----:B------:R-:W-:Y:S01]  /*3630*/  SHF.L.U32 R147, R56, 0x10, RZ ;  /* 0x0000001038937819 */ /* 0x000fe200000006ff */
[-CC-:B------:R-:W-:Y:S01]  /*3640*/  FFMA.FTZ R56, R139, R75.reuse, R74.reuse ;  /* 0x0000004b8b387223 */ /* 0x180fe2000001004a */
[-CC-:B0-----:R-:W-:Y:S01]  /*3650*/  FFMA.FTZ R87, R142, R75.reuse, R74.reuse ;  /* 0x0000004b8e577223 */ /* 0x181fe2000001004a */
[----:B------:R0:W1:Y:S01]  /*3660*/  F2F.BF16.F32 R145, R101 ;  /* 0x0000006500917304 */ /* 0x0000620000202000 */
[----:B------:R-:W-:Y:S01]  /*3670*/  FFMA.FTZ R74, R134, R75, R74 ;  /* 0x0000004b864a7223 */ /* 0x000fe2000001004a */
[----:B------:R-:W-:Y:S01]  /*3680*/  FADD.FTZ R137, R137, -R56 ;  /* 0x8000003889897221 */ /* 0x000fe20000010000 */
[----:B------:R-:W-:Y:S02]  /*3690*/  MOV R56, R130 ;  /* 0x0000008200387202 */ /* 0x000fe40000000f00 */
[----:B------:R-:W-:Y:S01]  /*36a0*/  FADD.FTZ R135, R135, -R74 ;  /* 0x8000004a87877221 */ /* 0x000fe20000010000 */
[----:B--2---:R-:W-:-:S02]  /*36b0*/  PRMT R75, R86, 0x5410, R103 ;  /* 0x00005410564b7816 */ /* 0x004fc40000000067 */
[----:B------:R2:W-:Y:S01]  /*36c0*/  F2F.BF16.F32 R143, R57 ;  /* 0x00000039008f7304 */ /* 0x0005e20000202000 */
[----:B0-----:R-:W-:Y:S01]  /*36d0*/  FADD.FTZ R101, R140, -R87 ;  /* 0x800000578c657221 */ /* 0x001fe20000010000 */
[----:B------:R-:W-:Y:S01]  /*36e0*/  SHF.R.U64 R87, R130, 0x10, R131 ;  /* 0x0000001082577819 */ /* 0x000fe20000001283 */
[----:B------:R-:W0:Y:S01]  /*36f0*/  LDC.64 R102, c[0x0][0x470] ;  /* 0x00011c00ff667b82 */ /* 0x000e220000000a00 */
[----:B------:R-:W-:Y:S01]  /*3700*/  SHF.L.U32 R74, R56, 0x10, RZ ;  /* 0x00000010384a7819 */ /* 0x000fe200000006ff */
[C---:B------:R-:W-:Y:S01]  /*3710*/  FFMA.FTZ R101, R148.reuse, R101, R147 ;  /* 0x0000006594657223 */ /* 0x040fe20000010093 */
[----:B------:R-:W-:Y:S02]  /*3720*/  SHF.L.U32 R87, R87, 0x10, RZ ;  /* 0x0000001057577819 */ /* 0x000fe400000006ff */
[----:B------:R3:W-:Y:S01]  /*3730*/  F2F.BF16.F32 R132, R67 ;  /* 0x0000004300847304 */ /* 0x0007e20000202000 */
[----:B--2---:R-:W-:Y:S01]  /*3740*/  MOV R57, R131 ;  /* 0x0000008300397202 */ /* 0x004fe20000000f00 */
[C---:B------:R-:W-:Y:S01]  /*3750*/  FFMA.FTZ R135, R148.reuse, R135, R74 ;  /* 0x0000008794877223 */ /* 0x040fe2000001004a */
[----:B------:R-:W-:Y:S01]  /*3760*/  FFMA.FTZ R137, R148, R137, R87 ;  /* 0x0000008994897223 */ /* 0x000fe20000010057 */
[----:B-1----:R-:W-:-:S04]  /*3770*/  PRMT R145, R100, 0x5410, R145 ;  /* 0x0000541064917816 */ /* 0x002fc80000000091 */
[----:B------:R-:W-:Y:S01]  /*3780*/  F2F.BF16.F32 R58, R58 ;  /* 0x0000003a003a7304 */ /* 0x000fe20000202000 */
[----:B---3--:R-:W-:Y:S02]  /*3790*/  SHF.L.U32 R67, R57, 0x10, RZ ;  /* 0x0000001039437819 */ /* 0x008fe400000006ff */
[----:B------:R-:W1:Y:S03]  /*37a0*/  LDC.64 R56, c[0x0][0x468] ;  /* 0x00011a00ff387b82 */ /* 0x000e660000000a00 */
[----:B------:R-:W-:Y:S02]  /*37b0*/  FFMA.FTZ R141, R148, R141, R67 ;  /* 0x0000008d948d7223 */ /* 0x000fe40000010043 */
[----:B------:R-:W-:Y:S01]  /*37c0*/  F2F.BF16.F32 R59, R59 ;  /* 0x0000003b003b7304 */ /* 0x000fe20000202000 */
[----:B0-----:R-:W-:-:S07]  /*37d0*/  IMAD.WIDE.U32 R138, R105, 0x8, R102 ;  /* 0x00000008698a7825 */ /* 0x001fce00078e0066 */
[----:B------:R-:W0:Y:S08]  /*37e0*/  F2F.BF16.F32 R66, R65 ;  /* 0x0000004100427304 */ /* 0x000e300000202000 */
[----:B------:R-:W-:Y:S01]  /*37f0*/  F2F.BF16.F32 R64, R64 ;  /* 0x0000004000407304 */ /* 0x000fe20000202000 */
[----:B0-----:R-:W-:-:S07]  /*3800*/  IMAD.WIDE.U32 R66, R66, 0x10000, RZ ;  /* 0x0001000042427825 */ /* 0x001fce00078e00ff */
[----:B------:R-:W0:Y:S01]  /*3810*/  F2F.BF16.F32 R65, R195 ;  /* 0x000000c300417304 */ /* 0x000e220000202000 */
[----:B------:R-:W-:-:S07]  /*3820*/  LOP3.LUT R100, R66, R73, RZ, 0xfc, !PT ;  /* 0x0000004942647212 */ /* 0x000fce00078efcff */
[----:B------:R-:W2:Y:S01]  /*3830*/  F2F.BF16.F32 R142, R137 ;  /* 0x00000089008e7304 */ /* 0x000ea20000202000 */
[----:B0-----:R-:W-:-:S07]  /*3840*/  PRMT R87, R64, 0x5410, R65 ;  /* 0x0000541040577816 */ /* 0x001fce0000000041 */
[----:B------:R0:W-:Y:S01]  /*3850*/  F2F.BF16.F32 R147, R101 ;  /* 0x0000006500937304 */ /* 0x0001e20000202000 */
[----:B------:R-:W-:-:S05]  /*3860*/  IMAD.WIDE.U32 R64, R72, 0x10000, RZ ;  /* 0x0001000048407825 */ /* 0x000fca00078e00ff */
[----:B------:R-:W-:Y:S02]  /*3870*/  LOP3.LUT R87, R87, R65, RZ, 0xfc, !PT ;  /* 0x0000004157577212 */ /* 0x000fe400078efcff */
[----:B------:R1:W3:Y:S01]  /*3880*/  F2F.BF16.F32 R144, R141 ;  /* 0x0000008d00907304 */ /* 0x0002e20000202000 */
[----:B0-----:R-:W-:Y:S01]  /*3890*/  PRMT R101, R58, 0x5410, R59 ;  /* 0x000054103a657816 */ /* 0x001fe2000000003b */
[----:B------:R-:W-:Y:S01]  /*38a0*/  IMAD.WIDE.U32 R58, R84, 0x10000, RZ ;  /* 0x00010000543a7825 */ /* 0x000fe200078e00ff */
[----:B------:R-:W-:Y:S02]  /*38b0*/  LOP3.LUT R86, R64, R85, RZ, 0xfc, !PT ;  /* 0x0000005540567212 */ /* 0x000fe400078efcff */
[----:B------:R-:W-:Y:S01]  /*38c0*/  LOP3.LUT R101, R101, R67, RZ, 0xfc, !PT ;  /* 0x0000004365657212 */ /* 0x000fe200078efcff */
[----:B------:R-:W-:Y:S01]  /*38d0*/  IMAD.WIDE.U32 R64, R132, 0x10000, RZ ;  /* 0x0001000084407825 */ /* 0x000fe200078e00ff */
[----:B------:R-:W-:Y:S01]  /*38e0*/  LOP3.LUT R75, R75, R59, RZ, 0xfc, !PT ;  /* 0x0000003b4b4b7212 */ /* 0x000fe200078efcff */
[----:B------:R-:W0:Y:S01]  /*38f0*/  F2F.BF16.F32 R137, R135 ;  /* 0x0000008700897304 */ /* 0x000e220000202000 */
[----:B------:R-:W-:Y:S01]  /*3900*/  LOP3.LUT R74, R58, R133, RZ, 0xfc, !PT ;  /* 0x000000853a4a7212 */ /* 0x000fe200078efcff */
[----:B--2---:R-:W-:Y:S01]  /*3910*/  IMAD.WIDE.U32 R58, R142, 0x10000, RZ ;  /* 0x000100008e3a7825 */ /* 0x004fe200078e00ff */
[----:B------:R-:W-:-:S02]  /*3920*/  LOP3.LUT R67, R145, R65, RZ, 0xfc, !PT ;  /* 0x0000004191437212 */ /* 0x000fc400078efcff */
[----:B------:R-:W-:Y:S01]  /*3930*/  LOP3.LUT R66, R64, R143, RZ, 0xfc, !PT ;  /* 0x0000008f40427212 */ /* 0x000fe200078efcff */
[----:B-1----:R-:W-:Y:S01]  /*3940*/  IMAD.WIDE.U32 R140, R108, 0x8, R56 ;  /* 0x000000086c8c7825 */ /* 0x002fe200078e0038 */
[----:B---3--:R-:W-:-:S03]  /*3950*/  PRMT R73, R144, 0x5410, R147 ;  /* 0x0000541090497816 */ /* 0x008fc60000000093 */
[----:B------:R-:W-:Y:S01]  /*3960*/  IMAD.WIDE.U32 R132, R108, 0x8, R102 ;  /* 0x000000086c847825 */ /* 0x000fe200078e0066 */
[----:B------:R-:W-:Y:S01]  /*3970*/  LOP3.LUT R59, R73, R59, RZ, 0xfc, !PT ;  /* 0x0000003b493b7212 */ /* 0x000fe200078efcff */
[----:B------:R-:W-:Y:S02]  /*3980*/  STG.E.64 desc[UR8][R140.64], R100 ;  /* 0x000000648c007986 */ /* 0x000fe4000c101b08 */
[C---:B------:R-:W-:Y:S01]  /*3990*/  IMAD.WIDE.U32 R84, R107.reuse, 0x8, R56 ;  /* 0x000000086b547825 */ /* 0x040fe200078e0038 */
[----:B0-----:R-:W-:Y:S01]  /*39a0*/  LOP3.LUT R58, R58, R137, RZ, 0xfc, !PT ;  /* 0x000000893a3a7212 */ /* 0x001fe200078efcff */
[----:B------:R0:W-:Y:S02]  /*39b0*/  STG.E.64 desc[UR8][R132.64], R100 ;  /* 0x0000006484007986 */ /* 0x0001e4000c101b08 */
[----:B------:R-:W-:Y:S02]  /*39c0*/  IMAD.WIDE.U32 R134, R107, 0x8, R102 ;  /* 0x000000086b867825 */ /* 0x000fe400078e0066 */
[----:B------:R2:W-:Y:S02]  /*39d0*/  STG.E.64 desc[UR8][R84.64], R86 ;  /* 0x0000005654007986 */ /* 0x0005e4000c101b08 */
[----:B------:R-:W-:-:S02]  /*39e0*/  IMAD.WIDE.U32 R72, R106, 0x8, R56 ;  /* 0x000000086a487825 */ /* 0x000fc400078e0038 */
[----:B------:R2:W-:Y:S02]  /*39f0*/  STG.E.64 desc[UR8][R134.64], R86 ;  /* 0x0000005686007986 */ /* 0x0005e4000c101b08 */
[----:B------:R-:W-:Y:S02]  /*3a00*/  IMAD.WIDE.U32 R106, R106, 0x8, R102 ;  /* 0x000000086a6a7825 */ /* 0x000fe400078e0066 */
[----:B------:R2:W-:Y:S02]  /*3a10*/  STG.E.64 desc[UR8][R72.64], R74 ;  /* 0x0000004a48007986 */ /* 0x0005e4000c101b08 */
[----:B------:R-:W-:Y:S01]  /*3a20*/  IMAD.WIDE.U32 R64, R105, 0x8, R56 ;  /* 0x0000000869407825 */ /* 0x000fe200078e0038 */
[----:B0-----:R-:W-:Y:S01]  /*3a30*/  PRMT R101, R144, 0x7610, R101 ;  /* 0x0000761090657816 */ /* 0x001fe20000000065 */
[----:B------:R2:W-:Y:S01]  /*3a40*/  STG.E.64 desc[UR8][R106.64], R74 ;  /* 0x0000004a6a007986 */ /* 0x0005e2000c101b08 */
[----:B------:R-:W-:Y:S01]  /*3a50*/  PRMT R100, R147, 0x7610, R100 ;  /* 0x0000761093647816 */ /* 0x000fe20000000064 */
[----:B------:R-:W-:-:S02]  /*3a60*/  IMAD.WIDE.U32 R56, R104, 0x8, R56 ;  /* 0x0000000868387825 */ /* 0x000fc400078e0038 */
[----:B------:R2:W-:Y:S02]  /*3a70*/  STG.E.64 desc[UR8][R64.64], R66 ;  /* 0x0000004240007986 */ /* 0x0005e4000c101b08 */
[--C-:B------:R-:W-:Y:S01]  /*3a80*/  IMAD.WIDE.U32 R104, R104, 0x8, R102.reuse ;  /* 0x0000000868687825 */ /* 0x100fe200078e0066 */
[----:B------:R-:W-:Y:S01]  /*3a90*/  PRMT R103, R137, 0x7610, R103 ;  /* 0x0000761089677816 */ /* 0x000fe20000000067 */
[----:B------:R2:W-:Y:S01]  /*3aa0*/  STG.E.64 desc[UR8][R138.64], R66 ;  /* 0x000000428a007986 */ /* 0x0005e2000c101b08 */
[----:B------:R-:W-:-:S03]  /*3ab0*/  PRMT R102, R142, 0x7610, R102 ;  /* 0x000076108e667816 */ /* 0x000fc60000000066 */
[----:B------:R2:W-:Y:S04]  /*3ac0*/  STG.E.64 desc[UR8][R56.64], R58 ;  /* 0x0000003a38007986 */ /* 0x0005e8000c101b08 */
[----:B------:R2:W-:Y:S01]  /*3ad0*/  STG.E.64 desc[UR8][R104.64], R58 ;  /* 0x0000003a68007986 */ /* 0x0005e2000c101b08 */
[----:B------:R-:W-:Y:S05]  /*3ae0*/  BRA `(.L_x_88) ;  /* 0x0000003800d47947 */ /* 0x000fea0003800000 */
.L_x_86:
[----:B------:R-:W-:-:S04]  /*3af0*/  UISETP.NE.U32.AND UP0, UPT, UR16, URZ, UPT ;  /* 0x000000ff1000728c */ /* 0x000fc8000bf05070 */
[----:B------:R-:W-:-:S09]  /*3b00*/  UISETP.NE.AND.EX UP0, UPT, UR17, URZ, UPT, UP0 ;  /* 0x000000ff1100728c */ /* 0x000fd2000bf05300 */
[----:B------:R-:W-:Y:S05]  /*3b10*/  BRA.U UP0, `(.L_x_89) ;  /* 0x00000009009c7547 */ /* 0x000fea000b800000 */
        /* <DEDUP_REMOVED lines=60> */
[----:B------:R-:W-:Y:S01]  /*3ee0*/  FADD.FTZ R147, R146, -R147 ;  /* 0x8000009392937221 */ /* 0x000fe20000010000 */
[----:B------:R-:W-:Y:S01]  /*3ef0*/  FFMA.FTZ R97, R148, R187, R97 ;  /* 0x000000bb94617223 */ /* 0x000fe20000010061 */
[----:B0-----:R-:W-:Y:S01]  /*3f00*/  SHF.L.U32 R57, R56, 0x10, RZ ;  /* 0x0000001038397819 */ /* 0x001fe200000006ff */
[----:B------:R0:W-:Y:S01]  /*3f10*/  F2F.BF16.F32 R86, R85 ;  /* 0x0000005500567304 */ /* 0x0001e20000202000 */
[----:B------:R-:W-:Y:S01]  /*3f20*/  SHF.R.U64 R56, R126, 0x10, R127 ;  /* 0x000000107e387819 */ /* 0x000fe2000000127f */
[--C-:B------:R-:W-:Y:S01]  /*3f30*/  FFMA.FTZ R149, R149, R75, R74.reuse ;  /* 0x0000004b95957223 */ /* 0x100fe2000001004a */
        /* <DEDUP_REMOVED lines=16> */
[----:B------:R-:W-:Y:S01]  /*4040*/  FFMA.FTZ R97, R148, R149, R97 ;  /* 0x0000009594617223 */ /* 0x000fe20000010061 */
[----:B--2---:R-:W-:Y:S01]  /*4050*/  PRMT R133, R86, 0x5410, R133 ;  /* 0x0000541056857816 */ /* 0x004fe20000000085 */
        /* <DEDUP_REMOVED lines=11> */
[----:B------:R-:W-:Y:S01]  /*4110*/  FFMA.FTZ R74, R134, R75, R74 ;  /* 0x0000004b864a7223 */ /* 0x000fe2000001004a */
[----:B------:R0:W-:Y:S01]  /*4120*/  F2F.BF16.F32 R143, R57 ;  /* 0x00000039008f7304 */ /* 0x0001e20000202000 */
[----:B------:R-:W-:Y:S01]  /*4130*/  FADD.FTZ R137, R137, -R56 ;  /* 0x8000003889897221 */ /* 0x000fe20000010000 */
[----:B------:R-:W-:Y:S01]  /*4140*/  MOV R56, R130 ;  /* 0x0000008200387202 */ /* 0x000fe20000000f00 */
[----:B------:R-:W-:-:S03]  /*4150*/  FADD.FTZ R135, R135, -R74 ;  /* 0x8000004a87877221 */ /* 0x000fc60000010000 */
[----:B------:R-:W-:Y:S02]  /*4160*/  SHF.L.U32 R74, R56, 0x10, RZ ;  /* 0x00000010384a7819 */ /* 0x000fe400000006ff */
[----:B------:R1:W2:Y:S01]  /*4170*/  F2F.BF16.F32 R145, R97 ;  /* 0x0000006100917304 */ /* 0x0002a20000202000 */
[----:B0-----:R-:W-:Y:S02]  /*4180*/  MOV R57, R131 ;  /* 0x0000008300397202 */ /* 0x001fe40000000f00 */
[----:B------:R-:W-:Y:S02]  /*4190*/  FFMA.FTZ R135, R148, R135, R74 ;  /* 0x0000008794877223 */ /* 0x000fe4000001004a */
[----:B------:R-:W0:Y:S03]  /*41a0*/  LDC.64 R74, c[0x0][0x468] ;  /* 0x00011a00ff4a7b82 */ /* 0x000e260000000a00 */
[----:B------:R3:W-:Y:S01]  /*41b0*/  F2F.BF16.F32 R96, R67 ;  /* 0x0000004300607304 */ /* 0x0007e20000202000 */
[----:B-1----:R-:W-:Y:S01]  /*41c0*/  FADD.FTZ R97, R140, -R85 ;  /* 0x800000558c617221 */ /* 0x002fe20000010000 */
[----:B------:R-:W-:-:S03]  /*41d0*/  SHF.R.U64 R85, R130, 0x10, R131 ;  /* 0x0000001082557819 */ /* 0x000fc60000001283 */
[C---:B------:R-:W-:Y:S01]  /*41e0*/  FFMA.FTZ R97, R148.reuse, R97, R147 ;  /* 0x0000006194617223 */ /* 0x040fe20000010093 */
[----:B------:R-:W-:Y:S02]  /*41f0*/  SHF.L.U32 R85, R85, 0x10, RZ ;  /* 0x0000001055557819 */ /* 0x000fe400000006ff */
[----:B------:R-:W1:Y:S01]  /*4200*/  F2F.BF16.F32 R66, R65 ;  /* 0x0000004100427304 */ /* 0x000e620000202000 */
[----:B---3--:R-:W-:Y:S02]  /*4210*/  SHF.L.U32 R67, R57, 0x10, RZ ;  /* 0x0000001039437819 */ /* 0x008fe400000006ff */
[----:B------:R-:W3:Y:S01]  /*4220*/  LDC.64 R56, c[0x0][0x478] ;  /* 0x00011e00ff387b82 */ /* 0x000ee20000000a00 */
[----:B------:R-:W-:Y:S01]  /*4230*/  FFMA.FTZ R137, R148, R137, R85 ;  /* 0x0000008994897223 */ /* 0x000fe20000010055 */
[----:B--2---:R-:W-:Y:S01]  /*4240*/  PRMT R145, R98, 0x5410, R145 ;  /* 0x0000541062917816 */ /* 0x004fe20000000091 */
[----:B------:R-:W-:Y:S02]  /*4250*/  FFMA.FTZ R141, R148, R141, R67 ;  /* 0x0000008d948d7223 */ /* 0x000fe40000010043 */
[----:B------:R-:W-:Y:S01]  /*4260*/  F2F.BF16.F32 R58, R58 ;  /* 0x0000003a003a7304 */ /* 0x000fe20000202000 */
[----:B0-----:R-:W-:-:S07]  /*4270*/  IMAD.WIDE.U32 R138, R107, 0x8, R74 ;  /* 0x000000086b8a7825 */ /* 0x001fce00078e004a */
[----:B------:R-:W0:Y:S01]  /*4280*/  F2F.BF16.F32 R59, R59 ;  /* 0x0000003b003b7304 */ /* 0x000e220000202000 */
[----:B-1----:R-:W-:-:S07]  /*4290*/  IMAD.WIDE.U32 R66, R66, 0x10000, RZ ;  /* 0x0001000042427825 */ /* 0x002fce00078e00ff */
[----:B------:R-:W-:Y:S01]  /*42a0*/  F2F.BF16.F32 R64, R64 ;  /* 0x0000004000407304 */ /* 0x000fe20000202000 */
[----:B0-----:R-:W-:-:S07]  /*42b0*/  PRMT R85, R58, 0x5410, R59 ;  /* 0x000054103a557816 */ /* 0x001fce000000003b */
[----:B------:R-:W-:Y:S01]  /*42c0*/  F2F.BF16.F32 R65, R195 ;  /* 0x000000c300417304 */ /* 0x000fe20000202000 */
[----:B------:R-:W-:Y:S01]  /*42d0*/  IMAD.WIDE.U32 R58, R84, 0x10000, RZ ;  /* 0x00010000543a7825 */ /* 0x000fe200078e00ff */
[----:B------:R-:W-:Y:S02]  /*42e0*/  LOP3.LUT R84, R66, R73, RZ, 0xfc, !PT ;  /* 0x0000004942547212 */ /* 0x000fe400078efcff */
[----:B------:R-:W-:Y:S02]  /*42f0*/  LOP3.LUT R85, R85, R67, RZ, 0xfc, !PT ;  /* 0x0000004355557212 */ /* 0x000fe400078efcff */
[----:B------:R-:W-:Y:S01]  /*4300*/  LOP3.LUT R67, R133, R59, RZ, 0xfc, !PT ;  /* 0x0000003b85437212 */ /* 0x000fe200078efcff */
[--C-:B---3--:R-:W-:Y:S01]  /*4310*/  IMAD.WIDE.U32 R132, R106, 0x8, R56.reuse ;  /* 0x000000086a847825 */ /* 0x108fe200078e0038 */
[----:B------:R-:W0:Y:S01]  /*4320*/  F2F.BF16.F32 R142, R137 ;  /* 0x00000089008e7304 */ /* 0x000e220000202000 */
[----:B------:R-:W-:Y:S02]  /*4330*/  LOP3.LUT R66, R58, R99, RZ, 0xfc, !PT ;  /* 0x000000633a427212 */ /* 0x000fe400078efcff */
[----:B------:R-:W-:-:S05]  /*4340*/  IMAD.WIDE.U32 R98, R108, 0x8, R56 ;  /* 0x000000086c627825 */ /* 0x000fca00078e0038 */
[----:B------:R1:W-:Y:S01]  /*4350*/  F2F.BF16.F32 R147, R97 ;  /* 0x0000006100937304 */ /* 0x0003e20000202000 */
[----:B------:R2:W-:Y:S01]  /*4360*/  STG.E.64 desc[UR8][R98.64], R84 ;  /* 0x0000005462007986 */ /* 0x0005e2000c101b08 */
[----:B0-----:R-:W-:-:S06]  /*4370*/  IMAD.WIDE.U32 R58, R142, 0x10000, RZ ;  /* 0x000100008e3a7825 */ /* 0x001fcc00078e00ff */
[----:B------:R0:W3:Y:S01]  /*4380*/  F2F.BF16.F32 R144, R141 ;  /* 0x0000008d00907304 */ /* 0x0000e20000202000 */
[----:B-1----:R-:W-:Y:S01]  /*4390*/  PRMT R97, R64, 0x5410, R65 ;  /* 0x0000541040617816 */ /* 0x002fe20000000041 */
[----:B------:R-:W-:Y:S01]  /*43a0*/  IMAD.WIDE.U32 R64, R72, 0x10000, RZ ;  /* 0x0001000048407825 */ /* 0x000fe200078e00ff */
[----:B--2---:R-:W-:-:S05]  /*43b0*/  PRMT R98, R142, 0x7610, R98 ;  /* 0x000076108e627816 */ /* 0x004fca0000000062 */
[----:B------:R1:W2:Y:S01]  /*43c0*/  F2F.BF16.F32 R137, R135 ;  /* 0x0000008700897304 */ /* 0x0002a20000202000 */
[----:B------:R-:W-:Y:S01]  /*43d0*/  LOP3.LUT R73, R97, R65, RZ, 0xfc, !PT ;  /* 0x0000004161497212 */ /* 0x000fe200078efcff */
[----:B0-----:R-:W-:Y:S01]  /*43e0*/  IMAD.WIDE.U32 R140, R105, 0x8, R74 ;  /* 0x00000008698c7825 */ /* 0x001fe200078e004a */
[----:B------:R-:W-:-:S03]  /*43f0*/  LOP3.LUT R72, R64, R87, RZ, 0xfc, !PT ;  /* 0x0000005740487212 */ /* 0x000fc600078efcff */
[----:B------:R-:W-:Y:S01]  /*4400*/  IMAD.WIDE.U32 R64, R96, 0x10000, RZ ;  /* 0x0001000060407825 */ /* 0x000fe200078e00ff */
[----:B---3--:R-:W-:-:S03]  /*4410*/  PRMT R87, R144, 0x5410, R147 ;  /* 0x0000541090577816 */ /* 0x008fc60000000093 */
[----:B------:R-:W-:Y:S01]  /*4420*/  IMAD.WIDE.U32 R96, R108, 0x8, R74 ;  /* 0x000000086c607825 */ /* 0x000fe200078e004a */
[----:B------:R-:W-:Y:S02]  /*4430*/  LOP3.LUT R59, R87, R59, RZ, 0xfc, !PT ;  /* 0x0000003b573b7212 */ /* 0x000fe400078efcff */
[----:B------:R-:W-:Y:S01]  /*4440*/  LOP3.LUT R65, R145, R65, RZ, 0xfc, !PT ;  /* 0x0000004191417212 */ /* 0x000fe200078efcff */
[----:B-1----:R-:W-:Y:S01]  /*4450*/  IMAD.WIDE.U32 R134, R107, 0x8, R56 ;  /* 0x000000086b867825 */ /* 0x002fe200078e0038 */
[----:B------:R-:W-:Y:S01]  /*4460*/  LOP3.LUT R64, R64, R143, RZ, 0xfc, !PT ;  /* 0x0000008f40407212 */ /* 0x000fe200078efcff */
[----:B------:R0:W-:Y:S01]  /*4470*/  STG.E.64 desc[UR8][R96.64], R84 ;  /* 0x0000005460007986 */ /* 0x0001e2000c101b08 */
[----:B--2---:R-:W-:Y:S01]  /*4480*/  LOP3.LUT R58, R58, R137, RZ, 0xfc, !PT ;  /* 0x000000893a3a7212 */ /* 0x004fe200078efcff */
[----:B------:R-:W-:Y:S01]  /*4490*/  IMAD.WIDE.U32 R106, R106, 0x8, R74 ;  /* 0x000000086a6a7825 */ /* 0x000fe200078e004a */
[----:B------:R-:W-:Y:S01]  /*44a0*/  PRMT R99, R137, 0x7610, R99 ;  /* 0x0000761089637816 */ /* 0x000fe20000000063 */
[----:B------:R1:W-:Y:S02]  /*44b0*/  STG.E.64 desc[UR8][R134.64], R72 ;  /* 0x0000004886007986 */ /* 0x0003e4000c101b08 */
[----:B------:R-:W-:-:S02]  /*44c0*/  IMAD.WIDE.U32 R86, R105, 0x8, R56 ;  /* 0x0000000869567825 */ /* 0x000fc400078e0038 */
[----:B------:R1:W-:Y:S02]  /*44d0*/  STG.E.64 desc[UR8][R138.64], R72 ;  /* 0x000000488a007986 */ /* 0x0003e4000c101b08 */
[C---:B------:R-:W-:Y:S02]  /*44e0*/  IMAD.WIDE.U32 R56, R104.reuse, 0x8, R56 ;  /* 0x0000000868387825 */ /* 0x040fe400078e0038 */
[----:B------:R1:W-:Y:S02]  /*44f0*/  STG.E.64 desc[UR8][R132.64], R66 ;  /* 0x0000004284007986 */ /* 0x0003e4000c101b08 */
[----:B------:R-:W-:Y:S01]  /*4500*/  IMAD.WIDE.U32 R74, R104, 0x8, R74 ;  /* 0x00000008684a7825 */ /* 0x000fe200078e004a */
[----:B0-----:R-:W-:Y:S01]  /*4510*/  PRMT R97, R144, 0x7610, R97 ;  /* 0x0000761090617816 */ /* 0x001fe20000000061 */
[----:B------:R1:W-:Y:S01]  /*4520*/  STG.E.64 desc[UR8][R106.64], R66 ;  /* 0x000000426a007986 */ /* 0x0003e2000c101b08 */
[----:B------:R-:W-:-:S03]  /*4530*/  PRMT R96, R147, 0x7610, R96 ;  /* 0x0000761093607816 */ /* 0x000fc60000000060 */
[----:B------:R1:W-:Y:S04]  /*4540*/  STG.E.64 desc[UR8][R86.64], R64 ;  /* 0x0000004056007986 */ /* 0x0003e8000c101b08 */
[----:B------:R1:W-:Y:S04]  /*4550*/  STG.E.64 desc[UR8][R140.64], R64 ;  /* 0x000000408c007986 */ /* 0x0003e8000c101b08 */
[----:B------:R1:W-:Y:S04]  /*4560*/  STG.E.64 desc[UR8][R56.64], R58 ;  /* 0x0000003a38007986 */ /* 0x0003e8000c101b08 */
[----:B------:R1:W-:Y:S01]  /*4570*/  STG.E.64 desc[UR8][R74.64], R58 ;  /* 0x0000003a4a007986 */ /* 0x0003e2000c101b08 */
[----:B------:R-:W-:Y:S05]  /*4580*/  BRA `(.L_x_88) ;  /* 0x00000030002c7947 */ /* 0x000fea0003800000 */
.L_x_89:
[----:B-----5:R-:W-:Y:S01]  /*4590*/  MOV R56, R123 ;  /* 0x0000007b00387202 */ /* 0x020fe20000000f00 */
[-CC-:B------:R-:W-:Y:S01]  /*45a0*/  FFMA.FTZ R197, R197, R75.reuse, R74.reuse ;  /* 0x0000004bc5c57223 */ /* 0x180fe2000001004a */
[-CC-:B------:R-:W-:Y:S01]  /*45b0*/  FFMA.FTZ R213, R213, R75.reuse, R74.reuse ;  /* 0x0000004bd5d57223 */ /* 0x180fe2000001004a */
[--C-:B------:R-:W-:Y:S01]  /*45c0*/  FFMA.FTZ R179, R179, R75, R74.reuse ;  /* 0x0000004bb3b37223 */ /* 0x100fe2000001004a */
[----:B------:R-:W-:Y:S01]  /*45d0*/  SHF.L.U32 R57, R56, 0x10, RZ ;  /* 0x0000001038397819 */ /* 0x000fe200000006ff */
[----:B------:R-:W-:Y:S01]  /*45e0*/  FADD.FTZ R197, R212, -R197 ;  /* 0x800000c5d4c57221 */ /* 0x000fe20000010000 */
[----:B------:R-:W-:Y:S01]  /*45f0*/  SHF.R.U32.HI R56, RZ, 0x10, R123 ;  /* 0x00000010ff387819 */ /* 0x000fe2000001167b */
[----:B------:R-:W-:Y:S01]  /*4600*/  FADD.FTZ R213, R210, -R213 ;  /* 0x800000d5d2d57221 */ /* 0x000fe20000010000 */
[----:B------:R-:W-:Y:S01]  /*4610*/  FADD.FTZ R179, R214, -R179 ;  /* 0x800000b3d6b37221 */ /* 0x000fe20000010000 */
[----:B------:R-:W-:Y:S01]  /*4620*/  FFMA.FTZ R64, R148, R197, R57 ;  /* 0x000000c594407223 */ /* 0x000fe20000010039 */
[----:B------:R-:W-:Y:S01]  /*4630*/  SHF.L.U32 R57, R56, 0x10, RZ ;  /* 0x0000001038397819 */ /* 0x000fe200000006ff */
[-CC-:B------:R-:W-:Y:S01]  /*4640*/  FFMA.FTZ R189, R189, R75.reuse, R74.reuse ;  /* 0x0000004bbdbd7223 */ /* 0x180fe2000001004a */
[----:B------:R-:W-:Y:S01]  /*4650*/  MOV R56, R122 ;  /* 0x0000007a00387202 */ /* 0x000fe20000000f00 */
[--C-:B------:R-:W-:Y:S01]  /*4660*/  FFMA.FTZ R195, R195, R75, R74.reuse ;  /* 0x0000004bc3c37223 */ /* 0x100fe2000001004a */
[----:B------:R-:W-:Y:S01]  /*4670*/  SHF.R.U64 R58, R122, 0x10, R123 ;  /* 0x000000107a3a7819 */ /* 0x000fe2000000127b */
        /* <DEDUP_REMOVED lines=8> */
[----:B------:R-:W-:Y:S01]  /*4700*/  FFMA.FTZ R57, R148, R179, R57 ;  /* 0x000000b394397223 */ /* 0x000fe20000010039 */
[----:B------:R-:W-:Y:S01]  /*4710*/  FADD.FTZ R195, R198, -R195 ;  /* 0x800000c3c6c37221 */ /* 0x000fe20000010000 */
[----:B------:R-:W-:Y:S01]  /*4720*/  FFMA.FTZ R59, R148, R211, R59 ;  /* 0x000000d3943b7223 */ /* 0x000fe2000001003b */
[----:B------:R-:W-:Y:S01]  /*4730*/  SHF.L.U32 R67, R56, 0x10, RZ ;  /* 0x0000001038437819 */ /* 0x000fe200000006ff */
[----:B------:R0:W-:Y:S01]  /*4740*/  F2F.BF16.F32 R73, R57 ;  /* 0x0000003900497304 */ /* 0x0001e20000202000 */
[----:B------:R-:W-:Y:S01]  /*4750*/  SHF.R.U32.HI R56, RZ, 0x10, R125 ;  /* 0x00000010ff387819 */ /* 0x000fe2000001167d */
[----:B------:R-:W-:Y:S01]  /*4760*/  FADD.FTZ R193, R194, -R193 ;  /* 0x800000c1c2c17221 */ /* 0x000fe20000010000 */
[-CC-:B------:R-:W-:Y:S01]  /*4770*/  FFMA.FTZ R183, R183, R75.reuse, R74.reuse ;  /* 0x0000004bb7b77223 */ /* 0x180fe2000001004a */
[-CC-:B------:R-:W-:Y:S01]  /*4780*/  FFMA.FTZ R181, R181, R75.reuse, R74.reuse ;  /* 0x0000004bb5b57223 */ /* 0x180fe2000001004a */
[----:B------:R-:W-:Y:S01]  /*4790*/  SHF.L.U32 R85, R56, 0x10, RZ ;  /* 0x0000001038557819 */ /* 0x000fe200000006ff */
[--C-:B------:R-:W-:Y:S01]  /*47a0*/  FFMA.FTZ R185, R185, R75, R74.reuse ;  /* 0x0000004bb9b97223 */ /* 0x100fe2000001004a */
[----:B------:R-:W-:Y:S01]  /*47b0*/  MOV R56, R124 ;  /* 0x0000007c00387202 */ /* 0x000fe20000000f00 */
[----:B------:R1:W-:Y:S01]  /*47c0*/  F2F.BF16.F32 R66, R59 ;  /* 0x0000003b00427304 */ /* 0x0003e20000202000 */
[----:B------:R-:W-:Y:S01]  /*47d0*/  FADD.FTZ R183, R188, -R183 ;  /* 0x800000b7bcb77221 */ /* 0x000fe20000010000 */
[----:B------:R-:W-:Y:S01]  /*47e0*/  FFMA.FTZ R72, R148, R195, R85 ;  /* 0x000000c394487223 */ /* 0x000fe20000010055 */
[----:B0-----:R-:W-:Y:S01]  /*47f0*/  SHF.L.U32 R57, R56, 0x10, RZ ;  /* 0x0000001038397819 */ /* 0x001fe200000006ff */
[----:B------:R-:W-:Y:S01]  /*4800*/  FADD.FTZ R181, R184, -R181 ;  /* 0x800000b5b8b57221 */ /* 0x000fe20000010000 */
[----:B------:R-:W-:Y:S01]  /*4810*/  SHF.R.U64 R56, R124, 0x10, R125 ;  /* 0x000000107c387819 */ /* 0x000fe2000000127d */
[----:B------:R-:W-:Y:S01]  /*4820*/  FADD.FTZ R185, R186, -R185 ;  /* 0x800000b9bab97221 */ /* 0x000fe20000010000 */
[--C-:B------:R-:W-:Y:S01]  /*4830*/  FFMA.FTZ R145, R145, R75, R74.reuse ;  /* 0x0000004b91917223 */ /* 0x100fe2000001004a */
[----:B------:R-:W-:Y:S01]  /*4840*/  FFMA.FTZ R57, R148, R189, R57 ;  /* 0x000000bd94397223 */ /* 0x000fe20000010039 */
[----:B-1----:R-:W-:Y:S01]  /*4850*/  SHF.L.U32 R59, R56, 0x10, RZ ;  /* 0x00000010383b7819 */ /* 0x002fe200000006ff */
[--C-:B------:R-:W-:Y:S01]  /*4860*/  FFMA.FTZ R143, R143, R75, R74.reuse ;  /* 0x0000004b8f8f7223 */ /* 0x100fe2000001004a */
[----:B------:R-:W-:Y:S01]  /*4870*/  MOV R56, R127 ;  /* 0x0000007f00387202 */ /* 0x000fe20000000f00 */
[----:B------:R0:W-:Y:S01]  /*4880*/  F2F.BF16.F32 R85, R57 ;  /* 0x0000003900557304 */ /* 0x0001e20000202000 */
[----:B------:R-:W-:Y:S01]  /*4890*/  FADD.FTZ R145, R180, -R145 ;  /* 0x80000091b4917221 */ /* 0x000fe20000010000 */
[----:B------:R-:W-:Y:S01]  /*48a0*/  FFMA.FTZ R59, R148, R193, R59 ;  /* 0x000000c1943b7223 */ /* 0x000fe2000001003b */
[----:B------:R-:W-:Y:S01]  /*48b0*/  SHF.L.U32 R87, R56, 0x10, RZ ;  /* 0x0000001038577819 */ /* 0x000fe200000006ff */
[----:B------:R-:W-:Y:S01]  /*48c0*/  FADD.FTZ R143, R144, -R143 ;  /* 0x8000008f908f7221 */ /* 0x000fe20000010000 */
[----:B------:R-:W-:Y:S01]  /*48d0*/  SHF.R.U32.HI R56, RZ, 0x10, R127 ;  /* 0x00000010ff387819 */ /* 0x000fe2000001167f */
[-CC-:B------:R-:W-:Y:S01]  /*48e0*/  FFMA.FTZ R191, R191, R75.reuse, R74.reuse ;  /* 0x0000004bbfbf7223 */ /* 0x180fe2000001004a */
[--C-:B------:R-:W-:Y:S01]  /*48f0*/  FFMA.FTZ R147, R147, R75, R74.reuse ;  /* 0x0000004b93937223 */ /* 0x100fe2000001004a */
[----:B------:R1:W-:Y:S01]  /*4900*/  F2F.BF16.F32 R84, R59 ;  /* 0x0000003b00547304 */ /* 0x0003e20000202000 */
[----:B------:R-:W-:Y:S01]  /*4910*/  SHF.L.U32 R97, R56, 0x10, RZ ;  /* 0x0000001038617819 */ /* 0x000fe200000006ff */
[----:B------:R-:W-:Y:S01]  /*4920*/  FFMA.FTZ R87, R148, R183, R87 ;  /* 0x000000b794577223 */ /* 0x000fe20000010057 */
[----:B------:R-:W-:Y:S01]  /*4930*/  MOV R56, R126 ;  /* 0x0000007e00387202 */ /* 0x000fe20000000f00 */
[-CC-:B------:R-:W-:Y:S01]  /*4940*/  FFMA.FTZ R103, R142, R75.reuse, R74.reuse ;  /* 0x0000004b8e677223 */ /* 0x180fe2000001004a */
[----:B------:R-:W-:Y:S01]  /*4950*/  SHF.R.U64 R58, R130, 0x10, R131 ;  /* 0x00000010823a7819 */ /* 0x000fe20000001283 */
[----:B------:R-:W-:Y:S01]  /*4960*/  FADD.FTZ R191, R196, -R191 ;  /* 0x800000bfc4bf7221 */ /* 0x000fe20000010000 */
[----:B0-----:R-:W-:Y:S01]  /*4970*/  SHF.L.U32 R57, R56, 0x10, RZ ;  /* 0x0000001038397819 */ /* 0x001fe200000006ff */
[----:B------:R-:W-:Y:S01]  /*4980*/  F2F.BF16.F32 R96, R87 ;  /* 0x0000005700607304 */ /* 0x000fe20000202000 */
        /* <DEDUP_REMOVED lines=8> */
[----:B------:R-:W-:Y:S01]  /*4a10*/  FFMA.FTZ R134, R134, R75, R74 ;  /* 0x0000004b86867223 */ /* 0x000fe2000001004a */
[----:B------:R-:W-:Y:S01]  /*4a20*/  FFMA.FTZ R59, R148, R185, R59 ;  /* 0x000000b9943b7223 */ /* 0x000fe2000001003b */
[----:B------:R-:W-:Y:S01]  /*4a30*/  SHF.L.U32 R99, R56, 0x10, RZ ;  /* 0x0000001038637819 */ /* 0x000fe200000006ff */
[----:B------:R-:W-:Y:S01]  /*4a40*/  FADD.FTZ R103, R140, -R103 ;  /* 0x800000678c677221 */ /* 0x000fe20000010000 */
[----:B------:R-:W-:Y:S01]  /*4a50*/  SHF.R.U32.HI R56, RZ, 0x10, R129 ;  /* 0x00000010ff387819 */ /* 0x000fe20000011681 */
[----:B------:R-:W-:Y:S01]  /*4a60*/  FFMA.FTZ R67, R148, R191, R67 ;  /* 0x000000bf94437223 */ /* 0x000fe20000010043 */
[----:B------:R-:W-:Y:S01]  /*4a70*/  FADD.FTZ R187, R190, -R187 ;  /* 0x800000bbbebb7221 */ /* 0x000fe20000010000 */
[----:B------:R1:W-:Y:S01]  /*4a80*/  F2F.BF16.F32 R86, R59 ;  /* 0x0000003b00567304 */ /* 0x0003e20000202000 */
[----:B------:R-:W-:Y:S01]  /*4a90*/  SHF.L.U32 R101, R56, 0x10, RZ ;  /* 0x0000001038657819 */ /* 0x000fe200000006ff */
[----:B------:R-:W-:Y:S01]  /*4aa0*/  FFMA.FTZ R99, R148, R145, R99 ;  /* 0x0000009194637223 */ /* 0x000fe20000010063 */
[----:B------:R-:W-:Y:S01]  /*4ab0*/  MOV R56, R128 ;  /* 0x0000008000387202 */ /* 0x000fe20000000f00 */
[----:B------:R-:W-:Y:S01]  /*4ac0*/  FADD.FTZ R149, R182, -R149 ;  /* 0x80000095b6957221 */ /* 0x000fe20000010000 */
[----:B------:R-:W-:Y:S01]  /*4ad0*/  FFMA.FTZ R97, R148, R187, R97 ;  /* 0x000000bb94617223 */ /* 0x000fe20000010061 */
[----:B------:R-:W-:Y:S01]  /*4ae0*/  FADD.FTZ R135, R135, -R134 ;  /* 0x8000008687877221 */ /* 0x000fe20000010000 */
[----:B0-----:R-:W-:Y:S01]  /*4af0*/  SHF.L.U32 R57, R56, 0x10, RZ ;  /* 0x0000001038397819 */ /* 0x001fe200000006ff */
[----:B------:R-:W-:Y:S01]  /*4b00*/  F2F.BF16.F32 R100, R99 ;  /* 0x0000006300647304 */ /* 0x000fe20000202000 */
[----:B------:R-:W-:Y:S01]  /*4b10*/  SHF.R.U64 R56, R128, 0x10, R129 ;  /* 0x0000001080387819 */ /* 0x000fe20000001281 */
[----:B------:R-:W-:-:S02]  /*4b20*/  FFMA.FTZ R101, R148, R149, R101 ;  /* 0x0000009594657223 */ /* 0x000fc40000010065 */
[----:B------:R-:W-:Y:S01]  /*4b30*/  FFMA.FTZ R57, R148, R143, R57 ;  /* 0x0000008f94397223 */ /* 0x000fe20000010039 */
[----:B-1----:R-:W-:Y:S02]  /*4b40*/  SHF.L.U32 R59, R56, 0x10, RZ ;  /* 0x00000010383b7819 */ /* 0x002fe400000006ff */
[----:B------:R-:W-:Y:S01]  /*4b50*/  SHF.R.U32.HI R56, RZ, 0x10, R131 ;  /* 0x00000010ff387819 */ /* 0x000fe20000011683 */
[----:B------:R0:W-:Y:S02]  /*4b60*/  F2F.BF16.F32 R99, R57 ;  /* 0x0000003900637304 */ /* 0x0001e40000202000 */
[----:B------:R-:W-:Y:S01]  /*4b70*/  FFMA.FTZ R59, R148, R147, R59 ;  /* 0x00000093943b7223 */ /* 0x000fe2000001003b */
[----:B------:R-:W-:Y:S01]  /*4b80*/  SHF.L.U32 R133, R56, 0x10, RZ ;  /* 0x0000001038857819 */ /* 0x000fe200000006ff */
[-CC-:B------:R-:W-:Y:S01]  /*4b90*/  FFMA.FTZ R56, R139, R75.reuse, R74.reuse ;  /* 0x0000004b8b387223 */ /* 0x180fe2000001004a */
[----:B------:R-:W-:-:S03]  /*4ba0*/  FFMA.FTZ R74, R138, R75, R74 ;  /* 0x0000004b8a4a7223 */ /* 0x000fc6000001004a */
[----:B------:R-:W-:Y:S01]  /*4bb0*/  FADD.FTZ R137, R137, -R56 ;  /* 0x8000003889897221 */ /* 0x000fe20000010000 */
[----:B0-----:R-:W-:Y:S01]  /*4bc0*/  SHF.L.U32 R57, R58, 0x10, RZ ;  /* 0x000000103a397819 */ /* 0x001fe200000006ff */
[C---:B------:R-:W-:Y:S01]  /*4bd0*/  FFMA.FTZ R103, R148.reuse, R103, R133 ;  /* 0x0000006794677223 */ /* 0x040fe20000010085 */
[----:B------:R-:W-:Y:S01]  /*4be0*/  MOV R58, R131 ;  /* 0x00000083003a7202 */ /* 0x000fe20000000f00 */
[----:B------:R-:W-:Y:S01]  /*4bf0*/  FADD.FTZ R141, R141, -R74 ;  /* 0x8000004a8d8d7221 */ /* 0x000fe20000010000 */
[----:B------:R-:W-:Y:S01]  /*4c00*/  MOV R56, R130 ;  /* 0x0000008200387202 */ /* 0x000fe20000000f00 */
[----:B------:R-:W-:Y:S01]  /*4c10*/  FFMA.FTZ R137, R148, R137, R57 ;  /* 0x0000008994897223 */ /* 0x000fe20000010039 */
[----:B------:R-:W-:Y:S01]  /*4c20*/  SHF.L.U32 R57, R58, 0x10, RZ ;  /* 0x000000103a397819 */ /* 0x000fe200000006ff */
[----:B------:R-:W-:Y:S01]  /*4c30*/  F2F.BF16.F32 R64, R64 ;  /* 0x0000004000407304 */ /* 0x000fe20000202000 */
[----:B------:R-:W-:-:S03]  /*4c40*/  SHF.L.U32 R74, R56, 0x10, RZ ;  /* 0x00000010384a7819 */ /* 0x000fc600000006ff */
[C---:B------:R-:W-:Y:S02]  /*4c50*/  FFMA.FTZ R141, R148.reuse, R141, R57 ;  /* 0x0000008d948d7223 */ /* 0x040fe40000010039 */
[----:B------:R-:W0:Y:S01]  /*4c60*/  LDC.64 R56, c[0x0][0x468] ;  /* 0x00011a00ff387b82 */ /* 0x000e220000000a00 */
[----:B------:R-:W-:Y:S01]  /*4c70*/  FFMA.FTZ R148, R148, R135, R74 ;  /* 0x0000008794947223 */ /* 0x000fe2000001004a */
[----:B------:R-:W1:Y:S08]  /*4c80*/  F2F.BF16.F32 R65, R65 ;  /* 0x0000004100417304 */ /* 0x000e700000202000 */
[----:B------:R2:W-:Y:S01]  /*4c90*/  F2F.BF16.F32 R98, R59 ;  /* 0x0000003b00627304 */ /* 0x0005e20000202000 */
[----:B-1----:R-:W-:-:S07]  /*4ca0*/  PRMT R135, R64, 0x5410, R65 ;  /* 0x0000541040877816 */ /* 0x002fce0000000041 */
[----:B------:R-:W-:Y:S01]  /*4cb0*/  F2F.BF16.F32 R67, R67 ;  /* 0x0000004300437304 */ /* 0x000fe20000202000 */
[----:B--2---:R-:W1:Y:S01]  /*4cc0*/  LDC.64 R58, c[0x0][0x478] ;  /* 0x00011e00ff3a7b82 */ /* 0x004e620000000a00 */
[----:B------:R-:W-:-:S04]  /*4cd0*/  IMAD.WIDE.U32 R64, R66, 0x10000, RZ ;  /* 0x0001000042407825 */ /* 0x000fc800078e00ff */
[----:B0-----:R-:W-:Y:S01]  /*4ce0*/  IMAD.WIDE.U32 R142, R108, 0x8, R56 ;  /* 0x000000086c8e7825 */ /* 0x001fe200078e0038 */
[----:B------:R-:W-:Y:S01]  /*4cf0*/  LOP3.LUT R135, R135, R65, RZ, 0xfc, !PT ;  /* 0x0000004187877212 */ /* 0x000fe200078efcff */
[----:B------:R-:W0:Y:S01]  /*4d00*/  F2F.BF16.F32 R72, R72 ;  /* 0x0000004800487304 */ /* 0x000e220000202000 */
[----:B------:R-:W-:Y:S01]  /*4d10*/  LOP3.LUT R134, R64, R73, RZ, 0xfc, !PT ;  /* 0x0000004940867212 */ /* 0x000fe200078efcff */
[----:B------:R-:W-:-:S06]  /*4d20*/  IMAD.WIDE.U32 R64, R86, 0x10000, RZ ;  /* 0x0001000056407825 */ /* 0x000fcc00078e00ff */
[----:B------:R2:W-:Y:S01]  /*4d30*/  F2F.BF16.F32 R146, R103 ;  /* 0x0000006700927304 */ /* 0x0005e20000202000 */
[----:B0-----:R-:W-:-:S07]  /*4d40*/  PRMT R133, R67, 0x5410, R72 ;  /* 0x0000541043857816 */ /* 0x001fce0000000048 */
[----:B------:R-:W0:Y:S01]  /*4d50*/  F2F.BF16.F32 R97, R97 ;  /* 0x0000006100617304 */ /* 0x000e220000202000 */
[----:B--2---:R-:W2:Y:S01]  /*4d60*/  LDC.64 R102, c[0x0][0x470] ;  /* 0x00011c00ff667b82 */ /* 0x004ea20000000a00 */
[----:B------:R-:W-:-:S05]  /*4d70*/  IMAD.WIDE.U32 R66, R84, 0x10000, RZ ;  /* 0x0001000054427825 */ /* 0x000fca00078e00ff */
[----:B------:R-:W-:Y:S01]  /*4d80*/  LOP3.LUT R133, R133, R67, RZ, 0xfc, !PT ;  /* 0x0000004385857212 */ /* 0x000fe200078efcff */
[----:B------:R-:W3:Y:S01]  /*4d90*/  F2F.BF16.F32 R101, R101 ;  /* 0x0000006500657304 */ /* 0x000ee20000202000 */
[----:B------:R-:W-:Y:S01]  /*4da0*/  LOP3.LUT R132, R66, R85, RZ, 0xfc, !PT ;  /* 0x0000005542847212 */ /* 0x000fe200078efcff */
[----:B------:R-:W-:-:S04]  /*4db0*/  IMAD.WIDE.U32 R66, R98, 0x10000, RZ ;  /* 0x0001000062427825 */ /* 0x000fc800078e00ff */
[----:B------:R-:W-:Y:S01]  /*4dc0*/  IMAD.WIDE.U32 R84, R106, 0x8, R56 ;  /* 0x000000086a547825 */ /* 0x000fe200078e0038 */
[----:B0-----:R-:W-:Y:S01]  /*4dd0*/  PRMT R97, R96, 0x5410, R97 ;  /* 0x0000541060617816 */ /* 0x001fe20000000061 */
[----:B------:R-:W0:Y:S01]  /*4de0*/  F2F.BF16.F32 R144, R137 ;  /* 0x0000008900907304 */ /* 0x000e220000202000 */
[----:B------:R-:W-:Y:S01]  /*4df0*/  LOP3.LUT R96, R64, R87, RZ, 0xfc, !PT ;  /* 0x0000005740607212 */ /* 0x000fe200078efcff */
[----:B-1----:R-:W-:Y:S01]  /*4e00*/  IMAD.WIDE.U32 R86, R106, 0x8, R58 ;  /* 0x000000086a567825 */ /* 0x002fe200078e003a */
[----:B------:R-:W-:Y:S02]  /*4e10*/  LOP3.LUT R97, R97, R65, RZ, 0xfc, !PT ;  /* 0x0000004161617212 */ /* 0x000fe400078efcff */
[----:B------:R-:W-:Y:S01]  /*4e20*/  LOP3.LUT R74, R66, R99, RZ, 0xfc, !PT ;  /* 0x00000063424a7212 */ /* 0x000fe200078efcff */
[----:B------:R-:W-:Y:S01]  /*4e30*/  IMAD.WIDE.U32 R98, R107, 0x8, R56 ;  /* 0x000000086b627825 */ /* 0x000fe200078e0038 */
[----:B---3--:R-:W-:Y:S01]  /*4e40*/  PRMT R101, R100, 0x5410, R101 ;  /* 0x0000541064657816 */ /* 0x008fe20000000065 */
[----:B------:R1:W3:Y:S02]  /*4e50*/  F2F.BF16.F32 R145, R141 ;  /* 0x0000008d00917304 */ /* 0x0002e40000202000 */
[----:B--2---:R-:W-:Y:S01]  /*4e60*/  IMAD.WIDE.U32 R138, R108, 0x8, R102 ;  /* 0x000000086c8a7825 */ /* 0x004fe200078e0066 */
[----:B------:R-:W-:-:S03]  /*4e70*/  LOP3.LUT R75, R101, R67, RZ, 0xfc, !PT ;  /* 0x00000043654b7212 */ /* 0x000fc600078efcff */
[--C-:B------:R-:W-:Y:S02]  /*4e80*/  IMAD.WIDE.U32 R100, R107, 0x8, R58.reuse ;  /* 0x000000086b647825 */ /* 0x100fe400078e003a */
[----:B------:R-:W2:Y:S02]  /*4e90*/  F2F.BF16.F32 R137, R148 ;  /* 0x0000009400897304 */ /* 0x000ea40000202000 */
[----:B-1----:R-:W-:-:S04]  /*4ea0*/  IMAD.WIDE.U32 R140, R108, 0x8, R58 ;  /* 0x000000086c8c7825 */ /* 0x002fc800078e003a */
[----:B0-----:R-:W-:Y:S01]  /*4eb0*/  IMAD.WIDE.U32 R64, R144, 0x10000, RZ ;  /* 0x0001000090407825 */ /* 0x001fe200078e00ff */
[----:B---3--:R-:W-:Y:S01]  /*4ec0*/  PRMT R73, R145, 0x5410, R146 ;  /* 0x0000541091497816 */ /* 0x008fe20000000092 */
[----:B------:R0:W-:Y:S02]  /*4ed0*/  STG.E.64 desc[UR8][R140.64], R134 ;  /* 0x000000868c007986 */ /* 0x0001e4000c101b08 */
[----:B------:R-:W-:Y:S01]  /*4ee0*/  IMAD.WIDE.U32 R66, R105, 0x8, R56 ;  /* 0x0000000869427825 */ /* 0x000fe200078e0038 */
[----:B------:R-:W-:Y:S01]  /*4ef0*/  LOP3.LUT R65, R73, R65, RZ, 0xfc, !PT ;  /* 0x0000004149417212 */ /* 0x000fe200078efcff */
[----:B------:R1:W-:Y:S02]  /*4f00*/  STG.E.64 desc[UR8][R142.64], R134 ;  /* 0x000000868e007986 */ /* 0x0003e4000c101b08 */
[--C-:B------:R-:W-:Y:S01]  /*4f10*/  IMAD.WIDE.U32 R72, R105, 0x8, R58.reuse ;  /* 0x0000000869487825 */ /* 0x100fe200078e003a */
[----:B--2---:R-:W-:Y:S01]  /*4f20*/  LOP3.LUT R64, R64, R137, RZ, 0xfc, !PT ;  /* 0x0000008940407212 */ /* 0x004fe200078efcff */
[----:B------:R-:W-:Y:S02]  /*4f30*/  STG.E.64 desc[UR8][R138.64], R134 ;  /* 0x000000868a007986 */ /* 0x000fe4000c101b08 */
[----:B------:R-:W-:-:S02]  /*4f40*/  IMAD.WIDE.U32 R58, R104, 0x8, R58 ;  /* 0x00000008683a7825 */ /* 0x000fc400078e003a */
[----:B------:R2:W-:Y:S02]  /*4f50*/  STG.E.64 desc[UR8][R100.64], R132 ;  /* 0x0000008464007986 */ /* 0x0005e4000c101b08 */
[--C-:B0-----:R-:W-:Y:S02]  /*4f60*/  IMAD.WIDE.U32 R140, R107, 0x8, R102.reuse ;  /* 0x000000086b8c7825 */ /* 0x101fe400078e0066 */
[----:B------:R0:W-:Y:S02]  /*4f70*/  STG.E.64 desc[UR8][R98.64], R132 ;  /* 0x0000008462007986 */ /* 0x0001e4000c101b08 */
[--C-:B------:R-:W-:Y:S02]  /*4f80*/  IMAD.WIDE.U32 R106, R106, 0x8, R102.reuse ;  /* 0x000000086a6a7825 */ /* 0x100fe400078e0066 */
[----:B------:R-:W-:Y:S02]  /*4f90*/  STG.E.64 desc[UR8][R140.64], R132 ;  /* 0x000000848c007986 */ /* 0x000fe4000c101b08 */
[----:B-1----:R-:W-:-:S02]  /*4fa0*/  IMAD.WIDE.U32 R142, R105, 0x8, R102 ;  /* 0x00000008698e7825 */ /* 0x002fc400078e0066 */
[----:B------:R-:W-:Y:S02]  /*4fb0*/  STG.E.64 desc[UR8][R86.64], R96 ;  /* 0x0000006056007986 */ /* 0x000fe4000c101b08 */
[----:B------:R-:W-:Y:S01]  /*4fc0*/  IMAD.WIDE.U32 R56, R104, 0x8, R56 ;  /* 0x0000000868387825 */ /* 0x000fe200078e0038 */
[----:B--2---:R-:W-:Y:S01]  /*4fd0*/  PRMT R101, R145, 0x7610, R101 ;  /* 0x0000761091657816 */ /* 0x004fe20000000065 */
[----:B------:R-:W-:Y:S01]  /*4fe0*/  STG.E.64 desc[UR8][R84.64], R96 ;  /* 0x0000006054007986 */ /* 0x000fe2000c101b08 */
[----:B------:R-:W-:Y:S01]  /*4ff0*/  PRMT R100, R146, 0x7610, R100 ;  /* 0x0000761092647816 */ /* 0x000fe20000000064 */
[--C-:B------:R-:W-:Y:S01]  /*5000*/  IMAD.WIDE.U32 R104, R104, 0x8, R102.reuse ;  /* 0x0000000868687825 */ /* 0x100fe200078e0066 */
[C---:B------:R-:W-:Y:S01]  /*5010*/  PRMT R103, R137.reuse, 0x7610, R103 ;  /* 0x0000761089677816 */ /* 0x040fe20000000067 */
[----:B------:R1:W-:Y:S01]  /*5020*/  STG.E.64 desc[UR8][R106.64], R96 ;  /* 0x000000606a007986 */ /* 0x0003e2000c101b08 */
[----:B0-----:R-:W-:Y:S02]  /*5030*/  PRMT R99, R137, 0x7610, R99 ;  /* 0x0000761089637816 */ /* 0x001fe40000000063 */
[C---:B------:R-:W-:Y:S01]  /*5040*/  PRMT R102, R144.reuse, 0x7610, R102 ;  /* 0x0000761090667816 */ /* 0x040fe20000000066 */
[----:B------:R0:W-:Y:S01]  /*5050*/  STG.E.64 desc[UR8][R72.64], R74 ;  /* 0x0000004a48007986 */ /* 0x0001e2000c101b08 */
[----:B------:R-:W-:-:S03]  /*5060*/  PRMT R98, R144, 0x7610, R98 ;  /* 0x0000761090627816 */ /* 0x000fc60000000062 */
[----:B------:R0:W-:Y:S04]  /*5070*/  STG.E.64 desc[UR8][R66.64], R74 ;  /* 0x0000004a42007986 */ /* 0x0001e8000c101b08 */
[----:B------:R0:W-:Y:S01]  /*5080*/  STG.E.64 desc[UR8][R142.64], R74 ;  /* 0x0000004a8e007986 */ /* 0x0001e2000c101b08 */
[----:B-1----:R-:W-:-:S03]  /*5090*/  PRMT R97, R145, 0x7610, R97 ;  /* 0x0000761091617816 */ /* 0x002fc60000000061 */
[----:B------:R0:W-:Y:S01]  /*50a0*/  STG.E.64 desc[UR8][R58.64], R64 ;  /* 0x000000403a007986 */ /* 0x0001e2000c101b08 */
[----:B------:R-:W-:-:S03]  /*50b0*/  PRMT R96, R146, 0x7610, R96 ;  /* 0x0000761092607816 */ /* 0x000fc60000000060 */
[----:B------:R0:W-:Y:S04]  /*50c0*/  STG.E.64 desc[UR8][R56.64], R64 ;  /* 0x0000004038007986 */ /* 0x0001e8000c101b08 */
[----:B------:R0:W-:Y:S01]  /*50d0*/  STG.E.64 desc[UR8][R104.64], R64 ;  /* 0x0000004068007986 */ /* 0x0001e2000c101b08 */
[----:B------:R-:W-:Y:S05]  /*50e0*/  BRA `(.L_x_88) ;  /* 0x0000002400547947 */ /* 0x000fea0003800000 */
.L_x_85:
        /* <DEDUP_REMOVED lines=14> */
[C---:B------:R-:W-:Y:S01]  /*51d0*/  FMUL.FTZ R56, R148.reuse, R179 ;  /* 0x000000b394387220 */ /* 0x040fe20000410000 */
[C---:B------:R-:W-:Y:S01]  /*51e0*/  FMUL.FTZ R57, R148.reuse, R57 ;  /* 0x0000003994397220 */ /* 0x040fe20000410000 */
[C---:B------:R-:W-:Y:S01]  /*51f0*/  FMUL.FTZ R58, R148.reuse, R197 ;  /* 0x000000c5943a7220 */ /* 0x040fe20000410000 */
[----:B------:R-:W-:-:S03]  /*5200*/  FMUL.FTZ R59, R148, R59 ;  /* 0x0000003b943b7220 */ /* 0x000fc60000410000 */
[----:B------:R-:W-:Y:S02]  /*5210*/  F2FP.BF16.F32.PACK_AB R56, R57, R56 ;  /* 0x000000383938723e */ /* 0x000fe400000010ff */
[----:B------:R-:W-:Y:S02]  /*5220*/  F2FP.BF16.F32.PACK_AB R59, R59, R58 ;  /* 0x0000003a3b3b723e */ /* 0x000fe400000010ff */
[C---:B------:R-:W-:Y:S02]  /*5230*/  PRMT R58, R56.reuse, 0x7632, R58 ;  /* 0x00007632383a7816 */ /* 0x040fe4000000003a */
[----:B------:R-:W-:Y:S02]  /*5240*/  PRMT R73, R56, 0x7610, R73 ;  /* 0x0000761038497816 */ /* 0x000fe40000000049 */
[----:B------:R-:W-:Y:S01]  /*5250*/  PRMT R66, R59, 0x7632, R66 ;  /* 0x000076323b427816 */ /* 0x000fe20000000042 */
[----:B------:R-:W-:Y:S06]  /*5260*/  BRA `(.L_x_92) ;  /* 0x00000004002c7947 */ /* 0x000fec0003800000 */
.L_x_91:
        /* <DEDUP_REMOVED lines=23> */
.L_x_90:
        /* <DEDUP_REMOVED lines=26> */
.L_x_93:
        /* <DEDUP_REMOVED lines=25> */
[----:B------:R-:W-:-:S07]  /*5710*/  PRMT R99, R73, 0x7610, R99 ;  /* 0x0000761049637816 */ /* 0x000fce0000000063 */
.L_x_92:
        /* <DEDUP_REMOVED lines=16> */
.L_x_94:
[----:B------:R1:W-:Y:S01]  /*5820*/  STG.E.64 desc[UR8][R58.64], R66 ;  /* 0x000000423a007986 */ /* 0x0003e2000c101b08 */
[----:B------:R-:W-:Y:S05]  /*5830*/  BRA.U !UP2, `(.L_x_95) ;  /* 0x000000010a207547 */ /* 0x000fea000b800000 */
[----:B-1----:R-:W1:Y:S01]  /*5840*/  LDC.64 R58, c[0x0][0x470] ;  /* 0x00011c00ff3a7b82 */ /* 0x002e620000000a00 */
[----:B0-----:R-:W-:Y:S02]  /*5850*/  LOP3.LUT R64, R102, 0xffff, RZ, 0xc0, !PT ;  /* 0x0000ffff66407812 */ /* 0x001fe400078ec0ff */
[----:B------:R-:W-:-:S03]  /*5860*/  PRMT R67, R101, 0x5410, R100 ;  /* 0x0000541065437816 */ /* 0x000fc60000000064 */
[----:B------:R-:W-:-:S05]  /*5870*/  IMAD.WIDE.U32 R64, R64, 0x10000, RZ ;  /* 0x0001000040407825 */ /* 0x000fca00078e00ff */
[----:B------:R-:W-:Y:S02]  /*5880*/  LOP3.LUT R65, R67, R65, RZ, 0xfc, !PT ;  /* 0x0000004143417212 */ /* 0x000fe400078efcff */
[----:B------:R-:W-:Y:S01]  /*5890*/  LOP3.LUT R64, R64, 0xffff, R103, 0xf8, !PT ;  /* 0x0000ffff40407812 */ /* 0x000fe200078ef867 */
[----:B-1----:R-:W-:-:S05]  /*58a0*/  IMAD.WIDE.U32 R58, R108, 0x8, R58 ;  /* 0x000000086c3a7825 */ /* 0x002fca00078e003a */
[----:B------:R2:W-:Y:S02]  /*58b0*/  STG.E.64 desc[UR8][R58.64], R64 ;  /* 0x000000403a007986 */ /* 0x0005e4000c101b08 */
.L_x_95:
[----:B------:R-:W-:Y:S05]  /*58c0*/  BRA.U !UP0, `(.L_x_96) ;  /* 0x0000000108c87547 */ /* 0x000fea000b800000 */
[----:B------:R-:W-:Y:S05]  /*58d0*/  BRA.U !UP2, `(.L_x_97) ;  /* 0x000000010a687547 */ /* 0x000fea000b800000 */
[-CC-:B------:R-:W-:Y:S01]  /*58e0*/  FFMA.FTZ R191, R191, R75.reuse, R74.reuse ;  /* 0x0000004bbfbf7223 */ /* 0x180fe2000001004a */
[-CC-:B------:R-:W-:Y:S01]  /*58f0*/  FFMA.FTZ R195, R195, R75.reuse, R74.reuse ;  /* 0x0000004bc3c37223 */ /* 0x180fe2000001004a */
[-CC-:B------:R-:W-:Y:S01]  /*5900*/  FFMA.FTZ R189, R189, R75.reuse, R74.reuse ;  /* 0x0000004bbdbd7223 */ /* 0x180fe2000001004a */
[----:B------:R-:W-:Y:S01]  /*5910*/  FFMA.FTZ R193, R193, R75, R74 ;  /* 0x0000004bc1c17223 */ /* 0x000fe2000001004a */
[----:B------:R-:W-:Y:S01]  /*5920*/  FADD.FTZ R191, R196, -R191 ;  /* 0x800000bfc4bf7221 */ /* 0x000fe20000010000 */
[----:B0-2---:R-:W-:Y:S01]  /*5930*/  FADD.FTZ R65, R198, -R195 ;  /* 0x800000c3c6417221 */ /* 0x005fe20000010000 */
[----:B------:R-:W-:Y:S01]  /*5940*/  FADD.FTZ R189, R192, -R189 ;  /* 0x800000bdc0bd7221 */ /* 0x000fe20000010000 */
[----:B-1----:R-:W-:Y:S01]  /*5950*/  FADD.FTZ R59, R194, -R193 ;  /* 0x800000c1c23b7221 */ /* 0x002fe20000010000 */
        /* <DEDUP_REMOVED lines=15> */
[----:B------:R-:W-:-:S02]  /*5a50*/  PRMT R98, R58, 0x7610, R98 ;  /* 0x000076103a627816 */ /* 0x000fc40000000062 */
[----:B------:R-:W-:Y:S01]  /*5a60*/  PRMT R99, R67, 0x7610, R99 ;  /* 0x0000761043637816 */ /* 0x000fe20000000063 */
[----:B------:R-:W-:Y:S06]  /*5a70*/  BRA `(.L_x_98) ;  /* 0x0000000400047947 */ /* 0x000fec0003800000 */
.L_x_97:
        /* <DEDUP_REMOVED lines=9> */
[C---:B0-2---:R-:W-:Y:S01]  /*5b10*/  FMUL.FTZ R64, R148.reuse, R195 ;  /* 0x000000c394407220 */ /* 0x045fe20000410000 */
[C---:B------:R-:W-:Y:S01]  /*5b20*/  FMUL.FTZ R189, R148.reuse, R189 ;  /* 0x000000bd94bd7220 */ /* 0x040fe20000410000 */
[----:B-1----:R-:W-:-:S03]  /*5b30*/  FMUL.FTZ R58, R148, R193 ;  /* 0x000000c1943a7220 */ /* 0x002fc60000410000 */
        /* <DEDUP_REMOVED lines=11> */
.L_x_96:
[----:B------:R-:W-:Y:S05]  /*5bf0*/  BRA.U !UP2, `(.L_x_99) ;  /* 0x000000010a5c7547 */ /* 0x000fea000b800000 */
        /* <DEDUP_REMOVED lines=23> */
.L_x_99:
        /* <DEDUP_REMOVED lines=9> */
[C---:B-12---:R-:W-:Y:S01]  /*5e00*/  FMUL.FTZ R58, R148.reuse, R193 ;  /* 0x000000c1943a7220 */ /* 0x046fe20000410000 */
[C---:B------:R-:W-:Y:S01]  /*5e10*/  FMUL.FTZ R191, R148.reuse, R191 ;  /* 0x000000bf94bf7220 */ /* 0x040fe20000410000 */
[----:B0-----:R-:W-:-:S03]  /*5e20*/  FMUL.FTZ R64, R148, R195 ;  /* 0x000000c394407220 */ /* 0x001fc60000410000 */
[----:B------:R-:W-:Y:S02]  /*5e30*/  F2FP.BF16.F32.PACK_AB R189, R58, R189 ;  /* 0x000000bd3abd723e */ /* 0x000fe400000010ff */
[----:B------:R-:W-:Y:S02]  /*5e40*/  F2FP.BF16.F32.PACK_AB R64, R64, R191 ;  /* 0x000000bf4040723e */ /* 0x000fe400000010ff */
[C---:B------:R-:W-:Y:S02]  /*5e50*/  PRMT R58, R189.reuse, 0x7632, R58 ;  /* 0x00007632bd3a7816 */ /* 0x040fe4000000003a */
[----:B------:R-:W-:Y:S02]  /*5e60*/  PRMT R67, R189, 0x7610, R67 ;  /* 0x00007610bd437816 */ /* 0x000fe40000000043 */
[C---:B------:R-:W-:Y:S02]  /*5e70*/  PRMT R66, R64.reuse, 0x7632, R66 ;  /* 0x0000763240427816 */ /* 0x040fe40000000042 */
[----:B------:R-:W-:-:S07]  /*5e80*/  PRMT R59, R64, 0x7610, R59 ;  /* 0x00007610403b7816 */ /* 0x000fce000000003b */
.L_x_98:
[----:B------:R-:W-:Y:S02]  /*5e90*/  LOP3.LUT R64, R58, 0xffff, RZ, 0xc0, !PT ;  /* 0x0000ffff3a407812 */ /* 0x000fe400078ec0ff */
[----:B------:R-:W-:Y:S01]  /*5ea0*/  PRMT R73, R59, 0x5410, R66 ;  /* 0x000054103b497816 */ /* 0x000fe20000000042 */
[----:B------:R-:W-:-:S04]  /*5eb0*/  IMAD.WIDE.U32 R58, R107, 0x8, R56 ;  /* 0x000000086b3a7825 */ /* 0x000fc800078e0038 */
[----:B------:R-:W-:-:S05]  /*5ec0*/  IMAD.WIDE.U32 R64, R64, 0x10000, RZ ;  /* 0x0001000040407825 */ /* 0x000fca00078e00ff */
[----:B------:R-:W-:Y:S02]  /*5ed0*/  LOP3.LUT R73, R73, R65, RZ, 0xfc, !PT ;  /* 0x0000004149497212 */ /* 0x000fe400078efcff */
[----:B------:R-:W-:Y:S01]  /*5ee0*/  LOP3.LUT R72, R64, 0xffff, R67, 0xf8, !PT ;  /* 0x0000ffff40487812 */ /* 0x000fe200078ef843 */
        /* <DEDUP_REMOVED lines=9> */
.L_x_100:
[----:B------:R1:W-:Y:S01]  /*5f80*/  STG.E.64 desc[UR8][R58.64], R72 ;  /* 0x000000483a007986 */ /* 0x0003e2000c101b08 */
[----:B------:R-:W-:Y:S05]  /*5f90*/  BRA.U !UP2, `(.L_x_101) ;  /* 0x000000010a207547 */ /* 0x000fea000b800000 */
[----:B0-----:R-:W0:Y:S01]  /*5fa0*/  LDC.64 R64, c[0x0][0x470] ;  /* 0x00011c00ff407b82 */ /* 0x001e220000000a00 */
[----:B-1----:R-:W-:Y:S02]  /*5fb0*/  LOP3.LUT R58, R102, 0xffff, RZ, 0xc0, !PT ;  /* 0x0000ffff663a7812 */ /* 0x002fe400078ec0ff */
[----:B------:R-:W-:-:S03]  /*5fc0*/  PRMT R67, R101, 0x5410, R100 ;  /* 0x0000541065437816 */ /* 0x000fc60000000064 */
[----:B------:R-:W-:-:S05]  /*5fd0*/  IMAD.WIDE.U32 R58, R58, 0x10000, RZ ;  /* 0x000100003a3a7825 */ /* 0x000fca00078e00ff */
[----:B------:R-:W-:Y:S02]  /*5fe0*/  LOP3.LUT R59, R67, R59, RZ, 0xfc, !PT ;  /* 0x0000003b433b7212 */ /* 0x000fe400078efcff */
[----:B------:R-:W-:Y:S01]  /*5ff0*/  LOP3.LUT R58, R58, 0xffff, R103, 0xf8, !PT ;  /* 0x0000ffff3a3a7812 */ /* 0x000fe200078ef867 */
[----:B0-----:R-:W-:-:S05]  /*6000*/  IMAD.WIDE.U32 R64, R107, 0x8, R64 ;  /* 0x000000086b407825 */ /* 0x001fca00078e0040 */
[----:B------:R2:W-:Y:S02]  /*6010*/  STG.E.64 desc[UR8][R64.64], R58 ;  /* 0x0000003a40007986 */ /* 0x0005e4000c101b08 */
.L_x_101:
        /* <DEDUP_REMOVED lines=28> */
.L_x_103:
        /* <DEDUP_REMOVED lines=23> */
.L_x_102:
        /* <DEDUP_REMOVED lines=24> */
.L_x_105:
        /* <DEDUP_REMOVED lines=18> */
.L_x_104:
        /* <DEDUP_REMOVED lines=15> */
.L_x_106:
        /* <DEDUP_REMOVED lines=10> */
.L_x_107:
        /* <DEDUP_REMOVED lines=28> */
.L_x_109:
        /* <DEDUP_REMOVED lines=23> */
.L_x_108:
        /* <DEDUP_REMOVED lines=24> */
.L_x_111:
        /* <DEDUP_REMOVED lines=18> */
.L_x_110:
        /* <DEDUP_REMOVED lines=15> */
.L_x_112:
        /* <DEDUP_REMOVED lines=10> */
.L_x_113:
[----:B------:R-:W-:Y:S05]  /*6ee0*/  BRA.U !UP0, `(.L_x_114) ;  /* 0x0000000108c87547 */ /* 0x000fea000b800000 */
[----:B------:R-:W-:Y:S05]  /*6ef0*/  BRA.U !UP2, `(.L_x_115) ;  /* 0x000000010a687547 */ /* 0x000fea000b800000 */
[-CC-:B------:R-:W-:Y:S01]  /*6f00*/  FFMA.FTZ R138, R138, R75.reuse, R74.reuse ;  /* 0x0000004b8a8a7223 */ /* 0x180fe2000001004a */
[-CC-:B-12---:R-:W-:Y:S01]  /*6f10*/  FFMA.FTZ R59, R142, R75.reuse, R74.reuse ;  /* 0x0000004b8e3b7223 */ /* 0x186fe2000001004a */
[-CC-:B------:R-:W-:Y:S01]  /*6f20*/  FFMA.FTZ R134, R134, R75.reuse, R74.reuse ;  /* 0x0000004b86867223 */ /* 0x180fe2000001004a */
[----:B------:R-:W-:Y:S01]  /*6f30*/  FFMA.FTZ R74, R139, R75, R74 ;  /* 0x0000004b8b4a7223 */ /* 0x000fe2000001004a */
[----:B------:R-:W-:Y:S01]  /*6f40*/  FADD.FTZ R141, R141, -R138 ;  /* 0x8000008a8d8d7221 */ /* 0x000fe20000010000 */
[----:B0-----:R-:W-:Y:S01]  /*6f50*/  FADD.FTZ R65, R140, -R59 ;  /* 0x8000003b8c417221 */ /* 0x001fe20000010000 */
        /* <DEDUP_REMOVED lines=20> */
.L_x_115:
[-CC-:B------:R-:W-:Y:S01]  /*70a0*/  FFMA.FTZ R138, R138, R75.reuse, R74.reuse ;  /* 0x0000004b8a8a7223 */ /* 0x180fe2000001004a */
[-CC-:B-12---:R-:W-:Y:S01]  /*70b0*/  FFMA.FTZ R59, R142, R75.reuse, R74.reuse ;  /* 0x0000004b8e3b7223 */ /* 0x186fe2000001004a */
        /* <DEDUP_REMOVED lines=12> */
[C---:B0-----:R-:W-:Y:S02]  /*7180*/  PRMT R67, R58.reuse, 0x7632, R67 ;  /* 0x000076323a437816 */ /* 0x041fe40000000043 */
        /* <DEDUP_REMOVED lines=8> */
.L_x_114:
[----:B------:R-:W-:Y:S05]  /*7210*/  BRA.U !UP2, `(.L_x_117) ;  /* 0x000000010a5c7547 */ /* 0x000fea000b800000 */
        /* <DEDUP_REMOVED lines=23> */
.L_x_117:
        /* <DEDUP_REMOVED lines=15> */
[----:B0-----:R-:W-:Y:S02]  /*7480*/  PRMT R65, R135, 0x7610, R65 ;  /* 0x0000761087417816 */ /* 0x001fe40000000041 */
[C---:B------:R-:W-:Y:S02]  /*7490*/  PRMT R67, R141.reuse, 0x7632, R67 ;  /* 0x000076328d437816 */ /* 0x040fe40000000043 */
[----:B------:R-:W-:-:S07]  /*74a0*/  PRMT R64, R141, 0x7610, R64 ;  /* 0x000076108d407816 */ /* 0x000fce0000000040 */
.L_x_116:
[----:B------:R-:W-:Y:S01]  /*74b0*/  LOP3.LUT R58, R58, 0xffff, RZ, 0xc0, !PT ;  /* 0x0000ffff3a3a7812 */ /* 0x000fe200078ec0ff */
[----:B------:R-:W-:Y:S01]  /*74c0*/  IMAD.WIDE.U32 R56, R104, 0x8, R56 ;  /* 0x0000000868387825 */ /* 0x000fe200078e0038 */
[----:B------:R-:W-:-:S03]  /*74d0*/  PRMT R67, R64, 0x5410, R67 ;  /* 0x0000541040437816 */ /* 0x000fc60000000043 */
        /* <DEDUP_REMOVED lines=12> */
.L_x_118:
[----:B------:R4:W-:Y:S01]  /*75a0*/  STG.E.64 desc[UR8][R56.64], R66 ;  /* 0x0000004238007986 */ /* 0x0009e2000c101b08 */
[----:B------:R-:W-:Y:S05]  /*75b0*/  BRA.U !UP2, `(.L_x_88) ;  /* 0x000000010a207547 */ /* 0x000fea000b800000 */
[----:B0-----:R-:W0:Y:S01]  /*75c0*/  LDC.64 R58, c[0x0][0x470] ;  /* 0x00011c00ff3a7b82 */ /* 0x001e220000000a00 */
[----:B----4-:R-:W-:Y:S02]  /*75d0*/  LOP3.LUT R56, R102, 0xffff, RZ, 0xc0, !PT ;  /* 0x0000ffff66387812 */ /* 0x010fe400078ec0ff */
[----:B------:R-:W-:-:S03]  /*75e0*/  PRMT R65, R101, 0x5410, R100 ;  /* 0x0000541065417816 */ /* 0x000fc60000000064 */
[----:B------:R-:W-:-:S05]  /*75f0*/  IMAD.WIDE.U32 R56, R56, 0x10000, RZ ;  /* 0x0001000038387825 */ /* 0x000fca00078e00ff */
[----:B------:R-:W-:Y:S02]  /*7600*/  LOP3.LUT R57, R65, R57, RZ, 0xfc, !PT ;  /* 0x0000003941397212 */ /* 0x000fe400078efcff */
[----:B------:R-:W-:Y:S01]  /*7610*/  LOP3.LUT R56, R56, 0xffff, R103, 0xf8, !PT ;  /* 0x0000ffff38387812 */ /* 0x000fe200078ef867 */
[----:B0-----:R-:W-:-:S05]  /*7620*/  IMAD.WIDE.U32 R58, R104, 0x8, R58 ;  /* 0x00000008683a7825 */ /* 0x001fca00078e003a */
[----:B------:R0:W-:Y:S02]  /*7630*/  STG.E.64 desc[UR8][R58.64], R56 ;  /* 0x000000383a007986 */ /* 0x0001e4000c101b08 */
.L_x_88:
[----:B------:R-:W-:Y:S01]  /*7640*/  UPLOP3.LUT UP1, UPT, UPT, UPT, UP1, 0x40, 0x4 ;  /* 0x000000000004789c */ /* 0x000fe20003f2e810 */
[----:B------:R-:W-:Y:S10]  /*7650*/  @!P2 BRA `(.L_x_119) ;  /* 0xffffff940010a947 */ /* 0x000ff4000383ffff */
[----:B0123--:R-:W-:Y:S02]  /*7660*/  MOV R74, R82 ;  /* 0x00000052004a7202 */ /* 0x00ffe40000000f00 */
[----:B------:R-:W-:Y:S02]  /*7670*/  MOV R59, R78 ;  /* 0x0000004e003b7202 */ /* 0x000fe40000000f00 */
[----:B------:R-:W-:Y:S02]  /*7680*/  MOV R75, R63 ;  /* 0x0000003f004b7202 */ /* 0x000fe40000000f00 */
[----:B------:R-:W-:Y:S02]  /*7690*/  MOV R64, R95 ;  /* 0x0000005f00407202 */ /* 0x000fe40000000f00 */
[----:B------:R-:W-:Y:S02]  /*76a0*/  MOV R72, R94 ;  /* 0x0000005e00487202 */ /* 0x000fe40000000f00 */
[----:B------:R-:W-:-:S02]  /*76b0*/  MOV R84, R93 ;  /* 0x0000005d00547202 */ /* 0x000fc40000000f00 */
[----:B----4-:R-:W-:Y:S02]  /*76c0*/  MOV R57, R92 ;  /* 0x0000005c00397202 */ /* 0x010fe40000000f00 */
[----:B------:R-:W-:Y:S02]  /*76d0*/  MOV R78, R54 ;  /* 0x00000036004e7202 */ /* 0x000fe40000000f00 */
[----:B------:R-:W-:Y:S02]  /*76e0*/  MOV R82, R53 ;  /* 0x0000003500527202 */ /* 0x000fe40000000f00 */
[----:B------:R-:W-:Y:S02]  /*76f0*/  MOV R63, R52 ;  /* 0x00000034003f7202 */ /* 0x000fe40000000f00 */
[----:B------:R-:W-:Y:S02]  /*7700*/  MOV R106, R25 ;  /* 0x00000019006a7202 */ /* 0x000fe40000000f00 */
[----:B------:R-:W-:-:S02]  /*7710*/  MOV R65, R91 ;  /* 0x0000005b00417202 */ /* 0x000fc40000000f00 */
[----:B------:R-:W-:Y:S02]  /*7720*/  MOV R73, R90 ;  /* 0x0000005a00497202 */ /* 0x000fe40000000f00 */
        /* <DEDUP_REMOVED lines=54> */
[----:B------:R-:W-:-:S07]  /*7a90*/  MOV R15, R38 ;  /* 0x00000026000f7202 */ /* 0x000fce0000000f00 */
.L_x_82:
[----:B------:R-:W1:Y:S08]  /*7aa0*/  S2UR UR4, SR_CTAID.X ;  /* 0x00000000000479c3 */ /* 0x000e700000002500 */
[----:B------:R-:W1:Y:S08]  /*7ab0*/  LDC R11, c[0x0][0x388] ;  /* 0x0000e200ff0b7b82 */ /* 0x000e700000000800 */
[----:B------:R-:W2:Y:S08]  /*7ac0*/  LDC.64 R2, c[0x0][0x440] ;  /* 0x00011000ff027b82 */ /* 0x000eb00000000a00 */
[----:B------:R-:W3:Y:S08]  /*7ad0*/  LDC.64 R4, c[0x0][0x448] ;  /* 0x00011200ff047b82 */ /* 0x000ef00000000a00 */
[----:B------:R-:W4:Y:S01]  /*7ae0*/  LDC.64 R6, c[0x0][0x450] ;  /* 0x00011400ff067b82 */ /* 0x000f220000000a00 */
[----:B-1----:R-:W-:-:S05]  /*7af0*/  IMAD R11, R11, UR4, RZ ;  /* 0x000000040b0b7c24 */ /* 0x002fca000f8e02ff */
[----:B------:R-:W-:Y:S02]  /*7b00*/  LEA.HI R11, R11, R136, RZ, 0x1e ;  /* 0x000000880b0b7211 */ /* 0x000fe400078ff0ff */
[----:B------:R-:W1:Y:S03]  /*7b10*/  LDC.64 R8, c[0x0][0x458] ;  /* 0x00011600ff087b82 */ /* 0x000e660000000a00 */
[----:B--2---:R-:W-:-:S04]  /*7b20*/  IMAD.WIDE.U32 R2, R11, 0x10, R2 ;  /* 0x000000100b027825 */ /* 0x004fc800078e0002 */
[C---:B---3--:R-:W-:Y:S01]  /*7b30*/  IMAD.WIDE.U32 R4, R11.reuse, 0x10, R4 ;  /* 0x000000100b047825 */ /* 0x048fe200078e0004 */
[----:B0-----:R-:W-:Y:S04]  /*7b40*/  STG.E.128 desc[UR8][R2.64], R64 ;  /* 0x0000004002007986 */ /* 0x001fe8000c101d08 */
[----:B------:R-:W-:Y:S01]  /*7b50*/  STG.E.128 desc[UR8][R4.64], R56 ;  /* 0x0000003804007986 */ /* 0x000fe2000c101d08 */
[----:B----4-:R-:W-:-:S05]  /*7b60*/  IMAD.WIDE.U32 R6, R11, 0x10, R6 ;  /* 0x000000100b067825 */ /* 0x010fca00078e0006 */
[----:B------:R-:W-:Y:S01]  /*7b70*/  STG.E.128 desc[UR8][R6.64], R84 ;  /* 0x0000005406007986 */ /* 0x000fe2000c101d08 */
[----:B-1----:R-:W-:-:S05]  /*7b80*/  IMAD.WIDE.U32 R8, R11, 0x10, R8 ;  /* 0x000000100b087825 */ /* 0x002fca00078e0008 */
[----:B------:R-:W-:Y:S04]  /*7b90*/  STG.E.128 desc[UR8][R8.64], R72 ;  /* 0x0000004808007986 */ /* 0x000fe8000c101d08 */
        /* <DEDUP_REMOVED lines=15> */
[----:B------:R-:W-:Y:S01]  /*7c90*/  STG.E.128 desc[UR8][R8.64+0x4000], R24 ;  /* 0x0040001808007986 */ /* 0x000fe2000c101d08 */
[----:B------:R-:W-:Y:S05]  /*7ca0*/  EXIT ;  /* 0x000000000000794d */ /* 0x000fea0003800000 */
.L_x_120:
        /* <DEDUP_REMOVED lines=13> */
.L_x_5373:


//--------------------- .text._ZN10layer_norm31ln_parallel_residual_bwd_kernelINS_13Kernel_traitsI13__nv_bfloat16S2_S2_S2_fjLj5120ELj1ELj1ELj8ELj8ENS_18Kernel_traits_baseILj5120ES2_S2_S2_S2_fjLj256EEEEELb0ELb1ELb0EEEvNS_9BwdParamsE --------------------------
	.section	.text._ZN10layer_norm31ln_parallel_residual_bwd_kernelINS_13Kernel_traitsI13__nv_bfloat16S2_S2_S2_fjLj5120ELj1ELj1ELj8ELj8ENS_18Kernel_traits_baseILj5120ES2_S2_S2_S2_fjLj256EEEEELb0ELb1ELb0EEEvNS_9BwdParamsE,"ax",@progbits
	.align	128
        .global         _ZN10layer_norm31ln_parallel_residual_bwd_kernelINS_13Kernel_traitsI13__nv_bfloat16S2_S2_S2_fjLj5120ELj1ELj1ELj8ELj8ENS_18Kernel_traits_baseILj5120ES2_S2_S2_S2_fjLj256EEEEELb0ELb1ELb0EEEvNS_9BwdParamsE
        .type           _ZN10layer_norm31ln_parallel_residual_bwd_kernelINS_13Kernel_traitsI13__nv_bfloat16S2_S2_S2_fjLj5120ELj1ELj1ELj8ELj8ENS_18Kernel_traits_baseILj5120ES2_S2_S2_S2_fjLj256EEEEELb0ELb1ELb0EEEvNS_9BwdParamsE,@function
        .size           _ZN10layer_norm31ln_parallel_residual_bwd_kernelINS_13Kernel_traitsI13__nv_bfloat16S2_S2_S2_fjLj5120ELj1ELj1ELj8ELj8ENS_18Kernel_traits_baseILj5120ES2_S2_S2_S2_fjLj256EEEEELb0ELb1ELb0EEEvNS_9BwdParamsE,(.L_x_5374 - _ZN10layer_norm31ln_parallel_residual_bwd_kernelINS_13Kernel_traitsI13__nv_bfloat16S2_S2_S2_fjLj5120ELj1ELj1ELj8ELj8ENS_18Kernel_traits_baseILj5120ES2_S2_S2_S2_fjLj256EEEEELb0ELb1ELb0EEEvNS_9BwdParamsE)
        .other          _ZN10layer_norm31ln_parallel_residual_bwd_kernelINS_13Kernel_traitsI13__nv_bfloat16S2_S2_S2_fjLj5120ELj1ELj1ELj8ELj8ENS_18Kernel_traits_baseILj5120ES2_S2_S2_S2_fjLj256EEEEELb0ELb1ELb0EEEvNS_9BwdParamsE,@"STO_CUDA_ENTRY STV_DEFAULT"
_ZN10layer_norm31ln_parallel_residual_bwd_kernelINS_13Kernel_traitsI13__nv_bfloat16S2_S2_S2_fjLj5120ELj1ELj1ELj8ELj8ENS_18Kernel_traits_baseILj5120ES2_S2_S2_S2_fjLj256EEEEELb0ELb1ELb0EEEvNS_9BwdParamsE:
.text._ZN10layer_norm31ln_parallel_residual_bwd_kernelINS_13Kernel_traitsI13__nv_bfloat16S2_S2_S2_fjLj5120ELj1ELj1ELj8ELj8ENS_18Kernel_traits_baseILj5120ES2_S2_S2_S2_fjLj256EEEEELb0ELb1ELb0EEEvNS_9BwdParamsE:
[----:B------:R-:W-:Y:S01]  /*0000*/  LDC R1, c[0x0][0x37c] ;  /* 0x0000df00ff017b82 */ /* 0x000fe20000000800 */
[----:B------:R-:W0:Y:S01]  /*0010*/  S2R R137, SR_TID.X ;  /* 0x0000000000897919 */ /* 0x000e220000002100 */
[----:B------:R-:W1:Y:S01]  /*0020*/  LDCU UR4, c[0x0][0x388] ;  /* 0x00007100ff0477ac */ /* 0x000e620008000800 */
[----:B------:R-:W2:Y:S01]  /*0030*/  LDCU UR5, c[0x0][0x384] ;  /* 0x00007080ff0577ac */ /* 0x000ea20008000800 */
[----:B------:R-:W3:Y:S01]  /*0040*/  LDCU.64 UR12, c[0x0][0x358] ;  /* 0x00006b00ff0c77ac */ /* 0x000ee20008000a00 */
[----:B-1----:R-:W-:-:S04]  /*0050*/  MOV R0, UR4 ;  /* 0x0000000400007c02 */ /* 0x002fc80008000f00 */
[----:B------:R-:W-:-:S04]  /*0060*/  SHF.R.S32.HI R3, RZ, 0x1f, R0 ;  /* 0x0000001fff037819 */ /* 0x000fc80000011400 */
[----:B------:R-:W-:Y:S02]  /*0070*/  LEA.HI R2, R3, R0, RZ, 0x2 ;  /* 0x0000000003027211 */ /* 0x000fe400078f10ff */
[----:B0-----:R-:W-:Y:S01]  /*0080*/  LOP3.LUT R5, R137, 0xff, RZ, 0x3c, !PT ;  /* 0x000000ff89057812 */ /* 0x001fe200078e3cff */
[----:B------:R-:W0:Y:S01]  /*0090*/  S2UR UR4, SR_CTAID.X ;  /* 0x00000000000479c3 */ /* 0x000e220000002500 */
[----:B------:R-:W-:Y:S02]  /*00a0*/  MOV R3, R137 ;  /* 0x0000008900037202 */ /* 0x000fe40000000f00 */
[----:B------:R-:W-:-:S04]  /*00b0*/  LEA.HI.SX32 R2, R2, R5, 0x1e ;  /* 0x0000000502027211 */ /* 0x000fc800078ff2ff */
[C---:B------:R-:W-:Y:S02]  /*00c0*/  ISETP.GE.U32.AND P0, PT, R2.reuse, 0x100, PT ;  /* 0x000001000200780c */ /* 0x040fe40003f06070 */
[C---:B------:R-:W-:Y:S02]  /*00d0*/  ISETP.GE.U32.AND P1, PT, R2.reuse, 0x200, PT ;  /* 0x000002000200780c */ /* 0x040fe40003f26070 */
[C---:B------:R-:W-:Y:S02]  /*00e0*/  ISETP.GE.U32.AND P2, PT, R2.reuse, 0x300, PT ;  /* 0x000003000200780c */ /* 0x040fe40003f46070 */
[C---:B------:R-:W-:Y:S02]  /*00f0*/  ISETP.GE.U32.AND P3, PT, R2.reuse, 0x400, PT ;  /* 0x000004000200780c */ /* 0x040fe40003f66070 */
[----:B------:R-:W-:-:S05]  /*0100*/  ISETP.GE.U32.AND P4, PT, R2, 0x500, PT ;  /* 0x000005000200780c */ /* 0x000fca0003f86070 */
[----:B------:R-:W1:Y:S08]  /*0110*/  @P0 LDC.64 R4, c[0x0][0x3d0] ;  /* 0x0000f400ff040b82 */ /* 0x000e700000000a00 */
[----:B------:R-:W4:Y:S08]  /*0120*/  @P1 LDC.64 R6, c[0x0][0x3d0] ;  /* 0x0000f400ff061b82 */ /* 0x000f300000000a00 */
[----:B------:R-:W2:Y:S08]  /*0130*/  @P2 LDC.64 R10, c[0x0][0x3d0] ;  /* 0x0000f400ff0a2b82 */ /* 0x000eb00000000a00 */
[----:B------:R-:W2:Y:S01]  /*0140*/  @P3 LDC.64 R12, c[0x0][0x3d0] ;  /* 0x0000f400ff0c3b82 */ /* 0x000ea20000000a00 */
[C---:B-1----:R-:W-:Y:S01]  /*0150*/  @P0 IMAD.WIDE.U32 R4, R3.reuse, 0x8, R4 ;  /* 0x0000000803040825 */ /* 0x042fe200078e0004 */
[----:B------:R-:W-:-:S02]  /*0160*/  @P0 LOP3.LUT R3, R3, 0x100, RZ, 0xfc, !PT ;  /* 0x0000010003030812 */ /* 0x000fc400078efcff */
[----:B0-----:R-:W-:Y:S02]  /*0170*/  MOV R71, UR4 ;  /* 0x0000000400477c02 */ /* 0x001fe40008000f00 */
[----:B------:R-:W-:Y:S01]  /*0180*/  CS2R R40, SRZ ;  /* 0x0000000000287805 */ /* 0x000fe2000001ff00 */
[----:B---3--:R-:W5:Y:S01]  /*0190*/  @P0 LDG.E.64 R44, desc[UR12][R4.64] ;  /* 0x0000000c042c0981 */ /* 0x008f62000c1e1b00 */
[----:B------:R-:W0:Y:S01]  /*01a0*/  @P4 LDC.64 R14, c[0x0][0x3d0] ;  /* 0x0000f400ff0e4b82 */ /* 0x000e220000000a00 */
[C---:B----4-:R-:W-:Y:S01]  /*01b0*/  @P1 IMAD.WIDE.U32 R8, R3.reuse, 0x8, R6 ;  /* 0x0000000803081825 */ /* 0x050fe200078e0006 */
[----:B------:R-:W-:Y:S02]  /*01c0*/  @P1 IADD3 R3, PT, PT, R3, 0x100, RZ ;  /* 0x0000010003031810 */ /* 0x000fe40007ffe0ff */
[----:B--2---:R-:W-:Y:S02]  /*01d0*/  ISETP.GE.AND P5, PT, R71, UR5, PT ;  /* 0x0000000547007c0c */ /* 0x004fe4000bfa6270 */
[----:B------:R-:W-:Y:S01]  /*01e0*/  CS2R R42, SRZ ;  /* 0x00000000002a7805 */ /* 0x000fe2000001ff00 */
[----:B------:R-:W5:Y:S01]  /*01f0*/  @P1 LDG.E.64 R46, desc[UR12][R8.64] ;  /* 0x0000000c082e1981 */ /* 0x000f62000c1e1b00 */
[----:B------:R-:W-:-:S04]  /*0200*/  @P2 IMAD.WIDE.U32 R10, R3, 0x8, R10 ;  /* 0x00000008030a2825 */ /* 0x000fc800078e000a */
[----:B------:R-:W-:Y:S01]  /*0210*/  @P2 VIADD R3, R3, 0x100 ;  /* 0x0000010003032836 */ /* 0x000fe20000000000 */
[----:B------:R-:W5:Y:S03]  /*0220*/  @P2 LDG.E.64 R48, desc[UR12][R10.64] ;  /* 0x0000000c0a302981 */ /* 0x000f66000c1e1b00 */
[C---:B------:R-:W-:Y:S01]  /*0230*/  @P3 IMAD.WIDE.U32 R12, R3.reuse, 0x8, R12 ;  /* 0x00000008030c3825 */ /* 0x040fe200078e000c */
[----:B------:R-:W-:Y:S02]  /*0240*/  @P3 IADD3 R3, PT, PT, R3, 0x100, RZ ;  /* 0x0000010003033810 */ /* 0x000fe40007ffe0ff */
[----:B------:R-:W-:Y:S02]  /*0250*/  CS2R R36, SRZ ;  /* 0x0000000000247805 */ /* 0x000fe4000001ff00 */
[----:B------:R-:W-:Y:S02]  /*0260*/  CS2R R38, SRZ ;  /* 0x0000000000267805 */ /* 0x000fe4000001ff00 */
[----:B------:R-:W-:Y:S01]  /*0270*/  CS2R R32, SRZ ;  /* 0x0000000000207805 */ /* 0x000fe2000001ff00 */
[----:B------:R1:W5:Y:S01]  /*0280*/  @P3 LDG.E.64 R50, desc[UR12][R12.64] ;  /* 0x0000000c0c323981 */ /* 0x000362000c1e1b00 */
[----:B0-----:R-:W-:Y:S01]  /*0290*/  @P4 IMAD.WIDE.U32 R6, R3, 0x8, R14 ;  /* 0x0000000803064825 */ /* 0x001fe200078e000e */
[----:B------:R-:W-:-:S02]  /*02a0*/  CS2R R34, SRZ ;  /* 0x0000000000227805 */ /* 0x000fc4000001ff00 */
[----:B------:R-:W-:Y:S02]  /*02b0*/  CS2R R28, SRZ ;  /* 0x00000000001c7805 */ /* 0x000fe4000001ff00 */
[----:B------:R-:W-:Y:S02]  /*02c0*/  CS2R R30, SRZ ;  /* 0x00000000001e7805 */ /* 0x000fe4000001ff00 */
[----:B------:R-:W-:Y:S01]  /*02d0*/  CS2R R24, SRZ ;  /* 0x0000000000187805 */ /* 0x000fe2000001ff00 */
[----:B------:R0:W5:Y:S01]  /*02e0*/  @P4 LDG.E.64 R52, desc[UR12][R6.64] ;  /* 0x0000000c06344981 */ /* 0x000162000c1e1b00 */
[----:B------:R-:W-:Y:S02]  /*02f0*/  CS2R R26, SRZ ;  /* 0x00000000001a7805 */ /* 0x000fe4000001ff00 */
[----:B------:R-:W-:Y:S02]  /*0300*/  CS2R R20, SRZ ;  /* 0x0000000000147805 */ /* 0x000fe4000001ff00 */
[----:B------:R-:W-:-:S02]  /*0310*/  CS2R R22, SRZ ;  /* 0x0000000000167805 */ /* 0x000fc4000001ff00 */
[----:B------:R-:W-:Y:S02]  /*0320*/  CS2R R16, SRZ ;  /* 0x0000000000107805 */ /* 0x000fe4000001ff00 */
[----:B------:R-:W-:Y:S02]  /*0330*/  CS2R R18, SRZ ;  /* 0x0000000000127805 */ /* 0x000fe4000001ff00 */
[----:B-1----:R-:W-:Y:S02]  /*0340*/  CS2R R12, SRZ ;  /* 0x00000000000c7805 */ /* 0x002fe4000001ff00 */
[----:B------:R-:W-:Y:S02]  /*0350*/  CS2R R14, SRZ ;  /* 0x00000000000e7805 */ /* 0x000fe4000001ff00 */
[----:B------:R-:W-:Y:S02]  /*0360*/  CS2R R8, SRZ ;  /* 0x0000000000087805 */ /* 0x000fe4000001ff00 */
[----:B------:R-:W-:-:S02]  /*0370*/  CS2R R10, SRZ ;  /* 0x00000000000a7805 */ /* 0x000fc4000001ff00 */
[----:B------:R-:W-:Y:S02]  /*0380*/  CS2R R4, SRZ ;  /* 0x0000000000047805 */ /* 0x000fe4000001ff00 */
[----:B0-----:R-:W-:Y:S01]  /*0390*/  CS2R R6, SRZ ;  /* 0x0000000000067805 */ /* 0x001fe2000001ff00 */
[----:B------:R-:W-:Y:S06]  /*03a0*/  @P5 BRA `(.L_x_121) ;  /* 0x0000006c00905947 */ /* 0x000fec0003800000 */
[----:B------:R-:W0:Y:S01]  /*03b0*/  LDCU.U8 UR4, c[0x0][0x410] ;  /* 0x00008200ff0477ac */ /* 0x000e220008000000 */
[----:B-----5:R-:W-:Y:S01]  /*03c0*/  MOV R72, R44 ;  /* 0x0000002c00487202 */ /* 0x020fe20000000f00 */
[--C-:B------:R-:W-:Y:S01]  /*03d0*/  IMAD.MOV.U32 R74, RZ, RZ, R45.reuse ;  /* 0x000000ffff4a7224 */ /* 0x100fe200078e002d */
[----:B------:R-:W-:Y:S01]  /*03e0*/  SHF.R.U64 R73, R44, 0x10, R45 ;  /* 0x000000102c497819 */ /* 0x000fe2000000122d */
[----:B------:R-:W-:Y:S01]  /*03f0*/  IMAD.MOV.U32 R82, RZ, RZ, R49 ;  /* 0x000000ffff527224 */ /* 0x000fe200078e0031 */
[----:B------:R-:W-:Y:S01]  /*0400*/  SHF.R.U32.HI R75, RZ, 0x10, R45 ;  /* 0x00000010ff4b7819 */ /* 0x000fe2000001162d */
[----:B------:R-:W-:Y:S01]  /*0410*/  IMAD.MOV.U32 R90, RZ, RZ, R53 ;  /* 0x000000ffff5a7224 */ /* 0x000fe200078e0035 */
        /* <DEDUP_REMOVED lines=10> */
[--C-:B------:R-:W-:Y:S01]  /*04c0*/  SHF.R.U64 R81, R48, 0x10, R49.reuse ;  /* 0x0000001030517819 */ /* 0x100fe20000001231 */
[----:B0-----:R-:W-:Y:S01]  /*04d0*/  UISETP.NE.AND UP0, UPT, UR4, URZ, UPT ;  /* 0x000000ff0400728c */ /* 0x001fe2000bf05270 */
[----:B------:R-:W-:Y:S02]  /*04e0*/  SHF.R.U32.HI R83, RZ, 0x10, R49 ;  /* 0x00000010ff537819 */ /* 0x000fe40000011631 */
[----:B------:R-:W-:Y:S02]  /*04f0*/  CS2R R34, SRZ ;  /* 0x0000000000227805 */ /* 0x000fe4000001ff00 */
[----:B------:R-:W-:Y:S02]  /*0500*/  MOV R84, R50 ;  /* 0x0000003200547202 */ /* 0x000fe40000000f00 */
[----:B------:R-:W-:-:S02]  /*0510*/  CS2R R28, SRZ ;  /* 0x00000000001c7805 */ /* 0x000fc4000001ff00 */
[--C-:B------:R-:W-:Y:S02]  /*0520*/  SHF.R.U64 R85, R50, 0x10, R51.reuse ;  /* 0x0000001032557819 */ /* 0x100fe40000001233 */
[----:B------:R-:W-:Y:S02]  /*0530*/  CS2R R30, SRZ ;  /* 0x00000000001e7805 */ /* 0x000fe4000001ff00 */
[----:B------:R-:W-:Y:S02]  /*0540*/  MOV R86, R51 ;  /* 0x0000003300567202 */ /* 0x000fe40000000f00 */
[----:B------:R-:W-:Y:S02]  /*0550*/  CS2R R24, SRZ ;  /* 0x0000000000187805 */ /* 0x000fe4000001ff00 */
[----:B------:R-:W-:Y:S02]  /*0560*/  SHF.R.U32.HI R87, RZ, 0x10, R51 ;  /* 0x00000010ff577819 */ /* 0x000fe40000011633 */
[----:B------:R-:W-:-:S02]  /*0570*/  CS2R R26, SRZ ;  /* 0x00000000001a7805 */ /* 0x000fc4000001ff00 */
[----:B------:R-:W-:Y:S02]  /*0580*/  MOV R88, R52 ;  /* 0x0000003400587202 */ /* 0x000fe40000000f00 */
[----:B------:R-:W-:Y:S02]  /*0590*/  CS2R R20, SRZ ;  /* 0x0000000000147805 */ /* 0x000fe4000001ff00 */
[--C-:B------:R-:W-:Y:S02]  /*05a0*/  SHF.R.U64 R89, R52, 0x10, R53.reuse ;  /* 0x0000001034597819 */ /* 0x100fe40000001235 */
[----:B------:R-:W-:Y:S02]  /*05b0*/  CS2R R22, SRZ ;  /* 0x0000000000167805 */ /* 0x000fe4000001ff00 */
[----:B------:R-:W-:Y:S02]  /*05c0*/  SHF.R.U32.HI R91, RZ, 0x10, R53 ;  /* 0x00000010ff5b7819 */ /* 0x000fe40000011635 */
        /* <DEDUP_REMOVED lines=8> */
[----:B------:R-:W-:Y:S01]  /*0650*/  PLOP3.LUT P5, PT, PT, PT, UP0, 0x80, 0x8 ;  /* 0x000000000008781c */ /* 0x000fe20003faf008 */
[----:B------:R-:W-:Y:S01]  /*0660*/  UPLOP3.LUT UP1, UPT, UPT, UPT, UPT, 0x40, 0x4 ;  /* 0x000000000004789c */ /* 0x000fe20003f2e870 */
[----:B------:R-:W0:Y:S01]  /*0670*/  LDCU UR11, c[0x0][0x400] ;  /* 0x00008000ff0b77ac */ /* 0x000e220008000800 */
[----:B------:R-:W1:Y:S01]  /*0680*/  LDCU.64 UR6, c[0x0][0x470] ;  /* 0x00008e00ff0677ac */ /* 0x000e620008000a00 */
[----:B------:R-:W2:Y:S01]  /*0690*/  LDCU.64 UR14, c[0x0][0x438] ;  /* 0x00008700ff0e77ac */ /* 0x000ea20008000a00 */
[----:B------:R-:W3:Y:S08]  /*06a0*/  LDCU.64 UR8, c[0x0][0x478] ;  /* 0x00008f00ff0877ac */ /* 0x000ef00008000a00 */
.L_x_193:
[----:B0---4-:R-:W4:Y:S08]  /*06b0*/  LDC.64 R44, c[0x0][0x3c0] ;  /* 0x0000f000ff2c7b82 */ /* 0x011f300000000a00 */
[----:B-123--:R-:W0:Y:S08]  /*06c0*/  LDC.64 R48, c[0x0][0x3c8] ;  /* 0x0000f200ff307b82 */ /* 0x00ee300000000a00 */
[----:B------:R-:W1:Y:S01]  /*06d0*/  LDC R0, c[0x0][0x388] ;  /* 0x0000e200ff007b82 */ /* 0x000e620000000800 */
[----:B----4-:R-:W-:-:S06]  /*06e0*/  IMAD.WIDE R44, R71, 0x4, R44 ;  /* 0x00000004472c7825 */ /* 0x010fcc00078e022c */
[----:B------:R4:W2:Y:S01]  /*06f0*/  LDG.E R44, desc[UR12][R44.64] ;  /* 0x0000000c2c2c7981 */ /* 0x0008a2000c1e1900 */
[C---:B------:R-:W-:Y:S01]  /*0700*/  ISETP.GE.U32.AND P1, PT, R2.reuse, 0x200, PT ;  /* 0x000002000200780c */ /* 0x040fe20003f26070 */
[C---:B0-----:R-:W-:Y:S01]  /*0710*/  IMAD.WIDE R48, R71.reuse, 0x4, R48 ;  /* 0x0000000447307825 */ /* 0x041fe200078e0230 */
[C---:B------:R-:W-:Y:S02]  /*0720*/  ISETP.GE.U32.AND P2, PT, R2.reuse, 0x300, PT ;  /* 0x000003000200780c */ /* 0x040fe40003f46070 */
[C---:B------:R-:W-:Y:S02]  /*0730*/  ISETP.GE.U32.AND P3, PT, R2.reuse, 0x400, PT ;  /* 0x000004000200780c */ /* 0x040fe40003f66070 */
[----:B-----5:R0:W5:Y:S01]  /*0740*/  LDG.E R135, desc[UR12][R48.64] ;  /* 0x0000000c30877981 */ /* 0x020162000c1e1900 */
[----:B------:R-:W-:Y:S01]  /*0750*/  ISETP.GE.U32.AND P4, PT, R2, 0x500, PT ;  /* 0x000005000200780c */ /* 0x000fe20003f86070 */
[----:B-1----:R-:W-:-:S05]  /*0760*/  IMAD R46, R71, R0, RZ ;  /* 0x00000000472e7224 */ /* 0x002fca00078e02ff */
[----:B------:R-:W-:-:S04]  /*0770*/  SHF.R.S32.HI R47, RZ, 0x1f, R46 ;  /* 0x0000001fff2f7819 */ /* 0x000fc8000001142e */
[----:B------:R-:W-:Y:S01]  /*0780*/  LEA.HI R46, R47, R46, RZ, 0x2 ;  /* 0x0000002e2f2e7211 */ /* 0x000fe200078f10ff */
[----:B------:R-:W-:Y:S01]  /*0790*/  BSSY.RECONVERGENT B0, `(.L_x_122) ;  /* 0x0000041000007945 */ /* 0x000fe20003800200 */
[----:B----4-:R-:W-:Y:S02]  /*07a0*/  HFMA2 R45, -RZ, RZ, 0, 0 ;  /* 0x00000000ff2d7431 */ /* 0x010fe400000001ff */
[----:B------:R-:W-:Y:S02]  /*07b0*/  LEA.HI.SX32 R97, R46, R137, 0x1e ;  /* 0x000000892e617211 */ /* 0x000fe400078ff2ff */
[----:B------:R-:W-:Y:S02]  /*07c0*/  MOV R46, RZ ;  /* 0x000000ff002e7202 */ /* 0x000fe40000000f00 */
[----:B------:R-:W-:Y:S02]  /*07d0*/  MOV R47, R97 ;  /* 0x00000061002f7202 */ /* 0x000fe40000000f00 */
[----:B--2---:R-:W-:Y:S01]  /*07e0*/  FSEL R44, R44, RZ, !P5 ;  /* 0x000000ff2c2c7208 */ /* 0x004fe20006800000 */
[----:B0-----:R-:W-:Y:S06]  /*07f0*/  @!P0 BRA `(.L_x_123) ;  /* 0x0000000000e88947 */ /* 0x001fec0003800000 */
[----:B------:R-:W0:Y:S08]  /*0800*/  LDC.64 R50, c[0x0][0x3a8] ;  /* 0x0000ea00ff327b82 */ /* 0x000e300000000a00 */
[----:B------:R-:W1:Y:S01]  /*0810*/  LDC.64 R46, c[0x0][0x428] ;  /* 0x00010a00ff2e7b82 */ /* 0x000e620000000a00 */
[----:B0-----:R-:W-:-:S05]  /*0820*/  IMAD.WIDE.U32 R50, R97, 0x8, R50 ;  /* 0x0000000861327825 */ /* 0x001fca00078e0032 */
[----:B------:R-:W2:Y:S01]  /*0830*/  LDG.E.64 R56, desc[UR12][R50.64] ;  /* 0x0000000c32387981 */ /* 0x000ea2000c1e1b00 */
[----:B-1----:R-:W-:-:S06]  /*0840*/  IMAD.WIDE.U32 R46, R97, 0x8, R46 ;  /* 0x00000008612e7825 */ /* 0x002fcc00078e002e */
[----:B------:R-:W4:Y:S01]  /*0850*/  LDG.E.64 R46, desc[UR12][R46.64] ;  /* 0x0000000c2e2e7981 */ /* 0x000f22000c1e1b00 */
[----:B------:R-:W-:-:S04]  /*0860*/  ISETP.NE.U32.AND P0, PT, RZ, UR14, PT ;  /* 0x0000000eff007c0c */ /* 0x000fc8000bf05070 */
[----:B------:R-:W-:Y:S01]  /*0870*/  ISETP.NE.AND.EX P0, PT, RZ, UR15, PT, P0 ;  /* 0x0000000fff007c0c */ /* 0x000fe2000bf05300 */
[----:B------:R-:W-:-:S12]  /*0880*/  IMAD.U32 R108, R72, 0x10000, RZ ;  /* 0x00010000486c7824 */ /* 0x000fd800078e00ff */
[----:B------:R-:W0:Y:S01]  /*0890*/  @P0 LDC.64 R48, c[0x0][0x438] ;  /* 0x00010e00ff300b82 */ /* 0x000e220000000a00 */
[----:B------:R-:W-:Y:S02]  /*08a0*/  SHF.L.U32 R107, R73, 0x10, RZ ;  /* 0x00000010496b7819 */ /* 0x000fe400000006ff */
[----:B------:R-:W-:Y:S02]  /*08b0*/  SHF.L.U32 R110, R74, 0x10, RZ ;  /* 0x000000104a6e7819 */ /* 0x000fe400000006ff */
[----:B------:R-:W-:Y:S01]  /*08c0*/  SHF.L.U32 R109, R75, 0x10, RZ ;  /* 0x000000104b6d7819 */ /* 0x000fe200000006ff */
[----:B0-----:R-:W-:-:S05]  /*08d0*/  @P0 IMAD.WIDE.U32 R48, R97, 0x8, R48 ;  /* 0x0000000861300825 */ /* 0x001fca00078e0030 */
[----:B------:R0:W5:Y:S01]  /*08e0*/  @P0 LDG.E.64 R68, desc[UR12][R48.64] ;  /* 0x0000000c30440981 */ /* 0x000162000c1e1b00 */
[C---:B--2---:R-:W-:Y:S02]  /*08f0*/  SHF.L.U32 R3, R56.reuse, 0x10, RZ ;  /* 0x0000001038037819 */ /* 0x044fe400000006ff */
[----:B------:R-:W-:Y:S01]  /*0900*/  SHF.R.U64 R50, R56, 0x10, R57 ;  /* 0x0000001038327819 */ /* 0x000fe20000001239 */
[----:B----4-:R-:W-:Y:S01]  /*0910*/  IMAD.MOV.U32 R45, RZ, RZ, R46 ;  /* 0x000000ffff2d7224 */ /* 0x010fe200078e002e */
[----:B------:R-:W-:Y:S01]  /*0920*/  SHF.R.U64 R54, R46, 0x10, R47 ;  /* 0x000000102e367819 */ /* 0x000fe2000000122f */
[----:B------:R-:W-:Y:S01]  /*0930*/  FADD.FTZ R46, -R44, R3 ;  /* 0x000000032c2e7221 */ /* 0x000fe20000010100 */
[----:B------:R-:W-:Y:S02]  /*0940*/  MOV R52, R47 ;  /* 0x0000002f00347202 */ /* 0x000fe40000000f00 */
[----:B------:R-:W-:Y:S01]  /*0950*/  SHF.L.U32 R45, R45, 0x10, RZ ;  /* 0x000000102d2d7819 */ /* 0x000fe200000006ff */
[----:B-----5:R-:W-:Y:S01]  /*0960*/  FMUL.FTZ R3, R135, R46 ;  /* 0x0000002e87037220 */ /* 0x020fe20000410000 */
[----:B------:R-:W-:-:S02]  /*0970*/  SHF.R.U32.HI R53, RZ, 0x10, R47 ;  /* 0x00000010ff357819 */ /* 0x000fc4000001162f */
[----:B------:R-:W-:Y:S01]  /*0980*/  SHF.L.U32 R47, R57, 0x10, RZ ;  /* 0x00000010392f7819 */ /* 0x000fe200000006ff */
[-C--:B------:R-:W-:Y:S01]  /*0990*/  FMUL.FTZ R108, R108, R45.reuse ;  /* 0x0000002d6c6c7220 */ /* 0x080fe20000410000 */
[----:B------:R-:W-:Y:S01]  /*09a0*/  FADD.FTZ R20, R20, R45 ;  /* 0x0000002d14147221 */ /* 0x000fe20000010000 */
[----:B------:R-:W-:Y:S01]  /*09b0*/  FFMA.FTZ R40, R3, R45, R40 ;  /* 0x0000002d03287223 */ /* 0x000fe20000010028 */
[----:B------:R-:W-:Y:S02]  /*09c0*/  IMAD.U32 R45, R50, 0x10000, RZ ;  /* 0x00010000322d7824 */ /* 0x000fe400078e00ff */
[C---:B------:R-:W-:Y:S02]  /*09d0*/  FADD.FTZ R46, -R44.reuse, R47 ;  /* 0x0000002f2c2e7221 */ /* 0x040fe40000010100 */
[----:B------:R-:W-:Y:S02]  /*09e0*/  FADD.FTZ R112, -R44, R45 ;  /* 0x0000002d2c707221 */ /* 0x000fe40000010100 */
[----:B------:R-:W-:Y:S01]  /*09f0*/  FMUL.FTZ R105, R135, R46 ;  /* 0x0000002e87697220 */ /* 0x000fe20000410000 */
[----:B------:R-:W-:-:S02]  /*0a00*/  SHF.R.U32.HI R51, RZ, 0x10, R57 ;  /* 0x00000010ff337819 */ /* 0x000fc40000011639 */
[----:B------:R-:W-:Y:S01]  /*0a10*/  SHF.L.U32 R46, R54, 0x10, RZ ;  /* 0x00000010362e7819 */ /* 0x000fe200000006ff */
[----:B------:R-:W-:Y:S01]  /*0a20*/  FMUL.FTZ R112, R135, R112 ;  /* 0x0000007087707220 */ /* 0x000fe20000410000 */
[----:B------:R-:W-:Y:S01]  /*0a30*/  SHF.L.U32 R47, R51, 0x10, RZ ;  /* 0x00000010332f7819 */ /* 0x000fe200000006ff */
[----:B------:R-:W-:Y:S01]  /*0a40*/  FFMA.FTZ R45, R3, R108, RZ ;  /* 0x0000006c032d7223 */ /* 0x000fe200000100ff */
[----:B0-----:R-:W-:Y:S01]  /*0a50*/  SHF.L.U32 R49, R52, 0x10, RZ ;  /* 0x0000001034317819 */ /* 0x001fe200000006ff */
[-C--:B------:R-:W-:Y:S01]  /*0a60*/  FMUL.FTZ R107, R107, R46.reuse ;  /* 0x0000002e6b6b7220 */ /* 0x080fe20000410000 */
[----:B------:R-:W-:Y:S01]  /*0a70*/  FADD.FTZ R21, R21, R46 ;  /* 0x0000002e15157221 */ /* 0x000fe20000010000 */
[----:B------:R-:W-:Y:S01]  /*0a80*/  FFMA.FTZ R41, R112, R46, R41 ;  /* 0x0000002e70297223 */ /* 0x000fe20000010029 */
[----:B------:R-:W-:Y:S01]  /*0a90*/  FADD.FTZ R46, RZ, R108 ;  /* 0x0000006cff2e7221 */ /* 0x000fe20000010000 */
[----:B------:R-:W-:Y:S01]  /*0aa0*/  FADD.FTZ R114, -R44, R47 ;  /* 0x0000002f2c727221 */ /* 0x000fe20000010100 */
[----:B------:R-:W-:Y:S01]  /*0ab0*/  FMUL.FTZ R110, R110, R49 ;  /* 0x000000316e6e7220 */ /* 0x000fe20000410000 */
[----:B------:R-:W-:-:S02]  /*0ac0*/  IMAD.U32 R50, R53, 0x10000, RZ ;  /* 0x0001000035327824 */ /* 0x000fc400078e00ff */
[----:B------:R-:W-:Y:S01]  /*0ad0*/  FADD.FTZ R47, R46, R107 ;  /* 0x0000006b2e2f7221 */ /* 0x000fe20000010000 */
[----:B------:R-:W-:Y:S01]  /*0ae0*/  FFMA.FTZ R46, R112, R107, R45 ;  /* 0x0000006b702e7223 */ /* 0x000fe2000001002d */
[----:B------:R-:W-:Y:S01]  /*0af0*/  FMUL.FTZ R114, R135, R114 ;  /* 0x0000007287727220 */ /* 0x000fe20000410000 */
[----:B------:R-:W-:Y:S01]  /*0b00*/  FMUL.FTZ R109, R109, R50 ;  /* 0x000000326d6d7220 */ /* 0x000fe20000410000 */
[----:B------:R-:W-:Y:S01]  /*0b10*/  FADD.FTZ R48, R47, R110 ;  /* 0x0000006e2f307221 */ /* 0x000fe20000010000 */
[C---:B------:R-:W-:Y:S01]  /*0b20*/  FFMA.FTZ R46, R105.reuse, R110, R46 ;  /* 0x0000006e692e7223 */ /* 0x040fe2000001002e */
[----:B------:R-:W-:Y:S01]  /*0b30*/  FADD.FTZ R22, R22, R49 ;  /* 0x0000003116167221 */ /* 0x000fe20000010000 */
[----:B------:R-:W-:Y:S01]  /*0b40*/  FFMA.FTZ R42, R105, R49, R42 ;  /* 0x00000031692a7223 */ /* 0x000fe2000001002a */
[----:B------:R-:W-:Y:S01]  /*0b50*/  FADD.FTZ R23, R23, R50 ;  /* 0x0000003217177221 */ /* 0x000fe20000010000 */
[----:B------:R-:W-:Y:S01]  /*0b60*/  FFMA.FTZ R43, R114, R50, R43 ;  /* 0x00000032722b7223 */ /* 0x000fe2000001002b */
[----:B------:R-:W-:Y:S01]  /*0b70*/  IADD3 R47, PT, PT, R97, 0x100, RZ ;  /* 0x00000100612f7810 */ /* 0x000fe20007ffe0ff */
[----:B------:R-:W-:Y:S01]  /*0b80*/  FADD.FTZ R45, R48, R109 ;  /* 0x0000006d302d7221 */ /* 0x000fe20000010000 */
[----:B------:R-:W-:-:S07]  /*0b90*/  FFMA.FTZ R46, R114, R109, R46 ;  /* 0x0000006d722e7223 */ /* 0x000fce000001002e */
.L_x_123:
[----:B---3--:R-:W-:Y:S05]  /*0ba0*/  BSYNC.RECONVERGENT B0 ;  /* 0x0000000000007941 */ /* 0x008fea0003800200 */
.L_x_122:
[----:B------:R-:W-:Y:S04]  /*0bb0*/  BSSY.RECONVERGENT B0, `(.L_x_124) ;  /* 0x000003c000007945 */ /* 0x000fe80003800200 */
[----:B------:R-:W-:Y:S05]  /*0bc0*/  @!P1 BRA `(.L_x_125) ;  /* 0x0000000000e89947 */ /* 0x000fea0003800000 */
[----:B------:R-:W0:Y:S08]  /*0bd0*/  LDC.64 R48, c[0x0][0x428] ;  /* 0x00010a00ff307b82 */ /* 0x000e300000000a00 */
[----:B------:R-:W1:Y:S01]  /*0be0*/  LDC.64 R52, c[0x0][0x3a8] ;  /* 0x0000ea00ff347b82 */ /* 0x000e620000000a00 */
[----:B0-----:R-:W-:-:S06]  /*0bf0*/  IMAD.WIDE.U32 R48, R47, 0x8, R48 ;  /* 0x000000082f307825 */ /* 0x001fcc00078e0030 */
[----:B------:R-:W2:Y:S01]  /*0c00*/  LDG.E.64 R48, desc[UR12][R48.64] ;  /* 0x0000000c30307981 */ /* 0x000ea2000c1e1b00 */
[----:B-1----:R-:W-:-:S06]  /*0c10*/  IMAD.WIDE.U32 R52, R47, 0x8, R52 ;  /* 0x000000082f347825 */ /* 0x002fcc00078e0034 */
[----:B------:R-:W3:Y:S01]  /*0c20*/  LDG.E.64 R52, desc[UR12][R52.64] ;  /* 0x0000000c34347981 */ /* 0x000ee2000c1e1b00 */
[----:B------:R-:W-:-:S04]  /*0c30*/  ISETP.NE.U32.AND P0, PT, RZ, UR14, PT ;  /* 0x0000000eff007c0c */ /* 0x000fc8000bf05070 */
[----:B------:R-:W-:Y:S02]  /*0c40*/  ISETP.NE.AND.EX P0, PT, RZ, UR15, PT, P0 ;  /* 0x0000000fff007c0c */ /* 0x000fe4000bf05300 */
[----:B------:R-:W-:-:S11]  /*0c50*/  SHF.L.U32 R116, R76, 0x10, RZ ;  /* 0x000000104c747819 */ /* 0x000fd600000006ff */
[----:B------:R-:W0:Y:S01]  /*0c60*/  @P0 LDC.64 R50, c[0x0][0x438] ;  /* 0x00010e00ff320b82 */ /* 0x000e220000000a00 */
[----:B------:R-:W-:Y:S01]  /*0c70*/  IMAD.U32 R115, R77, 0x10000, RZ ;  /* 0x000100004d737824 */ /* 0x000fe200078e00ff */
[----:B------:R-:W-:Y:S02]  /*0c80*/  SHF.L.U32 R118, R78, 0x10, RZ ;  /* 0x000000104e767819 */ /* 0x000fe400000006ff */
[----:B------:R-:W-:Y:S01]  /*0c90*/  SHF.L.U32 R117, R79, 0x10, RZ ;  /* 0x000000104f757819 */ /* 0x000fe200000006ff */
[----:B0-----:R-:W-:-:S05]  /*0ca0*/  @P0 IMAD.WIDE.U32 R50, R47, 0x8, R50 ;  /* 0x000000082f320825 */ /* 0x001fca00078e0032 */
[----:B------:R0:W5:Y:S01]  /*0cb0*/  @P0 LDG.E.64 R66, desc[UR12][R50.64] ;  /* 0x0000000c32420981 */ /* 0x000162000c1e1b00 */
[----:B------:R-:W-:Y:S02]  /*0cc0*/  IADD3 R47, PT, PT, R47, 0x100, RZ ;  /* 0x000001002f2f7810 */ /* 0x000fe40007ffe0ff */
[--C-:B--2---:R-:W-:Y:S01]  /*0cd0*/  SHF.R.U64 R57, R48, 0x10, R49.reuse ;  /* 0x0000001030397819 */ /* 0x104fe20000001231 */
[--C-:B------:R-:W-:Y:S01]  /*0ce0*/  IMAD.MOV.U32 R55, RZ, RZ, R49.reuse ;  /* 0x000000ffff377224 */ /* 0x100fe200078e0031 */
[----:B------:R-:W-:Y:S02]  /*0cf0*/  SHF.R.U32.HI R56, RZ, 0x10, R49 ;  /* 0x00000010ff387819 */ /* 0x000fe40000011631 */
[----:B------:R-:W-:Y:S02]  /*0d00*/  MOV R54, R48 ;  /* 0x0000003000367202 */ /* 0x000fe40000000f00 */
[----:B---3--:R-:W-:-:S05]  /*0d10*/  SHF.L.U32 R49, R52, 0x10, RZ ;  /* 0x0000001034317819 */ /* 0x008fca00000006ff */
[----:B------:R-:W-:Y:S01]  /*0d20*/  FADD.FTZ R48, -R44, R49 ;  /* 0x000000312c307221 */ /* 0x000fe20000010100 */
[----:B------:R-:W-:Y:S01]  /*0d30*/  IMAD.U32 R49, R54, 0x10000, RZ ;  /* 0x0001000036317824 */ /* 0x000fe200078e00ff */
[--C-:B------:R-:W-:Y:S02]  /*0d40*/  SHF.R.U64 R58, R52, 0x10, R53.reuse ;  /* 0x00000010343a7819 */ /* 0x100fe40000001235 */
[----:B-----5:R-:W-:Y:S01]  /*0d50*/  FMUL.FTZ R111, R135, R48 ;  /* 0x00000030876f7220 */ /* 0x020fe20000410000 */
[----:B------:R-:W-:Y:S01]  /*0d60*/  SHF.R.U32.HI R52, RZ, 0x10, R53 ;  /* 0x00000010ff347819 */ /* 0x000fe20000011635 */
[-C--:B------:R-:W-:Y:S01]  /*0d70*/  FMUL.FTZ R116, R116, R49.reuse ;  /* 0x0000003174747220 */ /* 0x080fe20000410000 */
[----:B------:R-:W-:Y:S01]  /*0d80*/  SHF.L.U32 R53, R53, 0x10, RZ ;  /* 0x0000001035357819 */ /* 0x000fe200000006ff */
[----:B------:R-:W-:Y:S01]  /*0d90*/  FADD.FTZ R16, R16, R49 ;  /* 0x0000003110107221 */ /* 0x000fe20000010000 */
[----:B------:R-:W-:Y:S01]  /*0da0*/  FFMA.FTZ R36, R111, R49, R36 ;  /* 0x000000316f247223 */ /* 0x000fe20000010024 */
[----:B------:R-:W-:-:S02]  /*0db0*/  SHF.L.U32 R49, R58, 0x10, RZ ;  /* 0x000000103a317819 */ /* 0x000fc400000006ff */
[----:B------:R-:W-:-:S03]  /*0dc0*/  FADD.FTZ R48, -R44, R53 ;  /* 0x000000352c307221 */ /* 0x000fc60000010100 */
[----:B------:R-:W-:Y:S01]  /*0dd0*/  FADD.FTZ R120, -R44, R49 ;  /* 0x000000312c787221 */ /* 0x000fe20000010100 */
[----:B------:R-:W-:Y:S01]  /*0de0*/  FMUL.FTZ R113, R135, R48 ;  /* 0x0000003087717220 */ /* 0x000fe20000410000 */
[----:B------:R-:W-:Y:S02]  /*0df0*/  SHF.L.U32 R48, R57, 0x10, RZ ;  /* 0x0000001039307819 */ /* 0x000fe400000006ff */
[----:B------:R-:W-:Y:S01]  /*0e00*/  FMUL.FTZ R120, R135, R120 ;  /* 0x0000007887787220 */ /* 0x000fe20000410000 */
[----:B------:R-:W-:Y:S01]  /*0e10*/  SHF.L.U32 R55, R55, 0x10, RZ ;  /* 0x0000001037377819 */ /* 0x000fe200000006ff */
[----:B------:R-:W-:Y:S02]  /*0e20*/  IMAD.U32 R49, R52, 0x10000, RZ ;  /* 0x0001000034317824 */ /* 0x000fe400078e00ff */
[-C--:B------:R-:W-:Y:S01]  /*0e30*/  FMUL.FTZ R115, R115, R48.reuse ;  /* 0x0000003073737220 */ /* 0x080fe20000410000 */
[----:B------:R-:W-:Y:S01]  /*0e40*/  FADD.FTZ R17, R17, R48 ;  /* 0x0000003011117221 */ /* 0x000fe20000010000 */
[----:B------:R-:W-:Y:S01]  /*0e50*/  FFMA.FTZ R37, R120, R48, R37 ;  /* 0x0000003078257223 */ /* 0x000fe20000010025 */
[----:B------:R-:W-:Y:S01]  /*0e60*/  FADD.FTZ R48, R45, R116 ;  /* 0x000000742d307221 */ /* 0x000fe20000010000 */
[----:B------:R-:W-:Y:S01]  /*0e70*/  FFMA.FTZ R45, R111, R116, R46 ;  /* 0x000000746f2d7223 */ /* 0x000fe2000001002e */
[----:B0-----:R-:W-:Y:S01]  /*0e80*/  SHF.L.U32 R50, R56, 0x10, RZ ;  /* 0x0000001038327819 */ /* 0x001fe200000006ff */
[----:B------:R-:W-:Y:S01]  /*0e90*/  FADD.FTZ R122, -R44, R49 ;  /* 0x000000312c7a7221 */ /* 0x000fe20000010100 */
[----:B------:R-:W-:Y:S01]  /*0ea0*/  FMUL.FTZ R118, R118, R55 ;  /* 0x0000003776767220 */ /* 0x000fe20000410000 */
        /* <DEDUP_REMOVED lines=10> */
[----:B------:R-:W-:Y:S01]  /*0f50*/  FADD.FTZ R45, R48, R117 ;  /* 0x00000075302d7221 */ /* 0x000fe20000010000 */
[----:B------:R-:W-:-:S07]  /*0f60*/  FFMA.FTZ R46, R122, R117, R46 ;  /* 0x000000757a2e7223 */ /* 0x000fce000001002e */
.L_x_125:
[----:B------:R-:W-:Y:S05]  /*0f70*/  BSYNC.RECONVERGENT B0 ;  /* 0x0000000000007941 */ /* 0x000fea0003800200 */
.L_x_124:
        /* <DEDUP_REMOVED lines=12> */
[----:B------:R-:W-:Y:S01]  /*1040*/  SHF.L.U32 R123, R81, 0x10, RZ ;  /* 0x00000010517b7819 */ /* 0x000fe200000006ff */
[----:B------:R-:W-:Y:S01]  /*1050*/  IMAD.U32 R126, R82, 0x10000, RZ ;  /* 0x00010000527e7824 */ /* 0x000fe200078e00ff */
[----:B------:R-:W-:Y:S01]  /*1060*/  SHF.L.U32 R125, R83, 0x10, RZ ;  /* 0x00000010537d7819 */ /* 0x000fe200000006ff */
[----:B0-----:R-:W-:-:S05]  /*1070*/  @P0 IMAD.WIDE.U32 R50, R47, 0x8, R50 ;  /* 0x000000082f320825 */ /* 0x001fca00078e0032 */
[----:B------:R0:W5:Y:S01]  /*1080*/  @P0 LDG.E.64 R64, desc[UR12][R50.64] ;  /* 0x0000000c32400981 */ /* 0x000162000c1e1b00 */
[----:B------:R-:W-:Y:S01]  /*1090*/  VIADD R47, R47, 0x100 ;  /* 0x000001002f2f7836 */ /* 0x000fe20000000000 */
[--C-:B--2---:R-:W-:Y:S02]  /*10a0*/  SHF.R.U64 R57, R48, 0x10, R49.reuse ;  /* 0x0000001030397819 */ /* 0x104fe40000001231 */
[----:B------:R-:W-:Y:S02]  /*10b0*/  MOV R55, R49 ;  /* 0x0000003100377202 */ /* 0x000fe40000000f00 */
[----:B------:R-:W-:Y:S01]  /*10c0*/  SHF.R.U32.HI R56, RZ, 0x10, R49 ;  /* 0x00000010ff387819 */ /* 0x000fe20000011631 */
[----:B---3--:R-:W-:Y:S01]  /*10d0*/  IMAD.U32 R49, R52, 0x10000, RZ ;  /* 0x0001000034317824 */ /* 0x008fe200078e00ff */
[----:B------:R-:W-:-:S03]  /*10e0*/  MOV R54, R48 ;  /* 0x0000003000367202 */ /* 0x000fc60000000f00 */
[----:B------:R-:W-:Y:S01]  /*10f0*/  FADD.FTZ R58, -R44, R49 ;  /* 0x000000312c3a7221 */ /* 0x000fe20000010100 */
[----:B------:R-:W-:Y:S02]  /*1100*/  SHF.L.U32 R49, R54, 0x10, RZ ;  /* 0x0000001036317819 */ /* 0x000fe400000006ff */
[----:B------:R-:W-:Y:S01]  /*1110*/  SHF.R.U64 R48, R52, 0x10, R53 ;  /* 0x0000001034307819 */ /* 0x000fe20000001235 */
[----:B-----5:R-:W-:Y:S02]  /*1120*/  FMUL.FTZ R119, R135, R58 ;  /* 0x0000003a87777220 */ /* 0x020fe40000410000 */
[-C--:B------:R-:W-:Y:S01]  /*1130*/  FMUL.FTZ R124, R124, R49.reuse ;  /* 0x000000317c7c7220 */ /* 0x080fe20000410000 */
[----:B------:R-:W-:Y:S01]  /*1140*/  FADD.FTZ R12, R12, R49 ;  /* 0x000000310c0c7221 */ /* 0x000fe20000010000 */
[----:B------:R-:W-:Y:S01]  /*1150*/  FFMA.FTZ R32, R119, R49, R32 ;  /* 0x0000003177207223 */ /* 0x000fe20000010020 */
[----:B------:R-:W-:Y:S02]  /*1160*/  SHF.L.U32 R49, R48, 0x10, RZ ;  /* 0x0000001030317819 */ /* 0x000fe400000006ff */
[----:B------:R-:W-:-:S03]  /*1170*/  SHF.R.U32.HI R52, RZ, 0x10, R53 ;  /* 0x00000010ff347819 */ /* 0x000fc60000011635 */
[----:B------:R-:W-:Y:S01]  /*1180*/  FADD.FTZ R128, -R44, R49 ;  /* 0x000000312c807221 */ /* 0x000fe20000010100 */
[----:B------:R-:W-:Y:S01]  /*1190*/  SHF.L.U32 R53, R53, 0x10, RZ ;  /* 0x0000001035357819 */ /* 0x000fe200000006ff */
[----:B------:R-:W-:Y:S02]  /*11a0*/  IMAD.U32 R48, R57, 0x10000, RZ ;  /* 0x0001000039307824 */ /* 0x000fe400078e00ff */
[----:B------:R-:W-:Y:S01]  /*11b0*/  FMUL.FTZ R128, R135, R128 ;  /* 0x0000008087807220 */ /* 0x000fe20000410000 */
[----:B------:R-:W-:Y:S01]  /*11c0*/  SHF.L.U32 R49, R52, 0x10, RZ ;  /* 0x0000001034317819 */ /* 0x000fe200000006ff */
[----:B0-----:R-:W-:Y:S01]  /*11d0*/  FADD.FTZ R50, -R44, R53 ;  /* 0x000000352c327221 */ /* 0x001fe20000010100 */
[-C--:B------:R-:W-:Y:S01]  /*11e0*/  FMUL.FTZ R123, R123, R48.reuse ;  /* 0x000000307b7b7220 */ /* 0x080fe20000410000 */
[----:B------:R-:W-:Y:S01]  /*11f0*/  FADD.FTZ R13, R13, R48 ;  /* 0x000000300d0d7221 */ /* 0x000fe20000010000 */
[----:B------:R-:W-:Y:S01]  /*1200*/  FFMA.FTZ R33, R128, R48, R33 ;  /* 0x0000003080217223 */ /* 0x000fe20000010021 */
[----:B------:R-:W-:Y:S01]  /*1210*/  SHF.L.U32 R55, R55, 0x10, RZ ;  /* 0x0000001037377819 */ /* 0x000fe200000006ff */
[----:B------:R-:W-:Y:S01]  /*1220*/  FADD.FTZ R48, R45, R124 ;  /* 0x0000007c2d307221 */ /* 0x000fe20000010000 */
[----:B------:R-:W-:Y:S01]  /*1230*/  FFMA.FTZ R45, R119, R124, R46 ;  /* 0x0000007c772d7223 */ /* 0x000fe2000001002e */
[----:B------:R-:W-:Y:S01]  /*1240*/  FMUL.FTZ R121, R135, R50 ;  /* 0x0000003287797220 */ /* 0x000fe20000410000 */
[----:B------:R-:W-:Y:S01]  /*1250*/  SHF.L.U32 R50, R56, 0x10, RZ ;  /* 0x0000001038327819 */ /* 0x000fe200000006ff */
        /* <DEDUP_REMOVED lines=14> */
.L_x_127:
[----:B------:R-:W-:Y:S05]  /*1340*/  BSYNC.RECONVERGENT B0 ;  /* 0x0000000000007941 */ /* 0x000fea0003800200 */
.L_x_126:
        /* <DEDUP_REMOVED lines=12> */
[----:B------:R-:W-:Y:S02]  /*1410*/  SHF.L.U32 R131, R85, 0x10, RZ ;  /* 0x0000001055837819 */ /* 0x000fe400000006ff */
[----:B------:R-:W-:Y:S01]  /*1420*/  SHF.L.U32 R134, R86, 0x10, RZ ;  /* 0x0000001056867819 */ /* 0x000fe200000006ff */
[----:B------:R-:W-:Y:S02]  /*1430*/  IMAD.U32 R133, R87, 0x10000, RZ ;  /* 0x0001000057857824 */ /* 0x000fe400078e00ff */
[----:B0-----:R-:W-:-:S05]  /*1440*/  @P0 IMAD.WIDE.U32 R50, R47, 0x8, R50 ;  /* 0x000000082f320825 */ /* 0x001fca00078e0032 */
[----:B------:R0:W5:Y:S01]  /*1450*/  @P0 LDG.E.64 R62, desc[UR12][R50.64] ;  /* 0x0000000c323e0981 */ /* 0x000162000c1e1b00 */
[----:B------:R-:W-:Y:S02]  /*1460*/  IADD3 R47, PT, PT, R47, 0x100, RZ ;  /* 0x000001002f2f7810 */ /* 0x000fe40007ffe0ff */
[--C-:B--2---:R-:W-:Y:S02]  /*1470*/  SHF.R.U64 R57, R48, 0x10, R49.reuse ;  /* 0x0000001030397819 */ /* 0x104fe40000001231 */
[----:B------:R-:W-:Y:S02]  /*1480*/  MOV R55, R49 ;  /* 0x0000003100377202 */ /* 0x000fe40000000f00 */
[----:B------:R-:W-:Y:S02]  /*1490*/  SHF.R.U32.HI R56, RZ, 0x10, R49 ;  /* 0x00000010ff387819 */ /* 0x000fe40000011631 */
[----:B---3--:R-:W-:Y:S02]  /*14a0*/  SHF.L.U32 R49, R52, 0x10, RZ ;  /* 0x0000001034317819 */ /* 0x008fe400000006ff */
        /* <DEDUP_REMOVED lines=19> */
[----:B------:R-:W-:Y:S01]  /*15e0*/  FADD.FTZ R48, R45, R132 ;  /* 0x000000842d307221 */ /* 0x000fe20000010000 */
[----:B------:R-:W-:-:S02]  /*15f0*/  IMAD.U32 R55, R55, 0x10000, RZ ;  /* 0x0001000037377824 */ /* 0x000fc400078e00ff */
        /* <DEDUP_REMOVED lines=17> */
.L_x_129:
[----:B------:R-:W-:Y:S05]  /*1710*/  BSYNC.RECONVERGENT B0 ;  /* 0x0000000000007941 */ /* 0x000fea0003800200 */
.L_x_128:
        /* <DEDUP_REMOVED lines=9> */
[----:B------:R-:W-:-:S13]  /*17b0*/  ISETP.NE.AND.EX P0, PT, RZ, UR15, PT, P0 ;  /* 0x0000000fff007c0c */ /* 0x000fda000bf05300 */
[----:B------:R-:W0:Y:S01]  /*17c0*/  @P0 LDC.64 R50, c[0x0][0x438] ;  /* 0x00010e00ff320b82 */ /* 0x000e220000000a00 */
[----:B------:R-:W-:Y:S01]  /*17d0*/  IMAD.U32 R98, R88, 0x10000, RZ ;  /* 0x0001000058627824 */ /* 0x000fe200078e00ff */
[----:B------:R-:W-:Y:S01]  /*17e0*/  SHF.L.U32 R102, R89, 0x10, RZ ;  /* 0x0000001059667819 */ /* 0x000fe200000006ff */
[----:B------:R-:W-:Y:S02]  /*17f0*/  IMAD.U32 R100, R90, 0x10000, RZ ;  /* 0x000100005a647824 */ /* 0x000fe400078e00ff */
[----:B0-----:R-:W-:-:S05]  /*1800*/  @P0 IMAD.WIDE.U32 R50, R47, 0x8, R50 ;  /* 0x000000082f320825 */ /* 0x001fca00078e0032 */
[----:B------:R0:W5:Y:S01]  /*1810*/  @P0 LDG.E.64 R60, desc[UR12][R50.64] ;  /* 0x0000000c323c0981 */ /* 0x000162000c1e1b00 */
[----:B------:R-:W-:Y:S02]  /*1820*/  IMAD.U32 R103, R91, 0x10000, RZ ;  /* 0x000100005b677824 */ /* 0x000fe400078e00ff */
[----:B--2---:R-:W-:Y:S01]  /*1830*/  IMAD.MOV.U32 R54, RZ, RZ, R48 ;  /* 0x000000ffff367224 */ /* 0x004fe200078e0030 */
[--C-:B------:R-:W-:Y:S02]  /*1840*/  SHF.R.U64 R58, R48, 0x10, R49.reuse ;  /* 0x00000010303a7819 */ /* 0x100fe40000001231 */
[----:B------:R-:W-:Y:S02]  /*1850*/  MOV R56, R49 ;  /* 0x0000003100387202 */ /* 0x000fe40000000f00 */
[----:B------:R-:W-:Y:S02]  /*1860*/  SHF.R.U32.HI R57, RZ, 0x10, R49 ;  /* 0x00000010ff397819 */ /* 0x000fe40000011631 */
[----:B---3--:R-:W-:-:S02]  /*1870*/  SHF.R.U64 R49, R52, 0x10, R53 ;  /* 0x0000001034317819 */ /* 0x008fc40000001235 */
[----:B------:R-:W-:Y:S02]  /*1880*/  SHF.R.U32.HI R48, RZ, 0x10, R53 ;  /* 0x00000010ff307819 */ /* 0x000fe40000011635 */
[----:B------:R-:W-:Y:S02]  /*1890*/  SHF.L.U32 R55, R53, 0x10, RZ ;  /* 0x0000001035377819 */ /* 0x000fe400000006ff */
[----:B------:R-:W-:Y:S02]  /*18a0*/  SHF.L.U32 R47, R52, 0x10, RZ ;  /* 0x00000010342f7819 */ /* 0x000fe400000006ff */
[----:B------:R-:W-:Y:S02]  /*18b0*/  SHF.L.U32 R53, R49, 0x10, RZ ;  /* 0x0000001031357819 */ /* 0x000fe400000006ff */
[----:B0-----:R-:W-:Y:S01]  /*18c0*/  SHF.L.U32 R51, R48, 0x10, RZ ;  /* 0x0000001030337819 */ /* 0x001fe200000006ff */
[----:B------:R-:W-:Y:S01]  /*18d0*/  FADD.FTZ R50, -R44, R55 ;  /* 0x000000372c327221 */ /* 0x000fe20000010100 */
[----:B------:R-:W-:Y:S01]  /*18e0*/  SHF.L.U32 R49, R54, 0x10, RZ ;  /* 0x0000001036317819 */ /* 0x000fe200000006ff */
[C---:B------:R-:W-:Y:S01]  /*18f0*/  FADD.FTZ R48, -R44.reuse, R47 ;  /* 0x0000002f2c307221 */ /* 0x040fe20000010100 */
[C---:B------:R-:W-:Y:S01]  /*1900*/  FADD.FTZ R104, -R44.reuse, R53 ;  /* 0x000000352c687221 */ /* 0x040fe20000010100 */
[----:B------:R-:W-:Y:S01]  /*1910*/  FADD.FTZ R106, -R44, R51 ;  /* 0x000000332c6a7221 */ /* 0x000fe20000010100 */
[----:B------:R-:W-:Y:S01]  /*1920*/  SHF.L.U32 R47, R56, 0x10, RZ ;  /* 0x00000010382f7819 */ /* 0x000fe200000006ff */
[----:B------:R-:W-:Y:S01]  /*1930*/  FMUL.FTZ R98, R98, R49 ;  /* 0x0000003162627220 */ /* 0x000fe20000410000 */
[----:B------:R-:W-:Y:S01]  /*1940*/  SHF.L.U32 R44, R58, 0x10, RZ ;  /* 0x000000103a2c7819 */ /* 0x000fe200000006ff */
[C---:B-----5:R-:W-:Y:S01]  /*1950*/  FMUL.FTZ R101, R135.reuse, R50 ;  /* 0x0000003287657220 */ /* 0x060fe20000410000 */
[----:B------:R-:W-:Y:S01]  /*1960*/  FMUL.FTZ R99, R135, R48 ;  /* 0x0000003087637220 */ /* 0x000fe20000410000 */
[-C--:B------:R-:W-:Y:S01]  /*1970*/  FMUL.FTZ R100, R100, R47.reuse ;  /* 0x0000002f64647220 */ /* 0x080fe20000410000 */
[----:B------:R-:W-:Y:S01]  /*1980*/  FADD.FTZ R6, R6, R47 ;  /* 0x0000002f06067221 */ /* 0x000fe20000010000 */
[----:B------:R-:W-:Y:S01]  /*1990*/  FFMA.FTZ R26, R101, R47, R26 ;  /* 0x0000002f651a7223 */ /* 0x000fe2000001001a */
[----:B------:R-:W-:Y:S01]  /*19a0*/  FMUL.FTZ R102, R102, R44 ;  /* 0x0000002c66667220 */ /* 0x000fe20000410000 */
[----:B------:R-:W-:Y:S01]  /*19b0*/  FMUL.FTZ R104, R135, R104 ;  /* 0x0000006887687220 */ /* 0x000fe20000410000 */
[----:B------:R-:W-:Y:S01]  /*19c0*/  FADD.FTZ R45, R45, R98 ;  /* 0x000000622d2d7221 */ /* 0x000fe20000010000 */
[----:B------:R-:W-:Y:S01]  /*19d0*/  FFMA.FTZ R47, R99, R98, R46 ;  /* 0x00000062632f7223 */ /* 0x000fe2000001002e */
[----:B------:R-:W-:Y:S01]  /*19e0*/  SHF.L.U32 R48, R57, 0x10, RZ ;  /* 0x0000001039307819 */ /* 0x000fe200000006ff */
[----:B------:R-:W-:Y:S01]  /*19f0*/  FADD.FTZ R5, R5, R44 ;  /* 0x0000002c05057221 */ /* 0x000fe20000010000 */
[C---:B------:R-:W-:Y:S01]  /*1a00*/  FFMA.FTZ R25, R104.reuse, R44, R25 ;  /* 0x0000002c68197223 */ /* 0x040fe20000010019 */
[----:B------:R-:W-:Y:S01]  /*1a10*/  FADD.FTZ R45, R45, R102 ;  /* 0x000000662d2d7221 */ /* 0x000fe20000010000 */
[----:B------:R-:W-:Y:S01]  /*1a20*/  FFMA.FTZ R44, R104, R102, R47 ;  /* 0x00000066682c7223 */ /* 0x000fe2000001002f */
[----:B------:R-:W-:Y:S01]  /*1a30*/  FMUL.FTZ R103, R103, R48 ;  /* 0x0000003067677220 */ /* 0x000fe20000410000 */
[----:B------:R-:W-:Y:S01]  /*1a40*/  FMUL.FTZ R106, R135, R106 ;  /* 0x0000006a876a7220 */ /* 0x000fe20000410000 */
[----:B------:R-:W-:Y:S01]  /*1a50*/  FADD.FTZ R46, R45, R100 ;  /* 0x000000642d2e7221 */ /* 0x000fe20000010000 */
[----:B------:R-:W-:Y:S01]  /*1a60*/  FFMA.FTZ R44, R101, R100, R44 ;  /* 0x00000064652c7223 */ /* 0x000fe2000001002c */
[----:B------:R-:W-:Y:S01]  /*1a70*/  FADD.FTZ R4, R4, R49 ;  /* 0x0000003104047221 */ /* 0x000fe20000010000 */
[----:B------:R-:W-:Y:S01]  /*1a80*/  FFMA.FTZ R24, R99, R49, R24 ;  /* 0x0000003163187223 */ /* 0x000fe20000010018 */
[----:B------:R-:W-:Y:S01]  /*1a90*/  FADD.FTZ R45, R46, R103 ;  /* 0x000000672e2d7221 */ /* 0x000fe20000010000 */
[----:B------:R-:W-:Y:S01]  /*1aa0*/  FADD.FTZ R7, R7, R48 ;  /* 0x0000003007077221 */ /* 0x000fe20000010000 */
[C---:B------:R-:W-:Y:S01]  /*1ab0*/  FFMA.FTZ R27, R106.reuse, R48, R27 ;  /* 0x000000306a1b7223 */ /* 0x040fe2000001001b */
[----:B------:R-:W-:-:S07]  /*1ac0*/  FFMA.FTZ R46, R106, R103, R44 ;  /* 0x000000676a2e7223 */ /* 0x000fce000001002c */
.L_x_131:
[----:B------:R-:W-:Y:S05]  /*1ad0*/  BSYNC.RECONVERGENT B0 ;  /* 0x0000000000007941 */ /* 0x000fea0003800200 */
.L_x_130:
        /* <DEDUP_REMOVED lines=32> */
.L_x_133:
[----:B------:R-:W-:Y:S05]  /*1ce0*/  BSYNC.RECONVERGENT B0 ;  /* 0x0000000000007941 */ /* 0x000fea0003800200 */
.L_x_132:
        /* <DEDUP_REMOVED lines=72> */
.L_x_138:
        /* <DEDUP_REMOVED lines=22> */
.L_x_137:
        /* <DEDUP_REMOVED lines=25> */
.L_x_140:
        /* <DEDUP_REMOVED lines=26> */
.L_x_136:
        /* <DEDUP_REMOVED lines=8> */
[----:B------:R-:W-:Y:S01]  /*2680*/  MOV R46, R68 ;  /* 0x00000044002e7202 */ /* 0x000fe20000000f00 */
[-C--:B------:R-:W-:Y:S01]  /*2690*/  FFMA.FTZ R50, R112, R44.reuse, R45 ;  /* 0x0000002c70327223 */ /* 0x080fe2000001002d */
[----:B------:R-:W-:Y:S02]  /*26a0*/  IMAD.MOV.U32 R47, RZ, RZ, R69 ;  /* 0x000000ffff2f7224 */ /* 0x000fe400078e0045 */
[-C--:B------:R-:W-:Y:S01]  /*26b0*/  FFMA.FTZ R49, R3, R44.reuse, R45 ;  /* 0x0000002c03317223 */ /* 0x080fe2000001002d */
[----:B------:R-:W-:Y:S01]  /*26c0*/  SHF.R.U64 R48, R68, 0x10, R69 ;  /* 0x0000001044307819 */ /* 0x000fe20000001245 */
[-C--:B------:R-:W-:Y:S01]  /*26d0*/  FFMA.FTZ R53, R105, R44.reuse, R45 ;  /* 0x0000002c69357223 */ /* 0x080fe2000001002d */
[----:B------:R-:W-:Y:S01]  /*26e0*/  SHF.R.U32.HI R52, RZ, 0x10, R69 ;  /* 0x00000010ff347819 */ /* 0x000fe20000011645 */
[----:B------:R-:W-:Y:S01]  /*26f0*/  FFMA.FTZ R54, R114, R44, R45 ;  /* 0x0000002c72367223 */ /* 0x000fe2000001002d */
[----:B------:R-:W-:Y:S01]  /*2700*/  SHF.L.U32 R46, R46, 0x10, RZ ;  /* 0x000000102e2e7819 */ /* 0x000fe200000006ff */
[----:B------:R-:W-:Y:S01]  /*2710*/  FADD.FTZ R51, R107, -R50 ;  /* 0x800000326b337221 */ /* 0x000fe20000010000 */
        /* <DEDUP_REMOVED lines=14> */
[----:B------:R-:W-:Y:S01]  /*2800*/  PRMT R53, R50, 0x7632, R53 ;  /* 0x0000763232357816 */ /* 0x000fe20000000035 */
[----:B------:R-:W-:Y:S06]  /*2810*/  BRA `(.L_x_139) ;  /* 0x00000004008c7947 */ /* 0x000fec0003800000 */
.L_x_142:
        /* <DEDUP_REMOVED lines=31> */
.L_x_141:
[----:B------:R-:W-:-:S04]  /*2a10*/  UISETP.NE.U32.AND UP0, UPT, UR6, URZ, UPT ;  /* 0x000000ff0600728c */ /* 0x000fc8000bf05070 */
[----:B------:R-:W-:-:S09]  /*2a20*/  UISETP.NE.AND.EX UP0, UPT, UR7, URZ, UPT, UP0 ;  /* 0x000000ff0700728c */ /* 0x000fd2000bf05300 */
[----:B------:R-:W-:Y:S05]  /*2a30*/  BRA.U UP0, `(.L_x_143) ;  /* 0x00000001007c7547 */ /* 0x000fea000b800000 */
[----:B------:R-:W-:Y:S01]  /*2a40*/  FFMA.FTZ R47, R3, R44, R45 ;  /* 0x0000002c032f7223 */ /* 0x000fe2000001002d */
[----:B------:R-:W-:Y:S01]  /*2a50*/  IMAD.MOV.U32 R52, RZ, RZ, R69 ;  /* 0x000000ffff347224 */ /* 0x000fe200078e0045 */
[----:B------:R-:W-:Y:S01]  /*2a60*/  MOV R48, R68 ;  /* 0x0000004400307202 */ /* 0x000fe20000000f00 */
        /* <DEDUP_REMOVED lines=28> */
.L_x_143:
        /* <DEDUP_REMOVED lines=34> */
.L_x_139:
        /* <DEDUP_REMOVED lines=18> */
.L_x_144:
[----:B------:R1:W-:Y:S01]  /*2f70*/  STG.E.64 desc[UR12][R48.64], R52 ;  /* 0x0000003430007986 */ /* 0x0003e2000c101b0c */
[----:B------:R-:W-:-:S04]  /*2f80*/  UISETP.NE.U32.AND UP0, UPT, UR6, URZ, UPT ;  /* 0x000000ff0600728c */ /* 0x000fc8000bf05070 */
[----:B------:R-:W-:-:S09]  /*2f90*/  UISETP.NE.AND.EX UP0, UPT, UR7, URZ, UPT, UP0 ;  /* 0x000000ff0700728c */ /* 0x000fd2000bf05300 */
[----:B-1----:R-:W-:Y:S05]  /*2fa0*/  BRA.U !UP0, `(.L_x_145) ;  /* 0x0000000108207547 */ /* 0x002fea000b800000 */
        /* <DEDUP_REMOVED lines=8> */
.L_x_145:
[----:B------:R-:W-:-:S07]  /*3030*/  IADD3 R97, PT, PT, R97, 0x100, RZ ;  /* 0x0000010061617810 */ /* 0x000fce0007ffe0ff */
.L_x_135:
[----:B------:R-:W-:Y:S05]  /*3040*/  BSYNC.RECONVERGENT B0 ;  /* 0x0000000000007941 */ /* 0x000fea0003800200 */
.L_x_134:
        /* <DEDUP_REMOVED lines=11> */
[--C-:B01----:R-:W-:Y:S01]  /*3100*/  FFMA.FTZ R47, R111, R44, R45.reuse ;  /* 0x0000002c6f2f7223 */ /* 0x103fe2000001002d */
[----:B------:R-:W-:Y:S01]  /*3110*/  MOV R48, R66 ;  /* 0x0000004200307202 */ /* 0x000fe20000000f00 */
[-CC-:B------:R-:W-:Y:S01]  /*3120*/  FFMA.FTZ R49, R113, R44.reuse, R45.reuse ;  /* 0x0000002c71317223 */ /* 0x180fe2000001002d */
[----:B------:R-:W-:Y:S01]  /*3130*/  MOV R51, R67 ;  /* 0x0000004300337202 */ /* 0x000fe20000000f00 */
[-C--:B------:R-:W-:Y:S01]  /*3140*/  FFMA.FTZ R50, R120, R44.reuse, R45 ;  /* 0x0000002c78327223 */ /* 0x080fe2000001002d */
[----:B------:R-:W-:Y:S01]  /*3150*/  SHF.R.U64 R55, R66, 0x10, R67 ;  /* 0x0000001042377819 */ /* 0x000fe20000001243 */
[----:B------:R-:W-:Y:S01]  /*3160*/  FFMA.FTZ R54, R122, R44, R45 ;  /* 0x0000002c7a367223 */ /* 0x000fe2000001002d */
[----:B------:R-:W-:Y:S01]  /*3170*/  SHF.R.U32.HI R53, RZ, 0x10, R67 ;  /* 0x00000010ff357819 */ /* 0x000fe20000011643 */
[----:B------:R-:W-:Y:S01]  /*3180*/  FADD.FTZ R46, R116, -R47 ;  /* 0x8000002f742e7221 */ /* 0x000fe20000010000 */
[----:B------:R-:W-:Y:S01]  /*3190*/  SHF.L.U32 R47, R48, 0x10, RZ ;  /* 0x00000010302f7819 */ /* 0x000fe200000006ff */
[----:B------:R-:W-:Y:S01]  /*31a0*/  FADD.FTZ R48, R118, -R49 ;  /* 0x8000003176307221 */ /* 0x000fe20000010000 */
[----:B------:R-:W-:Y:S01]  /*31b0*/  IMAD.U32 R52, R51, 0x10000, RZ ;  /* 0x0001000033347824 */ /* 0x000fe200078e00ff */
        /* <DEDUP_REMOVED lines=23> */
.L_x_150:
[--C-:B01----:R-:W-:Y:S01]  /*3330*/  FFMA.FTZ R47, R111, R44, R45.reuse ;  /* 0x0000002c6f2f7223 */ /* 0x103fe2000001002d */
        /* <DEDUP_REMOVED lines=30> */
.L_x_149:
[----:B------:R-:W-:-:S04]  /*3520*/  UISETP.NE.U32.AND UP2, UPT, UR6, URZ, UPT ;  /* 0x000000ff0600728c */ /* 0x000fc8000bf45070 */
[----:B------:R-:W-:-:S09]  /*3530*/  UISETP.NE.AND.EX UP2, UPT, UR7, URZ, UPT, UP2 ;  /* 0x000000ff0700728c */ /* 0x000fd2000bf45320 */
[----:B------:R-:W-:Y:S05]  /*3540*/  BRA.U !UP2, `(.L_x_152) ;  /* 0x000000010a7c7547 */ /* 0x000fea000b800000 */
[----:B01----:R-:W-:Y:S01]  /*3550*/  FFMA.FTZ R47, R111, R44, R45 ;  /* 0x0000002c6f2f7223 */ /* 0x003fe2000001002d */
        /* <DEDUP_REMOVED lines=30> */
.L_x_152:
[-C--:B01----:R-:W-:Y:S01]  /*3740*/  FFMA.FTZ R47, R111, R44.reuse, R45 ;  /* 0x0000002c6f2f7223 */ /* 0x083fe2000001002d */
        /* <DEDUP_REMOVED lines=26> */
.L_x_148:
        /* <DEDUP_REMOVED lines=33> */
.L_x_154:
        /* <DEDUP_REMOVED lines=22> */
.L_x_153:
        /* <DEDUP_REMOVED lines=25> */
.L_x_155:
        /* <DEDUP_REMOVED lines=17> */
.L_x_151:
        /* <DEDUP_REMOVED lines=16> */
.L_x_156:
        /* <DEDUP_REMOVED lines=10> */
.L_x_157:
[----:B------:R-:W-:-:S07]  /*40a0*/  IADD3 R97, PT, PT, R97, 0x100, RZ ;  /* 0x0000010061617810 */ /* 0x000fce0007ffe0ff */
.L_x_147:
[----:B------:R-:W-:Y:S05]  /*40b0*/  BSYNC.RECONVERGENT B0 ;  /* 0x0000000000007941 */ /* 0x000fea0003800200 */
.L_x_146:
        /* <DEDUP_REMOVED lines=11> */
[--C-:B012---:R-:W-:Y:S01]  /*4170*/  FFMA.FTZ R47, R119, R44, R45.reuse ;  /* 0x0000002c772f7223 */ /* 0x107fe2000001002d */
        /* <DEDUP_REMOVED lines=34> */
.L_x_162:
[--C-:B012---:R-:W-:Y:S01]  /*43a0*/  FFMA.FTZ R47, R119, R44, R45.reuse ;  /* 0x0000002c772f7223 */ /* 0x107fe2000001002d */
        /* <DEDUP_REMOVED lines=30> */
.L_x_161:
[----:B------:R-:W-:-:S04]  /*4590*/  UISETP.NE.U32.AND UP2, UPT, UR6, URZ, UPT ;  /* 0x000000ff0600728c */ /* 0x000fc8000bf45070 */
[----:B------:R-:W-:-:S09]  /*45a0*/  UISETP.NE.AND.EX UP2, UPT, UR7, URZ, UPT, UP2 ;  /* 0x000000ff0700728c */ /* 0x000fd2000bf45320 */
[----:B------:R-:W-:Y:S05]  /*45b0*/  BRA.U !UP2, `(.L_x_164) ;  /* 0x000000010a7c7547 */ /* 0x000fea000b800000 */
[----:B012---:R-:W-:Y:S01]  /*45c0*/  FFMA.FTZ R47, R119, R44, R45 ;  /* 0x0000002c772f7223 */ /* 0x007fe2000001002d */
        /* <DEDUP_REMOVED lines=30> */
.L_x_164:
[-C--:B012---:R-:W-:Y:S01]  /*47b0*/  FFMA.FTZ R47, R119, R44.reuse, R45 ;  /* 0x0000002c772f7223 */ /* 0x087fe2000001002d */
        /* <DEDUP_REMOVED lines=26> */
.L_x_160:
        /* <DEDUP_REMOVED lines=33> */
.L_x_166:
        /* <DEDUP_REMOVED lines=22> */
.L_x_165:
        /* <DEDUP_REMOVED lines=25> */
.L_x_167:
        /* <DEDUP_REMOVED lines=17> */
.L_x_163:
        /* <DEDUP_REMOVED lines=16> */
.L_x_168:
        /* <DEDUP_REMOVED lines=10> */
.L_x_169:
[----:B------:R-:W-:-:S07]  /*5110*/  IADD3 R97, PT, PT, R97, 0x100, RZ ;  /* 0x0000010061617810 */ /* 0x000fce0007ffe0ff */
.L_x_159:
[----:B------:R-:W-:Y:S05]  /*5120*/  BSYNC.RECONVERGENT B0 ;  /* 0x0000000000007941 */ /* 0x000fea0003800200 */
.L_x_158:
        /* <DEDUP_REMOVED lines=46> */
.L_x_174:
        /* <DEDUP_REMOVED lines=31> */
.L_x_173:
        /* <DEDUP_REMOVED lines=34> */
.L_x_176:
        /* <DEDUP_REMOVED lines=27> */
.L_x_172:
        /* <DEDUP_REMOVED lines=33> */
.L_x_178:
        /* <DEDUP_REMOVED lines=22> */
.L_x_177:
        /* <DEDUP_REMOVED lines=25> */
.L_x_179:
        /* <DEDUP_REMOVED lines=17> */
.L_x_175:
        /* <DEDUP_REMOVED lines=16> */
.L_x_180:
        /* <DEDUP_REMOVED lines=10> */
.L_x_181:
[----:B------:R-:W-:-:S07]  /*6180*/  IADD3 R97, PT, PT, R97, 0x100, RZ ;  /* 0x0000010061617810 */ /* 0x000fce0007ffe0ff */
.L_x_171:
[----:B------:R-:W-:Y:S05]  /*6190*/  BSYNC.RECONVERGENT B0 ;  /* 0x0000000000007941 */ /* 0x000fea0003800200 */
.L_x_170:
        /* <DEDUP_REMOVED lines=15> */
[----:B------:R-:W-:Y:S01]  /*6290*/  MOV R45, R60 ;  /* 0x0000003c002d7202 */ /* 0x000fe20000000f00 */
[----:B------:R-:W-:Y:S01]  /*62a0*/  FADD.FTZ R44, R98, -R47 ;  /* 0x8000002f622c7221 */ /* 0x000fe20000010000 */
[--C-:B------:R-:W-:Y:S01]  /*62b0*/  SHF.R.U64 R54, R60, 0x10, R61.reuse ;  /* 0x000000103c367819 */ /* 0x100fe2000000123d */
[----:B------:R-:W-:Y:S01]  /*62c0*/  FADD.FTZ R50, R103, -R48 ;  /* 0x8000003067327221 */ /* 0x000fe20000010000 */
[----:B------:R-:W-:Y:S01]  /*62d0*/  SHF.R.U32.HI R52, RZ, 0x10, R61 ;  /* 0x00000010ff347819 */ /* 0x000fe2000001163d */
[----:B------:R-:W-:Y:S01]  /*62e0*/  FADD.FTZ R48, R100, -R51 ;  /* 0x8000003364307221 */ /* 0x000fe20000010000 */
[----:B------:R-:W-:-:S02]  /*62f0*/  MOV R46, R61 ;  /* 0x0000003d002e7202 */ /* 0x000fc40000000f00 */
[----:B------:R-:W-:Y:S01]  /*6300*/  SHF.L.U32 R45, R45, 0x10, RZ ;  /* 0x000000102d2d7819 */ /* 0x000fe200000006ff */
[----:B------:R-:W-:Y:S01]  /*6310*/  IMAD.U32 R52, R52, 0x10000, RZ ;  /* 0x0001000034347824 */ /* 0x000fe200078e00ff */
[----:B------:R-:W-:Y:S01]  /*6320*/  SHF.L.U32 R53, R46, 0x10, RZ ;  /* 0x000000102e357819 */ /* 0x000fe200000006ff */
[----:B------:R-:W-:Y:S01]  /*6330*/  FADD.FTZ R46, R102, -R49 ;  /* 0x80000031662e7221 */ /* 0x000fe20000010000 */
[----:B------:R-:W-:Y:S01]  /*6340*/  SHF.L.U32 R47, R54, 0x10, RZ ;  /* 0x00000010362f7819 */ /* 0x000fe200000006ff */
[C---:B-----5:R-:W-:Y:S01]  /*6350*/  FFMA.FTZ R49, R135.reuse, R50, R52 ;  /* 0x0000003287317223 */ /* 0x060fe20000010034 */
[C---:B------:R-:W-:Y:S01]  /*6360*/  FFMA.FTZ R44, R135.reuse, R44, R45 ;  /* 0x0000002c872c7223 */ /* 0x040fe2000001002d */
[C---:B------:R-:W-:Y:S02]  /*6370*/  FFMA.FTZ R48, R135.reuse, R48, R53 ;  /* 0x0000003087307223 */ /* 0x040fe40000010035 */
[----:B------:R-:W-:-:S03]  /*6380*/  FFMA.FTZ R47, R135, R46, R47 ;  /* 0x0000002e872f7223 */ /* 0x000fc6000001002f */
        /* <DEDUP_REMOVED lines=14> */
.L_x_186:
        /* <DEDUP_REMOVED lines=9> */
[----:B------:R-:W-:Y:S01]  /*6500*/  IMAD.U32 R45, R45, 0x10000, RZ ;  /* 0x000100002d2d7824 */ /* 0x000fe200078e00ff */
[----:B------:R-:W-:-:S02]  /*6510*/  MOV R48, R61 ;  /* 0x0000003d00307202 */ /* 0x000fc40000000f00 */
[----:B------:R-:W-:Y:S01]  /*6520*/  SHF.L.U32 R52, R52, 0x10, RZ ;  /* 0x0000001034347819 */ /* 0x000fe200000006ff */
[C---:B-----5:R-:W-:Y:S01]  /*6530*/  FFMA.FTZ R44, R135.reuse, R44, R45 ;  /* 0x0000002c872c7223 */ /* 0x060fe2000001002d */
[----:B------:R-:W-:Y:S01]  /*6540*/  SHF.L.U32 R53, R48, 0x10, RZ ;  /* 0x0000001030357819 */ /* 0x000fe200000006ff */
[----:B------:R-:W-:Y:S01]  /*6550*/  FADD.FTZ R48, R100, -R51 ;  /* 0x8000003364307221 */ /* 0x000fe20000010000 */
[----:B------:R-:W-:Y:S01]  /*6560*/  SHF.L.U32 R47, R46, 0x10, RZ ;  /* 0x000000102e2f7819 */ /* 0x000fe200000006ff */
[----:B------:R-:W-:Y:S01]  /*6570*/  FADD.FTZ R46, R102, -R49 ;  /* 0x80000031662e7221 */ /* 0x000fe20000010000 */
        /* <DEDUP_REMOVED lines=13> */
.L_x_185:
[----:B------:R-:W-:-:S04]  /*6650*/  UISETP.NE.U32.AND UP2, UPT, UR6, URZ, UPT ;  /* 0x000000ff0600728c */ /* 0x000fc8000bf45070 */
[----:B------:R-:W-:-:S09]  /*6660*/  UISETP.NE.AND.EX UP2, UPT, UR7, URZ, UPT, UP2 ;  /* 0x000000ff0700728c */ /* 0x000fd2000bf45320 */
[----:B------:R-:W-:Y:S05]  /*6670*/  BRA.U !UP2, `(.L_x_188) ;  /* 0x000000010a787547 */ /* 0x000fea000b800000 */
[-CC-:B012---:R-:W-:Y:S01]  /*6680*/  FFMA.FTZ R47, R99, R44.reuse, R45.reuse ;  /* 0x0000002c632f7223 */ /* 0x187fe2000001002d */
[-CC-:B------:R-:W-:Y:S01]  /*6690*/  FFMA.FTZ R49, R104, R44.reuse, R45.reuse ;  /* 0x0000002c68317223 */ /* 0x180fe2000001002d */
[-CC-:B------:R-:W-:Y:S01]  /*66a0*/  FFMA.FTZ R50, R106, R44.reuse, R45.reuse ;  /* 0x0000002c6a327223 */ /* 0x180fe2000001002d */
[----:B------:R-:W-:Y:S01]  /*66b0*/  FFMA.FTZ R51, R101, R44, R45 ;  /* 0x0000002c65337223 */ /* 0x000fe2000001002d */
[----:B------:R-:W-:Y:S01]  /*66c0*/  IMAD.MOV.U32 R48, RZ, RZ, R61 ;  /* 0x000000ffff307224 */ /* 0x000fe200078e003d */
[----:B------:R-:W-:Y:S01]  /*66d0*/  MOV R45, R60 ;  /* 0x0000003c002d7202 */ /* 0x000fe20000000f00 */
[----:B------:R-:W-:Y:S01]  /*66e0*/  FADD.FTZ R44, R98, -R47 ;  /* 0x8000002f622c7221 */ /* 0x000fe20000010000 */
[--C-:B------:R-:W-:Y:S01]  /*66f0*/  SHF.R.U64 R46, R60, 0x10, R61.reuse ;  /* 0x000000103c2e7819 */ /* 0x100fe2000000123d */
[----:B------:R-:W-:Y:S01]  /*6700*/  FADD.FTZ R50, R103, -R50 ;  /* 0x8000003267327221 */ /* 0x000fe20000010000 */
[----:B------:R-:W-:Y:S02]  /*6710*/  SHF.R.U32.HI R52, RZ, 0x10, R61 ;  /* 0x00000010ff347819 */ /* 0x000fe4000001163d */
[----:B------:R-:W-:-:S02]  /*6720*/  SHF.L.U32 R45, R45, 0x10, RZ ;  /* 0x000000102d2d7819 */ /* 0x000fc400000006ff */
[----:B------:R-:W-:Y:S02]  /*6730*/  SHF.L.U32 R52, R52, 0x10, RZ ;  /* 0x0000001034347819 */ /* 0x000fe400000006ff */
        /* <DEDUP_REMOVED lines=18> */
.L_x_188:
[-CC-:B012---:R-:W-:Y:S01]  /*6860*/  FFMA.FTZ R47, R99, R44.reuse, R45.reuse ;  /* 0x0000002c632f7223 */ /* 0x187fe2000001002d */
[-CC-:B------:R-:W-:Y:S01]  /*6870*/  FFMA.FTZ R49, R104, R44.reuse, R45.reuse ;  /* 0x0000002c68317223 */ /* 0x180fe2000001002d */
[-CC-:B------:R-:W-:Y:S01]  /*6880*/  FFMA.FTZ R54, R106, R44.reuse, R45.reuse ;  /* 0x0000002c6a367223 */ /* 0x180fe2000001002d */
[----:B------:R-:W-:Y:S01]  /*6890*/  FFMA.FTZ R51, R101, R44, R45 ;  /* 0x0000002c65337223 */ /* 0x000fe2000001002d */
[----:B------:R-:W-:Y:S01]  /*68a0*/  IMAD.MOV.U32 R45, RZ, RZ, R60 ;  /* 0x000000ffff2d7224 */ /* 0x000fe200078e003c */
[----:B------:R-:W-:Y:S01]  /*68b0*/  SHF.R.U64 R50, R60, 0x10, R61 ;  /* 0x000000103c327819 */ /* 0x000fe2000000123d */
[----:B------:R-:W-:Y:S01]  /*68c0*/  FADD.FTZ R44, R98, -R47 ;  /* 0x8000002f622c7221 */ /* 0x000fe20000010000 */
[----:B------:R-:W-:Y:S01]  /*68d0*/  SHF.R.U32.HI R53, RZ, 0x10, R61 ;  /* 0x00000010ff357819 */ /* 0x000fe2000001163d */
[----:B------:R-:W-:Y:S01]  /*68e0*/  FADD.FTZ R48, R102, -R49 ;  /* 0x8000003166307221 */ /* 0x000fe20000010000 */
[----:B------:R-:W-:Y:S01]  /*68f0*/  MOV R52, R61 ;  /* 0x0000003d00347202 */ /* 0x000fe20000000f00 */
[----:B------:R-:W-:Y:S01]  /*6900*/  FADD.FTZ R54, R103, -R54 ;  /* 0x8000003667367221 */ /* 0x000fe20000010000 */
[----:B------:R-:W-:-:S02]  /*6910*/  SHF.L.U32 R46, R45, 0x10, RZ ;  /* 0x000000102d2e7819 */ /* 0x000fc400000006ff */
[----:B------:R-:W-:Y:S01]  /*6920*/  SHF.L.U32 R45, R50, 0x10, RZ ;  /* 0x00000010322d7819 */ /* 0x000fe200000006ff */
[----:B------:R-:W-:Y:S01]  /*6930*/  IMAD.U32 R47, R52, 0x10000, RZ ;  /* 0x00010000342f7824 */ /* 0x000fe200078e00ff */
[----:B------:R-:W-:Y:S01]  /*6940*/  SHF.L.U32 R53, R53, 0x10, RZ ;  /* 0x0000001035357819 */ /* 0x000fe200000006ff */
[----:B------:R-:W-:Y:S01]  /*6950*/  FADD.FTZ R50, R100, -R51 ;  /* 0x8000003364327221 */ /* 0x000fe20000010000 */
[C---:B-----5:R-:W-:Y:S01]  /*6960*/  FFMA.FTZ R44, R135.reuse, R44, R46 ;  /* 0x0000002c872c7223 */ /* 0x060fe2000001002e */
[C---:B------:R-:W-:Y:S02]  /*6970*/  FFMA.FTZ R45, R135.reuse, R48, R45 ;  /* 0x00000030872d7223 */ /* 0x040fe4000001002d */
[C---:B------:R-:W-:Y:S01]  /*6980*/  FFMA.FTZ R54, R135.reuse, R54, R53 ;  /* 0x0000003687367223 */ /* 0x040fe20000010035 */
        /* <DEDUP_REMOVED lines=8> */
.L_x_184:
        /* <DEDUP_REMOVED lines=33> */
.L_x_190:
        /* <DEDUP_REMOVED lines=22> */
.L_x_189:
        /* <DEDUP_REMOVED lines=25> */
.L_x_191:
        /* <DEDUP_REMOVED lines=17> */
.L_x_187:
        /* <DEDUP_REMOVED lines=16> */
.L_x_192:
[----:B------:R3:W-:Y:S01]  /*7120*/  STG.E.64 desc[UR12][R46.64], R48 ;  /* 0x000000302e007986 */ /* 0x0007e2000c101b0c */
[----:B------:R-:W-:Y:S05]  /*7130*/  BRA.U !UP2, `(.L_x_183) ;  /* 0x000000010a207547 */ /* 0x000fea000b800000 */
[----:B---3--:R-:W1:Y:S01]  /*7140*/  LDC.64 R46, c[0x0][0x470] ;  /* 0x00011c00ff2e7b82 */ /* 0x008e620000000a00 */
[----:B0-----:R-:W-:Y:S02]  /*7150*/  LOP3.LUT R44, R139, 0xffff, RZ, 0xc0, !PT ;  /* 0x0000ffff8b2c7812 */ /* 0x001fe400078ec0ff */
[----:B------:R-:W-:-:S03]  /*7160*/  PRMT R49, R95, 0x5410, R96 ;  /* 0x000054105f317816 */ /* 0x000fc60000000060 */
[----:B------:R-:W-:-:S05]  /*7170*/  IMAD.WIDE.U32 R44, R44, 0x10000, RZ ;  /* 0x000100002c2c7825 */ /* 0x000fca00078e00ff */
[----:B------:R-:W-:Y:S02]  /*7180*/  LOP3.LUT R49, R49, R45, RZ, 0xfc, !PT ;  /* 0x0000002d31317212 */ /* 0x000fe400078efcff */
[----:B------:R-:W-:Y:S01]  /*7190*/  LOP3.LUT R48, R44, 0xffff, R94, 0xf8, !PT ;  /* 0x0000ffff2c307812 */ /* 0x000fe200078ef85e */
[----:B-1----:R-:W-:-:S05]  /*71a0*/  IMAD.WIDE.U32 R44, R97, 0x8, R46 ;  /* 0x00000008612c7825 */ /* 0x002fca00078e002e */
[----:B------:R4:W-:Y:S02]  /*71b0*/  STG.E.64 desc[UR12][R44.64], R48 ;  /* 0x000000302c007986 */ /* 0x0009e4000c101b0c */
.L_x_183:
[----:B------:R-:W-:Y:S05]  /*71c0*/  BSYNC.RECONVERGENT B0 ;  /* 0x0000000000007941 */ /* 0x000fea0003800200 */
.L_x_182:
[----:B------:R-:W-:Y:S01]  /*71d0*/  UPLOP3.LUT UP1, UPT, UPT, UPT, UP1, 0x40, 0x4 ;  /* 0x000000000004789c */ /* 0x000fe20003f2e810 */
[----:B------:R-:W-:Y:S10]  /*71e0*/  @!P6 BRA `(.L_x_193) ;  /* 0xffffff940030e947 */ /* 0x000ff4000383ffff */
.L_x_121:
[----:B------:R-:W1:Y:S08]  /*71f0*/  S2UR UR4, SR_CTAID.X ;  /* 0x00000000000479c3 */ /* 0x000e700000002500 */
[----:B------:R-:W1:Y:S08]  /*7200*/  LDC.64 R2, c[0x0][0x440] ;  /* 0x00011000ff027b82 */ /* 0x000e700000000a00 */
[----:B0---45:R-:W0:Y:S08]  /*7210*/  LDC.64 R44, c[0x0][0x448] ;  /* 0x00011200ff2c7b82 */ /* 0x031e300000000a00 */
[----:B-123--:R-:W1:Y:S01]  /*7220*/  LDC.64 R46, c[0x0][0x440] ;  /* 0x00011000ff2e7b82 */ /* 0x00ee620000000a00 */
[----:B------:R-:W-:-:S05]  /*7230*/  IMAD R0, R0, UR4, RZ ;  /* 0x0000000400007c24 */ /* 0x000fca000f8e02ff */
[----:B------:R-:W-:Y:S02]  /*7240*/  LEA.HI R137, R0, R137, RZ, 0x1e ;  /* 0x0000008900897211 */ /* 0x000fe400078ff0ff */
[----:B------:R-:W2:Y:S03]  /*7250*/  LDC.64 R48, c[0x0][0x448] ;  /* 0x00011200ff307b82 */ /* 0x000ea60000000a00 */
[----:B------:R-:W-:-:S05]  /*7260*/  @P0 IMAD.WIDE.U32 R2, R137, 0x10, R2 ;  /* 0x0000001089020825 */ /* 0x000fca00078e0002 */
[----:B------:R-:W3:Y:S01]  /*7270*/  LDC.64 R50, c[0x0][0x440] ;  /* 0x00011000ff327b82 */ /* 0x000ee20000000a00 */
[C---:B0-----:R-:W-:Y:S01]  /*7280*/  @P0 IMAD.WIDE.U32 R44, R137.reuse, 0x10, R44 ;  /* 0x00000010892c0825 */ /* 0x041fe200078e002c */
[----:B------:R-:W-:Y:S01]  /*7290*/  @P0 IADD3 R137, PT, PT, R137, 0x100, RZ ;  /* 0x0000010089890810 */ /* 0x000fe20007ffe0ff */
[----:B------:R0:W-:Y:S04]  /*72a0*/  @P0 STG.E.128 desc[UR12][R2.64], R20 ;  /* 0x0000001402000986 */ /* 0x0001e8000c101d0c */
[----:B------:R0:W-:Y:S01]  /*72b0*/  @P0 STG.E.128 desc[UR12][R44.64], R40 ;  /* 0x000000282c000986 */ /* 0x0001e2000c101d0c */
[----:B------:R-:W4:Y:S01]  /*72c0*/  LDC.64 R52, c[0x0][0x448] ;  /* 0x00011200ff347b82 */ /* 0x000f220000000a00 */
[----:B-1----:R-:W-:-:S05]  /*72d0*/  @P1 IMAD.WIDE.U32 R46, R137, 0x10, R46 ;  /* 0x00000010892e1825 */ /* 0x002fca00078e002e */
[----:B------:R0:W-:Y:S02]  /*72e0*/  @P1 STG.E.128 desc[UR12][R46.64], R16 ;  /* 0x000000102e001986 */ /* 0x0001e4000c101d0c */
[----:B------:R-:W1:Y:S01]  /*72f0*/  LDC.64 R54, c[0x0][0x440] ;  /* 0x00011000ff367b82 */ /* 0x000e620000000a00 */
[C---:B--2---:R-:W-:Y:S01]  /*7300*/  @P1 IMAD.WIDE.U32 R48, R137.reuse, 0x10, R48 ;  /* 0x0000001089301825 */ /* 0x044fe200078e0030 */
[----:B------:R-:W-:-:S04]  /*7310*/  @P1 IADD3 R137, PT, PT, R137, 0x100, RZ ;  /* 0x0000010089891810 */ /* 0x000fc80007ffe0ff */
[----:B------:R0:W-:Y:S02]  /*7320*/  @P1 STG.E.128 desc[UR12][R48.64], R36 ;  /* 0x0000002430001986 */ /* 0x0001e4000c101d0c */
[----:B------:R-:W2:Y:S01]  /*7330*/  LDC.64 R56, c[0x0][0x448] ;  /* 0x00011200ff387b82 */ /* 0x000ea20000000a00 */
[----:B---3--:R-:W-:-:S05]  /*7340*/  @P2 IMAD.WIDE.U32 R50, R137, 0x10, R50 ;  /* 0x0000001089322825 */ /* 0x008fca00078e0032 */
[----:B------:R0:W-:Y:S01]  /*7350*/  @P2 STG.E.128 desc[UR12][R50.64], R12 ;  /* 0x0000000c32002986 */ /* 0x0001e2000c101d0c */
[C---:B----4-:R-:W-:Y:S01]  /*7360*/  @P2 IMAD.WIDE.U32 R52, R137.reuse, 0x10, R52 ;  /* 0x0000001089342825 */ /* 0x050fe200078e0034 */
[----:B------:R-:W-:-:S04]  /*7370*/  @P2 IADD3 R137, PT, PT, R137, 0x100, RZ ;  /* 0x0000010089892810 */ /* 0x000fc80007ffe0ff */
[----:B------:R0:W-:Y:S01]  /*7380*/  @P2 STG.E.128 desc[UR12][R52.64], R32 ;  /* 0x0000002034002986 */ /* 0x0001e2000c101d0c */
[----:B-1----:R-:W-:-:S05]  /*7390*/  @P3 IMAD.WIDE.U32 R54, R137, 0x10, R54 ;  /* 0x0000001089363825 */ /* 0x002fca00078e0036 */
[----:B------:R0:W-:Y:S01]  /*73a0*/  @P3 STG.E.128 desc[UR12][R54.64], R8 ;  /* 0x0000000836003986 */ /* 0x0001e2000c101d0c */
[----:B--2---:R-:W-:-:S05]  /*73b0*/  @P3 IMAD.WIDE.U32 R56, R137, 0x10, R56 ;  /* 0x0000001089383825 */ /* 0x004fca00078e0038 */
[----:B------:R0:W-:Y:S01]  /*73c0*/  @P3 STG.E.128 desc[UR12][R56.64], R28 ;  /* 0x0000001c38003986 */ /* 0x0001e2000c101d0c */
[----:B------:R-:W-:Y:S05]  /*73d0*/  @!P4 EXIT ;  /* 0x000000000000c94d */ /* 0x000fea0003800000 */
[----:B0-----:R-:W0:Y:S01]  /*73e0*/  LDC.64 R2, c[0x0][0x440] ;  /* 0x00011000ff027b82 */ /* 0x001e220000000a00 */
[----:B------:R-:W-:-:S07]  /*73f0*/  @P3 IADD3 R137, PT, PT, R137, 0x100, RZ ;  /* 0x0000010089893810 */ /* 0x000fce0007ffe0ff */
[----:B------:R-:W1:Y:S01]  /*7400*/  LDC.64 R8, c[0x0][0x448] ;  /* 0x00011200ff087b82 */ /* 0x000e620000000a00 */
[----:B0-----:R-:W-:-:S05]  /*7410*/  IMAD.WIDE.U32 R2, R137, 0x10, R2 ;  /* 0x0000001089027825 */ /* 0x001fca00078e0002 */
[----:B------:R-:W-:Y:S01]  /*7420*/  STG.E.128 desc[UR12][R2.64], R4 ;  /* 0x0000000402007986 */ /* 0x000fe2000c101d0c */
[----:B-1----:R-:W-:-:S05]  /*7430*/  IMAD.WIDE.U32 R8, R137, 0x10, R8 ;  /* 0x0000001089087825 */ /* 0x002fca00078e0008 */
[----:B------:R-:W-:Y:S01]  /*7440*/  STG.E.128 desc[UR12][R8.64], R24 ;  /* 0x0000001808007986 */ /* 0x000fe2000c101d0c */
[----:B------:R-:W-:Y:S05]  /*7450*/  EXIT ;  /* 0x000000000000794d */ /* 0x000fea0003800000 */
.L_x_194:
        /* <DEDUP_REMOVED lines=10> */
.L_x_5374:


//--------------------- .text._ZN10layer_norm31ln_parallel_residual_bwd_kernelINS_13Kernel_traitsI13__nv_bfloat16S2_S2_S2_fjLj5120ELj1ELj1ELj8ELj8ENS_18Kernel_traits_baseILj5120ES2_S2_S2_S2_fjLj256EEEEELb0ELb1ELb1EEEvNS_9BwdParamsE --------------------------
	.section	.text._ZN10layer_norm31ln_parallel_residual_bwd_kernelINS_13Kernel_traitsI13__nv_bfloat16S2_S2_S2_fjLj5120ELj1ELj1ELj8ELj8ENS_18Kernel_traits_baseILj5120ES2_S2_S2_S2_fjLj256EEEEELb0ELb1ELb1EEEvNS_9BwdParamsE,"ax",@progbits
	.align	128
        .global         _ZN10layer_norm31ln_parallel_residual_bwd_kernelINS_13Kernel_traitsI13__nv_bfloat16S2_S2_S2_fjLj5120ELj1ELj1ELj8ELj8ENS_18Kernel_traits_baseILj5120ES2_S2_S2_S2_fjLj256EEEEELb0ELb1ELb1EEEvNS_9BwdParamsE
        .type           _ZN10layer_norm31ln_parallel_residual_bwd_kernelINS_13Kernel_traitsI13__nv_bfloat16S2_S2_S2_fjLj5120ELj1ELj1ELj8ELj8ENS_18Kernel_traits_baseILj5120ES2_S2_S2_S2_fjLj256EEEEELb0ELb1ELb1EEEvNS_9BwdParamsE,@function
        .size           _ZN10layer_norm31ln_parallel_residual_bwd_kernelINS_13Kernel_traitsI13__nv_bfloat16S2_S2_S2_fjLj5120ELj1ELj1ELj8ELj8ENS_18Kernel_traits_baseILj5120ES2_S2_S2_S2_fjLj256EEEEELb0ELb1ELb1EEEvNS_9BwdParamsE,(.L_x_5375 - _ZN10layer_norm31ln_parallel_residual_bwd_kernelINS_13Kernel_traitsI13__nv_bfloat16S2_S2_S2_fjLj5120ELj1ELj1ELj8ELj8ENS_18Kernel_traits_baseILj5120ES2_S2_S2_S2_fjLj256EEEEELb0ELb1ELb1EEEvNS_9BwdParamsE)
        .other          _ZN10layer_norm31ln_parallel_residual_bwd_kernelINS_13Kernel_traitsI13__nv_bfloat16S2_S2_S2_fjLj5120ELj1ELj1ELj8ELj8ENS_18Kernel_traits_baseILj5120ES2_S2_S2_S2_fjLj256EEEEELb0ELb1ELb1EEEvNS_9BwdParamsE,@"STO_CUDA_ENTRY STV_DEFAULT"
_ZN10layer_norm31ln_parallel_residual_bwd_kernelINS_13Kernel_traitsI13__nv_bfloat16S2_S2_S2_fjLj5120ELj1ELj1ELj8ELj8ENS_18Kernel_traits_baseILj5120ES2_S2_S2_S2_fjLj256EEEEELb0ELb1ELb1EEEvNS_9BwdParamsE:
.text._ZN10layer_norm31ln_parallel_residual_bwd_kernelINS_13Kernel_traitsI13__nv_bfloat16S2_S2_S2_fjLj5120ELj1ELj1ELj8ELj8ENS_18Kernel_traits_baseILj5120ES2_S2_S2_S2_fjLj256EEEEELb0ELb1ELb1EEEvNS_9BwdParamsE:
[----:B------:R-:W-:Y:S08]  /*0000*/  LDC R1, c[0x0][0x37c] ;  /* 0x0000df00ff017b82 */ /* 0x000ff00000000800 */
[----:B------:R-:W0:Y:S01]  /*0010*/  S2UR UR4, SR_CTAID.X ;  /* 0x00000000000479c3 */ /* 0x000e220000002500 */
[----:B------:R-:W0:Y:S01]  /*0020*/  LDCU UR5, c[0x0][0x384] ;  /* 0x00007080ff0577ac */ /* 0x000e220008000800 */
        /* <DEDUP_REMOVED lines=20> */
[----:B------:R-:W1:Y:S01]  /*0170*/  LDCU.64 UR12, c[0x0][0x358] ;  /* 0x00006b00ff0c77ac */ /* 0x000e620008000a00 */
[----:B0-----:R-:W-:-:S09]  /*0180*/  UISETP.GE.AND UP0, UPT, UR4, UR5, UPT ;  /* 0x000000050400728c */ /* 0x001fd2000bf06270 */
[----:B------:R-:W-:Y:S05]  /*0190*/  BRA.U UP0, `(.L_x_195) ;  /* 0x0000007900287547 */ /* 0x000fea000b800000 */
[----:B------:R-:W0:Y:S01]  /*01a0*/  S2R R38, SR_TID.X ;  /* 0x0000000000267919 */ /* 0x000e220000002100 */
[----:B------:R-:W0:Y:S01]  /*01b0*/  LDC.64 R4, c[0x0][0x3d0] ;  /* 0x0000f400ff047b82 */ /* 0x000e220000000a00 */
[----:B------:R-:W2:Y:S01]  /*01c0*/  LDCU.U8 UR5, c[0x0][0x410] ;  /* 0x00008200ff0577ac */ /* 0x000ea20008000000 */
[----:B------:R-:W3:Y:S01]  /*01d0*/  LDCU.64 UR6, c[0x0][0x438] ;  /* 0x00008700ff0677ac */ /* 0x000ee20008000a00 */
[----:B------:R-:W-:Y:S02]  /*01e0*/  MOV R39, UR4 ;  /* 0x0000000400277c02 */ /* 0x000fe40008000f00 */
        /* <DEDUP_REMOVED lines=19> */
[----:B------:R-:W-:Y:S01]  /*0320*/  CS2R R78, SRZ ;  /* 0x00000000004e7805 */ /* 0x000fe2000001ff00 */
[----:B------:R-:W-:Y:S01]  /*0330*/  UPLOP3.LUT UP4, UPT, UPT, UPT, UPT, 0x40, 0x4 ;  /* 0x000000000004789c */ /* 0x000fe20003f8e870 */
[----:B------:R-:W4:Y:S01]  /*0340*/  LDCU UR11, c[0x0][0x388] ;  /* 0x00007100ff0b77ac */ /* 0x000f220008000800 */
[----:B0-----:R-:W-:Y:S01]  /*0350*/  IMAD.WIDE.U32 R4, R38, 0x8, R4 ;  /* 0x0000000826047825 */ /* 0x001fe200078e0004 */
[----:B------:R-:W0:Y:S04]  /*0360*/  LDCU UR14, c[0x0][0x400] ;  /* 0x00008000ff0e77ac */ /* 0x000e280008000800 */
[----:B-1----:R-:W5:Y:S01]  /*0370*/  LDG.E.64 R26, desc[UR12][R4.64+0x2000] ;  /* 0x0020000c041a7981 */ /* 0x002f62000c1e1b00 */
[----:B------:R-:W1:Y:S03]  /*0380*/  LDCU.64 UR16, c[0x0][0x438] ;  /* 0x00008700ff1077ac */ /* 0x000e660008000a00 */
[----:B------:R-:W4:Y:S01]  /*0390*/  LDG.E.64 R24, desc[UR12][R4.64+0x1800] ;  /* 0x0018000c04187981 */ /* 0x000f22000c1e1b00 */
[----:B------:R-:W0:Y:S03]  /*03a0*/  LDCU.64 UR8, c[0x0][0x478] ;  /* 0x00008f00ff0877ac */ /* 0x000e260008000a00 */
[----:B------:R-:W4:Y:S04]  /*03b0*/  LDG.E.64 R22, desc[UR12][R4.64+0x1000] ;  /* 0x0010000c04167981 */ /* 0x000f28000c1e1b00 */
[----:B------:R-:W4:Y:S04]  /*03c0*/  LDG.E.64 R20, desc[UR12][R4.64+0x800] ;  /* 0x0008000c04147981 */ /* 0x000f28000c1e1b00 */
[----:B------:R-:W4:Y:S01]  /*03d0*/  LDG.E.64 R2, desc[UR12][R4.64] ;  /* 0x0000000c04027981 */ /* 0x000f22000c1e1b00 */
[----:B--2---:R-:W-:-:S02]  /*03e0*/  UISETP.NE.AND UP1, UPT, UR5, URZ, UPT ;  /* 0x000000ff0500728c */ /* 0x004fc4000bf25270 */
[----:B---3--:R-:W-:-:S04]  /*03f0*/  UISETP.NE.U32.AND UP0, UPT, UR6, URZ, UPT ;  /* 0x000000ff0600728c */ /* 0x008fc8000bf05070 */
[----:B------:R-:W-:Y:S01]  /*0400*/  PLOP3.LUT P0, PT, PT, PT, UP1, 0x80, 0x8 ;  /* 0x000000000008781c */ /* 0x000fe20003f0f018 */
[----:B------:R-:W-:Y:S01]  /*0410*/  UISETP.NE.AND.EX UP0, UPT, UR7, URZ, UPT, UP0 ;  /* 0x000000ff0700728c */ /* 0x000fe2000bf05300 */
[----:B------:R-:W2:Y:S01]  /*0420*/  LDCU.64 UR6, c[0x0][0x470] ;  /* 0x00008e00ff0677ac */ /* 0x000ea20008000a00 */
[--C-:B-----5:R-:W-:Y:S02]  /*0430*/  SHF.R.U64 R80, R26, 0x10, R27.reuse ;  /* 0x000000101a507819 */ /* 0x120fe4000000121b */
[----:B------:R-:W-:Y:S02]  /*0440*/  SHF.R.U32.HI R81, RZ, 0x10, R27 ;  /* 0x00000010ff517819 */ /* 0x000fe4000001161b */
[--C-:B----4-:R-:W-:Y:S02]  /*0450*/  SHF.R.U64 R82, R24, 0x10, R25.reuse ;  /* 0x0000001018527819 */ /* 0x110fe40000001219 */
[----:B------:R-:W-:Y:S02]  /*0460*/  SHF.R.U32.HI R83, RZ, 0x10, R25 ;  /* 0x00000010ff537819 */ /* 0x000fe40000011619 */
[----:B------:R-:W-:-:S02]  /*0470*/  SHF.R.U64 R84, R22, 0x10, R23 ;  /* 0x0000001016547819 */ /* 0x000fc40000001217 */
[----:B------:R-:W-:Y:S02]  /*0480*/  SHF.R.U32.HI R85, RZ, 0x10, R23 ;  /* 0x00000010ff557819 */ /* 0x000fe40000011617 */
[--C-:B------:R-:W-:Y:S02]  /*0490*/  SHF.R.U64 R86, R20, 0x10, R21.reuse ;  /* 0x0000001014567819 */ /* 0x100fe40000001215 */
[----:B------:R-:W-:Y:S02]  /*04a0*/  SHF.R.U32.HI R87, RZ, 0x10, R21 ;  /* 0x00000010ff577819 */ /* 0x000fe40000011615 */
[--C-:B------:R-:W-:Y:S02]  /*04b0*/  SHF.R.U64 R88, R2, 0x10, R3.reuse ;  /* 0x0000001002587819 */ /* 0x100fe40000001203 */
[----:B012---:R-:W-:-:S07]  /*04c0*/  SHF.R.U32.HI R89, RZ, 0x10, R3 ;  /* 0x00000010ff597819 */ /* 0x007fce0000011603 */
.L_x_250:
[----:B------:R-:W0:Y:S08]  /*04d0*/  LDC.64 R4, c[0x0][0x3c0] ;  /* 0x0000f000ff047b82 */ /* 0x000e300000000a00 */
[----:B-1----:R-:W1:Y:S01]  /*04e0*/  LDC.64 R96, c[0x0][0x3c8] ;  /* 0x0000f200ff607b82 */ /* 0x002e620000000a00 */
[----:B0-----:R-:W-:-:S05]  /*04f0*/  IMAD.WIDE R4, R39, 0x4, R4 ;  /* 0x0000000427047825 */ /* 0x001fca00078e0204 */
[----:B------:R-:W2:Y:S01]  /*0500*/  LDG.E R0, desc[UR12][R4.64] ;  /* 0x0000000c04007981 */ /* 0x000ea2000c1e1900 */
[----:B-1----:R-:W-:-:S06]  /*0510*/  IMAD.WIDE R96, R39, 0x4, R96 ;  /* 0x0000000427607825 */ /* 0x002fcc00078e0260 */
[----:B------:R0:W5:Y:S01]  /*0520*/  LDG.E R96, desc[UR12][R96.64] ;  /* 0x0000000c60607981 */ /* 0x000162000c1e1900 */
[----:B------:R-:W-:-:S05]  /*0530*/  IMAD R6, R39, UR11, RZ ;  /* 0x0000000b27067c24 */ /* 0x000fca000f8e02ff */
[----:B------:R-:W-:-:S04]  /*0540*/  SHF.R.S32.HI R7, RZ, 0x1f, R6 ;  /* 0x0000001fff077819 */ /* 0x000fc80000011406 */
[----:B------:R-:W-:-:S04]  /*0550*/  LEA.HI R7, R7, R6, RZ, 0x2 ;  /* 0x0000000607077211 */ /* 0x000fc800078f10ff */
[----:B------:R-:W-:Y:S02]  /*0560*/  LEA.HI.SX32 R105, R7, R38, 0x1e ;  /* 0x0000002607697211 */ /* 0x000fe400078ff2ff */
[----:B--2---:R-:W-:Y:S01]  /*0570*/  FSEL R0, R0, RZ, !P0 ;  /* 0x000000ff00007208 */ /* 0x004fe20004000000 */
[----:B0-----:R-:W-:Y:S06]  /*0580*/  BRA.U UP0, `(.L_x_196) ;  /* 0x0000000d008c7547 */ /* 0x001fec000b800000 */
[----:B------:R-:W0:Y:S01]  /*0590*/  LDC.64 R18, c[0x0][0x3a8] ;  /* 0x0000ea00ff127b82 */ /* 0x000e220000000a00 */
[C---:B------:R-:W-:Y:S02]  /*05a0*/  IADD3 R103, PT, PT, R105.reuse, 0x100, RZ ;  /* 0x0000010069677810 */ /* 0x040fe40007ffe0ff */
[----:B------:R-:W-:-:S05]  /*05b0*/  IADD3 R101, PT, PT, R105, 0x200, RZ ;  /* 0x0000020069657810 */ /* 0x000fca0007ffe0ff */
[----:B------:R-:W1:Y:S01]  /*05c0*/  LDC.64 R106, c[0x0][0x428] ;  /* 0x00010a00ff6a7b82 */ /* 0x000e620000000a00 */
[C---:B------:R-:W-:Y:S02]  /*05d0*/  IADD3 R99, PT, PT, R105.reuse, 0x300, RZ ;  /* 0x0000030069637810 */ /* 0x040fe40007ffe0ff */
[C---:B------:R-:W-:Y:S01]  /*05e0*/  IADD3 R97, PT, PT, R105.reuse, 0x400, RZ ;  /* 0x0000040069617810 */ /* 0x040fe20007ffe0ff */
[----:B0-----:R-:W-:-:S04]  /*05f0*/  IMAD.WIDE.U32 R4, R105, 0x8, R18 ;  /* 0x0000000869047825 */ /* 0x001fc800078e0012 */
[--C-:B------:R-:W-:Y:S01]  /*0600*/  IMAD.WIDE.U32 R6, R103, 0x8, R18.reuse ;  /* 0x0000000867067825 */ /* 0x100fe200078e0012 */
[----:B------:R0:W2:Y:S03]  /*0610*/  LDG.E.64 R108, desc[UR12][R4.64] ;  /* 0x0000000c046c7981 */ /* 0x0000a6000c1e1b00 */
[--C-:B------:R-:W-:Y:S01]  /*0620*/  IMAD.WIDE.U32 R8, R101, 0x8, R18.reuse ;  /* 0x0000000865087825 */ /* 0x100fe200078e0012 */
[----:B------:R3:W4:Y:S03]  /*0630*/  LDG.E.64 R110, desc[UR12][R6.64] ;  /* 0x0000000c066e7981 */ /* 0x000726000c1e1b00 */
[--C-:B------:R-:W-:Y:S01]  /*0640*/  IMAD.WIDE.U32 R16, R99, 0x8, R18.reuse ;  /* 0x0000000863107825 */ /* 0x100fe200078e0012 */
[----:B------:R-:W4:Y:S03]  /*0650*/  LDG.E.64 R120, desc[UR12][R8.64] ;  /* 0x0000000c08787981 */ /* 0x000f26000c1e1b00 */
[----:B------:R-:W-:Y:S01]  /*0660*/  IMAD.WIDE.U32 R18, R97, 0x8, R18 ;  /* 0x0000000861127825 */ /* 0x000fe200078e0012 */
[----:B------:R-:W4:Y:S04]  /*0670*/  LDG.E.64 R126, desc[UR12][R16.64] ;  /* 0x0000000c107e7981 */ /* 0x000f28000c1e1b00 */
[----:B------:R4:W4:Y:S01]  /*0680*/  LDG.E.64 R134, desc[UR12][R18.64] ;  /* 0x0000000c12867981 */ /* 0x000922000c1e1b00 */
[----:B-1----:R-:W-:-:S04]  /*0690*/  IMAD.WIDE.U32 R12, R105, 0x8, R106 ;  /* 0x00000008690c7825 */ /* 0x002fc800078e006a */
[--C-:B------:R-:W-:Y:S02]  /*06a0*/  IMAD.WIDE.U32 R14, R99, 0x8, R106.reuse ;  /* 0x00000008630e7825 */ /* 0x100fe400078e006a */
[----:B------:R-:W4:Y:S02]  /*06b0*/  LDG.E.64 R12, desc[UR12][R12.64] ;  /* 0x0000000c0c0c7981 */ /* 0x000f24000c1e1b00 */
[--C-:B0-----:R-:W-:Y:S02]  /*06c0*/  IMAD.WIDE.U32 R4, R97, 0x8, R106.reuse ;  /* 0x0000000861047825 */ /* 0x101fe400078e006a */
[----:B------:R0:W4:Y:S02]  /*06d0*/  LDG.E.64 R8, desc[UR12][R14.64] ;  /* 0x0000000c0e087981 */ /* 0x000124000c1e1b00 */
[--C-:B---3--:R-:W-:Y:S02]  /*06e0*/  IMAD.WIDE.U32 R6, R101, 0x8, R106.reuse ;  /* 0x0000000865067825 */ /* 0x108fe400078e006a */
[----:B------:R-:W3:Y:S02]  /*06f0*/  LDG.E.64 R4, desc[UR12][R4.64] ;  /* 0x0000000c04047981 */ /* 0x000ee4000c1e1b00 */
[----:B------:R-:W-:-:S02]  /*0700*/  IMAD.WIDE.U32 R10, R103, 0x8, R106 ;  /* 0x00000008670a7825 */ /* 0x000fc400078e006a */
[----:B------:R-:W3:Y:S04]  /*0710*/  LDG.E.64 R6, desc[UR12][R6.64] ;  /* 0x0000000c06067981 */ /* 0x000ee8000c1e1b00 */
[----:B------:R-:W3:Y:S01]  /*0720*/  LDG.E.64 R10, desc[UR12][R10.64] ;  /* 0x0000000c0a0a7981 */ /* 0x000ee2000c1e1b00 */
[----:B------:R-:W-:Y:S02]  /*0730*/  SHF.L.U32 R149, R27, 0x10, RZ ;  /* 0x000000101b957819 */ /* 0x000fe400000006ff */
[----:B------:R-:W-:Y:S02]  /*0740*/  SHF.L.U32 R142, R87, 0x10, RZ ;  /* 0x00000010578e7819 */ /* 0x000fe400000006ff */
[----:B------:R-:W-:Y:S02]  /*0750*/  SHF.L.U32 R139, R82, 0x10, RZ ;  /* 0x00000010528b7819 */ /* 0x000fe400000006ff */
[----:B------:R-:W-:-:S02]  /*0760*/  SHF.L.U32 R165, R83, 0x10, RZ ;  /* 0x0000001053a57819 */ /* 0x000fc400000006ff */
[----:B------:R-:W-:Y:S01]  /*0770*/  SHF.L.U32 R169, R80, 0x10, RZ ;  /* 0x0000001050a97819 */ /* 0x000fe200000006ff */
[----:B------:R-:W-:Y:S01]  /*0780*/  IMAD.U32 R175, R81, 0x10000, RZ ;  /* 0x0001000051af7824 */ /* 0x000fe200078e00ff */
[--C-:B--2---:R-:W-:Y:S02]  /*0790*/  SHF.R.U64 R98, R108, 0x10, R109.reuse ;  /* 0x000000106c627819 */ /* 0x104fe4000000126d */
[----:B------:R-:W-:Y:S02]  /*07a0*/  SHF.R.U32.HI R107, RZ, 0x10, R109 ;  /* 0x00000010ff6b7819 */ /* 0x000fe4000001166d */
[--C-:B----4-:R-:W-:Y:S02]  /*07b0*/  SHF.R.U64 R113, R110, 0x10, R111.reuse ;  /* 0x000000106e717819 */ /* 0x110fe4000000126f */
[----:B------:R-:W-:Y:S02]  /*07c0*/  SHF.R.U32.HI R115, RZ, 0x10, R111 ;  /* 0x00000010ff737819 */ /* 0x000fe4000001166f */
[----:B------:R-:W-:-:S02]  /*07d0*/  SHF.R.U64 R119, R120, 0x10, R121 ;  /* 0x0000001078777819 */ /* 0x000fc40000001279 */
[C-C-:B------:R-:W-:Y:S02]  /*07e0*/  SHF.R.U64 R18, R126.reuse, 0x10, R127.reuse ;  /* 0x000000107e127819 */ /* 0x140fe4000000127f */
[----:B------:R-:W-:Y:S02]  /*07f0*/  SHF.R.U32.HI R16, RZ, 0x10, R127 ;  /* 0x00000010ff107819 */ /* 0x000fe4000001167f */
[----:B------:R-:W-:Y:S02]  /*0800*/  SHF.L.U32 R125, R126, 0x10, RZ ;  /* 0x000000107e7d7819 */ /* 0x000fe400000006ff */
[----:B------:R-:W-:Y:S02]  /*0810*/  SHF.L.U32 R127, R127, 0x10, RZ ;  /* 0x000000107f7f7819 */ /* 0x000fe400000006ff */
[----:B------:R-:W-:Y:S02]  /*0820*/  SHF.L.U32 R129, R134, 0x10, RZ ;  /* 0x0000001086817819 */ /* 0x000fe400000006ff */
[----:B------:R-:W-:-:S02]  /*0830*/  SHF.R.U32.HI R123, RZ, 0x10, R121 ;  /* 0x00000010ff7b7819 */ /* 0x000fc40000011679 */
[--C-:B0-----:R-:W-:Y:S02]  /*0840*/  SHF.R.U64 R14, R134, 0x10, R135.reuse ;  /* 0x00000010860e7819 */ /* 0x101fe40000001287 */
[----:B------:R-:W-:Y:S01]  /*0850*/  SHF.R.U32.HI R137, RZ, 0x10, R135 ;  /* 0x00000010ff897819 */ /* 0x000fe20000011687 */
[C---:B------:R-:W-:Y:S01]  /*0860*/  FADD.FTZ R133, -R0.reuse, R125 ;  /* 0x0000007d00857221 */ /* 0x040fe20000010100 */
[----:B------:R-:W-:Y:S01]  /*0870*/  SHF.L.U32 R19, R109, 0x10, RZ ;  /* 0x000000106d137819 */ /* 0x000fe200000006ff */
[C---:B------:R-:W-:Y:S01]  /*0880*/  FADD.FTZ R153, -R0.reuse, R127 ;  /* 0x0000007f00997221 */ /* 0x040fe20000010100 */
[----:B------:R-:W-:Y:S01]  /*0890*/  SHF.L.U32 R111, R111, 0x10, RZ ;  /* 0x000000106f6f7819 */ /* 0x000fe200000006ff */
[----:B------:R-:W-:Y:S01]  /*08a0*/  FADD.FTZ R155, -R0, R129 ;  /* 0x00000081009b7221 */ /* 0x000fe20000010100 */
[----:B------:R-:W-:Y:S01]  /*08b0*/  SHF.L.U32 R135, R135, 0x10, RZ ;  /* 0x0000001087877819 */ /* 0x000fe200000006ff */
[----:B------:R-:W-:Y:S01]  /*08c0*/  IMAD.U32 R115, R115, 0x10000, RZ ;  /* 0x0001000073737824 */ /* 0x000fe200078e00ff */
        /* <DEDUP_REMOVED lines=30> */
[----:B------:R-:W-:-:S02]  /*0ab0*/  SHF.R.U64 R143, R12, 0x10, R13 ;  /* 0x000000100c8f7819 */ /* 0x000fc4000000120d */
[----:B------:R-:W-:Y:S02]  /*0ac0*/  SHF.L.U32 R127, R12, 0x10, RZ ;  /* 0x000000100c7f7819 */ /* 0x000fe400000006ff */
[----:B------:R-:W-:Y:S02]  /*0ad0*/  SHF.L.U32 R138, R9, 0x10, RZ ;  /* 0x00000010098a7819 */ /* 0x000fe400000006ff */
[----:B------:R-:W-:Y:S02]  /*0ae0*/  SHF.L.U32 R0, R2, 0x10, RZ ;  /* 0x0000001002007819 */ /* 0x000fe400000006ff */
[----:B------:R-:W-:Y:S02]  /*0af0*/  SHF.L.U32 R119, R25, 0x10, RZ ;  /* 0x0000001019777819 */ /* 0x000fe400000006ff */
[C-C-:B---3--:R-:W-:Y:S02]  /*0b00*/  SHF.R.U64 R154, R4.reuse, 0x10, R5.reuse ;  /* 0x00000010049a7819 */ /* 0x148fe40000001205 */
[----:B------:R-:W-:Y:S01]  /*0b10*/  SHF.L.U32 R16, R4, 0x10, RZ ;  /* 0x0000001004107819 */ /* 0x000fe200000006ff */
[----:B------:R-:W-:Y:S01]  /*0b20*/  IMAD.U32 R4, R88, 0x10000, RZ ;  /* 0x0001000058047824 */ /* 0x000fe200078e00ff */
[----:B------:R-:W-:-:S02]  /*0b30*/  SHF.R.U32.HI R156, RZ, 0x10, R5 ;  /* 0x00000010ff9c7819 */ /* 0x000fc40000011605 */
[----:B------:R-:W-:Y:S02]  /*0b40*/  SHF.L.U32 R18, R5, 0x10, RZ ;  /* 0x0000001005127819 */ /* 0x000fe400000006ff */
[----:B------:R-:W-:Y:S01]  /*0b50*/  SHF.L.U32 R143, R143, 0x10, RZ ;  /* 0x000000108f8f7819 */ /* 0x000fe200000006ff */
[----:B------:R-:W-:Y:S01]  /*0b60*/  FMUL.FTZ R137, R0, R127 ;  /* 0x0000007f00897220 */ /* 0x000fe20000410000 */
[----:B------:R-:W-:Y:S01]  /*0b70*/  SHF.L.U32 R126, R13, 0x10, RZ ;  /* 0x000000100d7e7819 */ /* 0x000fe200000006ff */
[----:B------:R-:W-:Y:S01]  /*0b80*/  FMUL.FTZ R106, R119, R138 ;  /* 0x0000008a776a7220 */ /* 0x000fe20000410000 */
[----:B------:R-:W-:Y:S01]  /*0b90*/  SHF.L.U32 R5, R3, 0x10, RZ ;  /* 0x0000001003057819 */ /* 0x000fe200000006ff */
[----:B-----5:R-:W-:Y:S01]  /*0ba0*/  FMUL.FTZ R0, R96, R17 ;  /* 0x0000001160007220 */ /* 0x020fe20000410000 */
[--C-:B------:R-:W-:Y:S01]  /*0bb0*/  SHF.R.U64 R146, R6, 0x10, R7.reuse ;  /* 0x0000001006927819 */ /* 0x100fe20000001207 */
[C---:B------:R-:W-:Y:S01]  /*0bc0*/  FMUL.FTZ R119, R96.reuse, R117 ;  /* 0x0000007560777220 */ /* 0x040fe20000410000 */
[----:B------:R-:W-:Y:S01]  /*0bd0*/  SHF.R.U32.HI R144, RZ, 0x10, R7 ;  /* 0x00000010ff907819 */ /* 0x000fe20000011607 */
[----:B------:R-:W-:Y:S01]  /*0be0*/  FMUL.FTZ R117, R96, R153 ;  /* 0x0000009960757220 */ /* 0x000fe20000410000 */
[----:B------:R-:W-:Y:S01]  /*0bf0*/  SHF.L.U32 R134, R7, 0x10, RZ ;  /* 0x0000001007867819 */ /* 0x000fe200000006ff */
[----:B------:R-:W-:Y:S01]  /*0c00*/  FMUL.FTZ R153, R4, R143 ;  /* 0x0000008f04997220 */ /* 0x000fe20000410000 */
[----:B------:R-:W-:-:S02]  /*0c10*/  SHF.L.U32 R128, R10, 0x10, RZ ;  /* 0x000000100a807819 */ /* 0x000fc400000006ff */
[----:B------:R-:W-:Y:S01]  /*0c20*/  SHF.L.U32 R7, R20, 0x10, RZ ;  /* 0x0000001014077819 */ /* 0x000fe200000006ff */
[----:B------:R-:W-:Y:S01]  /*0c30*/  FMUL.FTZ R140, R5, R126 ;  /* 0x0000007e058c7220 */ /* 0x000fe20000410000 */
[----:B------:R-:W-:Y:S01]  /*0c40*/  SHF.R.U32.HI R141, RZ, 0x10, R13 ;  /* 0x00000010ff8d7819 */ /* 0x000fe2000001160d */
[----:B------:R-:W-:Y:S01]  /*0c50*/  FADD.FTZ R4, RZ, R137 ;  /* 0x00000089ff047221 */ /* 0x000fe20000010000 */
[----:B------:R-:W-:Y:S01]  /*0c60*/  SHF.L.U32 R107, R23, 0x10, RZ ;  /* 0x00000010176b7819 */ /* 0x000fe200000006ff */
[----:B------:R-:W-:Y:S01]  /*0c70*/  FMUL.FTZ R158, R96, R15 ;  /* 0x0000000f609e7220 */ /* 0x000fe20000410000 */
[----:B------:R-:W-:Y:S01]  /*0c80*/  FFMA.FTZ R5, R0, R137, RZ ;  /* 0x0000008900057223 */ /* 0x000fe200000100ff */
[----:B------:R-:W-:Y:S01]  /*0c90*/  SHF.L.U32 R132, R6, 0x10, RZ ;  /* 0x0000001006847819 */ /* 0x000fe200000006ff */
[----:B------:R-:W-:Y:S01]  /*0ca0*/  FMUL.FTZ R118, R7, R128 ;  /* 0x0000008007767220 */ /* 0x000fe20000410000 */
[----:B------:R-:W-:Y:S01]  /*0cb0*/  SHF.L.U32 R6, R89, 0x10, RZ ;  /* 0x0000001059067819 */ /* 0x000fe200000006ff */
[----:B------:R-:W-:Y:S01]  /*0cc0*/  FMUL.FTZ R100, R149, R18 ;  /* 0x0000001295647220 */ /* 0x000fe20000410000 */
[----:B------:R-:W-:Y:S01]  /*0cd0*/  SHF.L.U32 R141, R141, 0x10, RZ ;  /* 0x000000108d8d7819 */ /* 0x000fe200000006ff */
[----:B------:R-:W-:Y:S01]  /*0ce0*/  FADD.FTZ R7, R4, R153 ;  /* 0x0000009904077221 */ /* 0x000fe20000010000 */
[----:B------:R-:W-:Y:S01]  /*0cf0*/  FMUL.FTZ R149, R96, R19 ;  /* 0x0000001360957220 */ /* 0x000fe20000410000 */
[----:B------:R-:W-:Y:S01]  /*0d00*/  FFMA.FTZ R4, R158, R153, R5 ;  /* 0x000000999e047223 */ /* 0x000fe20000010005 */
[----:B------:R-:W-:Y:S01]  /*0d10*/  FMUL.FTZ R114, R107, R134 ;  /* 0x000000866b727220 */ /* 0x000fe20000410000 */
[----:B------:R-:W-:Y:S01]  /*0d20*/  SHF.L.U32 R129, R26, 0x10, RZ ;  /* 0x000000101a817819 */ /* 0x000fe200000006ff */
[----:B------:R-:W-:Y:S01]  /*0d30*/  FMUL.FTZ R107, R96, R155 ;  /* 0x0000009b606b7220 */ /* 0x000fe20000410000 */
[----:B------:R-:W-:Y:S01]  /*0d40*/  SHF.R.U64 R147, R10, 0x10, R11 ;  /* 0x000000100a937819 */ /* 0x000fe2000000120b */
[----:B------:R-:W-:Y:S01]  /*0d50*/  FMUL.FTZ R155, R6, R141 ;  /* 0x0000008d069b7220 */ /* 0x000fe20000410000 */
[----:B------:R-:W-:Y:S01]  /*0d60*/  FMUL.FTZ R160, R96, R111 ;  /* 0x0000006f60a07220 */ /* 0x000fe20000410000 */
[----:B------:R-:W-:Y:S01]  /*0d70*/  FADD.FTZ R6, R7, R140 ;  /* 0x0000008c07067221 */ /* 0x000fe20000010000 */
[----:B------:R-:W-:Y:S01]  /*0d80*/  FFMA.FTZ R5, R149, R140, R4 ;  /* 0x0000008c95057223 */ /* 0x000fe20000010004 */
[----:B------:R-:W-:-:S02]  /*0d90*/  SHF.L.U32 R136, R8, 0x10, RZ ;  /* 0x0000001008887819 */ /* 0x000fc400000006ff */
[----:B------:R-:W-:Y:S01]  /*0da0*/  SHF.L.U32 R115, R24, 0x10, RZ ;  /* 0x0000001018737819 */ /* 0x000fe200000006ff */
[----:B------:R-:W-:Y:S01]  /*0db0*/  FMUL.FTZ R98, R129, R16 ;  /* 0x0000001081627220 */ /* 0x000fe20000410000 */
[----:B------:R-:W-:Y:S01]  /*0dc0*/  SHF.R.U64 R148, R8, 0x10, R9 ;  /* 0x0000001008947819 */ /* 0x000fe20000001209 */
[----:B------:R-:W-:Y:S01]  /*0dd0*/  FMUL.FTZ R129, R96, R109 ;  /* 0x0000006d60817220 */ /* 0x000fe20000410000 */
[----:B------:R-:W-:Y:S01]  /*0de0*/  SHF.L.U32 R8, R86, 0x10, RZ ;  /* 0x0000001056087819 */ /* 0x000fe200000006ff */
[----:B------:R-:W-:Y:S01]  /*0df0*/  FADD.FTZ R7, R6, R155 ;  /* 0x0000009b06077221 */ /* 0x000fe20000010000 */
[----:B------:R-:W-:Y:S01]  /*0e00*/  SHF.L.U32 R147, R147, 0x10, RZ ;  /* 0x0000001093937819 */ /* 0x000fe200000006ff */
[----:B------:R-:W-:Y:S01]  /*0e10*/  FFMA.FTZ R4, R160, R155, R5 ;  /* 0x0000009ba0047223 */ /* 0x000fe20000010005 */
[----:B------:R-:W-:Y:S01]  /*0e20*/  SHF.R.U32.HI R152, RZ, 0x10, R9 ;  /* 0x00000010ff987819 */ /* 0x000fe20000011609 */
[----:B------:R-:W-:Y:S01]  /*0e30*/  FMUL.FTZ R108, R115, R136 ;  /* 0x00000088736c7220 */ /* 0x000fe20000410000 */
[----:B------:R-:W-:Y:S01]  /*0e40*/  SHF.R.U32.HI R145, RZ, 0x10, R11 ;  /* 0x00000010ff917819 */ /* 0x000fe2000001160b */
[----:B------:R-:W-:Y:S01]  /*0e50*/  FMUL.FTZ R115, R96, R133 ;  /* 0x0000008560737220 */ /* 0x000fe20000410000 */
[----:B------:R-:W-:Y:S01]  /*0e60*/  SHF.L.U32 R130, R11, 0x10, RZ ;  /* 0x000000100b827819 */ /* 0x000fe200000006ff */
[----:B------:R-:W-:Y:S01]  /*0e70*/  FMUL.FTZ R133, R8, R147 ;  /* 0x0000009308857220 */ /* 0x000fe20000410000 */
[----:B------:R-:W-:Y:S01]  /*0e80*/  SHF.L.U32 R9, R21, 0x10, RZ ;  /* 0x0000001015097819 */ /* 0x000fe200000006ff */
[C---:B------:R-:W-:Y:S01]  /*0e90*/  FMUL.FTZ R150, R96.reuse, R113 ;  /* 0x0000007160967220 */ /* 0x040fe20000410000 */
[----:B------:R-:W-:Y:S01]  /*0ea0*/  FADD.FTZ R6, R7, R118 ;  /* 0x0000007607067221 */ /* 0x000fe20000010000 */
[----:B------:R-:W-:Y:S01]  /*0eb0*/  FFMA.FTZ R5, R129, R118, R4 ;  /* 0x0000007681057223 */ /* 0x000fe20000010004 */
[----:B------:R-:W-:Y:S01]  /*0ec0*/  SHF.L.U32 R145, R145, 0x10, RZ ;  /* 0x0000001091917819 */ /* 0x000fe200000006ff */
[----:B------:R-:W-:Y:S01]  /*0ed0*/  FMUL.FTZ R120, R9, R130 ;  /* 0x0000008209787220 */ /* 0x000fe20000410000 */
[----:B------:R-:W-:Y:S01]  /*0ee0*/  FMUL.FTZ R131, R96, R131 ;  /* 0x0000008360837220 */ /* 0x000fe20000410000 */
        /* <DEDUP_REMOVED lines=9> */
[----:B------:R-:W-:Y:S01]  /*0f80*/  SHF.L.U32 R146, R146, 0x10, RZ ;  /* 0x0000001092927819 */ /* 0x000fe200000006ff */
[----:B------:R-:W-:Y:S01]  /*0f90*/  FADD.FTZ R7, R7, R142 ;  /* 0x0000008e07077221 */ /* 0x000fe20000010000 */
[----:B------:R-:W-:Y:S01]  /*0fa0*/  FFMA.FTZ R4, R151, R142, R4 ;  /* 0x0000008e97047223 */ /* 0x000fe20000010004 */
[----:B------:R-:W-:-:S02]  /*0fb0*/  FMUL.FTZ R135, R96, R135 ;  /* 0x0000008760877220 */ /* 0x000fc40000410000 */
[----:B------:R-:W-:Y:S01]  /*0fc0*/  FMUL.FTZ R122, R13, R146 ;  /* 0x000000920d7a7220 */ /* 0x000fe20000410000 */
[----:B------:R-:W-:Y:S01]  /*0fd0*/  FADD.FTZ R7, R7, R112 ;  /* 0x0000007007077221 */ /* 0x000fe20000010000 */
[----:B------:R-:W-:Y:S01]  /*0fe0*/  FFMA.FTZ R4, R119, R112, R4 ;  /* 0x0000007077047223 */ /* 0x000fe20000010004 */
[----:B------:R-:W-:Y:S01]  /*0ff0*/  SHF.L.U32 R148, R148, 0x10, RZ ;  /* 0x0000001094947819 */ /* 0x000fe200000006ff */
[----:B------:R-:W-:Y:S01]  /*1000*/  FMUL.FTZ R121, R96, R121 ;  /* 0x0000007960797220 */ /* 0x000fe20000410000 */
[----:B------:R-:W-:Y:S01]  /*1010*/  SHF.L.U32 R125, R85, 0x10, RZ ;  /* 0x00000010557d7819 */ /* 0x000fe200000006ff */
[----:B------:R-:W-:Y:S01]  /*1020*/  FADD.FTZ R7, R7, R122 ;  /* 0x0000007a07077221 */ /* 0x000fe20000010000 */
[----:B------:R-:W-:Y:S01]  /*1030*/  SHF.L.U32 R144, R144, 0x10, RZ ;  /* 0x0000001090907819 */ /* 0x000fe200000006ff */
[----:B------:R-:W-:Y:S01]  /*1040*/  FFMA.FTZ R4, R135, R122, R4 ;  /* 0x0000007a87047223 */ /* 0x000fe20000010004 */
[----:B------:R-:W-:Y:S01]  /*1050*/  FMUL.FTZ R110, R139, R148 ;  /* 0x000000948b6e7220 */ /* 0x000fe20000410000 */
[----:B------:R-:W-:Y:S01]  /*1060*/  FMUL.FTZ R139, R96, R123 ;  /* 0x0000007b608b7220 */ /* 0x000fe20000410000 */
[----:B------:R-:W-:Y:S01]  /*1070*/  FADD.FTZ R7, R7, R114 ;  /* 0x0000007207077221 */ /* 0x000fe20000010000 */
[----:B------:R-:W-:Y:S01]  /*1080*/  FMUL.FTZ R124, R125, R144 ;  /* 0x000000907d7c7220 */ /* 0x000fe20000410000 */
[----:B------:R-:W-:-:S03]  /*1090*/  FFMA.FTZ R4, R121, R114, R4 ;  /* 0x0000007279047223 */ /* 0x000fc60000010004 */
[----:B------:R-:W-:Y:S01]  /*10a0*/  FADD.FTZ R7, R7, R124 ;  /* 0x0000007c07077221 */ /* 0x000fe20000010000 */
[----:B------:R-:W-:Y:S01]  /*10b0*/  FFMA.FTZ R4, R139, R124, R4 ;  /* 0x0000007c8b047223 */ /* 0x000fe20000010004 */
[----:B------:R-:W-:Y:S02]  /*10c0*/  FMUL.FTZ R123, R96, R161 ;  /* 0x000000a1607b7220 */ /* 0x000fe40000410000 */
[----:B------:R-:W-:Y:S01]  /*10d0*/  FADD.FTZ R7, R7, R108 ;  /* 0x0000006c07077221 */ /* 0x000fe20000010000 */
[----:B------:R-:W-:Y:S01]  /*10e0*/  FFMA.FTZ R4, R115, R108, R4 ;  /* 0x0000006c73047223 */ /* 0x000fe20000010004 */
[----:B------:R-:W-:Y:S02]  /*10f0*/  SHF.L.U32 R152, R152, 0x10, RZ ;  /* 0x0000001098987819 */ /* 0x000fe400000006ff */
[----:B------:R-:W-:Y:S01]  /*1100*/  FADD.FTZ R7, R7, R110 ;  /* 0x0000006e07077221 */ /* 0x000fe20000010000 */
[----:B------:R-:W-:Y:S01]  /*1110*/  FFMA.FTZ R4, R123, R110, R4 ;  /* 0x0000006e7b047223 */ /* 0x000fe20000010004 */
[----:B------:R-:W-:Y:S01]  /*1120*/  FMUL.FTZ R125, R96, R163 ;  /* 0x000000a3607d7220 */ /* 0x000fe20000410000 */
[----:B------:R-:W-:Y:S01]  /*1130*/  FMUL.FTZ R116, R165, R152 ;  /* 0x00000098a5747220 */ /* 0x000fe20000410000 */
[----:B------:R-:W-:Y:S01]  /*1140*/  FADD.FTZ R7, R7, R106 ;  /* 0x0000006a07077221 */ /* 0x000fe20000010000 */
[----:B------:R-:W-:Y:S01]  /*1150*/  FFMA.FTZ R4, R117, R106, R4 ;  /* 0x0000006a75047223 */ /* 0x000fe20000010004 */
[----:B------:R-:W-:-:S02]  /*1160*/  SHF.L.U32 R154, R154, 0x10, RZ ;  /* 0x000000109a9a7819 */ /* 0x000fc400000006ff */
[----:B------:R-:W-:Y:S01]  /*1170*/  FADD.FTZ R7, R7, R116 ;  /* 0x0000007407077221 */ /* 0x000fe20000010000 */
[----:B------:R-:W-:Y:S01]  /*1180*/  FFMA.FTZ R4, R125, R116, R4 ;  /* 0x000000747d047223 */ /* 0x000fe20000010004 */
[----:B------:R-:W-:Y:S01]  /*1190*/  FMUL.FTZ R111, R96, R167 ;  /* 0x000000a7606f7220 */ /* 0x000fe20000410000 */
[----:B------:R-:W-:Y:S01]  /*11a0*/  FMUL.FTZ R102, R169, R154 ;  /* 0x0000009aa9667220 */ /* 0x000fe20000410000 */
[----:B------:R-:W-:Y:S01]  /*11b0*/  FADD.FTZ R7, R7, R98 ;  /* 0x0000006207077221 */ /* 0x000fe20000010000 */
[----:B------:R-:W-:Y:S01]  /*11c0*/  FFMA.FTZ R4, R107, R98, R4 ;  /* 0x000000626b047223 */ /* 0x000fe20000010004 */
[----:B------:R-:W-:Y:S01]  /*11d0*/  SHF.L.U32 R156, R156, 0x10, RZ ;  /* 0x000000109c9c7819 */ /* 0x000fe200000006ff */
[C---:B------:R-:W-:Y:S01]  /*11e0*/  FMUL.FTZ R109, R96.reuse, R171 ;  /* 0x000000ab606d7220 */ /* 0x040fe20000410000 */
[----:B------:R-:W-:Y:S01]  /*11f0*/  FADD.FTZ R7, R7, R102 ;  /* 0x0000006607077221 */ /* 0x000fe20000010000 */
[----:B------:R-:W-:Y:S01]  /*1200*/  FFMA.FTZ R4, R111, R102, R4 ;  /* 0x000000666f047223 */ /* 0x000fe20000010004 */
[----:B------:R-:W-:Y:S01]  /*1210*/  FMUL.FTZ R113, R96, R173 ;  /* 0x000000ad60717220 */ /* 0x000fe20000410000 */
[----:B------:R-:W-:Y:S01]  /*1220*/  FMUL.FTZ R104, R175, R156 ;  /* 0x0000009caf687220 */ /* 0x000fe20000410000 */
[----:B------:R-:W-:Y:S01]  /*1230*/  FADD.FTZ R7, R7, R100 ;  /* 0x0000006407077221 */ /* 0x000fe20000010000 */
[----:B------:R-:W-:Y:S01]  /*1240*/  FFMA.FTZ R4, R109, R100, R4 ;  /* 0x000000646d047223 */ /* 0x000fe20000010004 */
[----:B------:R-:W-:Y:S01]  /*1250*/  FMUL.FTZ R12, R0, R127 ;  /* 0x0000007f000c7220 */ /* 0x000fe20000410000 */
        /* <DEDUP_REMOVED lines=19> */
[----:B------:R-:W-:Y:S01]  /*1390*/  FADD.FTZ R7, R7, R104 ;  /* 0x0000006807077221 */ /* 0x000fe20000010000 */
[----:B------:R-:W-:Y:S01]  /*13a0*/  FFMA.FTZ R4, R113, R104, R4 ;  /* 0x0000006871047223 */ /* 0x000fe20000010004 */
[----:B------:R-:W-:Y:S06]  /*13b0*/  BRA `(.L_x_197) ;  /* 0x0000000c00b47947 */ /* 0x000fec0003800000 */
.L_x_196:
[----:B------:R-:W0:Y:S01]  /*13c0*/  LDC.64 R4, c[0x0][0x3a8] ;  /* 0x0000ea00ff047b82 */ /* 0x000e220000000a00 */
[C---:B------:R-:W-:Y:S02]  /*13d0*/  IADD3 R103, PT, PT, R105.reuse, 0x100, RZ ;  /* 0x0000010069677810 */ /* 0x040fe40007ffe0ff */
[----:B------:R-:W-:-:S05]  /*13e0*/  IADD3 R101, PT, PT, R105, 0x200, RZ ;  /* 0x0000020069657810 */ /* 0x000fca0007ffe0ff */
[----:B------:R-:W1:Y:S01]  /*13f0*/  LDC.64 R6, c[0x0][0x428] ;  /* 0x00010a00ff067b82 */ /* 0x000e620000000a00 */
[C---:B------:R-:W-:Y:S02]  /*1400*/  IADD3 R99, PT, PT, R105.reuse, 0x300, RZ ;  /* 0x0000030069637810 */ /* 0x040fe40007ffe0ff */
[----:B------:R-:W-:-:S05]  /*1410*/  IADD3 R97, PT, PT, R105, 0x400, RZ ;  /* 0x0000040069617810 */ /* 0x000fca0007ffe0ff */
[----:B------:R-:W2:Y:S01]  /*1420*/  LDC.64 R36, c[0x0][0x438] ;  /* 0x00010e00ff247b82 */ /* 0x000ea20000000a00 */
[----:B0-----:R-:W-:-:S04]  /*1430*/  IMAD.WIDE.U32 R14, R99, 0x8, R4 ;  /* 0x00000008630e7825 */ /* 0x001fc800078e0004 */
[--C-:B------:R-:W-:Y:S01]  /*1440*/  IMAD.WIDE.U32 R18, R97, 0x8, R4.reuse ;  /* 0x0000000861127825 */ /* 0x100fe200078e0004 */
[----:B------:R-:W3:Y:S03]  /*1450*/  LDG.E.64 R124, desc[UR12][R14.64] ;  /* 0x0000000c0e7c7981 */ /* 0x000ee6000c1e1b00 */
[--C-:B------:R-:W-:Y:S01]  /*1460*/  IMAD.WIDE.U32 R10, R103, 0x8, R4.reuse ;  /* 0x00000008670a7825 */ /* 0x100fe200078e0004 */
[----:B------:R3:W4:Y:S03]  /*1470*/  LDG.E.64 R130, desc[UR12][R18.64] ;  /* 0x0000000c12827981 */ /* 0x000726000c1e1b00 */
[--C-:B------:R-:W-:Y:S02]  /*1480*/  IMAD.WIDE.U32 R8, R105, 0x8, R4.reuse ;  /* 0x0000000869087825 */ /* 0x100fe400078e0004 */
[----:B------:R-:W4:Y:S02]  /*1490*/  LDG.E.64 R10, desc[UR12][R10.64] ;  /* 0x0000000c0a0a7981 */ /* 0x000f24000c1e1b00 */
[----:B------:R-:W-:-:S02]  /*14a0*/  IMAD.WIDE.U32 R12, R101, 0x8, R4 ;  /* 0x00000008650c7825 */ /* 0x000fc400078e0004 */
[----:B------:R0:W4:Y:S04]  /*14b0*/  LDG.E.64 R106, desc[UR12][R8.64] ;  /* 0x0000000c086a7981 */ /* 0x000128000c1e1b00 */
[----:B------:R-:W4:Y:S01]  /*14c0*/  LDG.E.64 R116, desc[UR12][R12.64] ;  /* 0x0000000c0c747981 */ /* 0x000f22000c1e1b00 */
[----:B-1----:R-:W-:-:S04]  /*14d0*/  IMAD.WIDE.U32 R4, R105, 0x8, R6 ;  /* 0x0000000869047825 */ /* 0x002fc800078e0006 */
[--C-:B------:R-:W-:Y:S02]  /*14e0*/  IMAD.WIDE.U32 R136, R99, 0x8, R6.reuse ;  /* 0x0000000863887825 */ /* 0x100fe400078e0006 */
[----:B------:R-:W4:Y:S02]  /*14f0*/  LDG.E.64 R4, desc[UR12][R4.64] ;  /* 0x0000000c04047981 */ /* 0x000f24000c1e1b00 */
[--C-:B------:R-:W-:Y:S02]  /*1500*/  IMAD.WIDE.U32 R128, R103, 0x8, R6.reuse ;  /* 0x0000000867807825 */ /* 0x100fe400078e0006 */
[----:B------:R-:W4:Y:S02]  /*1510*/  LDG.E.64 R136, desc[UR12][R136.64] ;  /* 0x0000000c88887981 */ /* 0x000f24000c1e1b00 */
[--C-:B------:R-:W-:Y:S02]  /*1520*/  IMAD.WIDE.U32 R132, R101, 0x8, R6.reuse ;  /* 0x0000000865847825 */ /* 0x100fe400078e0006 */
[----:B------:R-:W4:Y:S04]  /*1530*/  LDG.E.64 R128, desc[UR12][R128.64] ;  /* 0x0000000c80807981 */ /* 0x000f28000c1e1b00 */
[----:B------:R-:W4:Y:S01]  /*1540*/  LDG.E.64 R132, desc[UR12][R132.64] ;  /* 0x0000000c84847981 */ /* 0x000f22000c1e1b00 */
[----:B------:R-:W-:-:S06]  /*1550*/  IMAD.WIDE.U32 R16, R97, 0x8, R6 ;  /* 0x0000000861107825 */ /* 0x000fcc00078e0006 */
[----:B------:R-:W4:Y:S01]  /*1560*/  LDG.E.64 R16, desc[UR12][R16.64] ;  /* 0x0000000c10107981 */ /* 0x000f22000c1e1b00 */
[----:B--2---:R-:W-:-:S04]  /*1570*/  IMAD.WIDE.U32 R28, R105, 0x8, R36 ;  /* 0x00000008691c7825 */ /* 0x004fc800078e0024 */
[--C-:B------:R-:W-:Y:S02]  /*1580*/  IMAD.WIDE.U32 R30, R103, 0x8, R36.reuse ;  /* 0x00000008671e7825 */ /* 0x100fe400078e0024 */
[----:B------:R-:W5:Y:S02]  /*1590*/  LDG.E.64 R28, desc[UR12][R28.64] ;  /* 0x0000000c1c1c7981 */ /* 0x000f64000c1e1b00 */
[--C-:B------:R-:W-:Y:S02]  /*15a0*/  IMAD.WIDE.U32 R32, R101, 0x8, R36.reuse ;  /* 0x0000000865207825 */ /* 0x100fe400078e0024 */
[----:B------:R-:W5:Y:S02]  /*15b0*/  LDG.E.64 R30, desc[UR12][R30.64] ;  /* 0x0000000c1e1e7981 */ /* 0x000f64000c1e1b00 */
[--C-:B------:R-:W-:Y:S02]  /*15c0*/  IMAD.WIDE.U32 R34, R99, 0x8, R36.reuse ;  /* 0x0000000863227825 */ /* 0x100fe400078e0024 */
[----:B------:R-:W5:Y:S02]  /*15d0*/  LDG.E.64 R32, desc[UR12][R32.64] ;  /* 0x0000000c20207981 */ /* 0x000f64000c1e1b00 */
[----:B------:R-:W-:-:S02]  /*15e0*/  IMAD.WIDE.U32 R36, R97, 0x8, R36 ;  /* 0x0000000861247825 */ /* 0x000fc400078e0024 */
[----:B------:R-:W5:Y:S04]  /*15f0*/  LDG.E.64 R34, desc[UR12][R34.64] ;  /* 0x0000000c22227981 */ /* 0x000f68000c1e1b00 */
[----:B------:R-:W5:Y:S01]  /*1600*/  LDG.E.64 R36, desc[UR12][R36.64] ;  /* 0x0000000c24247981 */ /* 0x000f62000c1e1b00 */
[----:B------:R-:W-:Y:S02]  /*1610*/  SHF.L.U32 R142, R87, 0x10, RZ ;  /* 0x00000010578e7819 */ /* 0x000fe400000006ff */
[----:B------:R-:W-:Y:S02]  /*1620*/  SHF.L.U32 R163, R82, 0x10, RZ ;  /* 0x0000001052a37819 */ /* 0x000fe400000006ff */
[----:B------:R-:W-:Y:S02]  /*1630*/  SHF.L.U32 R167, R83, 0x10, RZ ;  /* 0x0000001053a77819 */ /* 0x000fe400000006ff */
[----:B------:R-:W-:-:S02]  /*1640*/  SHF.L.U32 R171, R80, 0x10, RZ ;  /* 0x0000001050ab7819 */ /* 0x000fc400000006ff */
[----:B------:R-:W-:Y:S02]  /*1650*/  SHF.L.U32 R177, R81, 0x10, RZ ;  /* 0x0000001051b17819 */ /* 0x000fe400000006ff */
[--C-:B---3--:R-:W-:Y:S02]  /*1660*/  SHF.R.U64 R18, R124, 0x10, R125.reuse ;  /* 0x000000107c127819 */ /* 0x108fe4000000127d */
[----:B------:R-:W-:Y:S02]  /*1670*/  SHF.R.U32.HI R98, RZ, 0x10, R125 ;  /* 0x00000010ff627819 */ /* 0x000fe4000001167d */
[--C-:B----4-:R-:W-:Y:S02]  /*1680*/  SHF.R.U64 R100, R130, 0x10, R131.reuse ;  /* 0x0000001082647819 */ /* 0x110fe40000001283 */
[----:B------:R-:W-:Y:S02]  /*1690*/  SHF.R.U32.HI R102, RZ, 0x10, R131 ;  /* 0x00000010ff667819 */ /* 0x000fe40000011683 */
[----:B------:R-:W-:-:S02]  /*16a0*/  SHF.L.U32 R123, R124, 0x10, RZ ;  /* 0x000000107c7b7819 */ /* 0x000fc400000006ff */
[----:B------:R-:W-:Y:S02]  /*16b0*/  SHF.L.U32 R125, R125, 0x10, RZ ;  /* 0x000000107d7d7819 */ /* 0x000fe400000006ff */
[----:B------:R-:W-:Y:S02]  /*16c0*/  SHF.L.U32 R127, R130, 0x10, RZ ;  /* 0x00000010827f7819 */ /* 0x000fe400000006ff */
[----:B------:R-:W-:Y:S02]  /*16d0*/  SHF.L.U32 R131, R131, 0x10, RZ ;  /* 0x0000001083837819 */ /* 0x000fe400000006ff */
[C---:B0-----:R-:W-:Y:S02]  /*16e0*/  SHF.R.U64 R8, R10.reuse, 0x10, R11 ;  /* 0x000000100a087819 */ /* 0x041fe4000000120b */
[----:B------:R-:W-:Y:S02]  /*16f0*/  SHF.L.U32 R15, R10, 0x10, RZ ;  /* 0x000000100a0f7819 */ /* 0x000fe400000006ff */
[----:B------:R-:W-:-:S02]  /*1700*/  SHF.R.U64 R6, R106, 0x10, R107 ;  /* 0x000000106a067819 */ /* 0x000fc4000000126b */
[----:B------:R-:W-:Y:S02]  /*1710*/  SHF.R.U32.HI R7, RZ, 0x10, R107 ;  /* 0x00000010ff077819 */ /* 0x000fe4000001166b */
[----:B------:R-:W-:Y:S02]  /*1720*/  SHF.R.U32.HI R10, RZ, 0x10, R11 ;  /* 0x00000010ff0a7819 */ /* 0x000fe4000001160b */
[--C-:B------:R-:W-:Y:S02]  /*1730*/  SHF.R.U64 R12, R116, 0x10, R117.reuse ;  /* 0x00000010740c7819 */ /* 0x100fe40000001275 */
[----:B------:R-:W-:Y:S01]  /*1740*/  SHF.R.U32.HI R14, RZ, 0x10, R117 ;  /* 0x00000010ff0e7819 */ /* 0x000fe20000011675 */
[----:B------:R-:W-:Y:S01]  /*1750*/  IMAD.U32 R109, R11, 0x10000, RZ ;  /* 0x000100000b6d7824 */ /* 0x000fe200078e00ff */
[----:B------:R-:W-:Y:S01]  /*1760*/  SHF.L.U32 R13, R107, 0x10, RZ ;  /* 0x000000106b0d7819 */ /* 0x000fe200000006ff */
[----:B------:R-:W-:Y:S01]  /*1770*/  FADD.FTZ R151, -R0, R123 ;  /* 0x0000007b00977221 */ /* 0x000fe20000010100 */
[----:B------:R-:W-:Y:S01]  /*1780*/  SHF.L.U32 R111, R116, 0x10, RZ ;  /* 0x00000010746f7819 */ /* 0x000fe200000006ff */
[C---:B------:R-:W-:Y:S01]  /*1790*/  FADD.FTZ R153, -R0.reuse, R125 ;  /* 0x0000007d00997221 */ /* 0x040fe20000010100 */
[C---:B------:R-:W-:Y:S01]  /*17a0*/  FADD.FTZ R155, -R0.reuse, R127 ;  /* 0x0000007f009b7221 */ /* 0x040fe20000010100 */
[----:B------:R-:W-:Y:S01]  /*17b0*/  FADD.FTZ R173, -R0, R131 ;  /* 0x0000008300ad7221 */ /* 0x000fe20000010100 */
        /* <DEDUP_REMOVED lines=29> */
[----:B------:R-:W-:Y:S02]  /*1990*/  SHF.R.U64 R148, R136, 0x10, R137 ;  /* 0x0000001088947819 */ /* 0x000fe40000001289 */
[----:B------:R-:W-:Y:S02]  /*19a0*/  SHF.L.U32 R127, R4, 0x10, RZ ;  /* 0x00000010047f7819 */ /* 0x000fe400000006ff */
[----:B------:R-:W-:Y:S02]  /*19b0*/  SHF.L.U32 R136, R136, 0x10, RZ ;  /* 0x0000001088887819 */ /* 0x000fe400000006ff */
[----:B------:R-:W-:Y:S02]  /*19c0*/  SHF.L.U32 R0, R2, 0x10, RZ ;  /* 0x0000001002007819 */ /* 0x000fe400000006ff */
[----:B------:R-:W-:Y:S01]  /*19d0*/  SHF.L.U32 R121, R24, 0x10, RZ ;  /* 0x0000001018797819 */ /* 0x000fe200000006ff */
[----:B------:R-:W-:Y:S01]  /*19e0*/  IMAD.U32 R126, R5, 0x10000, RZ ;  /* 0x00010000057e7824 */ /* 0x000fe200078e00ff */
[----:B------:R-:W-:-:S02]  /*19f0*/  SHF.R.U32.HI R141, RZ, 0x10, R5 ;  /* 0x00000010ff8d7819 */ /* 0x000fc40000011605 */
[----:B------:R-:W-:Y:S02]  /*1a00*/  SHF.L.U32 R4, R88, 0x10, RZ ;  /* 0x0000001058047819 */ /* 0x000fe400000006ff */
[----:B------:R-:W-:Y:S01]  /*1a10*/  SHF.L.U32 R143, R143, 0x10, RZ ;  /* 0x000000108f8f7819 */ /* 0x000fe200000006ff */
[----:B------:R-:W-:Y:S01]  /*1a20*/  FMUL.FTZ R108, R121, R136 ;  /* 0x00000088796c7220 */ /* 0x000fe20000410000 */
[----:B------:R-:W-:Y:S02]  /*1a30*/  SHF.R.U32.HI R152, RZ, 0x10, R137 ;  /* 0x00000010ff987819 */ /* 0x000fe40000011689 */
[----:B------:R-:W-:Y:S01]  /*1a40*/  SHF.L.U32 R138, R137, 0x10, RZ ;  /* 0x00000010898a7819 */ /* 0x000fe200000006ff */
[----:B------:R-:W-:Y:S01]  /*1a50*/  FMUL.FTZ R137, R0, R127 ;  /* 0x0000007f00897220 */ /* 0x000fe20000410000 */
[----:B------:R-:W-:Y:S01]  /*1a60*/  SHF.L.U32 R5, R3, 0x10, RZ ;  /* 0x0000001003057819 */ /* 0x000fe200000006ff */
[----:B-----5:R-:W-:Y:S01]  /*1a70*/  FMUL.FTZ R0, R96, R9 ;  /* 0x0000000960007220 */ /* 0x020fe20000410000 */
[----:B------:R-:W-:Y:S01]  /*1a80*/  SHF.R.U64 R147, R128, 0x10, R129 ;  /* 0x0000001080937819 */ /* 0x000fe20000001281 */
[----:B------:R-:W-:Y:S01]  /*1a90*/  FMUL.FTZ R121, R96, R117 ;  /* 0x0000007560797220 */ /* 0x000fe20000410000 */
[----:B------:R-:W-:Y:S01]  /*1aa0*/  SHF.L.U32 R128, R128, 0x10, RZ ;  /* 0x0000001080807819 */ /* 0x000fe200000006ff */
[----:B------:R-:W-:Y:S01]  /*1ab0*/  FMUL.FTZ R117, R96, R153 ;  /* 0x0000009960757220 */ /* 0x000fe20000410000 */
[----:B------:R-:W-:Y:S01]  /*1ac0*/  SHF.L.U32 R7, R20, 0x10, RZ ;  /* 0x0000001014077819 */ /* 0x000fe200000006ff */
[----:B------:R-:W-:Y:S01]  /*1ad0*/  FMUL.FTZ R153, R4, R143 ;  /* 0x0000008f04997220 */ /* 0x000fe20000410000 */
[C---:B------:R-:W-:Y:S01]  /*1ae0*/  SHF.R.U64 R146, R132.reuse, 0x10, R133 ;  /* 0x0000001084927819 */ /* 0x040fe20000001285 */
[----:B------:R-:W-:Y:S01]  /*1af0*/  FMUL.FTZ R140, R5, R126 ;  /* 0x0000007e058c7220 */ /* 0x000fe20000410000 */
[----:B------:R-:W-:Y:S01]  /*1b00*/  FADD.FTZ R4, RZ, R137 ;  /* 0x00000089ff047221 */ /* 0x000fe20000010000 */
[----:B------:R-:W-:Y:S01]  /*1b10*/  SHF.L.U32 R132, R132, 0x10, RZ ;  /* 0x0000001084847819 */ /* 0x000fe200000006ff */
[----:B------:R-:W-:Y:S01]  /*1b20*/  FMUL.FTZ R158, R96, R11 ;  /* 0x0000000b609e7220 */ /* 0x000fe20000410000 */
[----:B------:R-:W-:Y:S01]  /*1b30*/  SHF.L.U32 R107, R22, 0x10, RZ ;  /* 0x00000010166b7819 */ /* 0x000fe200000006ff */
[----:B------:R-:W-:Y:S01]  /*1b40*/  FFMA.FTZ R5, R0, R137, RZ ;  /* 0x0000008900057223 */ /* 0x000fe200000100ff */
[----:B------:R-:W-:Y:S01]  /*1b50*/  SHF.L.U32 R6, R89, 0x10, RZ ;  /* 0x0000001059067819 */ /* 0x000fe200000006ff */
[----:B------:R-:W-:Y:S01]  /*1b60*/  FMUL.FTZ R118, R7, R128 ;  /* 0x0000008007767220 */ /* 0x000fe20000410000 */
[----:B------:R-:W-:Y:S01]  /*1b70*/  SHF.L.U32 R141, R141, 0x10, RZ ;  /* 0x000000108d8d7819 */ /* 0x000fe200000006ff */
[----:B------:R-:W-:Y:S01]  /*1b80*/  FADD.FTZ R7, R4, R153 ;  /* 0x0000009904077221 */ /* 0x000fe20000010000 */
[----:B------:R-:W-:Y:S01]  /*1b90*/  FMUL.FTZ R149, R96, R13 ;  /* 0x0000000d60957220 */ /* 0x000fe20000410000 */
[----:B------:R-:W-:Y:S01]  /*1ba0*/  FFMA.FTZ R4, R158, R153, R5 ;  /* 0x000000999e047223 */ /* 0x000fe20000010005 */
[----:B------:R-:W-:Y:S01]  /*1bb0*/  SHF.R.U32.HI R145, RZ, 0x10, R129 ;  /* 0x00000010ff917819 */ /* 0x000fe20000011681 */
[----:B------:R-:W-:Y:S01]  /*1bc0*/  FMUL.FTZ R112, R107, R132 ;  /* 0x000000846b707220 */ /* 0x000fe20000410000 */
[----:B------:R-:W-:Y:S01]  /*1bd0*/  SHF.L.U32 R130, R129, 0x10, RZ ;  /* 0x0000001081827819 */ /* 0x000fe200000006ff */
[----:B------:R-:W-:Y:S01]  /*1be0*/  FMUL.FTZ R107, R96, R155 ;  /* 0x0000009b606b7220 */ /* 0x000fe20000410000 */
[----:B------:R-:W-:Y:S01]  /*1bf0*/  SHF.L.U32 R129, R25, 0x10, RZ ;  /* 0x0000001019817819 */ /* 0x000fe200000006ff */
[----:B------:R-:W-:Y:S01]  /*1c00*/  FMUL.FTZ R155, R6, R141 ;  /* 0x0000008d069b7220 */ /* 0x000fe20000410000 */
[----:B------:R-:W-:Y:S01]  /*1c10*/  FMUL.FTZ R160, R96, R15 ;  /* 0x0000000f60a07220 */ /* 0x000fe20000410000 */
[----:B------:R-:W-:Y:S01]  /*1c20*/  FADD.FTZ R6, R7, R140 ;  /* 0x0000008c07067221 */ /* 0x000fe20000010000 */
[----:B------:R-:W-:Y:S01]  /*1c30*/  FFMA.FTZ R5, R149, R140, R4 ;  /* 0x0000008c95057223 */ /* 0x000fe20000010004 */
[----:B------:R-:W-:-:S02]  /*1c40*/  SHF.R.U32.HI R144, RZ, 0x10, R133 ;  /* 0x00000010ff907819 */ /* 0x000fc40000011685 */
[----:B------:R-:W-:Y:S01]  /*1c50*/  SHF.L.U32 R134, R133, 0x10, RZ ;  /* 0x0000001085867819 */ /* 0x000fe200000006ff */
[----:B------:R-:W-:Y:S01]  /*1c60*/  FMUL.FTZ R106, R129, R138 ;  /* 0x0000008a816a7220 */ /* 0x000fe20000410000 */
[----:B------:R-:W-:Y:S02]  /*1c70*/  SHF.L.U32 R18, R17, 0x10, RZ ;  /* 0x0000001011127819 */ /* 0x000fe400000006ff */
[----:B------:R-:W-:Y:S01]  /*1c80*/  SHF.L.U32 R133, R27, 0x10, RZ ;  /* 0x000000101b857819 */ /* 0x000fe200000006ff */
[----:B------:R-:W-:Y:S01]  /*1c90*/  FMUL.FTZ R129, R96, R19 ;  /* 0x0000001360817220 */ /* 0x000fe20000410000 */
[----:B------:R-:W-:Y:S01]  /*1ca0*/  SHF.L.U32 R8, R86, 0x10, RZ ;  /* 0x0000001056087819 */ /* 0x000fe200000006ff */
[----:B------:R-:W-:Y:S01]  /*1cb0*/  FADD.FTZ R7, R6, R155 ;  /* 0x0000009b06077221 */ /* 0x000fe20000010000 */
[----:B------:R-:W-:Y:S01]  /*1cc0*/  SHF.L.U32 R147, R147, 0x10, RZ ;  /* 0x0000001093937819 */ /* 0x000fe200000006ff */
[----:B------:R-:W-:Y:S01]  /*1cd0*/  FFMA.FTZ R4, R160, R155, R5 ;  /* 0x0000009ba0047223 */ /* 0x000fe20000010005 */
[C---:B------:R-:W-:Y:S01]  /*1ce0*/  SHF.R.U64 R154, R16.reuse, 0x10, R17 ;  /* 0x00000010109a7819 */ /* 0x040fe20000001211 */
[----:B------:R-:W-:Y:S01]  /*1cf0*/  FMUL.FTZ R100, R133, R18 ;  /* 0x0000001285647220 */ /* 0x000fe20000410000 */
[----:B------:R-:W-:-:S02]  /*1d00*/  SHF.L.U32 R16, R16, 0x10, RZ ;  /* 0x0000001010107819 */ /* 0x000fc400000006ff */
[----:B------:R-:W-:Y:S02]  /*1d10*/  SHF.R.U32.HI R156, RZ, 0x10, R17 ;  /* 0x00000010ff9c7819 */ /* 0x000fe40000011611 */
        /* <DEDUP_REMOVED lines=8> */
[----:B------:R-:W-:Y:S01]  /*1da0*/  SHF.L.U32 R145, R145, 0x10, RZ ;  /* 0x0000001091917819 */ /* 0x000fe200000006ff */
        /* <DEDUP_REMOVED lines=8> */
[----:B------:R-:W-:Y:S01]  /*1e30*/  FADD.FTZ R7, R7, R120 ;  /* 0x0000007807077221 */ /* 0x000fe20000010000 */
[----:B------:R-:W-:Y:S01]  /*1e40*/  FFMA.FTZ R4, R131, R120, R4 ;  /* 0x0000007883047223 */ /* 0x000fe20000010004 */
[----:B------:R-:W-:Y:S01]  /*1e50*/  SHF.L.U32 R146, R146, 0x10, RZ ;  /* 0x0000001092927819 */ /* 0x000fe200000006ff */
[----:B------:R-:W-:-:S02]  /*1e60*/  IMAD.U32 R123, R84, 0x10000, RZ ;  /* 0x00010000547b7824 */ /* 0x000fc400078e00ff */
[C---:B------:R-:W-:Y:S01]  /*1e70*/  FMUL.FTZ R119, R96.reuse, R119 ;  /* 0x0000007760777220 */ /* 0x040fe20000410000 */
[----:B------:R-:W-:Y:S01]  /*1e80*/  FADD.FTZ R7, R7, R142 ;  /* 0x0000008e07077221 */ /* 0x000fe20000010000 */
[----:B------:R-:W-:Y:S01]  /*1e90*/  FFMA.FTZ R4, R151, R142, R4 ;  /* 0x0000008e97047223 */ /* 0x000fe20000010004 */
[----:B------:R-:W-:Y:S01]  /*1ea0*/  FMUL.FTZ R122, R123, R146 ;  /* 0x000000927b7a7220 */ /* 0x000fe20000410000 */
[----:B------:R-:W-:Y:S01]  /*1eb0*/  FMUL.FTZ R135, R96, R135 ;  /* 0x0000008760877220 */ /* 0x000fe20000410000 */
[----:B------:R-:W-:Y:S01]  /*1ec0*/  FADD.FTZ R7, R7, R112 ;  /* 0x0000007007077221 */ /* 0x000fe20000010000 */
[----:B------:R-:W-:Y:S01]  /*1ed0*/  FFMA.FTZ R4, R119, R112, R4 ;  /* 0x0000007077047223 */ /* 0x000fe20000010004 */
[----:B------:R-:W-:Y:S02]  /*1ee0*/  SHF.L.U32 R125, R85, 0x10, RZ ;  /* 0x00000010557d7819 */ /* 0x000fe400000006ff */
[----:B------:R-:W-:Y:S01]  /*1ef0*/  SHF.L.U32 R144, R144, 0x10, RZ ;  /* 0x0000001090907819 */ /* 0x000fe200000006ff */
[----:B------:R-:W-:Y:S01]  /*1f00*/  FADD.FTZ R7, R7, R122 ;  /* 0x0000007a07077221 */ /* 0x000fe20000010000 */
[----:B------:R-:W-:Y:S01]  /*1f10*/  FFMA.FTZ R4, R135, R122, R4 ;  /* 0x0000007a87047223 */ /* 0x000fe20000010004 */
[----:B------:R-:W-:-:S02]  /*1f20*/  FMUL.FTZ R139, R96, R139 ;  /* 0x0000008b608b7220 */ /* 0x000fc40000410000 */
[----:B------:R-:W-:Y:S01]  /*1f30*/  FMUL.FTZ R124, R125, R144 ;  /* 0x000000907d7c7220 */ /* 0x000fe20000410000 */
        /* <DEDUP_REMOVED lines=9> */
[----:B------:R-:W-:-:S02]  /*1fd0*/  IMAD.U32 R152, R152, 0x10000, RZ ;  /* 0x0001000098987824 */ /* 0x000fc400078e00ff */
[----:B------:R-:W-:Y:S01]  /*1fe0*/  FADD.FTZ R7, R7, R110 ;  /* 0x0000006e07077221 */ /* 0x000fe20000010000 */
[----:B------:R-:W-:Y:S01]  /*1ff0*/  FFMA.FTZ R4, R123, R110, R4 ;  /* 0x0000006e7b047223 */ /* 0x000fe20000010004 */
[----:B------:R-:W-:Y:S01]  /*2000*/  FMUL.FTZ R116, R167, R152 ;  /* 0x00000098a7747220 */ /* 0x000fe20000410000 */
        /* <DEDUP_REMOVED lines=39> */
[----:B------:R-:W-:-:S07]  /*2280*/  FFMA.FTZ R4, R113, R104, R4 ;  /* 0x0000006871047223 */ /* 0x000fce0000010004 */
.L_x_197:
[----:B------:R-:W0:Y:S01]  /*2290*/  SHFL.DOWN PT, R6, R7, 0x10, 0x1f ;  /* 0x0a001f0007067f89 */ /* 0x000e2200000e0000 */
[----:B------:R-:W-:Y:S01]  /*22a0*/  LOP3.LUT P0, RZ, R38, 0x1f, RZ, 0xc0, !PT ;  /* 0x0000001f26ff7812 */ /* 0x000fe2000780c0ff */
[----:B------:R-:W-:Y:S02]  /*22b0*/  BSSY.RECONVERGENT B0, `(.L_x_198) ;  /* 0x000001e000007945 */ /* 0x000fe40003800200 */
        /* <DEDUP_REMOVED lines=20> */
[----:B------:R-:W0:Y:S01]  /*2400*/  S2R R38, SR_TID.X ;  /* 0x0000000000267919 */ /* 0x000e220000002100 */
[----:B------:R-:W1:Y:S01]  /*2410*/  S2UR UR5, SR_CgaCtaId ;  /* 0x00000000000579c3 */ /* 0x000e620000008800 */
[----:B------:R-:W-:Y:S02]  /*2420*/  UMOV UR4, 0x400 ;  /* 0x0000040000047882 */ /* 0x000fe40000000000 */
[----:B-1----:R-:W-:-:S04]  /*2430*/  ULEA UR4, UR5, UR4, 0x18 ;  /* 0x0000000405047291 */ /* 0x002fc8000f8ec0ff */
[----:B------:R-:W-:Y:S02]  /*2440*/  UIADD3 UR5, UPT, UPT, UR4, 0x5040, URZ ;  /* 0x0000504004057890 */ /* 0x000fe4000fffe0ff */
[----:B------:R-:W-:Y:S01]  /*2450*/  @!UP4 UIADD3 UR5, UPT, UPT, UR4, 0x5000, URZ ;  /* 0x000050000405c890 */ /* 0x000fe2000fffe0ff */
[----:B0-----:R-:W-:-:S04]  /*2460*/  SHF.R.U32.HI R6, RZ, 0x2, R38 ;  /* 0x00000002ff067819 */ /* 0x001fc80000011626 */
[----:B------:R-:W-:-:S05]  /*2470*/  LOP3.LUT R6, R6, 0x38, RZ, 0xc0, !PT ;  /* 0x0000003806067812 */ /* 0x000fca00078ec0ff */
[----:B------:R0:W-:Y:S02]  /*2480*/  STS.64 [R6+UR5], R4 ;  /* 0x0000000406007988 */ /* 0x0001e40008000a05 */
.L_x_199:
[----:B------:R-:W-:Y:S05]  /*2490*/  BSYNC.RECONVERGENT B0 ;  /* 0x0000000000007941 */ /* 0x000fea0003800200 */
.L_x_198:
[----:B------:R-:W1:Y:S08]  /*24a0*/  S2UR UR5, SR_CgaCtaId ;  /* 0x00000000000579c3 */ /* 0x000e700000008800 */
[----:B------:R-:W-:Y:S01]  /*24b0*/  BAR.SYNC.DEFER_BLOCKING 0x0 ;  /* 0x0000000000007b1d */ /* 0x000fe20000010000 */
[----:B------:R-:W-:Y:S01]  /*24c0*/  FADD.FTZ R79, R12, R79 ;  /* 0x0000004f0c4f7221 */ /* 0x000fe20000010000 */
[----:B------:R-:W-:Y:S01]  /*24d0*/  FADD.FTZ R78, R13, R78 ;  /* 0x0000004e0d4e7221 */ /* 0x000fe20000010000 */
[----:B------:R-:W-:Y:S01]  /*24e0*/  FADD.FTZ R77, R14, R77 ;  /* 0x0000004d0e4d7221 */ /* 0x000fe20000010000 */
[----:B------:R-:W-:Y:S01]  /*24f0*/  FADD.FTZ R76, R17, R76 ;  /* 0x0000004c114c7221 */ /* 0x000fe20000010000 */
[----:B------:R-:W-:Y:S01]  /*2500*/  FADD.FTZ R73, R18, R73 ;  /* 0x0000004912497221 */ /* 0x000fe20000010000 */
[----:B------:R-:W-:Y:S01]  /*2510*/  UMOV UR4, 0x400 ;  /* 0x0000040000047882 */ /* 0x000fe20000000000 */
[----:B------:R-:W-:Y:S01]  /*2520*/  FADD.FTZ R71, R16, R71 ;  /* 0x0000004710477221 */ /* 0x000fe20000010000 */
[----:B------:R-:W-:Y:S01]  /*2530*/  FADD.FTZ R55, R127, R55 ;  /* 0x000000377f377221 */ /* 0x000fe20000010000 */
[----:B------:R-:W-:Y:S01]  /*2540*/  UISETP.NE.U32.AND UP0, UPT, UR16, URZ, UPT ;  /* 0x000000ff1000728c */ /* 0x000fe2000bf05070 */
[----:B------:R-:W-:Y:S01]  /*2550*/  FADD.FTZ R75, R164, R75 ;  /* 0x0000004ba44b7221 */ /* 0x000fe20000010000 */
[----:B------:R-:W-:Y:S01]  /*2560*/  FADD.FTZ R74, R156, R74 ;  /* 0x0000004a9c4a7221 */ /* 0x000fe20000010000 */
[----:B------:R-:W-:Y:S01]  /*2570*/  FADD.FTZ R72, R154, R72 ;  /* 0x000000489a487221 */ /* 0x000fe20000010000 */
[----:B------:R-:W-:Y:S01]  /*2580*/  UISETP.NE.AND.EX UP0, UPT, UR17, URZ, UPT, UP0 ;  /* 0x000000ff1100728c */ /* 0x000fe2000bf05300 */
[----:B------:R-:W-:Y:S01]  /*2590*/  FADD.FTZ R70, R152, R70 ;  /* 0x0000004698467221 */ /* 0x000fe20000010000 */
        /* <DEDUP_REMOVED lines=8> */
[----:B-1----:R-:W-:Y:S01]  /*2620*/  ULEA UR4, UR5, UR4, 0x18 ;  /* 0x0000000405047291 */ /* 0x002fe2000f8ec0ff */
[----:B------:R-:W-:Y:S01]  /*2630*/  FADD.FTZ R61, R130, R61 ;  /* 0x0000003d823d7221 */ /* 0x000fe20000010000 */
[----:B------:R-:W-:Y:S01]  /*2640*/  FADD.FTZ R60, R147, R60 ;  /* 0x0000003c933c7221 */ /* 0x000fe20000010000 */
[----:B------:R-:W-:Y:S01]  /*2650*/  FADD.FTZ R59, R128, R59 ;  /* 0x0000003b803b7221 */ /* 0x000fe20000010000 */
[----:B------:R-:W-:Y:S01]  /*2660*/  UIADD3 UR5, UPT, UPT, UR4, 0x5040, URZ ;  /* 0x0000504004057890 */ /* 0x000fe2000fffe0ff */
[----:B------:R-:W-:Y:S01]  /*2670*/  FADD.FTZ R58, R141, R58 ;  /* 0x0000003a8d3a7221 */ /* 0x000fe20000010000 */
[----:B------:R-:W-:Y:S01]  /*2680*/  @!UP4 UIADD3 UR5, UPT, UPT, UR4, 0x5000, URZ ;  /* 0x000050000405c890 */ /* 0x000fe2000fffe0ff */
[----:B------:R-:W-:Y:S01]  /*2690*/  FADD.FTZ R57, R126, R57 ;  /* 0x000000397e397221 */ /* 0x000fe20000010000 */
[----:B------:R-:W-:Y:S01]  /*26a0*/  UIADD3 UR10, UPT, UPT, UR4, 0x5050, URZ ;  /* 0x00005050040a7890 */ /* 0x000fe2000fffe0ff */
[----:B------:R-:W-:Y:S01]  /*26b0*/  FADD.FTZ R56, R143, R56 ;  /* 0x000000388f387221 */ /* 0x000fe20000010000 */
[----:B------:R-:W-:Y:S01]  /*26c0*/  @!UP4 UIADD3 UR10, UPT, UPT, UR4, 0x5010, URZ ;  /* 0x00005010040ac890 */ /* 0x000fe2000fffe0ff */
[----:B------:R-:W-:Y:S01]  /*26d0*/  FADD.FTZ R54, R175, R54 ;  /* 0x00000036af367221 */ /* 0x000fe20000010000 */
[----:B------:R-:W-:Y:S01]  /*26e0*/  FADD.FTZ R53, R176, R53 ;  /* 0x00000035b0357221 */ /* 0x000fe20000010000 */
[----:B------:R-:W-:Y:S01]  /*26f0*/  FADD.FTZ R52, R173, R52 ;  /* 0x00000034ad347221 */ /* 0x000fe20000010000 */
[----:B------:R-:W-:Y:S01]  /*2700*/  FADD.FTZ R51, R174, R51 ;  /* 0x00000033ae337221 */ /* 0x000fe20000010000 */
[----:B0-----:R-:W0:Y:S01]  /*2710*/  LDS.128 R4, [UR5] ;  /* 0x00000005ff047984 */ /* 0x001e220008000c00 */
[----:B------:R-:W-:Y:S01]  /*2720*/  UIADD3 UR5, UPT, UPT, UR4, 0x5060, URZ ;  /* 0x0000506004057890 */ /* 0x000fe2000fffe0ff */
[----:B------:R-:W-:Y:S01]  /*2730*/  FADD.FTZ R50, R171, R50 ;  /* 0x00000032ab327221 */ /* 0x000fe20000010000 */
[----:B------:R-:W-:Y:S01]  /*2740*/  @!UP4 UIADD3 UR5, UPT, UPT, UR4, 0x5020, URZ ;  /* 0x000050200405c890 */ /* 0x000fe2000fffe0ff */
[----:B------:R-:W1:Y:S01]  /*2750*/  LDS.128 R8, [UR10] ;  /* 0x0000000aff087984 */ /* 0x000e620008000c00 */
[----:B------:R-:W-:Y:S01]  /*2760*/  UIADD3 UR10, UPT, UPT, UR4, 0x5070, URZ ;  /* 0x00005070040a7890 */ /* 0x000fe2000fffe0ff */
[----:B------:R-:W-:Y:S01]  /*2770*/  FADD.FTZ R49, R172, R49 ;  /* 0x00000031ac317221 */ /* 0x000fe20000010000 */
[----:B------:R-:W-:Y:S01]  /*2780*/  @!UP4 UIADD3 UR10, UPT, UPT, UR4, 0x5030, URZ ;  /* 0x00005030040ac890 */ /* 0x000fe2000fffe0ff */
[----:B------:R-:W-:Y:S01]  /*2790*/  FADD.FTZ R48, R169, R48 ;  /* 0x00000030a9307221 */ /* 0x000fe20000010000 */
[----:B------:R-:W-:Y:S01]  /*27a0*/  FADD.FTZ R47, R170, R47 ;  /* 0x0000002faa2f7221 */ /* 0x000fe20000010000 */
[----:B------:R-:W-:Y:S01]  /*27b0*/  FADD.FTZ R46, R167, R46 ;  /* 0x0000002ea72e7221 */ /* 0x000fe20000010000 */
[----:B------:R-:W-:Y:S01]  /*27c0*/  FADD.FTZ R45, R168, R45 ;  /* 0x0000002da82d7221 */ /* 0x000fe20000010000 */
[----:B------:R-:W2:Y:S01]  /*27d0*/  LDS.128 R12, [UR5] ;  /* 0x00000005ff0c7984 */ /* 0x000ea20008000c00 */
[----:B------:R-:W-:Y:S01]  /*27e0*/  FADD.FTZ R44, R165, R44 ;  /* 0x0000002ca52c7221 */ /* 0x000fe20000010000 */
[----:B------:R-:W-:Y:S01]  /*27f0*/  FADD.FTZ R43, R166, R43 ;  /* 0x0000002ba62b7221 */ /* 0x000fe20000010000 */
[----:B------:R-:W-:Y:S01]  /*2800*/  FADD.FTZ R42, R163, R42 ;  /* 0x0000002aa32a7221 */ /* 0x000fe20000010000 */
[----:B------:R-:W3:Y:S01]  /*2810*/  LDS.128 R16, [UR10] ;  /* 0x0000000aff107984 */ /* 0x000ee20008000c00 */
[----:B------:R-:W-:Y:S01]  /*2820*/  FADD.FTZ R41, R162, R41 ;  /* 0x00000029a2297221 */ /* 0x000fe20000010000 */
[----:B------:R-:W-:Y:S01]  /*2830*/  FADD.FTZ R40, R161, R40 ;  /* 0x00000028a1287221 */ /* 0x000fe20000010000 */
[----:B0-----:R-:W-:Y:S01]  /*2840*/  FADD.FTZ R127, RZ, R4 ;  /* 0x00000004ff7f7221 */ /* 0x001fe20000010000 */
[----:B------:R-:W-:-:S02]  /*2850*/  FADD.FTZ R4, RZ, R5 ;  /* 0x00000005ff047221 */ /* 0x000fc40000010000 */
        /* <DEDUP_REMOVED lines=19> */
[----:B------:R-:W-:Y:S06]  /*2990*/  BRA.U UP0, `(.L_x_200) ;  /* 0x00000005009c7547 */ /* 0x000fec000b800000 */
        /* <DEDUP_REMOVED lines=8> */
[C-C-:B------:R-:W-:Y:S01]  /*2a20*/  FFMA.FTZ R0, R6.reuse, R0, R7.reuse ;  /* 0x0000000006007223 */ /* 0x140fe20000010007 */
[C-C-:B------:R-:W-:Y:S01]  /*2a30*/  FFMA.FTZ R158, R6.reuse, R158, R7.reuse ;  /* 0x0000009e069e7223 */ /* 0x140fe20000010007 */
[C-C-:B------:R-:W-:Y:S01]  /*2a40*/  FFMA.FTZ R149, R6.reuse, R149, R7.reuse ;  /* 0x0000009506957223 */ /* 0x140fe20000010007 */
[----:B------:R-:W-:Y:S01]  /*2a50*/  FFMA.FTZ R160, R6, R160, R7 ;  /* 0x000000a006a07223 */ /* 0x000fe20000010007 */
[----:B------:R-:W-:Y:S01]  /*2a60*/  FADD.FTZ R137, -R0, R137 ;  /* 0x0000008900897221 */ /* 0x000fe20000010100 */
[----:B------:R-:W-:Y:S01]  /*2a70*/  FADD.FTZ R153, -R158, R153 ;  /* 0x000000999e997221 */ /* 0x000fe20000010100 */
[----:B------:R-:W-:Y:S01]  /*2a80*/  FADD.FTZ R149, -R149, R140 ;  /* 0x0000008c95957221 */ /* 0x000fe20000010100 */
[----:B------:R-:W-:Y:S01]  /*2a90*/  FADD.FTZ R155, -R160, R155 ;  /* 0x0000009ba09b7221 */ /* 0x000fe20000010100 */
        /* <DEDUP_REMOVED lines=11> */
.L_x_202:
        /* <DEDUP_REMOVED lines=23> */
.L_x_201:
        /* <DEDUP_REMOVED lines=26> */
.L_x_204:
        /* <DEDUP_REMOVED lines=27> */
.L_x_200:
        /* <DEDUP_REMOVED lines=8> */
[----:B------:R-:W-:Y:S01]  /*3090*/  FFMA.FTZ R0, R6, R0, R7 ;  /* 0x0000000006007223 */ /* 0x000fe20000010007 */
[----:B------:R-:W-:Y:S01]  /*30a0*/  SHF.R.U64 R9, R28, 0x10, R29 ;  /* 0x000000101c097819 */ /* 0x000fe2000000121d */
[----:B------:R-:W-:Y:S01]  /*30b0*/  FFMA.FTZ R158, R6, R158, R7 ;  /* 0x0000009e069e7223 */ /* 0x000fe20000010007 */
[----:B------:R-:W-:Y:S01]  /*30c0*/  MOV R4, R29 ;  /* 0x0000001d00047202 */ /* 0x000fe20000000f00 */
[----:B------:R-:W-:Y:S01]  /*30d0*/  FADD.FTZ R137, -R0, R137 ;  /* 0x0000008900897221 */ /* 0x000fe20000010100 */
[----:B------:R-:W-:Y:S01]  /*30e0*/  MOV R0, R28 ;  /* 0x0000001c00007202 */ /* 0x000fe20000000f00 */
[C---:B------:R-:W-:Y:S01]  /*30f0*/  FFMA.FTZ R149, R6.reuse, R149, R7 ;  /* 0x0000009506957223 */ /* 0x040fe20000010007 */
[----:B------:R-:W-:Y:S01]  /*3100*/  SHF.R.U32.HI R13, RZ, 0x10, R29 ;  /* 0x00000010ff0d7819 */ /* 0x000fe2000001161d */
[----:B------:R-:W-:Y:S01]  /*3110*/  FFMA.FTZ R160, R6, R160, R7 ;  /* 0x000000a006a07223 */ /* 0x000fe20000010007 */
[----:B------:R-:W-:Y:S01]  /*3120*/  SHF.L.U32 R5, R0, 0x10, RZ ;  /* 0x0000001000057819 */ /* 0x000fe200000006ff */
[----:B------:R-:W-:Y:S01]  /*3130*/  FADD.FTZ R158, -R158, R153 ;  /* 0x000000999e9e7221 */ /* 0x000fe20000010100 */
[----:B------:R-:W-:Y:S01]  /*3140*/  SHF.L.U32 R9, R9, 0x10, RZ ;  /* 0x0000001009097819 */ /* 0x000fe200000006ff */
[----:B------:R-:W-:Y:S01]  /*3150*/  FADD.FTZ R140, -R149, R140 ;  /* 0x0000008c958c7221 */ /* 0x000fe20000010100 */
[----:B------:R-:W-:Y:S01]  /*3160*/  SHF.L.U32 R11, R4, 0x10, RZ ;  /* 0x00000010040b7819 */ /* 0x000fe200000006ff */
[----:B------:R-:W-:Y:S01]  /*3170*/  FADD.FTZ R4, -R160, R155 ;  /* 0x0000009ba0047221 */ /* 0x000fe20000010100 */
[----:B------:R-:W-:Y:S01]  /*3180*/  SHF.L.U32 R13, R13, 0x10, RZ ;  /* 0x000000100d0d7819 */ /* 0x000fe200000006ff */
[C---:B------:R-:W-:Y:S01]  /*3190*/  FFMA.FTZ R5, R96.reuse, R137, R5 ;  /* 0x0000008960057223 */ /* 0x040fe20000010005 */
        /* <DEDUP_REMOVED lines=10> */
.L_x_206:
[C-C-:B------:R-:W-:Y:S01]  /*3240*/  FFMA.FTZ R0, R6.reuse, R0, R7.reuse ;  /* 0x0000000006007223 */ /* 0x140fe20000010007 */
[----:B------:R-:W-:Y:S01]  /*3250*/  MOV R5, R29 ;  /* 0x0000001d00057202 */ /* 0x000fe20000000f00 */
[----:B------:R-:W-:Y:S01]  /*3260*/  FFMA.FTZ R149, R6, R149, R7 ;  /* 0x0000009506957223 */ /* 0x000fe20000010007 */
[----:B------:R-:W-:Y:S01]  /*3270*/  SHF.R.U32.HI R8, RZ, 0x10, R29 ;  /* 0x00000010ff087819 */ /* 0x000fe2000001161d */
[----:B------:R-:W-:Y:S01]  /*3280*/  FADD.FTZ R137, -R0, R137 ;  /* 0x0000008900897221 */ /* 0x000fe20000010100 */
[----:B------:R-:W-:Y:S01]  /*3290*/  MOV R0, R28 ;  /* 0x0000001c00007202 */ /* 0x000fe20000000f00 */
[----:B------:R-:W-:Y:S01]  /*32a0*/  FFMA.FTZ R160, R6, R160, R7 ;  /* 0x000000a006a07223 */ /* 0x000fe20000010007 */
[----:B------:R-:W-:Y:S01]  /*32b0*/  SHF.R.U64 R4, R28, 0x10, R29 ;  /* 0x000000101c047819 */ /* 0x000fe2000000121d */
        /* <DEDUP_REMOVED lines=23> */
.L_x_205:
[----:B------:R-:W-:-:S04]  /*3430*/  UISETP.NE.U32.AND UP1, UPT, UR6, URZ, UPT ;  /* 0x000000ff0600728c */ /* 0x000fc8000bf25070 */
[----:B------:R-:W-:-:S09]  /*3440*/  UISETP.NE.AND.EX UP1, UPT, UR7, URZ, UPT, UP1 ;  /* 0x000000ff0700728c */ /* 0x000fd2000bf25310 */
[----:B------:R-:W-:Y:S05]  /*3450*/  BRA.U UP1, `(.L_x_207) ;  /* 0x00000001017c7547 */ /* 0x000fea000b800000 */
        /* <DEDUP_REMOVED lines=14> */
[----:B------:R-:W-:-:S02]  /*3540*/  IMAD.U32 R8, R8, 0x10000, RZ ;  /* 0x0001000008087824 */ /* 0x000fc400078e00ff */
[----:B------:R-:W-:Y:S01]  /*3550*/  FADD.FTZ R153, -R158, R153 ;  /* 0x000000999e997221 */ /* 0x000fe20000010100 */
[C---:B------:R-:W-:Y:S01]  /*3560*/  FFMA.FTZ R5, R96.reuse, R149, R5 ;  /* 0x0000009560057223 */ /* 0x040fe20000010005 */
        /* <DEDUP_REMOVED lines=14> */
.L_x_207:
        /* <DEDUP_REMOVED lines=33> */
[----:B------:R-:W-:-:S07]  /*3860*/  PRMT R95, R11, 0x7610, R95 ;  /* 0x000076100b5f7816 */ /* 0x000fce000000005f */
.L_x_203:
[----:B------:R-:W0:Y:S01]  /*3870*/  LDC.64 R4, c[0x0][0x468] ;  /* 0x00011a00ff047b82 */ /* 0x000e220000000a00 */
[----:B------:R-:W-:Y:S01]  /*3880*/  UISETP.NE.U32.AND UP1, UPT, UR4, URZ, UPT ;  /* 0x000000ff0400728c */ /* 0x000fe2000bf25070 */
[----:B------:R-:W-:Y:S01]  /*3890*/  LOP3.LUT R8, R0, 0xffff, RZ, 0xc0, !PT ;  /* 0x0000ffff00087812 */ /* 0x000fe200078ec0ff */
[----:B------:R-:W-:Y:S01]  /*38a0*/  UISETP.NE.U32.AND UP3, UPT, UR16, URZ, UPT ;  /* 0x000000ff1000728c */ /* 0x000fe2000bf65070 */
[----:B------:R-:W-:Y:S01]  /*38b0*/  PRMT R13, R10, 0x5410, R13 ;  /* 0x000054100a0d7816 */ /* 0x000fe2000000000d */
[----:B------:R-:W-:Y:S02]  /*38c0*/  UISETP.NE.AND.EX UP1, UPT, UR5, URZ, UPT, UP1 ;  /* 0x000000ff0500728c */ /* 0x000fe4000bf25310 */
[----:B------:R-:W-:-:S03]  /*38d0*/  IMAD.WIDE.U32 R8, R8, 0x10000, RZ ;  /* 0x0001000008087825 */ /* 0x000fc600078e00ff */
[----:B------:R-:W-:Y:S02]  /*38e0*/  LOP3.LUT R14, R8, 0xffff, R11, 0xf8, !PT ;  /* 0x0000ffff080e7812 */ /* 0x000fe400078ef80b */
[----:B------:R-:W-:Y:S01]  /*38f0*/  LOP3.LUT R15, R13, R9, RZ, 0xfc, !PT ;  /* 0x000000090d0f7212 */ /* 0x000fe200078efcff */
        /* <DEDUP_REMOVED lines=10> */
.L_x_208:
[----:B------:R1:W-:Y:S01]  /*39a0*/  STG.E.64 desc[UR12][R10.64], R14 ;  /* 0x0000000e0a007986 */ /* 0x0003e2000c101b0c */
[----:B------:R-:W-:Y:S02]  /*39b0*/  UISETP.NE.U32.AND UP2, UPT, UR6, URZ, UPT ;  /* 0x000000ff0600728c */ /* 0x000fe4000bf45070 */
[----:B------:R-:W-:Y:S02]  /*39c0*/  UISETP.NE.AND.EX UP3, UPT, UR17, URZ, UPT, UP3 ;  /* 0x000000ff1100728c */ /* 0x000fe4000bf65330 */
        /* <DEDUP_REMOVED lines=10> */
.L_x_209:
[----:B------:R-:W-:Y:S05]  /*3a70*/  BRA.U !UP3, `(.L_x_210) ;  /* 0x000000050bf07547 */ /* 0x000fea000b800000 */
[----:B------:R-:W-:Y:S05]  /*3a80*/  BRA.U !UP1, `(.L_x_211) ;  /* 0x0000000509047547 */ /* 0x000fea000b800000 */
[----:B------:R-:W-:Y:S05]  /*3a90*/  BRA.U !UP2, `(.L_x_212) ;  /* 0x000000010a887547 */ /* 0x000fea000b800000 */
[----:B01----:R-:W-:Y:S01]  /*3aa0*/  MOV R8, R31 ;  /* 0x0000001f00087202 */ /* 0x003fe20000000f00 */
[C---:B------:R-:W-:Y:S01]  /*3ab0*/  FFMA.FTZ R129, R6.reuse, R129, R7 ;  /* 0x0000008106817223 */ /* 0x040fe20000010007 */
[----:B------:R-:W-:Y:S01]  /*3ac0*/  SHF.R.U32.HI R10, RZ, 0x10, R31 ;  /* 0x00000010ff0a7819 */ /* 0x000fe2000001161f */
[C-C-:B------:R-:W-:Y:S01]  /*3ad0*/  FFMA.FTZ R131, R6.reuse, R131, R7.reuse ;  /* 0x0000008306837223 */ /* 0x140fe20000010007 */
        /* <DEDUP_REMOVED lines=11> */
[----:B------:R-:W-:Y:S01]  /*3b90*/  FADD.FTZ R133, -R150, R133 ;  /* 0x0000008596857221 */ /* 0x000fe20000010100 */
[C---:B------:R-:W-:Y:S01]  /*3ba0*/  FFMA.FTZ R9, R96.reuse, R131, R9 ;  /* 0x0000008360097223 */ /* 0x040fe20000010009 */
        /* <DEDUP_REMOVED lines=17> */
.L_x_212:
        /* <DEDUP_REMOVED lines=30> */
.L_x_211:
        /* <DEDUP_REMOVED lines=31> */
.L_x_214:
[----:B------:R-:W-:Y:S01]  /*4090*/  MOV R0, R30 ;  /* 0x0000001e00007202 */ /* 0x000fe20000000f00 */
[C-C-:B------:R-:W-:Y:S01]  /*40a0*/  FFMA.FTZ R129, R6.reuse, R129, R7.reuse ;  /* 0x0000008106817223 */ /* 0x140fe20000010007 */
[----:B-1----:R-:W-:Y:S01]  /*40b0*/  MOV R10, R31 ;  /* 0x0000001f000a7202 */ /* 0x002fe20000000f00 */
[----:B------:R-:W-:Y:S01]  /*40c0*/  FFMA.FTZ R150, R6, R150, R7 ;  /* 0x0000009606967223 */ /* 0x000fe20000010007 */
[----:B0-----:R-:W-:Y:S01]  /*40d0*/  SHF.R.U64 R8, R30, 0x10, R31 ;  /* 0x000000101e087819 */ /* 0x001fe2000000121f */
        /* <DEDUP_REMOVED lines=22> */
.L_x_210:
[----:B------:R-:W-:Y:S05]  /*4240*/  BRA.U !UP1, `(.L_x_215) ;  /* 0x0000000109cc7547 */ /* 0x000fea000b800000 */
[----:B------:R-:W-:Y:S05]  /*4250*/  BRA.U !UP2, `(.L_x_216) ;  /* 0x000000010a6c7547 */ /* 0x000fea000b800000 */
[C-C-:B------:R-:W-:Y:S01]  /*4260*/  FFMA.FTZ R131, R6.reuse, R131, R7.reuse ;  /* 0x0000008306837223 */ /* 0x140fe20000010007 */
[C-C-:B------:R-:W-:Y:S01]  /*4270*/  FFMA.FTZ R151, R6.reuse, R151, R7.reuse ;  /* 0x0000009706977223 */ /* 0x140fe20000010007 */
[C-C-:B------:R-:W-:Y:S01]  /*4280*/  FFMA.FTZ R129, R6.reuse, R129, R7.reuse ;  /* 0x0000008106817223 */ /* 0x140fe20000010007 */
[----:B------:R-:W-:Y:S01]  /*4290*/  FFMA.FTZ R150, R6, R150, R7 ;  /* 0x0000009606967223 */ /* 0x000fe20000010007 */
[----:B------:R-:W-:Y:S01]  /*42a0*/  FADD.FTZ R131, -R131, R120 ;  /* 0x0000007883837221 */ /* 0x000fe20000010100 */
[----:B-1----:R-:W-:Y:S01]  /*42b0*/  FADD.FTZ R11, -R151, R142 ;  /* 0x0000008e970b7221 */ /* 0x002fe20000010100 */
[----:B------:R-:W-:Y:S01]  /*42c0*/  FADD.FTZ R129, -R129, R118 ;  /* 0x0000007681817221 */ /* 0x000fe20000010100 */
[----:B0-----:R-:W-:Y:S01]  /*42d0*/  FADD.FTZ R9, -R150, R133 ;  /* 0x0000008596097221 */ /* 0x001fe20000010100 */
        /* <DEDUP_REMOVED lines=19> */
.L_x_216:
        /* <DEDUP_REMOVED lines=9> */
[C---:B01----:R-:W-:Y:S01]  /*44a0*/  FMUL.FTZ R8, R96.reuse, R151 ;  /* 0x0000009760087220 */ /* 0x043fe20000410000 */
        /* <DEDUP_REMOVED lines=13> */
.L_x_215:
[----:B------:R-:W-:Y:S05]  /*4580*/  BRA.U !UP2, `(.L_x_217) ;  /* 0x000000010a5c7547 */ /* 0x000fea000b800000 */
        /* <DEDUP_REMOVED lines=23> */
.L_x_217:
        /* <DEDUP_REMOVED lines=11> */
[----:B01----:R-:W-:-:S03]  /*47b0*/  FMUL.FTZ R8, R96, R151 ;  /* 0x0000009760087220 */ /* 0x003fc60000410000 */
[----:B------:R-:W-:Y:S02]  /*47c0*/  F2FP.BF16.F32.PACK_AB R129, R0, R129 ;  /* 0x000000810081723e */ /* 0x000fe400000010ff */
[----:B------:R-:W-:Y:S02]  /*47d0*/  F2FP.BF16.F32.PACK_AB R8, R8, R131 ;  /* 0x000000830808723e */ /* 0x000fe400000010ff */
[C---:B------:R-:W-:Y:S02]  /*47e0*/  PRMT R0, R129.reuse, 0x7632, R0 ;  /* 0x0000763281007816 */ /* 0x040fe40000000000 */
[----:B------:R-:W-:Y:S02]  /*47f0*/  PRMT R15, R129, 0x7610, R15 ;  /* 0x00007610810f7816 */ /* 0x000fe4000000000f */
[C---:B------:R-:W-:Y:S02]  /*4800*/  PRMT R11, R8.reuse, 0x7632, R11 ;  /* 0x00007632080b7816 */ /* 0x040fe4000000000b */
[----:B------:R-:W-:-:S07]  /*4810*/  PRMT R10, R8, 0x7610, R10 ;  /* 0x00007610080a7816 */ /* 0x000fce000000000a */
.L_x_213:
        /* <DEDUP_REMOVED lines=15> */
.L_x_218:
        /* <DEDUP_REMOVED lines=10> */
.L_x_219:
[----:B------:R-:W-:Y:S05]  /*49b0*/  BRA.U !UP3, `(.L_x_220) ;  /* 0x000000050bf07547 */ /* 0x000fea000b800000 */
[----:B------:R-:W-:Y:S05]  /*49c0*/  BRA.U !UP1, `(.L_x_221) ;  /* 0x0000000509047547 */ /* 0x000fea000b800000 */
[----:B------:R-:W-:Y:S05]  /*49d0*/  BRA.U !UP2, `(.L_x_222) ;  /* 0x000000010a887547 */ /* 0x000fea000b800000 */
[----:B0-2---:R-:W-:Y:S01]  /*49e0*/  MOV R8, R33 ;  /* 0x0000002100087202 */ /* 0x005fe20000000f00 */
[C---:B------:R-:W-:Y:S01]  /*49f0*/  FFMA.FTZ R119, R6.reuse, R119, R7 ;  /* 0x0000007706777223 */ /* 0x040fe20000010007 */
[----:B-1----:R-:W-:Y:S01]  /*4a00*/  SHF.R.U32.HI R10, RZ, 0x10, R33 ;  /* 0x00000010ff0a7819 */ /* 0x002fe20000011621 */
        /* <DEDUP_REMOVED lines=31> */
.L_x_222:
        /* <DEDUP_REMOVED lines=30> */
.L_x_221:
        /* <DEDUP_REMOVED lines=31> */
.L_x_224:
[----:B------:R-:W-:Y:S01]  /*4fd0*/  MOV R0, R32 ;  /* 0x0000002000007202 */ /* 0x000fe20000000f00 */
[C-C-:B------:R-:W-:Y:S01]  /*4fe0*/  FFMA.FTZ R119, R6.reuse, R119, R7.reuse ;  /* 0x0000007706777223 */ /* 0x140fe20000010007 */
[----:B-1----:R-:W-:Y:S01]  /*4ff0*/  MOV R10, R33 ;  /* 0x00000021000a7202 */ /* 0x002fe20000000f00 */
[----:B------:R-:W-:Y:S01]  /*5000*/  FFMA.FTZ R135, R6, R135, R7 ;  /* 0x0000008706877223 */ /* 0x000fe20000010007 */
[----:B0-2---:R-:W-:Y:S01]  /*5010*/  SHF.R.U64 R8, R32, 0x10, R33 ;  /* 0x0000001020087819 */ /* 0x005fe20000001221 */
        /* <DEDUP_REMOVED lines=20> */
[----:B------:R-:W-:Y:S01]  /*5160*/  PRMT R10, R139, 0x7610, R10 ;  /* 0x000076108b0a7816 */ /* 0x000fe2000000000a */
[----:B------:R-:W-:Y:S06]  /*5170*/  BRA `(.L_x_223) ;  /* 0x0000000400787947 */ /* 0x000fec0003800000 */
.L_x_220:
        /* <DEDUP_REMOVED lines=9> */
[----:B0-2---:R-:W-:Y:S01]  /*5210*/  FADD.FTZ R9, -R135, R122 ;  /* 0x0000007a87097221 */ /* 0x005fe20000010100 */
        /* <DEDUP_REMOVED lines=19> */
.L_x_226:
        /* <DEDUP_REMOVED lines=9> */
[C---:B0-2---:R-:W-:Y:S01]  /*53e0*/  FMUL.FTZ R8, R96.reuse, R139 ;  /* 0x0000008b60087220 */ /* 0x045fe20000410000 */
[C---:B------:R-:W-:Y:S01]  /*53f0*/  FMUL.FTZ R119, R96.reuse, R119 ;  /* 0x0000007760777220 */ /* 0x040fe20000410000 */
[----:B------:R-:W-:-:S03]  /*5400*/  FMUL.FTZ R0, R96, R135 ;  /* 0x0000008760007220 */ /* 0x000fc60000410000 */
[----:B------:R-:W-:Y:S02]  /*5410*/  F2FP.BF16.F32.PACK_AB R8, R8, R121 ;  /* 0x000000790808723e */ /* 0x000fe400000010ff */
[----:B------:R-:W-:Y:S02]  /*5420*/  F2FP.BF16.F32.PACK_AB R119, R0, R119 ;  /* 0x000000770077723e */ /* 0x000fe400000010ff */
[C---:B-1----:R-:W-:Y:S02]  /*5430*/  PRMT R11, R8.reuse, 0x7632, R11 ;  /* 0x00007632080b7816 */ /* 0x042fe4000000000b */
        /* <DEDUP_REMOVED lines=8> */
.L_x_225:
        /* <DEDUP_REMOVED lines=24> */
.L_x_227:
        /* <DEDUP_REMOVED lines=11> */
[----:B0-2---:R-:W-:-:S03]  /*56f0*/  FMUL.FTZ R8, R96, R139 ;  /* 0x0000008b60087220 */ /* 0x005fc60000410000 */
[----:B------:R-:W-:Y:S02]  /*5700*/  F2FP.BF16.F32.PACK_AB R119, R0, R119 ;  /* 0x000000770077723e */ /* 0x000fe400000010ff */
[----:B------:R-:W-:Y:S02]  /*5710*/  F2FP.BF16.F32.PACK_AB R8, R8, R121 ;  /* 0x000000790808723e */ /* 0x000fe400000010ff */
[C---:B------:R-:W-:Y:S02]  /*5720*/  PRMT R0, R119.reuse, 0x7632, R0 ;  /* 0x0000763277007816 */ /* 0x040fe40000000000 */
[----:B------:R-:W-:Y:S02]  /*5730*/  PRMT R15, R119, 0x7610, R15 ;  /* 0x00007610770f7816 */ /* 0x000fe4000000000f */
[C---:B-1----:R-:W-:Y:S02]  /*5740*/  PRMT R11, R8.reuse, 0x7632, R11 ;  /* 0x00007632080b7816 */ /* 0x042fe4000000000b */
[----:B------:R-:W-:-:S07]  /*5750*/  PRMT R10, R8, 0x7610, R10 ;  /* 0x00007610080a7816 */ /* 0x000fce000000000a */
.L_x_223:
        /* <DEDUP_REMOVED lines=15> */
.L_x_228:
        /* <DEDUP_REMOVED lines=10> */
.L_x_229:
        /* <DEDUP_REMOVED lines=37> */
.L_x_232:
        /* <DEDUP_REMOVED lines=30> */
.L_x_231:
        /* <DEDUP_REMOVED lines=31> */
.L_x_234:
        /* <DEDUP_REMOVED lines=27> */
.L_x_230:
        /* <DEDUP_REMOVED lines=29> */
.L_x_236:
        /* <DEDUP_REMOVED lines=23> */
.L_x_235:
        /* <DEDUP_REMOVED lines=24> */
.L_x_237:
        /* <DEDUP_REMOVED lines=18> */
.L_x_233:
        /* <DEDUP_REMOVED lines=15> */
.L_x_238:
        /* <DEDUP_REMOVED lines=10> */
.L_x_239:
[----:B------:R-:W-:Y:S05]  /*6830*/  BRA.U !UP3, `(.L_x_240) ;  /* 0x000000050bf07547 */ /* 0x000fea000b800000 */
[----:B------:R-:W-:Y:S05]  /*6840*/  BRA.U !UP1, `(.L_x_241) ;  /* 0x0000000509047547 */ /* 0x000fea000b800000 */
[----:B------:R-:W-:Y:S05]  /*6850*/  BRA.U !UP2, `(.L_x_242) ;  /* 0x000000010a887547 */ /* 0x000fea000b800000 */
[C-C-:B------:R-:W-:Y:S01]  /*6860*/  FFMA.FTZ R107, R6.reuse, R107, R7.reuse ;  /* 0x0000006b066b7223 */ /* 0x140fe20000010007 */
[C-C-:B------:R-:W-:Y:S01]  /*6870*/  FFMA.FTZ R109, R6.reuse, R109, R7.reuse ;  /* 0x0000006d066d7223 */ /* 0x140fe20000010007 */
[C-C-:B------:R-:W-:Y:S01]  /*6880*/  FFMA.FTZ R113, R6.reuse, R113, R7.reuse ;  /* 0x0000007106717223 */ /* 0x140fe20000010007 */
[----:B------:R-:W-:Y:S01]  /*6890*/  FFMA.FTZ R7, R6, R111, R7 ;  /* 0x0000006f06077223 */ /* 0x000fe20000010007 */
[----:B------:R-:W-:Y:S01]  /*68a0*/  MOV R6, R37 ;  /* 0x0000002500067202 */ /* 0x000fe20000000f00 */
[----:B------:R-:W-:Y:S01]  /*68b0*/  FADD.FTZ R107, -R107, R98 ;  /* 0x000000626b6b7221 */ /* 0x000fe20000010100 */
[--C-:B0-2---:R-:W-:Y:S01]  /*68c0*/  SHF.R.U32.HI R9, RZ, 0x10, R37.reuse ;  /* 0x00000010ff097819 */ /* 0x105fe20000011625 */
[----:B------:R-:W-:Y:S01]  /*68d0*/  FADD.FTZ R109, -R109, R100 ;  /* 0x000000646d6d7221 */ /* 0x000fe20000010100 */
[----:B------:R-:W-:Y:S01]  /*68e0*/  MOV R0, R36 ;  /* 0x0000002400007202 */ /* 0x000fe20000000f00 */
[----:B------:R-:W-:Y:S01]  /*68f0*/  FADD.FTZ R113, -R113, R104 ;  /* 0x0000006871717221 */ /* 0x000fe20000010100 */
[----:B-1----:R-:W-:Y:S01]  /*6900*/  SHF.R.U64 R10, R36, 0x10, R37 ;  /* 0x00000010240a7819 */ /* 0x002fe20000001225 */
[----:B------:R-:W-:Y:S01]  /*6910*/  FADD.FTZ R7, -R7, R102 ;  /* 0x0000006607077221 */ /* 0x000fe20000010100 */
[----:B------:R-:W-:-:S02]  /*6920*/  SHF.L.U32 R8, R6, 0x10, RZ ;  /* 0x0000001006087819 */ /* 0x000fc400000006ff */
[----:B------:R-:W-:Y:S02]  /*6930*/  SHF.L.U32 R9, R9, 0x10, RZ ;  /* 0x0000001009097819 */ /* 0x000fe400000006ff */
[----:B------:R-:W-:Y:S01]  /*6940*/  SHF.L.U32 R0, R0, 0x10, RZ ;  /* 0x0000001000007819 */ /* 0x000fe200000006ff */
[----:B------:R-:W-:Y:S01]  /*6950*/  FFMA.FTZ R8, R96, R109, R8 ;  /* 0x0000006d60087223 */ /* 0x000fe20000010008 */
[----:B------:R-:W-:Y:S01]  /*6960*/  SHF.L.U32 R6, R10, 0x10, RZ ;  /* 0x000000100a067819 */ /* 0x000fe200000006ff */
[C---:B------:R-:W-:Y:S02]  /*6970*/  FFMA.FTZ R9, R96.reuse, R113, R9 ;  /* 0x0000007160097223 */ /* 0x040fe40000010009 */
[C---:B------:R-:W-:Y:S02]  /*6980*/  FFMA.FTZ R0, R96.reuse, R107, R0 ;  /* 0x0000006b60007223 */ /* 0x040fe40000010000 */
[----:B------:R-:W-:Y:S01]  /*6990*/  FFMA.FTZ R7, R96, R7, R6 ;  /* 0x0000000760077223 */ /* 0x000fe20000010006 */
[----:B------:R-:W-:-:S04]  /*69a0*/  F2FP.BF16.F32.PACK_AB R8, R9, R8 ;  /* 0x000000080908723e */ /* 0x000fc800000010ff */
[----:B------:R-:W-:Y:S02]  /*69b0*/  F2FP.BF16.F32.PACK_AB R7, R7, R0 ;  /* 0x000000000707723e */ /* 0x000fe400000010ff */
[C---:B------:R-:W-:Y:S02]  /*69c0*/  PRMT R9, R8.reuse, 0x7632, R9 ;  /* 0x0000763208097816 */ /* 0x040fe40000000009 */
        /* <DEDUP_REMOVED lines=11> */
.L_x_242:
[C-C-:B------:R-:W-:Y:S01]  /*6a80*/  FFMA.FTZ R107, R6.reuse, R107, R7.reuse ;  /* 0x0000006b066b7223 */ /* 0x140fe20000010007 */
[C-C-:B------:R-:W-:Y:S01]  /*6a90*/  FFMA.FTZ R109, R6.reuse, R109, R7.reuse ;  /* 0x0000006d066d7223 */ /* 0x140fe20000010007 */
[C-C-:B------:R-:W-:Y:S01]  /*6aa0*/  FFMA.FTZ R113, R6.reuse, R113, R7.reuse ;  /* 0x0000007106717223 */ /* 0x140fe20000010007 */
[----:B------:R-:W-:Y:S01]  /*6ab0*/  FFMA.FTZ R7, R6, R111, R7 ;  /* 0x0000006f06077223 */ /* 0x000fe20000010007 */
[--C-:B0-2---:R-:W-:Y:S01]  /*6ac0*/  SHF.R.U32.HI R9, RZ, 0x10, R37.reuse ;  /* 0x00000010ff097819 */ /* 0x105fe20000011625 */
[----:B------:R-:W-:Y:S01]  /*6ad0*/  FADD.FTZ R107, -R107, R98 ;  /* 0x000000626b6b7221 */ /* 0x000fe20000010100 */
[----:B------:R-:W-:Y:S01]  /*6ae0*/  MOV R8, R37 ;  /* 0x0000002500087202 */ /* 0x000fe20000000f00 */
[----:B------:R-:W-:Y:S01]  /*6af0*/  FADD.FTZ R109, -R109, R100 ;  /* 0x000000646d6d7221 */ /* 0x000fe20000010100 */
[----:B------:R-:W-:Y:S01]  /*6b00*/  MOV R0, R36 ;  /* 0x0000002400007202 */ /* 0x000fe20000000f00 */
[----:B------:R-:W-:Y:S01]  /*6b10*/  FADD.FTZ R113, -R113, R104 ;  /* 0x0000006871717221 */ /* 0x000fe20000010100 */
[----:B------:R-:W-:Y:S01]  /*6b20*/  SHF.R.U64 R6, R36, 0x10, R37 ;  /* 0x0000001024067819 */ /* 0x000fe20000001225 */
[----:B------:R-:W-:Y:S01]  /*6b30*/  IMAD.U32 R8, R8, 0x10000, RZ ;  /* 0x0001000008087824 */ /* 0x000fe200078e00ff */
[----:B------:R-:W-:Y:S01]  /*6b40*/  SHF.L.U32 R9, R9, 0x10, RZ ;  /* 0x0000001009097819 */ /* 0x000fe200000006ff */
[----:B------:R-:W-:Y:S01]  /*6b50*/  FADD.FTZ R7, -R7, R102 ;  /* 0x0000006607077221 */ /* 0x000fe20000010100 */
[----:B------:R-:W-:Y:S01]  /*6b60*/  SHF.L.U32 R0, R0, 0x10, RZ ;  /* 0x0000001000007819 */ /* 0x000fe200000006ff */
[----:B------:R-:W-:Y:S01]  /*6b70*/  FFMA.FTZ R8, R96, R109, R8 ;  /* 0x0000006d60087223 */ /* 0x000fe20000010008 */
[----:B------:R-:W-:Y:S01]  /*6b80*/  SHF.L.U32 R6, R6, 0x10, RZ ;  /* 0x0000001006067819 */ /* 0x000fe200000006ff */
[----:B------:R-:W-:-:S02]  /*6b90*/  FFMA.FTZ R9, R96, R113, R9 ;  /* 0x0000007160097223 */ /* 0x000fc40000010009 */
[C---:B------:R-:W-:Y:S02]  /*6ba0*/  FFMA.FTZ R0, R96.reuse, R107, R0 ;  /* 0x0000006b60007223 */ /* 0x040fe40000010000 */
[----:B------:R-:W-:Y:S01]  /*6bb0*/  FFMA.FTZ R7, R96, R7, R6 ;  /* 0x0000000760077223 */ /* 0x000fe20000010006 */
[----:B------:R-:W-:-:S04]  /*6bc0*/  F2FP.BF16.F32.PACK_AB R8, R9, R8 ;  /* 0x000000080908723e */ /* 0x000fc800000010ff */
[----:B------:R-:W-:Y:S02]  /*6bd0*/  F2FP.BF16.F32.PACK_AB R7, R7, R0 ;  /* 0x000000000707723e */ /* 0x000fe400000010ff */
[C---:B------:R-:W-:Y:S02]  /*6be0*/  PRMT R9, R8.reuse, 0x7632, R9 ;  /* 0x0000763208097816 */ /* 0x040fe40000000009 */
[C---:B------:R-:W-:Y:S02]  /*6bf0*/  PRMT R0, R7.reuse, 0x7632, R0 ;  /* 0x0000763207007816 */ /* 0x040fe40000000000 */
[----:B-1----:R-:W-:Y:S02]  /*6c00*/  PRMT R11, R7, 0x7610, R11 ;  /* 0x00007610070b7816 */ /* 0x002fe4000000000b */
[----:B------:R-:W-:Y:S02]  /*6c10*/  PRMT R93, R9, 0x7610, R93 ;  /* 0x00007610095d7816 */ /* 0x000fe4000000005d */
[----:B------:R-:W-:-:S02]  /*6c20*/  PRMT R94, R8, 0x7610, R94 ;  /* 0x00007610085e7816 */ /* 0x000fc4000000005e */
[----:B------:R-:W-:Y:S02]  /*6c30*/  PRMT R159, R0, 0x7610, R159 ;  /* 0x00007610009f7816 */ /* 0x000fe4000000009f */
[----:B------:R-:W-:Y:S01]  /*6c40*/  PRMT R95, R11, 0x7610, R95 ;  /* 0x000076100b5f7816 */ /* 0x000fe2000000005f */
[----:B------:R-:W-:Y:S06]  /*6c50*/  BRA `(.L_x_243) ;  /* 0x0000000800607947 */ /* 0x000fec0003800000 */
.L_x_241:
[----:B------:R-:W-:Y:S05]  /*6c60*/  BRA.U !UP2, `(.L_x_244) ;  /* 0x000000010a787547 */ /* 0x000fea000b800000 */
        /* <DEDUP_REMOVED lines=30> */
.L_x_244:
[C-C-:B------:R-:W-:Y:S01]  /*6e50*/  FFMA.FTZ R107, R6.reuse, R107, R7.reuse ;  /* 0x0000006b066b7223 */ /* 0x140fe20000010007 */
[C-C-:B------:R-:W-:Y:S01]  /*6e60*/  FFMA.FTZ R111, R6.reuse, R111, R7.reuse ;  /* 0x0000006f066f7223 */ /* 0x140fe20000010007 */
[C-C-:B------:R-:W-:Y:S01]  /*6e70*/  FFMA.FTZ R113, R6.reuse, R113, R7.reuse ;  /* 0x0000007106717223 */ /* 0x140fe20000010007 */
[----:B------:R-:W-:Y:S01]  /*6e80*/  FFMA.FTZ R109, R6, R109, R7 ;  /* 0x0000006d066d7223 */ /* 0x000fe20000010007 */
[----:B------:R-:W-:Y:S01]  /*6e90*/  MOV R0, R36 ;  /* 0x0000002400007202 */ /* 0x000fe20000000f00 */
[----:B------:R-:W-:Y:S01]  /*6ea0*/  FADD.FTZ R107, -R107, R98 ;  /* 0x000000626b6b7221 */ /* 0x000fe20000010100 */
[--C-:B------:R-:W-:Y:S01]  /*6eb0*/  SHF.R.U64 R6, R36, 0x10, R37.reuse ;  /* 0x0000001024067819 */ /* 0x100fe20000001225 */
[----:B------:R-:W-:Y:S01]  /*6ec0*/  FADD.FTZ R111, -R111, R102 ;  /* 0x000000666f6f7221 */ /* 0x000fe20000010100 */
[----:B0-2---:R-:W-:Y:S01]  /*6ed0*/  SHF.R.U32.HI R9, RZ, 0x10, R37 ;  /* 0x00000010ff097819 */ /* 0x005fe20000011625 */
[----:B------:R-:W-:Y:S01]  /*6ee0*/  FADD.FTZ R113, -R113, R104 ;  /* 0x0000006871717221 */ /* 0x000fe20000010100 */
[----:B------:R-:W-:Y:S01]  /*6ef0*/  MOV R8, R37 ;  /* 0x0000002500087202 */ /* 0x000fe20000000f00 */
[----:B------:R-:W-:Y:S01]  /*6f00*/  FADD.FTZ R109, -R109, R100 ;  /* 0x000000646d6d7221 */ /* 0x000fe20000010100 */
[----:B------:R-:W-:-:S02]  /*6f10*/  SHF.L.U32 R7, R0, 0x10, RZ ;  /* 0x0000001000077819 */ /* 0x000fc400000006ff */
[----:B------:R-:W-:Y:S02]  /*6f20*/  SHF.L.U32 R6, R6, 0x10, RZ ;  /* 0x0000001006067819 */ /* 0x000fe400000006ff */
[----:B-1----:R-:W-:Y:S01]  /*6f30*/  SHF.L.U32 R10, R9, 0x10, RZ ;  /* 0x00000010090a7819 */ /* 0x002fe200000006ff */
        /* <DEDUP_REMOVED lines=8> */
[----:B------:R-:W-:Y:S02]  /*6fc0*/  PRMT R11, R6, 0x7610, R11 ;  /* 0x00007610060b7816 */ /* 0x000fe4000000000b */
[C---:B------:R-:W-:Y:S02]  /*6fd0*/  PRMT R9, R113.reuse, 0x7632, R9 ;  /* 0x0000763271097816 */ /* 0x040fe40000000009 */
[----:B------:R-:W-:Y:S01]  /*6fe0*/  PRMT R8, R113, 0x7610, R8 ;  /* 0x0000761071087816 */ /* 0x000fe20000000008 */
[----:B------:R-:W-:Y:S06]  /*6ff0*/  BRA `(.L_x_243) ;  /* 0x0000000400787947 */ /* 0x000fec0003800000 */
.L_x_240:
[----:B------:R-:W-:Y:S05]  /*7000*/  BRA.U !UP1, `(.L_x_245) ;  /* 0x0000000109cc7547 */ /* 0x000fea000b800000 */
[----:B------:R-:W-:Y:S05]  /*7010*/  BRA.U !UP2, `(.L_x_246) ;  /* 0x000000010a6c7547 */ /* 0x000fea000b800000 */
[C-C-:B------:R-:W-:Y:S01]  /*7020*/  FFMA.FTZ R109, R6.reuse, R109, R7.reuse ;  /* 0x0000006d066d7223 */ /* 0x140fe20000010007 */
[C-C-:B------:R-:W-:Y:S01]  /*7030*/  FFMA.FTZ R113, R6.reuse, R113, R7.reuse ;  /* 0x0000007106717223 */ /* 0x140fe20000010007 */
[C-C-:B------:R-:W-:Y:S01]  /*7040*/  FFMA.FTZ R107, R6.reuse, R107, R7.reuse ;  /* 0x0000006b066b7223 */ /* 0x140fe20000010007 */
[----:B------:R-:W-:Y:S01]  /*7050*/  FFMA.FTZ R7, R6, R111, R7 ;  /* 0x0000006f06077223 */ /* 0x000fe20000010007 */
[----:B------:R-:W-:Y:S01]  /*7060*/  FADD.FTZ R109, -R109, R100 ;  /* 0x000000646d6d7221 */ /* 0x000fe20000010100 */
[----:B0-2---:R-:W-:Y:S01]  /*7070*/  FADD.FTZ R9, -R113, R104 ;  /* 0x0000006871097221 */ /* 0x005fe20000010100 */
        /* <DEDUP_REMOVED lines=11> */
[----:B-1----:R-:W-:-:S02]  /*7130*/  PRMT R11, R7, 0x7610, R11 ;  /* 0x00007610070b7816 */ /* 0x002fc4000000000b */
        /* <DEDUP_REMOVED lines=9> */
.L_x_246:
        /* <DEDUP_REMOVED lines=14> */
[C---:B0-2---:R-:W-:Y:S02]  /*72b0*/  PRMT R9, R0.reuse, 0x7632, R9 ;  /* 0x0000763200097816 */ /* 0x045fe40000000009 */
[----:B------:R-:W-:Y:S02]  /*72c0*/  PRMT R8, R0, 0x7610, R8 ;  /* 0x0000761000087816 */ /* 0x000fe40000000008 */
[C---:B------:R-:W-:Y:S02]  /*72d0*/  PRMT R0, R96.reuse, 0x7632, R0 ;  /* 0x0000763260007816 */ /* 0x040fe40000000000 */
[----:B-1----:R-:W-:-:S02]  /*72e0*/  PRMT R11, R96, 0x7610, R11 ;  /* 0x00007610600b7816 */ /* 0x002fc4000000000b */
[----:B------:R-:W-:Y:S02]  /*72f0*/  PRMT R93, R9, 0x7610, R93 ;  /* 0x00007610095d7816 */ /* 0x000fe4000000005d */
[----:B------:R-:W-:Y:S02]  /*7300*/  PRMT R94, R8, 0x7610, R94 ;  /* 0x00007610085e7816 */ /* 0x000fe4000000005e */
[----:B------:R-:W-:Y:S02]  /*7310*/  PRMT R159, R0, 0x7610, R159 ;  /* 0x00007610009f7816 */ /* 0x000fe4000000009f */
[----:B------:R-:W-:Y:S01]  /*7320*/  PRMT R95, R11, 0x7610, R95 ;  /* 0x000076100b5f7816 */ /* 0x000fe2000000005f */
[----:B------:R-:W-:Y:S06]  /*7330*/  BRA `(.L_x_243) ;  /* 0x0000000000a87947 */ /* 0x000fec0003800000 */
.L_x_245:
        /* <DEDUP_REMOVED lines=24> */
.L_x_247:
        /* <DEDUP_REMOVED lines=15> */
[----:B-1----:R-:W-:Y:S02]  /*75b0*/  PRMT R11, R107, 0x7610, R11 ;  /* 0x000076106b0b7816 */ /* 0x002fe4000000000b */
[C---:B0-2---:R-:W-:Y:S02]  /*75c0*/  PRMT R9, R96.reuse, 0x7632, R9 ;  /* 0x0000763260097816 */ /* 0x045fe40000000009 */
[----:B------:R-:W-:-:S07]  /*75d0*/  PRMT R8, R96, 0x7610, R8 ;  /* 0x0000761060087816 */ /* 0x000fce0000000008 */
.L_x_243:
        /* <DEDUP_REMOVED lines=15> */
.L_x_248:
        /* <DEDUP_REMOVED lines=10> */
.L_x_249:
[----:B0-2---:R-:W0:Y:S01]  /*7770*/  LDC.64 R4, c[0x0][0x380] ;  /* 0x0000e000ff047b82 */ /* 0x005e220000000a00 */
[----:B------:R-:W-:Y:S01]  /*7780*/  UPLOP3.LUT UP4, UPT, UPT, UPT, UP4, 0x40, 0x4 ;  /* 0x000000000004789c */ /* 0x000fe20003f8e840 */
[----:B0-----:R-:W-:-:S04]  /*7790*/  IADD3 R39, PT, PT, R39, R4, RZ ;  /* 0x0000000427277210 */ /* 0x001fc80007ffe0ff */
[----:B------:R-:W-:-:S13]  /*77a0*/  ISETP.GE.AND P1, PT, R39, R5, PT ;  /* 0x000000052700720c */ /* 0x000fda0003f26270 */
[----:B------:R-:W-:Y:S05]  /*77b0*/  @!P1 BRA `(.L_x_250) ;  /* 0xffffff8c00449947 */ /* 0x000fea000383ffff */
[----:B------:R-:W-:Y:S01]  /*77c0*/  MOV R81, R40 ;  /* 0x0000002800517202 */ /* 0x000fe20000000f00 */
[----:B------:R-:W-:Y:S01]  /*77d0*/  IMAD.MOV.U32 R83, RZ, RZ, R42 ;  /* 0x000000ffff537224 */ /* 0x000fe200078e002a */
[----:B------:R-:W-:Y:S01]  /*77e0*/  MOV R82, R41 ;  /* 0x0000002900527202 */ /* 0x000fe20000000f00 */
[----:B------:R-:W-:Y:S01]  /*77f0*/  IMAD.MOV.U32 R26, RZ, RZ, R61 ;  /* 0x000000ffff1a7224 */ /* 0x000fe200078e003d */
[----:B-1----:R-:W-:Y:S02]  /*7800*/  MOV R8, R43 ;  /* 0x0000002b00087202 */ /* 0x002fe40000000f00 */
        /* <DEDUP_REMOVED lines=35> */
.L_x_195:
[----:B------:R-:W0:Y:S01]  /*7a40*/  S2R R7, SR_TID.X ;  /* 0x0000000000077919 */ /* 0x000e220000002100 */
[----:B------:R-:W2:Y:S08]  /*7a50*/  S2UR UR4, SR_CTAID.X ;  /* 0x00000000000479c3 */ /* 0x000eb00000002500 */
[----:B------:R-:W2:Y:S08]  /*7a60*/  LDC R0, c[0x0][0x388] ;  /* 0x0000e200ff007b82 */ /* 0x000eb00000000800 */
[----:B------:R-:W3:Y:S08]  /*7a70*/  LDC.64 R2, c[0x0][0x440] ;  /* 0x00011000ff027b82 */ /* 0x000ef00000000a00 */
[----:B------:R-:W4:Y:S01]  /*7a80*/  LDC.64 R4, c[0x0][0x448] ;  /* 0x00011200ff047b82 */ /* 0x000f220000000a00 */
[----:B--2---:R-:W-:-:S05]  /*7a90*/  IMAD R0, R0, UR4, RZ ;  /* 0x0000000400007c24 */ /* 0x004fca000f8e02ff */
[----:B0-----:R-:W-:-:S05]  /*7aa0*/  LEA.HI R7, R0, R7, RZ, 0x1e ;  /* 0x0000000700077211 */ /* 0x001fca00078ff0ff */
[----:B---3--:R-:W-:-:S05]  /*7ab0*/  IMAD.WIDE.U32 R2, R7, 0x10, R2 ;  /* 0x0000001007027825 */ /* 0x008fca00078e0002 */
[----:B-1----:R-:W-:Y:S01]  /*7ac0*/  STG.E.128 desc[UR12][R2.64], R20 ;  /* 0x0000001402007986 */ /* 0x002fe2000c101d0c */
[----:B----4-:R-:W-:-:S05]  /*7ad0*/  IMAD.WIDE.U32 R4, R7, 0x10, R4 ;  /* 0x0000001007047825 */ /* 0x010fca00078e0004 */
        /* <DEDUP_REMOVED lines=10> */
.L_x_251:
        /* <DEDUP_REMOVED lines=16> */
.L_x_5375:


//--------------------- .text._ZN10layer_norm31ln_parallel_residual_bwd_kernelINS_13Kernel_traitsI13__nv_bfloat16S2_S2_S2_fjLj5120ELj1ELj1ELj8ELj8ENS_18Kernel_traits_baseILj5120ES2_S2_S2_S2_fjLj256EEEEELb1ELb0ELb0EEEvNS_9BwdParamsE --------------------------
	.section	.text._ZN10layer_norm31ln_parallel_residual_bwd_kernelINS_13Kernel_traitsI13__nv_bfloat16S2_S2_S2_fjLj5120ELj1ELj1ELj8ELj8ENS_18Kernel_traits_baseILj5120ES2_S2_S2_S2_fjLj256EEEEELb1ELb0ELb0EEEvNS_9BwdParamsE,"ax",@progbits
	.align	128
        .global         _ZN10layer_norm31ln_parallel_residual_bwd_kernelINS_13Kernel_traitsI13__nv_bfloat16S2_S2_S2_fjLj5120ELj1ELj1ELj8ELj8ENS_18Kernel_traits_baseILj5120ES2_S2_S2_S2_fjLj256EEEEELb1ELb0ELb0EEEvNS_9BwdParamsE
        .type           _ZN10layer_norm31ln_parallel_residual_bwd_kernelINS_13Kernel_traitsI13__nv_bfloat16S2_S2_S2_fjLj5120ELj1ELj1ELj8ELj8ENS_18Kernel_traits_baseILj5120ES2_S2_S2_S2_fjLj256EEEEELb1ELb0ELb0EEEvNS_9BwdParamsE,@function
        .size           _ZN10layer_norm31ln_parallel_residual_bwd_kernelINS_13Kernel_traitsI13__nv_bfloat16S2_S2_S2_fjLj5120ELj1ELj1ELj8ELj8ENS_18Kernel_traits_baseILj5120ES2_S2_S2_S2_fjLj256EEEEELb1ELb0ELb0EEEvNS_9BwdParamsE,(.L_x_5376 - _ZN10layer_norm31ln_parallel_residual_bwd_kernelINS_13Kernel_traitsI13__nv_bfloat16S2_S2_S2_fjLj5120ELj1ELj1ELj8ELj8ENS_18Kernel_traits_baseILj5120ES2_S2_S2_S2_fjLj256EEEEELb1ELb0ELb0EEEvNS_9BwdParamsE)
        .other          _ZN10layer_norm31ln_parallel_residual_bwd_kernelINS_13Kernel_traitsI13__nv_bfloat16S2_S2_S2_fjLj5120ELj1ELj1ELj8ELj8ENS_18Kernel_traits_baseILj5120ES2_S2_S2_S2_fjLj256EEEEELb1ELb0ELb0EEEvNS_9BwdParamsE,@"STO_CUDA_ENTRY STV_DEFAULT"
_ZN10layer_norm31ln_parallel_residual_bwd_kernelINS_13Kernel_traitsI13__nv_bfloat16S2_S2_S2_fjLj5120ELj1ELj1ELj8ELj8ENS_18Kernel_traits_baseILj5120ES2_S2_S2_S2_fjLj256EEEEELb1ELb0ELb0EEEvNS_9BwdParamsE:
.text._ZN10layer_norm31ln_parallel_residual_bwd_kernelINS_13Kernel_traitsI13__nv_bfloat16S2_S2_S2_fjLj5120ELj1ELj1ELj8ELj8ENS_18Kernel_traits_baseILj5120ES2_S2_S2_S2_fjLj256EEEEELb1ELb0ELb0EEEvNS_9BwdParamsE:
        /* <DEDUP_REMOVED lines=8> */
[----:B-1----:R-:W-:-:S05]  /*0080*/  IMAD.U32 R212, RZ, RZ, UR4 ;  /* 0x00000004ffd47e24 */ /* 0x002fca000f8e00ff */
[----:B------:R-:W-:Y:S02]  /*0090*/  SHF.R.S32.HI R23, RZ, 0x1f, R212 ;  /* 0x0000001fff177819 */ /* 0x000fe400000114d4 */
[----:B------:R-:W1:Y:S02]  /*00a0*/  LDC.64 R34, c[0x0][0x3d0] ;  /* 0x0000f400ff227b82 */ /* 0x000e640000000a00 */
[----:B------:R-:W-:Y:S02]  /*00b0*/  LEA.HI R23, R23, R212, RZ, 0x2 ;  /* 0x000000d417177211 */ /* 0x000fe400078f10ff */
[----:B0-----:R-:W-:Y:S01]  /*00c0*/  LOP3.LUT R210, R211, 0xff, RZ, 0x3c, !PT ;  /* 0x000000ffd3d27812 */ /* 0x001fe200078e3cff */
[----:B------:R-:W-:-:S03]  /*00d0*/  IMAD.MOV.U32 R47, RZ, RZ, R211 ;  /* 0x000000ffff2f7224 */ /* 0x000fc600078e00d3 */
[----:B------:R-:W0:Y:S01]  /*00e0*/  LDC.64 R36, c[0x0][0x3d8] ;  /* 0x0000f600ff247b82 */ /* 0x000e220000000a00 */
[----:B------:R-:W-:-:S04]  /*00f0*/  LEA.HI.SX32 R210, R23, R210, 0x1e ;  /* 0x000000d217d27211 */ /* 0x000fc800078ff2ff */
[----:B------:R-:W-:-:S03]  /*0100*/  ISETP.GE.U32.AND P0, PT, R210, 0x100, PT ;  /* 0x00000100d200780c */ /* 0x000fc60003f06070 */
[----:B------:R-:W1:Y:S01]  /*0110*/  LDC.64 R22, c[0x0][0x3d0] ;  /* 0x0000f400ff167b82 */ /* 0x000e620000000a00 */
[C---:B------:R-:W-:Y:S02]  /*0120*/  ISETP.GE.U32.AND P1, PT, R210.reuse, 0x200, PT ;  /* 0x00000200d200780c */ /* 0x040fe40003f26070 */
[C---:B------:R-:W-:Y:S02]  /*0130*/  ISETP.GE.U32.AND P2, PT, R210.reuse, 0x300, PT ;  /* 0x00000300d200780c */ /* 0x040fe40003f46070 */
[C---:B------:R-:W-:Y:S02]  /*0140*/  ISETP.GE.U32.AND P3, PT, R210.reuse, 0x400, PT ;  /* 0x00000400d200780c */ /* 0x040fe40003f66070 */
[----:B------:R-:W-:Y:S01]  /*0150*/  ISETP.GE.U32.AND P4, PT, R210, 0x500, PT ;  /* 0x00000500d200780c */ /* 0x000fe20003f86070 */
[----:B------:R-:W0:Y:S02]  /*0160*/  LDC.64 R38, c[0x0][0x3d0] ;  /* 0x0000f400ff267b82 */ /* 0x000e240000000a00 */
[----:B--2---:R-:W-:-:S04]  /*0170*/  @P0 IMAD.WIDE.U32 R2, R47, 0x8, R2 ;  /* 0x000000082f020825 */ /* 0x004fc800078e0002 */
[C---:B---3--:R-:W-:Y:S02]  /*0180*/  @P0 IMAD.WIDE.U32 R6, R47.reuse, 0x8, R6 ;  /* 0x000000082f060825 */ /* 0x048fe400078e0006 */
[----:B------:R-:W2:Y:S01]  /*0190*/  LDC.64 R40, c[0x0][0x3d8] ;  /* 0x0000f600ff287b82 */ /* 0x000ea20000000a00 */
[----:B------:R-:W-:Y:S01]  /*01a0*/  @P0 LOP3.LUT R47, R47, 0x100, RZ, 0xfc, !PT ;  /* 0x000001002f2f0812 */ /* 0x000fe200078efcff */
[----:B------:R-:W5:Y:S04]  /*01b0*/  @P0 LDG.E.64 R4, desc[UR10][R2.64] ;  /* 0x0000000a02040981 */ /* 0x000f68000c1e1b00 */
[C---:B----4-:R-:W-:Y:S01]  /*01c0*/  @P1 IMAD.WIDE.U32 R32, R47.reuse, 0x8, R26 ;  /* 0x000000082f201825 */ /* 0x050fe200078e001a */
[----:B------:R-:W5:Y:S01]  /*01d0*/  @P0 LDG.E.64 R8, desc[UR10][R6.64] ;  /* 0x0000000a06080981 */ /* 0x000f62000c1e1b00 */
[----:B------:R-:W3:Y:S02]  /*01e0*/  LDC.64 R42, c[0x0][0x3d0] ;  /* 0x0000f400ff2a7b82 */ /* 0x000ee40000000a00 */
[C---:B-1----:R-:W-:Y:S01]  /*01f0*/  @P1 IMAD.WIDE.U32 R30, R47.reuse, 0x8, R22 ;  /* 0x000000082f1e1825 */ /* 0x042fe200078e0016 */
[----:B------:R-:W5:Y:S03]  /*0200*/  @P1 LDG.E.64 R12, desc[UR10][R32.64] ;  /* 0x0000000a200c1981 */ /* 0x000f66000c1e1b00 */
[----:B------:R-:W-:Y:S01]  /*0210*/  @P1 VIADD R47, R47, 0x100 ;  /* 0x000001002f2f1836 */ /* 0x000fe20000000000 */
[----:B------:R-:W5:Y:S01]  /*0220*/  @P1 LDG.E.64 R10, desc[UR10][R30.64] ;  /* 0x0000000a1e0a1981 */ /* 0x000f62000c1e1b00 */
[----:B------:R-:W1:Y:S02]  /*0230*/  LDC.64 R44, c[0x0][0x3d8] ;  /* 0x0000f600ff2c7b82 */ /* 0x000e640000000a00 */
[----:B------:R-:W-:-:S04]  /*0240*/  @P2 IMAD.WIDE.U32 R34, R47, 0x8, R34 ;  /* 0x000000082f222825 */ /* 0x000fc800078e0022 */
[C---:B0-----:R-:W-:Y:S01]  /*0250*/  @P2 IMAD.WIDE.U32 R36, R47.reuse, 0x8, R36 ;  /* 0x000000082f242825 */ /* 0x041fe200078e0024 */
[----:B------:R-:W5:Y:S03]  /*0260*/  @P2 LDG.E.64 R14, desc[UR10][R34.64] ;  /* 0x0000000a220e2981 */ /* 0x000f66000c1e1b00 */
[----:B------:R-:W-:Y:S01]  /*0270*/  @P2 VIADD R47, R47, 0x100 ;  /* 0x000001002f2f2836 */ /* 0x000fe20000000000 */
[----:B------:R-:W5:Y:S03]  /*0280*/  @P2 LDG.E.64 R16, desc[UR10][R36.64] ;  /* 0x0000000a24102981 */ /* 0x000f66000c1e1b00 */
[----:B------:R-:W-:-:S04]  /*0290*/  @P3 IMAD.WIDE.U32 R38, R47, 0x8, R38 ;  /* 0x000000082f263825 */ /* 0x000fc800078e0026 */
[C---:B--2---:R-:W-:Y:S01]  /*02a0*/  @P3 IMAD.WIDE.U32 R40, R47.reuse, 0x8, R40 ;  /* 0x000000082f283825 */ /* 0x044fe200078e0028 */
[----:B------:R-:W5:Y:S03]  /*02b0*/  @P3 LDG.E.64 R18, desc[UR10][R38.64] ;  /* 0x0000000a26123981 */ /* 0x000f66000c1e1b00 */
[----:B------:R-:W-:Y:S01]  /*02c0*/  @P3 VIADD R47, R47, 0x100 ;  /* 0x000001002f2f3836 */ /* 0x000fe20000000000 */
[----:B------:R-:W0:Y:S01]  /*02d0*/  S2UR UR4, SR_CTAID.X ;  /* 0x00000000000479c3 */ /* 0x000e220000002500 */
[----:B------:R2:W5:Y:S02]  /*02e0*/  @P3 LDG.E.64 R20, desc[UR10][R40.64] ;  /* 0x0000000a28143981 */ /* 0x000564000c1e1b00 */
[----:B---3--:R-:W-:-:S04]  /*02f0*/  @P4 IMAD.WIDE.U32 R22, R47, 0x8, R42 ;  /* 0x000000082f164825 */ /* 0x008fc800078e002a */
[----:B-1----:R-:W-:Y:S01]  /*0300*/  @P4 IMAD.WIDE.U32 R26, R47, 0x8, R44 ;  /* 0x000000082f1a4825 */ /* 0x002fe200078e002c */
[----:B------:R1:W5:Y:S04]  /*0310*/  @P4 LDG.E.64 R24, desc[UR10][R22.64] ;  /* 0x0000000a16184981 */ /* 0x000368000c1e1b00 */
[----:B------:R1:W5:Y:S01]  /*0320*/  @P4 LDG.E.64 R28, desc[UR10][R26.64] ;  /* 0x0000000a1a1c4981 */ /* 0x000362000c1e1b00 */
[----:B0-----:R-:W-:-:S05]  /*0330*/  IMAD.U32 R209, RZ, RZ, UR4 ;  /* 0x00000004ffd17e24 */ /* 0x001fca000f8e00ff */
        /* <DEDUP_REMOVED lines=43> */
[----:B-----5:R-:W-:Y:S01]  /*05f0*/  IMAD.MOV.U32 R208, RZ, RZ, R4 ;  /* 0x000000ffffd07224 */ /* 0x020fe200078e0004 */
[--C-:B------:R-:W-:Y:S01]  /*0600*/  SHF.R.U64 R207, R4, 0x10, R5.reuse ;  /* 0x0000001004cf7819 */ /* 0x100fe20000001205 */
[--C-:B------:R-:W-:Y:S01]  /*0610*/  IMAD.MOV.U32 R206, RZ, RZ, R5.reuse ;  /* 0x000000ffffce7224 */ /* 0x100fe200078e0005 */
[----:B------:R-:W-:Y:S01]  /*0620*/  SHF.R.U32.HI R205, RZ, 0x10, R5 ;  /* 0x00000010ffcd7819 */ /* 0x000fe20000011605 */
[----:B------:R-:W-:Y:S01]  /*0630*/  IMAD.MOV.U32 R204, RZ, RZ, R8 ;  /* 0x000000ffffcc7224 */ /* 0x000fe200078e0008 */
[--C-:B------:R-:W-:Y:S01]  /*0640*/  SHF.R.U64 R203, R8, 0x10, R9.reuse ;  /* 0x0000001008cb7819 */ /* 0x100fe20000001209 */
[--C-:B------:R-:W-:Y:S01]  /*0650*/  IMAD.MOV.U32 R202, RZ, RZ, R9.reuse ;  /* 0x000000ffffca7224 */ /* 0x100fe200078e0009 */
[----:B------:R-:W-:Y:S01]  /*0660*/  SHF.R.U32.HI R201, RZ, 0x10, R9 ;  /* 0x00000010ffc97819 */ /* 0x000fe20000011609 */
[--C-:B------:R-:W-:Y:S01]  /*0670*/  IMAD.MOV.U32 R198, RZ, RZ, R11.reuse ;  /* 0x000000ffffc67224 */ /* 0x100fe200078e000b */
[----:B------:R-:W-:Y:S01]  /*0680*/  MOV R200, R10 ;  /* 0x0000000a00c87202 */ /* 0x000fe20000000f00 */
[----:B------:R-:W-:Y:S01]  /*0690*/  IMAD.MOV.U32 R196, RZ, RZ, R12 ;  /* 0x000000ffffc47224 */ /* 0x000fe200078e000c */
[----:B------:R-:W-:Y:S01]  /*06a0*/  SHF.R.U64 R199, R10, 0x10, R11 ;  /* 0x000000100ac77819 */ /* 0x000fe2000000120b */
[----:B------:R-:W-:Y:S01]  /*06b0*/  IMAD.MOV.U32 R194, RZ, RZ, R13 ;  /* 0x000000ffffc27224 */ /* 0x000fe200078e000d */
[----:B------:R-:W-:Y:S01]  /*06c0*/  SHF.R.U32.HI R197, RZ, 0x10, R11 ;  /* 0x00000010ffc57819 */ /* 0x000fe2000001160b */
[----:B------:R-:W-:Y:S01]  /*06d0*/  IMAD.MOV.U32 R192, RZ, RZ, R14 ;  /* 0x000000ffffc07224 */ /* 0x000fe200078e000e */
[----:B------:R-:W-:Y:S01]  /*06e0*/  SHF.R.U64 R195, R12, 0x10, R13 ;  /* 0x000000100cc37819 */ /* 0x000fe2000000120d */
[----:B------:R-:W-:Y:S01]  /*06f0*/  IMAD.MOV.U32 R190, RZ, RZ, R15 ;  /* 0x000000ffffbe7224 */ /* 0x000fe200078e000f */
[----:B0-----:R-:W-:Y:S01]  /*0700*/  UISETP.NE.AND UP0, UPT, UR4, URZ, UPT ;  /* 0x000000ff0400728c */ /* 0x001fe2000bf05270 */
[----:B------:R-:W-:Y:S01]  /*0710*/  SHF.R.U32.HI R193, RZ, 0x10, R13 ;  /* 0x00000010ffc17819 */ /* 0x000fe2000001160d */
[----:B------:R-:W-:Y:S01]  /*0720*/  IMAD.MOV.U32 R188, RZ, RZ, R16 ;  /* 0x000000ffffbc7224 */ /* 0x000fe200078e0010 */
[----:B------:R-:W-:Y:S01]  /*0730*/  SHF.R.U64 R191, R14, 0x10, R15 ;  /* 0x000000100ebf7819 */ /* 0x000fe2000000120f */
[----:B------:R-:W-:Y:S01]  /*0740*/  IMAD.MOV.U32 R186, RZ, RZ, R17 ;  /* 0x000000ffffba7224 */ /* 0x000fe200078e0011 */
[----:B------:R-:W-:Y:S01]  /*0750*/  SHF.R.U32.HI R189, RZ, 0x10, R15 ;  /* 0x00000010ffbd7819 */ /* 0x000fe2000001160f */
[----:B------:R-:W-:Y:S01]  /*0760*/  IMAD.MOV.U32 R184, RZ, RZ, R18 ;  /* 0x000000ffffb87224 */ /* 0x000fe200078e0012 */
[----:B------:R-:W-:Y:S01]  /*0770*/  SHF.R.U64 R187, R16, 0x10, R17 ;  /* 0x0000001010bb7819 */ /* 0x000fe20000001211 */
[----:B------:R-:W-:Y:S01]  /*0780*/  IMAD.MOV.U32 R182, RZ, RZ, R19 ;  /* 0x000000ffffb67224 */ /* 0x000fe200078e0013 */
[----:B------:R-:W-:Y:S01]  /*0790*/  SHF.R.U32.HI R185, RZ, 0x10, R17 ;  /* 0x00000010ffb97819 */ /* 0x000fe20000011611 */
[----:B------:R-:W-:Y:S01]  /*07a0*/  IMAD.MOV.U32 R180, RZ, RZ, R20 ;  /* 0x000000ffffb47224 */ /* 0x000fe200078e0014 */
[--C-:B------:R-:W-:Y:S01]  /*07b0*/  SHF.R.U64 R183, R18, 0x10, R19.reuse ;  /* 0x0000001012b77819 */ /* 0x100fe20000001213 */
[----:B------:R-:W-:Y:S01]  /*07c0*/  IMAD.MOV.U32 R164, RZ, RZ, R24 ;  /* 0x000000ffffa47224 */ /* 0x000fe200078e0018 */
[----:B------:R-:W-:Y:S01]  /*07d0*/  SHF.R.U32.HI R181, RZ, 0x10, R19 ;  /* 0x00000010ffb57819 */ /* 0x000fe20000011613 */
[----:B------:R-:W-:Y:S01]  /*07e0*/  IMAD.MOV.U32 R162, RZ, RZ, R25 ;  /* 0x000000ffffa27224 */ /* 0x000fe200078e0019 */
[----:B------:R-:W-:Y:S01]  /*07f0*/  SHF.R.U64 R167, R20, 0x10, R21 ;  /* 0x0000001014a77819 */ /* 0x000fe20000001215 */
[----:B------:R-:W-:Y:S01]  /*0800*/  IMAD.MOV.U32 R160, RZ, RZ, R28 ;  /* 0x000000ffffa07224 */ /* 0x000fe200078e001c */
[----:B------:R-:W-:Y:S01]  /*0810*/  MOV R166, R21 ;  /* 0x0000001500a67202 */ /* 0x000fe20000000f00 */
[----:B------:R-:W-:Y:S01]  /*0820*/  IMAD.MOV.U32 R158, RZ, RZ, R29 ;  /* 0x000000ffff9e7224 */ /* 0x000fe200078e001d */
[----:B------:R-:W-:-:S02]  /*0830*/  SHF.R.U32.HI R165, RZ, 0x10, R21 ;  /* 0x00000010ffa57819 */ /* 0x000fc40000011615 */
[----:B------:R-:W-:Y:S02]  /*0840*/  CS2R R116, SRZ ;  /* 0x0000000000747805 */ /* 0x000fe4000001ff00 */
[--C-:B------:R-:W-:Y:S02]  /*0850*/  SHF.R.U64 R163, R24, 0x10, R25.reuse ;  /* 0x0000001018a37819 */ /* 0x100fe40000001219 */
[----:B------:R-:W-:Y:S02]  /*0860*/  CS2R R118, SRZ ;  /* 0x0000000000767805 */ /* 0x000fe4000001ff00 */
[----:B------:R-:W-:Y:S02]  /*0870*/  SHF.R.U32.HI R161, RZ, 0x10, R25 ;  /* 0x00000010ffa17819 */ /* 0x000fe40000011619 */
[----:B------:R-:W-:Y:S02]  /*0880*/  CS2R R112, SRZ ;  /* 0x0000000000707805 */ /* 0x000fe4000001ff00 */
[----:B------:R-:W-:-:S02]  /*0890*/  SHF.R.U64 R159, R28, 0x10, R29 ;  /* 0x000000101c9f7819 */ /* 0x000fc4000000121d */
        /* <DEDUP_REMOVED lines=38> */
[----:B------:R-:W-:Y:S01]  /*0b00*/  PLOP3.LUT P5, PT, PT, PT, UP0, 0x80, 0x8 ;  /* 0x000000000008781c */ /* 0x000fe20003faf008 */
[----:B------:R-:W-:Y:S01]  /*0b10*/  UPLOP3.LUT UP1, UPT, UPT, UPT, UPT, 0x40, 0x4 ;  /* 0x000000000004789c */ /* 0x000fe20003f2e870 */
[----:B------:R-:W0:Y:S01]  /*0b20*/  LDCU UR14, c[0x0][0x408] ;  /* 0x00008100ff0e77ac */ /* 0x000e220008000800 */
[----:B------:R-:W1:Y:S01]  /*0b30*/  LDCU UR9, c[0x0][0x400] ;  /* 0x00008000ff0977ac */ /* 0x000e620008000800 */
[----:B------:R-:W2:Y:S01]  /*0b40*/  LDCU.64 UR6, c[0x0][0x478] ;  /* 0x00008f00ff0677ac */ /* 0x000ea20008000a00 */
[----:B------:R-:W3:Y:S01]  /*0b50*/  LDCU.64 UR16, c[0x0][0x438] ;  /* 0x00008700ff1077ac */ /* 0x000ee20008000a00 */
[----:B------:R-:W4:Y:S07]  /*0b60*/  LDCU.64 UR12, c[0x0][0x470] ;  /* 0x00008e00ff0c77ac */ /* 0x000f2e0008000a00 */
.L_x_324:
[----:B012-4-:R-:W0:Y:S08]  /*0b70*/  LDC.64 R120, c[0x0][0x3c0] ;  /* 0x0000f000ff787b82 */ /* 0x017e300000000a00 */
[----:B------:R-:W1:Y:S01]  /*0b80*/  LDC R212, c[0x0][0x388] ;  /* 0x0000e200ffd47b82 */ /* 0x000e620000000800 */
[----:B0-----:R-:W-:-:S07]  /*0b90*/  IMAD.WIDE R122, R209, 0x4, R120 ;  /* 0x00000004d17a7825 */ /* 0x001fce00078e0278 */
[----:B------:R-:W0:Y:S01]  /*0ba0*/  LDC.64 R120, c[0x0][0x3c8] ;  /* 0x0000f200ff787b82 */ /* 0x000e220000000a00 */
[----:B------:R-:W2:Y:S01]  /*0bb0*/  LDG.E R122, desc[UR10][R122.64] ;  /* 0x0000000a7a7a7981 */ /* 0x000ea2000c1e1900 */
[C---:B------:R-:W-:Y:S01]  /*0bc0*/  ISETP.GE.U32.AND P1, PT, R210.reuse, 0x200, PT ;  /* 0x00000200d200780c */ /* 0x040fe20003f26070 */
[----:B-1-3--:R-:W-:Y:S01]  /*0bd0*/  IMAD R124, R209, R212, RZ ;  /* 0x000000d4d17c7224 */ /* 0x00afe200078e02ff */
[C---:B------:R-:W-:Y:S02]  /*0be0*/  ISETP.GE.U32.AND P2, PT, R210.reuse, 0x300, PT ;  /* 0x00000300d200780c */ /* 0x040fe40003f46070 */
[C---:B------:R-:W-:Y:S02]  /*0bf0*/  ISETP.GE.U32.AND P3, PT, R210.reuse, 0x400, PT ;  /* 0x00000400d200780c */ /* 0x040fe40003f66070 */
[----:B------:R-:W-:Y:S02]  /*0c00*/  SHF.R.S32.HI R125, RZ, 0x1f, R124 ;  /* 0x0000001fff7d7819 */ /* 0x000fe4000001147c */
[----:B------:R-:W-:-:S02]  /*0c10*/  ISETP.GE.U32.AND P4, PT, R210, 0x500, PT ;  /* 0x00000500d200780c */ /* 0x000fc40003f86070 */
[----:B------:R-:W-:Y:S01]  /*0c20*/  LEA.HI R124, R125, R124, RZ, 0x2 ;  /* 0x0000007c7d7c7211 */ /* 0x000fe200078f10ff */
[----:B------:R-:W-:Y:S03]  /*0c30*/  BSSY.RECONVERGENT B0, `(.L_x_253) ;  /* 0x0000067000007945 */ /* 0x000fe60003800200 */
[----:B------:R-:W-:Y:S01]  /*0c40*/  LEA.HI.SX32 R156, R124, R211, 0x1e ;  /* 0x000000d37c9c7211 */ /* 0x000fe200078ff2ff */
[----:B0-----:R-:W-:-:S05]  /*0c50*/  IMAD.WIDE R120, R209, 0x4, R120 ;  /* 0x00000004d1787825 */ /* 0x001fca00078e0278 */
[----:B-----5:R0:W5:Y:S01]  /*0c60*/  LDG.E R155, desc[UR10][R120.64] ;  /* 0x0000000a789b7981 */ /* 0x020162000c1e1900 */
[----:B------:R-:W-:Y:S01]  /*0c70*/  CS2R R126, SRZ ;  /* 0x00000000007e7805 */ /* 0x000fe2000001ff00 */
[----:B------:R-:W-:Y:S01]  /*0c80*/  IMAD.MOV.U32 R129, RZ, RZ, R156 ;  /* 0x000000ffff817224 */ /* 0x000fe200078e009c */
[----:B--2---:R-:W-:Y:S01]  /*0c90*/  FSEL R128, R122, RZ, !P5 ;  /* 0x000000ff7a807208 */ /* 0x004fe20006800000 */
[----:B0-----:R-:W-:Y:S06]  /*0ca0*/  @!P0 BRA `(.L_x_254) ;  /* 0x00000004007c8947 */ /* 0x001fec0003800000 */
[----:B------:R-:W0:Y:S08]  /*0cb0*/  LDC.64 R122, c[0x0][0x430] ;  /* 0x00010c00ff7a7b82 */ /* 0x000e300000000a00 */
[----:B------:R-:W1:Y:S08]  /*0cc0*/  LDC.64 R124, c[0x0][0x428] ;  /* 0x00010a00ff7c7b82 */ /* 0x000e700000000a00 */
[----:B------:R-:W2:Y:S01]  /*0cd0*/  LDC.64 R120, c[0x0][0x3a8] ;  /* 0x0000ea00ff787b82 */ /* 0x000ea20000000a00 */
[----:B0-----:R-:W-:Y:S01]  /*0ce0*/  IMAD.WIDE.U32 R122, R156, 0x8, R122 ;  /* 0x000000089c7a7825 */ /* 0x001fe200078e007a */
[----:B----4-:R-:W-:-:S06]  /*0cf0*/  ISETP.NE.U32.AND P5, PT, RZ, UR12, PT ;  /* 0x0000000cff007c0c */ /* 0x010fcc000bfa5070 */
[----:B------:R-:W0:Y:S01]  /*0d00*/  LDC.64 R130, c[0x0][0x3b0] ;  /* 0x0000ec00ff827b82 */ /* 0x000e220000000a00 */
[----:B------:R-:W4:Y:S01]  /*0d10*/  LDG.E.64 R122, desc[UR10][R122.64] ;  /* 0x0000000a7a7a7981 */ /* 0x000f22000c1e1b00 */
[----:B-1----:R-:W-:-:S06]  /*0d20*/  IMAD.WIDE.U32 R124, R156, 0x8, R124 ;  /* 0x000000089c7c7825 */ /* 0x002fcc00078e007c */
[----:B------:R-:W4:Y:S01]  /*0d30*/  LDG.E.64 R124, desc[UR10][R124.64] ;  /* 0x0000000a7c7c7981 */ /* 0x000f22000c1e1b00 */
[----:B--2---:R-:W-:-:S06]  /*0d40*/  IMAD.WIDE.U32 R120, R156, 0x8, R120 ;  /* 0x000000089c787825 */ /* 0x004fcc00078e0078 */
[----:B------:R-:W2:Y:S01]  /*0d50*/  LDG.E.64 R120, desc[UR10][R120.64] ;  /* 0x0000000a78787981 */ /* 0x000ea2000c1e1b00 */
[----:B------:R-:W-:Y:S02]  /*0d60*/  ISETP.NE.AND.EX P5, PT, RZ, UR13, PT, P5 ;  /* 0x0000000dff007c0c */ /* 0x000fe4000bfa5350 */
[----:B---3--:R-:W-:-:S04]  /*0d70*/  ISETP.NE.U32.AND P0, PT, RZ, UR16, PT ;  /* 0x00000010ff007c0c */ /* 0x008fc8000bf05070 */
[----:B------:R-:W-:-:S07]  /*0d80*/  ISETP.NE.AND.EX P0, PT, RZ, UR17, PT, P0 ;  /* 0x00000011ff007c0c */ /* 0x000fce000bf05300 */
[----:B------:R-:W1:Y:S08]  /*0d90*/  @P5 LDC.64 R126, c[0x0][0x3b8] ;  /* 0x0000ee00ff7e5b82 */ /* 0x000e700000000a00 */
[----:B------:R-:W3:Y:S01]  /*0da0*/  @P0 LDC.64 R132, c[0x0][0x438] ;  /* 0x00010e00ff840b82 */ /* 0x000ee20000000a00 */
[----:B0-----:R-:W-:Y:S01]  /*0db0*/  IMAD.WIDE.U32 R130, R156, 0x4, R130 ;  /* 0x000000049c827825 */ /* 0x001fe200078e0082 */
[----:B------:R-:W-:-:S04]  /*0dc0*/  SHF.L.U32 R129, R203, 0x10, RZ ;  /* 0x00000010cb817819 */ /* 0x000fc800000006ff */
[----:B------:R-:W5:Y:S01]  /*0dd0*/  LDG.E R153, desc[UR10][R130.64] ;  /* 0x0000000a82997981 */ /* 0x000f62000c1e1900 */
[----:B-1----:R-:W-:-:S05]  /*0de0*/  @P5 IMAD.WIDE.U32 R126, R156, 0x4, R126 ;  /* 0x000000049c7e5825 */ /* 0x002fca00078e007e */
[----:B------:R-:W5:Y:S01]  /*0df0*/  @P5 LDG.E R154, desc[UR10][R126.64] ;  /* 0x0000000a7e9a5981 */ /* 0x000f62000c1e1900 */
[----:B---3--:R-:W-:-:S05]  /*0e00*/  @P0 IMAD.WIDE.U32 R132, R156, 0x8, R132 ;  /* 0x000000089c840825 */ /* 0x008fca00078e0084 */
[----:B------:R0:W5:Y:S01]  /*0e10*/  @P0 LDG.E.64 R168, desc[UR10][R132.64] ;  /* 0x0000000a84a80981 */ /* 0x000162000c1e1b00 */
[----:B------:R-:W-:Y:S02]  /*0e20*/  IMAD.U32 R152, R208, 0x10000, RZ ;  /* 0x00010000d0987824 */ /* 0x000fe400078e00ff */
[----:B------:R-:W-:Y:S02]  /*0e30*/  IMAD.U32 R150, R206, 0x10000, RZ ;  /* 0x00010000ce967824 */ /* 0x000fe400078e00ff */
[----:B0-----:R-:W-:Y:S02]  /*0e40*/  IMAD.U32 R132, R202, 0x10000, RZ ;  /* 0x00010000ca847824 */ /* 0x001fe400078e00ff */
[----:B------:R-:W-:Y:S02]  /*0e50*/  IMAD.U32 R151, R207, 0x10000, RZ ;  /* 0x00010000cf977824 */ /* 0x000fe400078e00ff */
[----:B------:R-:W-:Y:S02]  /*0e60*/  IMAD.U32 R149, R205, 0x10000, RZ ;  /* 0x00010000cd957824 */ /* 0x000fe400078e00ff */
[----:B----4-:R-:W-:Y:S01]  /*0e70*/  IMAD.MOV.U32 R126, RZ, RZ, R122 ;  /* 0x000000ffff7e7224 */ /* 0x010fe200078e007a */
[--C-:B------:R-:W-:Y:S01]  /*0e80*/  SHF.R.U64 R122, R122, 0x10, R123.reuse ;  /* 0x000000107a7a7819 */ /* 0x100fe2000000127b */
[----:B------:R-:W-:-:S02]  /*0e90*/  IMAD.MOV.U32 R130, RZ, RZ, R123 ;  /* 0x000000ffff827224 */ /* 0x000fc400078e007b */
[----:B------:R-:W-:Y:S02]  /*0ea0*/  IMAD.U32 R127, R126, 0x10000, RZ ;  /* 0x000100007e7f7824 */ /* 0x000fe400078e00ff */
[----:B------:R-:W-:Y:S02]  /*0eb0*/  IMAD.U32 R126, R122, 0x10000, RZ ;  /* 0x000100007a7e7824 */ /* 0x000fe400078e00ff */
[----:B------:R-:W-:Y:S01]  /*0ec0*/  IMAD.MOV.U32 R3, RZ, RZ, R124 ;  /* 0x000000ffff037224 */ /* 0x000fe200078e007c */
[--C-:B------:R-:W-:Y:S01]  /*0ed0*/  SHF.R.U64 R146, R124, 0x10, R125.reuse ;  /* 0x000000107c927819 */ /* 0x100fe2000000127d */
[----:B------:R-:W-:Y:S01]  /*0ee0*/  IMAD.U32 R124, R204, 0x10000, RZ ;  /* 0x00010000cc7c7824 */ /* 0x000fe200078e00ff */
[--C-:B------:R-:W-:Y:S01]  /*0ef0*/  SHF.R.U32.HI R135, RZ, 0x10, R125.reuse ;  /* 0x00000010ff877819 */ /* 0x100fe2000001167d */
[----:B------:R-:W-:Y:S02]  /*0f00*/  IMAD.MOV.U32 R134, RZ, RZ, R125 ;  /* 0x000000ffff867224 */ /* 0x000fe400078e007d */
[----:B------:R-:W-:-:S02]  /*0f10*/  IMAD.U32 R133, R130, 0x10000, RZ ;  /* 0x0001000082857824 */ /* 0x000fc400078e00ff */
[----:B------:R-:W-:Y:S02]  /*0f20*/  IMAD.U32 R125, R3, 0x10000, RZ ;  /* 0x00010000037d7824 */ /* 0x000fe400078e00ff */
[----:B------:R-:W-:Y:S01]  /*0f30*/  FMUL.FTZ R3, R124, R127 ;  /* 0x0000007f7c037220 */ /* 0x000fe20000410000 */
[----:B------:R-:W-:Y:S01]  /*0f40*/  FMUL.FTZ R124, R129, R126 ;  /* 0x0000007e817c7220 */ /* 0x000fe20000410000 */
[----:B------:R-:W-:Y:S01]  /*0f50*/  FMUL.FTZ R129, R132, R133 ;  /* 0x0000008584817220 */ /* 0x000fe20000410000 */
[----:B------:R-:W-:Y:S01]  /*0f60*/  IMAD.U32 R131, R134, 0x10000, RZ ;  /* 0x0001000086837824 */ /* 0x000fe200078e00ff */
[----:B------:R-:W-:Y:S02]  /*0f70*/  SHF.R.U32.HI R132, RZ, 0x10, R123 ;  /* 0x00000010ff847819 */ /* 0x000fe4000001167b */
[----:B------:R-:W-:Y:S01]  /*0f80*/  SHF.L.U32 R122, R146, 0x10, RZ ;  /* 0x00000010927a7819 */ /* 0x000fe200000006ff */
[----:B------:R-:W-:Y:S01]  /*0f90*/  FFMA.FTZ R152, R152, R125, R3 ;  /* 0x0000007d98987223 */ /* 0x000fe20000010003 */
[----:B------:R-:W-:Y:S01]  /*0fa0*/  FFMA.FTZ R150, R150, R131, R129 ;  /* 0x0000008396967223 */ /* 0x000fe20000010081 */
[----:B--2---:R-:W-:Y:S01]  /*0fb0*/  IMAD.MOV.U32 R3, RZ, RZ, R120 ;  /* 0x000000ffff037224 */ /* 0x004fe200078e0078 */
[----:B------:R-:W-:Y:S01]  /*0fc0*/  SHF.R.U64 R129, R120, 0x10, R121 ;  /* 0x0000001078817819 */ /* 0x000fe20000001279 */
[----:B------:R-:W-:-:S02]  /*0fd0*/  IMAD.U32 R123, R201, 0x10000, RZ ;  /* 0x00010000c97b7824 */ /* 0x000fc400078e00ff */
[----:B------:R-:W-:Y:S01]  /*0fe0*/  FFMA.FTZ R151, R151, R122, R124 ;  /* 0x0000007a97977223 */ /* 0x000fe2000001007c */
[----:B------:R-:W-:Y:S02]  /*0ff0*/  IMAD.U32 R132, R132, 0x10000, RZ ;  /* 0x0001000084847824 */ /* 0x000fe400078e00ff */
[--C-:B------:R-:W-:Y:S02]  /*1000*/  IMAD.MOV.U32 R124, RZ, RZ, R121.reuse ;  /* 0x000000ffff7c7224 */ /* 0x100fe400078e0079 */
[----:B------:R-:W-:Y:S02]  /*1010*/  IMAD.U32 R3, R3, 0x10000, RZ ;  /* 0x0001000003037824 */ /* 0x000fe400078e00ff */
[----:B------:R-:W-:Y:S01]  /*1020*/  FMUL.FTZ R134, R123, R132 ;  /* 0x000000847b867220 */ /* 0x000fe20000410000 */
[----:B------:R-:W-:Y:S01]  /*1030*/  IMAD.U32 R123, R129, 0x10000, RZ ;  /* 0x00010000817b7824 */ /* 0x000fe200078e00ff */
[----:B------:R-:W-:Y:S01]  /*1040*/  SHF.R.U32.HI R129, RZ, 0x10, R121 ;  /* 0x00000010ff817819 */ /* 0x000fe20000011679 */
[----:B------:R-:W-:Y:S01]  /*1050*/  FADD.FTZ R120, -R128, R3 ;  /* 0x0000000380787221 */ /* 0x000fe20000010100 */
[----:B------:R-:W-:-:S03]  /*1060*/  SHF.L.U32 R121, R124, 0x10, RZ ;  /* 0x000000107c797819 */ /* 0x000fc600000006ff */
[----:B-----5:R-:W-:Y:S02]  /*1070*/  FMUL.FTZ R3, R155, R120 ;  /* 0x000000789b037220 */ /* 0x020fe40000410000 */
[C---:B------:R-:W-:Y:S01]  /*1080*/  FADD.FTZ R120, -R128.reuse, R121 ;  /* 0x0000007980787221 */ /* 0x040fe20000010100 */
[----:B------:R-:W-:Y:S02]  /*1090*/  IMAD.U32 R121, R129, 0x10000, RZ ;  /* 0x0001000081797824 */ /* 0x000fe400078e00ff */
[C---:B------:R-:W-:Y:S01]  /*10a0*/  FADD.FTZ R148, -R128.reuse, R123 ;  /* 0x0000007b80947221 */ /* 0x040fe20000010100 */
[C---:B------:R-:W-:Y:S01]  /*10b0*/  FMUL.FTZ R147, R155.reuse, R120 ;  /* 0x000000789b937220 */ /* 0x040fe20000410000 */
[----:B------:R-:W-:Y:S01]  /*10c0*/  FADD.FTZ R146, -R128, R121 ;  /* 0x0000007980927221 */ /* 0x000fe20000010100 */
[----:B------:R-:W-:Y:S01]  /*10d0*/  FADD.FTZ R120, RZ, R152 ;  /* 0x00000098ff787221 */ /* 0x000fe20000010000 */
[----:B------:R-:W-:Y:S01]  /*10e0*/  FMUL.FTZ R148, R155, R148 ;  /* 0x000000949b947220 */ /* 0x000fe20000410000 */
[----:B------:R-:W-:Y:S01]  /*10f0*/  FFMA.FTZ R121, R3, R152, RZ ;  /* 0x0000009803797223 */ /* 0x000fe200000100ff */
[----:B------:R-:W-:-:S02]  /*1100*/  IMAD.U32 R130, R135, 0x10000, RZ ;  /* 0x0001000087827824 */ /* 0x000fc400078e00ff */
[----:B------:R-:W-:Y:S01]  /*1110*/  FADD.FTZ R123, R120, R151 ;  /* 0x00000097787b7221 */ /* 0x000fe20000010000 */
[C---:B------:R-:W-:Y:S01]  /*1120*/  FFMA.FTZ R120, R148.reuse, R151, R121 ;  /* 0x0000009794787223 */ /* 0x040fe20000010079 */
[----:B------:R-:W-:Y:S01]  /*1130*/  FADD.FTZ R97, R97, R122 ;  /* 0x0000007a61617221 */ /* 0x000fe20000010000 */
[----:B------:R-:W-:Y:S01]  /*1140*/  FFMA.FTZ R117, R148, R122, R117 ;  /* 0x0000007a94757223 */ /* 0x000fe20000010075 */
[----:B------:R-:W-:Y:S01]  /*1150*/  FFMA.FTZ R149, R149, R130, R134 ;  /* 0x0000008295957223 */ /* 0x000fe20000010086 */
[----:B------:R-:W-:Y:S01]  /*1160*/  FMUL.FTZ R146, R155, R146 ;  /* 0x000000929b927220 */ /* 0x000fe20000410000 */
        /* <DEDUP_REMOVED lines=16> */
[----:B------:R-:W-:-:S02]  /*1270*/  VIADD R129, R156, 0x100 ;  /* 0x000001009c817836 */ /* 0x000fc40000000000 */
[----:B------:R-:W-:Y:S01]  /*1280*/  FADD.FTZ R127, R122, R149 ;  /* 0x000000957a7f7221 */ /* 0x000fe20000010000 */
[----:B------:R-:W-:-:S07]  /*1290*/  FFMA.FTZ R126, R146, R149, R120 ;  /* 0x00000095927e7223 */ /* 0x000fce0000010078 */
.L_x_254:
[----:B---34-:R-:W-:Y:S05]  /*12a0*/  BSYNC.RECONVERGENT B0 ;  /* 0x0000000000007941 */ /* 0x018fea0003800200 */
.L_x_253:
[----:B------:R-:W-:Y:S04]  /*12b0*/  BSSY.RECONVERGENT B0, `(.L_x_255) ;  /* 0x0000061000007945 */ /* 0x000fe80003800200 */
[----:B------:R-:W-:Y:S05]  /*12c0*/  @!P1 BRA `(.L_x_256) ;  /* 0x00000004007c9947 */ /* 0x000fea0003800000 */
[----:B------:R-:W0:Y:S08]  /*12d0*/  LDC.64 R122, c[0x0][0x430] ;  /* 0x00010c00ff7a7b82 */ /* 0x000e300000000a00 */
[----:B------:R-:W1:Y:S08]  /*12e0*/  LDC.64 R124, c[0x0][0x428] ;  /* 0x00010a00ff7c7b82 */ /* 0x000e700000000a00 */
[----:B------:R-:W2:Y:S01]  /*12f0*/  LDC.64 R120, c[0x0][0x3a8] ;  /* 0x0000ea00ff787b82 */ /* 0x000ea20000000a00 */
[----:B0-----:R-:W-:Y:S01]  /*1300*/  IMAD.WIDE.U32 R122, R129, 0x8, R122 ;  /* 0x00000008817a7825 */ /* 0x001fe200078e007a */
[----:B------:R-:W-:-:S06]  /*1310*/  ISETP.NE.U32.AND P5, PT, RZ, UR12, PT ;  /* 0x0000000cff007c0c */ /* 0x000fcc000bfa5070 */
[----:B------:R-:W0:Y:S01]  /*1320*/  LDC.64 R132, c[0x0][0x3b0] ;  /* 0x0000ec00ff847b82 */ /* 0x000e220000000a00 */
[----:B------:R-:W3:Y:S01]  /*1330*/  LDG.E.64 R122, desc[UR10][R122.64] ;  /* 0x0000000a7a7a7981 */ /* 0x000ee2000c1e1b00 */
[----:B-1----:R-:W-:-:S06]  /*1340*/  IMAD.WIDE.U32 R124, R129, 0x8, R124 ;  /* 0x00000008817c7825 */ /* 0x002fcc00078e007c */
[----:B------:R-:W4:Y:S01]  /*1350*/  LDG.E.64 R124, desc[UR10][R124.64] ;  /* 0x0000000a7c7c7981 */ /* 0x000f22000c1e1b00 */
[----:B--2---:R-:W-:-:S06]  /*1360*/  IMAD.WIDE.U32 R120, R129, 0x8, R120 ;  /* 0x0000000881787825 */ /* 0x004fcc00078e0078 */
[----:B------:R-:W2:Y:S01]  /*1370*/  LDG.E.64 R120, desc[UR10][R120.64] ;  /* 0x0000000a78787981 */ /* 0x000ea2000c1e1b00 */
[----:B------:R-:W-:Y:S02]  /*1380*/  ISETP.NE.U32.AND P0, PT, RZ, UR16, PT ;  /* 0x00000010ff007c0c */ /* 0x000fe4000bf05070 */
[----:B------:R-:W-:Y:S02]  /*1390*/  ISETP.NE.AND.EX P5, PT, RZ, UR13, PT, P5 ;  /* 0x0000000dff007c0c */ /* 0x000fe4000bfa5350 */
[----:B------:R-:W-:-:S11]  /*13a0*/  ISETP.NE.AND.EX P0, PT, RZ, UR17, PT, P0 ;  /* 0x00000011ff007c0c */ /* 0x000fd6000bf05300 */
[----:B------:R-:W1:Y:S08]  /*13b0*/  @P5 LDC.64 R130, c[0x0][0x3b8] ;  /* 0x0000ee00ff825b82 */ /* 0x000e700000000a00 */
[----:B------:R-:W1:Y:S01]  /*13c0*/  @P0 LDC.64 R134, c[0x0][0x438] ;  /* 0x00010e00ff860b82 */ /* 0x000e620000000a00 */
[----:B0-----:R-:W-:-:S05]  /*13d0*/  IMAD.WIDE.U32 R132, R129, 0x4, R132 ;  /* 0x0000000481847825 */ /* 0x001fca00078e0084 */
[----:B------:R-:W5:Y:S01]  /*13e0*/  LDG.E R144, desc[UR10][R132.64] ;  /* 0x0000000a84907981 */ /* 0x000f62000c1e1900 */
[----:B------:R-:W-:Y:S02]  /*13f0*/  IMAD.U32 R137, R195, 0x10000, RZ ;  /* 0x00010000c3897824 */ /* 0x000fe400078e00ff */
[----:B-1----:R-:W-:-:S05]  /*1400*/  @P5 IMAD.WIDE.U32 R130, R129, 0x4, R130 ;  /* 0x0000000481825825 */ /* 0x002fca00078e0082 */
[----:B------:R-:W5:Y:S01]  /*1410*/  @P5 LDG.E R145, desc[UR10][R130.64] ;  /* 0x0000000a82915981 */ /* 0x000f62000c1e1900 */
[----:B------:R-:W-:-:S05]  /*1420*/  @P0 IMAD.WIDE.U32 R134, R129, 0x8, R134 ;  /* 0x0000000881860825 */ /* 0x000fca00078e0086 */
[----:B------:R0:W5:Y:S01]  /*1430*/  @P0 LDG.E.64 R170, desc[UR10][R134.64] ;  /* 0x0000000a86aa0981 */ /* 0x000162000c1e1b00 */
[----:B------:R-:W-:Y:S02]  /*1440*/  IMAD.U32 R143, R199, 0x10000, RZ ;  /* 0x00010000c78f7824 */ /* 0x000fe400078e00ff */
[----:B------:R-:W-:Y:S02]  /*1450*/  IMAD.U32 R142, R200, 0x10000, RZ ;  /* 0x00010000c88e7824 */ /* 0x000fe400078e00ff */
[----:B0-----:R-:W-:Y:S01]  /*1460*/  IMAD.U32 R134, R194, 0x10000, RZ ;  /* 0x00010000c2867824 */ /* 0x001fe200078e00ff */
[----:B------:R-:W-:Y:S01]  /*1470*/  SHF.L.U32 R140, R198, 0x10, RZ ;  /* 0x00000010c68c7819 */ /* 0x000fe200000006ff */
[----:B------:R-:W-:Y:S01]  /*1480*/  VIADD R129, R129, 0x100 ;  /* 0x0000010081817836 */ /* 0x000fe20000000000 */
[--C-:B---3--:R-:W-:Y:S01]  /*1490*/  SHF.R.U64 R132, R122, 0x10, R123.reuse ;  /* 0x000000107a847819 */ /* 0x108fe2000000127b */
[----:B------:R-:W-:Y:S02]  /*14a0*/  IMAD.MOV.U32 R130, RZ, RZ, R122 ;  /* 0x000000ffff827224 */ /* 0x000fe400078e007a */
[----:B------:R-:W-:-:S02]  /*14b0*/  IMAD.MOV.U32 R133, RZ, RZ, R123 ;  /* 0x000000ffff857224 */ /* 0x000fc400078e007b */
[----:B------:R-:W-:Y:S01]  /*14c0*/  IMAD.U32 R132, R132, 0x10000, RZ ;  /* 0x0001000084847824 */ /* 0x000fe200078e00ff */
[--C-:B----4-:R-:W-:Y:S01]  /*14d0*/  SHF.R.U64 R141, R124, 0x10, R125.reuse ;  /* 0x000000107c8d7819 */ /* 0x110fe2000000127d */
[----:B------:R-:W-:Y:S02]  /*14e0*/  IMAD.MOV.U32 R136, RZ, RZ, R124 ;  /* 0x000000ffff887224 */ /* 0x000fe400078e007c */
[----:B------:R-:W-:Y:S02]  /*14f0*/  IMAD.U32 R124, R196, 0x10000, RZ ;  /* 0x00010000c47c7824 */ /* 0x000fe400078e00ff */
[----:B------:R-:W-:Y:S02]  /*1500*/  IMAD.U32 R131, R130, 0x10000, RZ ;  /* 0x0001000082837824 */ /* 0x000fe400078e00ff */
[----:B------:R-:W-:Y:S02]  /*1510*/  IMAD.U32 R179, R133, 0x10000, RZ ;  /* 0x0001000085b37824 */ /* 0x000fe400078e00ff */
[----:B------:R-:W-:Y:S01]  /*1520*/  FMUL.FTZ R122, R137, R132 ;  /* 0x00000084897a7220 */ /* 0x000fe20000410000 */
[----:B------:R-:W-:Y:S01]  /*1530*/  IMAD.U32 R130, R141, 0x10000, RZ ;  /* 0x000100008d827824 */ /* 0x000fe200078e00ff */
[--C-:B------:R-:W-:Y:S01]  /*1540*/  SHF.R.U32.HI R139, RZ, 0x10, R125.reuse ;  /* 0x00000010ff8b7819 */ /* 0x100fe2000001167d */
[----:B------:R-:W-:-:S02]  /*1550*/  IMAD.MOV.U32 R138, RZ, RZ, R125 ;  /* 0x000000ffff8a7224 */ /* 0x000fc400078e007d */
[----:B------:R-:W-:Y:S01]  /*1560*/  FMUL.FTZ R133, R124, R131 ;  /* 0x000000837c857220 */ /* 0x000fe20000410000 */
[----:B------:R-:W-:Y:S02]  /*1570*/  IMAD.U32 R125, R136, 0x10000, RZ ;  /* 0x00010000887d7824 */ /* 0x000fe400078e00ff */
[----:B------:R-:W-:Y:S01]  /*1580*/  FMUL.FTZ R137, R134, R179 ;  /* 0x000000b386897220 */ /* 0x000fe20000410000 */
[----:B------:R-:W-:Y:S01]  /*1590*/  SHF.R.U32.HI R134, RZ, 0x10, R123 ;  /* 0x00000010ff867819 */ /* 0x000fe2000001167b */
[----:B------:R-:W-:Y:S01]  /*15a0*/  FFMA.FTZ R143, R143, R130, R122 ;  /* 0x000000828f8f7223 */ /* 0x000fe2000001007a */
[----:B--2---:R-:W-:Y:S02]  /*15b0*/  IMAD.MOV.U32 R122, RZ, RZ, R120 ;  /* 0x000000ffff7a7224 */ /* 0x004fe400078e0078 */
[----:B------:R-:W-:Y:S01]  /*15c0*/  FFMA.FTZ R142, R142, R125, R133 ;  /* 0x0000007d8e8e7223 */ /* 0x000fe20000010085 */
[----:B------:R-:W-:Y:S01]  /*15d0*/  IMAD.U32 R135, R138, 0x10000, RZ ;  /* 0x000100008a877824 */ /* 0x000fe200078e00ff */
[----:B------:R-:W-:Y:S01]  /*15e0*/  SHF.L.U32 R133, R193, 0x10, RZ ;  /* 0x00000010c1857819 */ /* 0x000fe200000006ff */
[----:B------:R-:W-:-:S02]  /*15f0*/  IMAD.U32 R134, R134, 0x10000, RZ ;  /* 0x0001000086867824 */ /* 0x000fc400078e00ff */
[----:B------:R-:W-:Y:S02]  /*1600*/  IMAD.U32 R123, R122, 0x10000, RZ ;  /* 0x000100007a7b7824 */ /* 0x000fe400078e00ff */
[----:B------:R-:W-:Y:S01]  /*1610*/  FFMA.FTZ R140, R140, R135, R137 ;  /* 0x000000878c8c7223 */ /* 0x000fe20000010089 */
[--C-:B------:R-:W-:Y:S01]  /*1620*/  IMAD.MOV.U32 R122, RZ, RZ, R121.reuse ;  /* 0x000000ffff7a7224 */ /* 0x100fe200078e0079 */
[----:B------:R-:W-:Y:S01]  /*1630*/  SHF.R.U64 R137, R120, 0x10, R121 ;  /* 0x0000001078897819 */ /* 0x000fe20000001279 */
[----:B------:R-:W-:Y:S01]  /*1640*/  FMUL.FTZ R136, R133, R134 ;  /* 0x0000008685887220 */ /* 0x000fe20000410000 */
[----:B------:R-:W-:Y:S01]  /*1650*/  FADD.FTZ R120, -R128, R123 ;  /* 0x0000007b80787221 */ /* 0x000fe20000010100 */
[----:B------:R-:W-:Y:S01]  /*1660*/  SHF.R.U32.HI R133, RZ, 0x10, R121 ;  /* 0x00000010ff857819 */ /* 0x000fe20000011679 */
[----:B------:R-:W-:Y:S02]  /*1670*/  IMAD.U32 R121, R122, 0x10000, RZ ;  /* 0x000100007a797824 */ /* 0x000fe400078e00ff */
[----:B------:R-:W-:-:S02]  /*1680*/  IMAD.U32 R124, R139, 0x10000, RZ ;  /* 0x000100008b7c7824 */ /* 0x000fc400078e00ff */
[----:B-----5:R-:W-:Y:S01]  /*1690*/  FMUL.FTZ R139, R155, R120 ;  /* 0x000000789b8b7220 */ /* 0x020fe20000410000 */
[----:B------:R-:W-:Y:S02]  /*16a0*/  IMAD.U32 R123, R137, 0x10000, RZ ;  /* 0x00010000897b7824 */ /* 0x000fe400078e00ff */
[C---:B------:R-:W-:Y:S01]  /*16b0*/  FADD.FTZ R120, -R128.reuse, R121 ;  /* 0x0000007980787221 */ /* 0x040fe20000010100 */
[----:B------:R-:W-:Y:S02]  /*16c0*/  IMAD.U32 R141, R197, 0x10000, RZ ;  /* 0x00010000c58d7824 */ /* 0x000fe400078e00ff */
[----:B------:R-:W-:Y:S02]  /*16d0*/  IMAD.U32 R121, R133, 0x10000, RZ ;  /* 0x0001000085797824 */ /* 0x000fe400078e00ff */
[C---:B------:R-:W-:Y:S01]  /*16e0*/  FADD.FTZ R138, -R128.reuse, R123 ;  /* 0x0000007b808a7221 */ /* 0x040fe20000010100 */
[----:B------:R-:W-:Y:S01]  /*16f0*/  FFMA.FTZ R141, R141, R124, R136 ;  /* 0x0000007c8d8d7223 */ /* 0x000fe20000010088 */
[----:B------:R-:W-:Y:S01]  /*1700*/  FMUL.FTZ R137, R155, R120 ;  /* 0x000000789b897220 */ /* 0x000fe20000410000 */
[----:B------:R-:W-:Y:S01]  /*1710*/  FADD.FTZ R136, -R128, R121 ;  /* 0x0000007980887221 */ /* 0x000fe20000010100 */
[----:B------:R-:W-:Y:S01]  /*1720*/  FADD.FTZ R120, R127, R142 ;  /* 0x0000008e7f787221 */ /* 0x000fe20000010000 */
[----:B------:R-:W-:Y:S01]  /*1730*/  FMUL.FTZ R138, R155, R138 ;  /* 0x0000008a9b8a7220 */ /* 0x000fe20000410000 */
[----:B------:R-:W-:-:S02]  /*1740*/  FFMA.FTZ R121, R139, R142, R126 ;  /* 0x0000008e8b797223 */ /* 0x000fc4000001007e */
[----:B------:R-:W-:Y:S02]  /*1750*/  FADD.FTZ R123, R120, R143 ;  /* 0x0000008f787b7221 */ /* 0x000fe40000010000 */
        /* <DEDUP_REMOVED lines=22> */
.L_x_256:
[----:B------:R-:W-:Y:S05]  /*18c0*/  BSYNC.RECONVERGENT B0 ;  /* 0x0000000000007941 */ /* 0x000fea0003800200 */
.L_x_255:
        /* <DEDUP_REMOVED lines=18> */
[----:B0-----:R-:W-:-:S04]  /*19f0*/  IMAD.WIDE.U32 R120, R129, 0x4, R120 ;  /* 0x0000000481787825 */ /* 0x001fc800078e0078 */
[----:B------:R-:W-:Y:S01]  /*1a00*/  IMAD.U32 R133, R186, 0x10000, RZ ;  /* 0x00010000ba857824 */ /* 0x000fe200078e00ff */
[----:B------:R-:W5:Y:S01]  /*1a10*/  LDG.E R38, desc[UR10][R120.64] ;  /* 0x0000000a78267981 */ /* 0x000f62000c1e1900 */
[----:B-1----:R-:W-:-:S05]  /*1a20*/  @P5 IMAD.WIDE.U32 R36, R129, 0x4, R36 ;  /* 0x0000000481245825 */ /* 0x002fca00078e0024 */
[----:B------:R3:W5:Y:S01]  /*1a30*/  @P5 LDG.E R39, desc[UR10][R36.64] ;  /* 0x0000000a24275981 */ /* 0x000762000c1e1900 */
[----:B------:R-:W-:-:S05]  /*1a40*/  @P0 IMAD.WIDE.U32 R122, R129, 0x8, R122 ;  /* 0x00000008817a0825 */ /* 0x000fca00078e007a */
[----:B------:R0:W5:Y:S01]  /*1a50*/  @P0 LDG.E.64 R172, desc[UR10][R122.64] ;  /* 0x0000000a7aac0981 */ /* 0x000162000c1e1b00 */
[----:B------:R-:W-:Y:S02]  /*1a60*/  IMAD.U32 R130, R187, 0x10000, RZ ;  /* 0x00010000bb827824 */ /* 0x000fe400078e00ff */
[----:B------:R-:W-:Y:S02]  /*1a70*/  IMAD.U32 R131, R190, 0x10000, RZ ;  /* 0x00010000be837824 */ /* 0x000fe400078e00ff */
[----:B------:R-:W-:Y:S02]  /*1a80*/  IMAD.U32 R125, R191, 0x10000, RZ ;  /* 0x00010000bf7d7824 */ /* 0x000fe400078e00ff */
[----:B------:R-:W-:Y:S02]  /*1a90*/  VIADD R129, R129, 0x100 ;  /* 0x0000010081817836 */ /* 0x000fe40000000000 */
[----:B---3--:R-:W-:Y:S02]  /*1aa0*/  IMAD.MOV.U32 R36, RZ, RZ, R32 ;  /* 0x000000ffff247224 */ /* 0x008fe400078e0020 */
[--C-:B------:R-:W-:Y:S01]  /*1ab0*/  IMAD.MOV.U32 R37, RZ, RZ, R33.reuse ;  /* 0x000000ffff257224 */ /* 0x100fe200078e0021 */
[----:B0-----:R-:W-:Y:S01]  /*1ac0*/  SHF.R.U64 R122, R32, 0x10, R33 ;  /* 0x00000010207a7819 */ /* 0x001fe20000001221 */
[----:B------:R-:W-:-:S02]  /*1ad0*/  IMAD.U32 R123, R36, 0x10000, RZ ;  /* 0x00010000247b7824 */ /* 0x000fc400078e00ff */
[----:B------:R-:W-:Y:S01]  /*1ae0*/  IMAD.U32 R135, R37, 0x10000, RZ ;  /* 0x0001000025877824 */ /* 0x000fe200078e00ff */
[----:B----4-:R-:W-:Y:S01]  /*1af0*/  MOV R124, R34 ;  /* 0x00000022007c7202 */ /* 0x010fe20000000f00 */
[--C-:B------:R-:W-:Y:S01]  /*1b00*/  IMAD.MOV.U32 R132, RZ, RZ, R35.reuse ;  /* 0x000000ffff847224 */ /* 0x100fe200078e0023 */
[--C-:B------:R-:W-:Y:S02]  /*1b10*/  SHF.R.U64 R178, R34, 0x10, R35.reuse ;  /* 0x0000001022b27819 */ /* 0x100fe40000001223 */
[----:B------:R-:W-:Y:S01]  /*1b20*/  SHF.R.U32.HI R134, RZ, 0x10, R35 ;  /* 0x00000010ff867819 */ /* 0x000fe20000011623 */
[----:B------:R-:W-:Y:S01]  /*1b30*/  IMAD.U32 R35, R188, 0x10000, RZ ;  /* 0x00010000bc237824 */ /* 0x000fe200078e00ff */
[----:B------:R-:W-:Y:S01]  /*1b40*/  SHF.L.U32 R121, R124, 0x10, RZ ;  /* 0x000000107c797819 */ /* 0x000fe200000006ff */
[----:B------:R-:W-:Y:S02]  /*1b50*/  IMAD.U32 R34, R192, 0x10000, RZ ;  /* 0x00010000c0227824 */ /* 0x000fe400078e00ff */
[----:B------:R-:W-:Y:S01]  /*1b60*/  FMUL.FTZ R32, R133, R135 ;  /* 0x0000008785207220 */ /* 0x000fe20000410000 */
[----:B------:R-:W-:Y:S01]  /*1b70*/  FMUL.FTZ R35, R35, R123 ;  /* 0x0000007b23237220 */ /* 0x000fe20000410000 */
[----:B------:R-:W-:-:S02]  /*1b80*/  IMAD.U32 R122, R122, 0x10000, RZ ;  /* 0x000100007a7a7824 */ /* 0x000fc400078e00ff */
[----:B------:R-:W-:Y:S02]  /*1b90*/  IMAD.U32 R132, R132, 0x10000, RZ ;  /* 0x0001000084847824 */ /* 0x000fe400078e00ff */
[----:B------:R-:W-:Y:S01]  /*1ba0*/  FFMA.FTZ R36, R34, R121, R35 ;  /* 0x0000007922247223 */ /* 0x000fe20000010023 */
[----:B------:R-:W-:Y:S02]  /*1bb0*/  IMAD.U32 R120, R178, 0x10000, RZ ;  /* 0x00010000b2787824 */ /* 0x000fe400078e00ff */
[----:B------:R-:W-:Y:S01]  /*1bc0*/  FMUL.FTZ R130, R130, R122 ;  /* 0x0000007a82827220 */ /* 0x000fe20000410000 */
[----:B------:R-:W-:Y:S01]  /*1bd0*/  SHF.R.U32.HI R33, RZ, 0x10, R33 ;  /* 0x00000010ff217819 */ /* 0x000fe20000011621 */
[----:B------:R-:W-:Y:S01]  /*1be0*/  FFMA.FTZ R34, R131, R132, R32 ;  /* 0x0000008483227223 */ /* 0x000fe20000010020 */
[----:B--2---:R-:W-:Y:S02]  /*1bf0*/  IMAD.MOV.U32 R32, RZ, RZ, R30 ;  /* 0x000000ffff207224 */ /* 0x004fe400078e001e */
[----:B------:R-:W-:Y:S01]  /*1c00*/  FFMA.FTZ R37, R125, R120, R130 ;  /* 0x000000787d257223 */ /* 0x000fe20000010082 */
[----:B------:R-:W-:Y:S01]  /*1c10*/  IMAD.U32 R125, R185, 0x10000, RZ ;  /* 0x00010000b97d7824 */ /* 0x000fe200078e00ff */
[----:B------:R-:W-:Y:S01]  /*1c20*/  SHF.R.U64 R131, R30, 0x10, R31 ;  /* 0x000000101e837819 */ /* 0x000fe2000000121f */
[----:B------:R-:W-:Y:S01]  /*1c30*/  IMAD.U32 R130, R33, 0x10000, RZ ;  /* 0x0001000021827824 */ /* 0x000fe200078e00ff */
[----:B------:R-:W-:Y:S01]  /*1c40*/  SHF.L.U32 R33, R32, 0x10, RZ ;  /* 0x0000001020217819 */ /* 0x000fe200000006ff */
[----:B------:R-:W-:-:S02]  /*1c50*/  IMAD.U32 R124, R134, 0x10000, RZ ;  /* 0x00010000867c7824 */ /* 0x000fc400078e00ff */
[----:B------:R-:W-:Y:S01]  /*1c60*/  FMUL.FTZ R134, R125, R130 ;  /* 0x000000827d867220 */ /* 0x000fe20000410000 */
[----:B------:R-:W-:Y:S02]  /*1c70*/  IMAD.MOV.U32 R32, RZ, RZ, R31 ;  /* 0x000000ffff207224 */ /* 0x000fe400078e001f */
[----:B------:R-:W-:Y:S01]  /*1c80*/  FADD.FTZ R30, -R128, R33 ;  /* 0x00000021801e7221 */ /* 0x000fe20000010100 */
[----:B------:R-:W-:Y:S01]  /*1c90*/  IMAD.U32 R125, R131, 0x10000, RZ ;  /* 0x00010000837d7824 */ /* 0x000fe200078e00ff */
[----:B------:R-:W-:Y:S01]  /*1ca0*/  SHF.R.U32.HI R131, RZ, 0x10, R31 ;  /* 0x00000010ff837819 */ /* 0x000fe2000001161f */
[----:B------:R-:W-:Y:S02]  /*1cb0*/  IMAD.U32 R31, R32, 0x10000, RZ ;  /* 0x00010000201f7824 */ /* 0x000fe400078e00ff */
[----:B-----5:R-:W-:Y:S01]  /*1cc0*/  FMUL.FTZ R33, R155, R30 ;  /* 0x0000001e9b217220 */ /* 0x020fe20000410000 */
[----:B------:R-:W-:Y:S01]  /*1cd0*/  FADD.FTZ R32, -R128, R125 ;  /* 0x0000007d80207221 */ /* 0x000fe20000010100 */
[----:B------:R-:W-:Y:S01]  /*1ce0*/  FADD.FTZ R88, R88, R121 ;  /* 0x0000007958587221 */ /* 0x000fe20000010000 */
[----:B------:R-:W-:Y:S01]  /*1cf0*/  FADD.FTZ R30, -R128, R31 ;  /* 0x0000001f801e7221 */ /* 0x000fe20000010100 */
[----:B------:R-:W-:Y:S01]  /*1d00*/  FFMA.FTZ R108, R33, R121, R108 ;  /* 0x00000079216c7223 */ /* 0x000fe2000001006c */
[----:B------:R-:W-:Y:S01]  /*1d10*/  FMUL.FTZ R32, R155, R32 ;  /* 0x000000209b207220 */ /* 0x000fe20000410000 */
[----:B------:R-:W-:-:S02]  /*1d20*/  IMAD.U32 R121, R131, 0x10000, RZ ;  /* 0x0001000083797824 */ /* 0x000fc400078e00ff */
[----:B------:R-:W-:Y:S01]  /*1d30*/  FADD.FTZ R89, R89, R120 ;  /* 0x0000007859597221 */ /* 0x000fe20000010000 */
[----:B------:R-:W-:Y:S01]  /*1d40*/  FMUL.FTZ R31, R155, R30 ;  /* 0x0000001e9b1f7220 */ /* 0x000fe20000410000 */
[----:B------:R-:W-:Y:S01]  /*1d50*/  FFMA.FTZ R109, R32, R120, R109 ;  /* 0x00000078206d7223 */ /* 0x000fe2000001006d */
[----:B------:R-:W-:Y:S01]  /*1d60*/  FADD.FTZ R30, -R128, R121 ;  /* 0x00000079801e7221 */ /* 0x000fe20000010100 */
[----:B------:R-:W-:Y:S01]  /*1d70*/  FADD.FTZ R120, R127, R36 ;  /* 0x000000247f787221 */ /* 0x000fe20000010000 */
[C---:B------:R-:W-:Y:S01]  /*1d80*/  FFMA.FTZ R121, R33.reuse, R36, R126 ;  /* 0x0000002421797223 */ /* 0x040fe2000001007e */
[----:B------:R-:W-:Y:S01]  /*1d90*/  FADD.FTZ R48, R48, R123 ;  /* 0x0000007b30307221 */ /* 0x000fe20000010000 */
[----:B------:R-:W-:Y:S01]  /*1da0*/  FFMA.FTZ R68, R33, R123, R68 ;  /* 0x0000007b21447223 */ /* 0x000fe20000010044 */
[----:B------:R-:W-:Y:S01]  /*1db0*/  FADD.FTZ R123, R120, R37 ;  /* 0x00000025787b7221 */ /* 0x000fe20000010000 */
[----:B------:R-:W-:Y:S02]  /*1dc0*/  IMAD.U32 R35, R189, 0x10000, RZ ;  /* 0x00010000bd237824 */ /* 0x000fe400078e00ff */
[C---:B------:R-:W-:Y:S01]  /*1dd0*/  FFMA.FTZ R120, R32.reuse, R37, R121 ;  /* 0x0000002520787223 */ /* 0x040fe20000010079 */
[----:B------:R-:W-:Y:S01]  /*1de0*/  FADD.FTZ R49, R49, R122 ;  /* 0x0000007a31317221 */ /* 0x000fe20000010000 */
[----:B------:R-:W-:Y:S01]  /*1df0*/  FFMA.FTZ R69, R32, R122, R69 ;  /* 0x0000007a20457223 */ /* 0x000fe20000010045 */
[----:B------:R-:W-:Y:S01]  /*1e00*/  FFMA.FTZ R35, R35, R124, R134 ;  /* 0x0000007c23237223 */ /* 0x000fe20000010086 */
[----:B------:R-:W-:Y:S01]  /*1e10*/  FMUL.FTZ R30, R155, R30 ;  /* 0x0000001e9b1e7220 */ /* 0x000fe20000410000 */
[----:B------:R-:W-:Y:S01]  /*1e20*/  FADD.FTZ R122, R123, R34 ;  /* 0x000000227b7a7221 */ /* 0x000fe20000010000 */
[C---:B------:R-:W-:Y:S01]  /*1e30*/  FFMA.FTZ R120, R31.reuse, R34, R120 ;  /* 0x000000221f787223 */ /* 0x040fe20000010078 */
        /* <DEDUP_REMOVED lines=10> */
.L_x_258:
[----:B------:R-:W-:Y:S05]  /*1ee0*/  BSYNC.RECONVERGENT B0 ;  /* 0x0000000000007941 */ /* 0x000fea0003800200 */
.L_x_257:
        /* <DEDUP_REMOVED lines=29> */
[--C-:B---3--:R-:W-:Y:S02]  /*20c0*/  IMAD.MOV.U32 R27, RZ, RZ, R23.reuse ;  /* 0x000000ffff1b7224 */ /* 0x108fe400078e0017 */
[----:B------:R-:W-:Y:S01]  /*20d0*/  IMAD.MOV.U32 R26, RZ, RZ, R22 ;  /* 0x000000ffff1a7224 */ /* 0x000fe200078e0016 */
[----:B0-----:R-:W-:-:S02]  /*20e0*/  SHF.R.U64 R122, R22, 0x10, R23 ;  /* 0x00000010167a7819 */ /* 0x001fc40000001217 */
[----:B------:R-:W-:Y:S01]  /*20f0*/  SHF.L.U32 R135, R27, 0x10, RZ ;  /* 0x000000101b877819 */ /* 0x000fe200000006ff */
[----:B------:R-:W-:Y:S01]  /*2100*/  IMAD.U32 R123, R26, 0x10000, RZ ;  /* 0x000100001a7b7824 */ /* 0x000fe200078e00ff */
[--C-:B----4-:R-:W-:Y:S01]  /*2110*/  SHF.R.U64 R178, R24, 0x10, R25.reuse ;  /* 0x0000001018b27819 */ /* 0x110fe20000001219 */
[--C-:B------:R-:W-:Y:S01]  /*2120*/  IMAD.MOV.U32 R132, RZ, RZ, R25.reuse ;  /* 0x000000ffff847224 */ /* 0x100fe200078e0019 */
[----:B------:R-:W-:Y:S01]  /*2130*/  SHF.R.U32.HI R134, RZ, 0x10, R25 ;  /* 0x00000010ff867819 */ /* 0x000fe20000011619 */
[----:B------:R-:W-:Y:S02]  /*2140*/  IMAD.MOV.U32 R124, RZ, RZ, R24 ;  /* 0x000000ffff7c7224 */ /* 0x000fe400078e0018 */
[----:B------:R-:W-:Y:S01]  /*2150*/  IMAD.U32 R25, R180, 0x10000, RZ ;  /* 0x00010000b4197824 */ /* 0x000fe200078e00ff */
[----:B------:R-:W-:Y:S01]  /*2160*/  SHF.L.U32 R24, R184, 0x10, RZ ;  /* 0x00000010b8187819 */ /* 0x000fe200000006ff */
[----:B------:R-:W-:Y:S02]  /*2170*/  IMAD.U32 R122, R122, 0x10000, RZ ;  /* 0x000100007a7a7824 */ /* 0x000fe400078e00ff */
[----:B------:R-:W-:Y:S01]  /*2180*/  FMUL.FTZ R22, R133, R135 ;  /* 0x0000008785167220 */ /* 0x000fe20000410000 */
[----:B------:R-:W-:-:S02]  /*2190*/  IMAD.U32 R121, R124, 0x10000, RZ ;  /* 0x000100007c797824 */ /* 0x000fc400078e00ff */
[----:B------:R-:W-:Y:S01]  /*21a0*/  FMUL.FTZ R25, R25, R123 ;  /* 0x0000007b19197220 */ /* 0x000fe20000410000 */
[----:B------:R-:W-:Y:S02]  /*21b0*/  IMAD.U32 R132, R132, 0x10000, RZ ;  /* 0x0001000084847824 */ /* 0x000fe400078e00ff */
[----:B------:R-:W-:Y:S01]  /*21c0*/  FMUL.FTZ R130, R130, R122 ;  /* 0x0000007a82827220 */ /* 0x000fe20000410000 */
[----:B------:R-:W-:Y:S01]  /*21d0*/  IMAD.U32 R120, R178, 0x10000, RZ ;  /* 0x00010000b2787824 */ /* 0x000fe200078e00ff */
[----:B------:R-:W-:Y:S01]  /*21e0*/  SHF.R.U32.HI R23, RZ, 0x10, R23 ;  /* 0x00000010ff177819 */ /* 0x000fe20000011617 */
[----:B------:R-:W-:Y:S01]  /*21f0*/  FFMA.FTZ R26, R24, R121, R25 ;  /* 0x00000079181a7223 */ /* 0x000fe20000010019 */
[----:B------:R-:W-:Y:S01]  /*2200*/  FFMA.FTZ R24, R131, R132, R22 ;  /* 0x0000008483187223 */ /* 0x000fe20000010016 */
[----:B--2---:R-:W-:Y:S02]  /*2210*/  IMAD.MOV.U32 R22, RZ, RZ, R20 ;  /* 0x000000ffff167224 */ /* 0x004fe400078e0014 */
[----:B------:R-:W-:Y:S01]  /*2220*/  FFMA.FTZ R27, R125, R120, R130 ;  /* 0x000000787d1b7223 */ /* 0x000fe20000010082 */
[----:B------:R-:W-:Y:S01]  /*2230*/  IMAD.U32 R125, R165, 0x10000, RZ ;  /* 0x00010000a57d7824 */ /* 0x000fe200078e00ff */
[----:B------:R-:W-:Y:S01]  /*2240*/  SHF.R.U64 R131, R20, 0x10, R21 ;  /* 0x0000001014837819 */ /* 0x000fe20000001215 */
[----:B------:R-:W-:-:S02]  /*2250*/  IMAD.U32 R130, R23, 0x10000, RZ ;  /* 0x0001000017827824 */ /* 0x000fc400078e00ff */
[----:B------:R-:W-:Y:S02]  /*2260*/  IMAD.U32 R23, R22, 0x10000, RZ ;  /* 0x0001000016177824 */ /* 0x000fe400078e00ff */
[----:B------:R-:W-:Y:S02]  /*2270*/  IMAD.U32 R124, R134, 0x10000, RZ ;  /* 0x00010000867c7824 */ /* 0x000fe400078e00ff */
[----:B------:R-:W-:Y:S01]  /*2280*/  FMUL.FTZ R134, R125, R130 ;  /* 0x000000827d867220 */ /* 0x000fe20000410000 */
[----:B------:R-:W-:Y:S01]  /*2290*/  IMAD.MOV.U32 R22, RZ, RZ, R21 ;  /* 0x000000ffff167224 */ /* 0x000fe200078e0015 */
[----:B------:R-:W-:Y:S01]  /*22a0*/  SHF.L.U32 R125, R131, 0x10, RZ ;  /* 0x00000010837d7819 */ /* 0x000fe200000006ff */
[----:B------:R-:W-:Y:S01]  /*22b0*/  FADD.FTZ R20, -R128, R23 ;  /* 0x0000001780147221 */ /* 0x000fe20000010100 */
        /* <DEDUP_REMOVED lines=36> */
.L_x_260:
[----:B------:R-:W-:Y:S05]  /*2500*/  BSYNC.RECONVERGENT B0 ;  /* 0x0000000000007941 */ /* 0x000fea0003800200 */
.L_x_259:
        /* <DEDUP_REMOVED lines=18> */
[----:B0-----:R-:W-:Y:S01]  /*2630*/  IMAD.WIDE.U32 R120, R129, 0x4, R120 ;  /* 0x0000000481787825 */ /* 0x001fe200078e0078 */
[----:B------:R-:W-:-:S03]  /*2640*/  SHF.L.U32 R132, R158, 0x10, RZ ;  /* 0x000000109e847819 */ /* 0x000fc600000006ff */
[----:B------:R-:W-:Y:S01]  /*2650*/  IMAD.U32 R125, R163, 0x10000, RZ ;  /* 0x00010000a37d7824 */ /* 0x000fe200078e00ff */
[----:B------:R-:W5:Y:S01]  /*2660*/  LDG.E R19, desc[UR10][R120.64] ;  /* 0x0000000a78137981 */ /* 0x000f62000c1e1900 */
[----:B-1----:R-:W-:-:S05]  /*2670*/  @P0 IMAD.WIDE.U32 R122, R129, 0x8, R122 ;  /* 0x00000008817a0825 */ /* 0x002fca00078e007a */
[----:B------:R3:W5:Y:S01]  /*2680*/  @P0 LDG.E.64 R176, desc[UR10][R122.64] ;  /* 0x0000000a7ab00981 */ /* 0x000762000c1e1b00 */
[----:B------:R-:W-:-:S05]  /*2690*/  @P5 IMAD.WIDE.U32 R16, R129, 0x4, R16 ;  /* 0x0000000481105825 */ /* 0x000fca00078e0010 */
[----:B------:R0:W5:Y:S01]  /*26a0*/  @P5 LDG.E R18, desc[UR10][R16.64] ;  /* 0x0000000a10125981 */ /* 0x000162000c1e1900 */
[----:B------:R-:W-:Y:S02]  /*26b0*/  IMAD.U32 R129, R159, 0x10000, RZ ;  /* 0x000100009f817824 */ /* 0x000fe400078e00ff */
[----:B------:R-:W-:Y:S01]  /*26c0*/  IMAD.U32 R130, R162, 0x10000, RZ ;  /* 0x00010000a2827824 */ /* 0x000fe200078e00ff */
[--C-:B---3--:R-:W-:Y:S01]  /*26d0*/  SHF.R.U64 R122, R12, 0x10, R13.reuse ;  /* 0x000000100c7a7819 */ /* 0x108fe2000000120d */
[----:B0-----:R-:W-:Y:S02]  /*26e0*/  IMAD.MOV.U32 R16, RZ, RZ, R12 ;  /* 0x000000ffff107224 */ /* 0x001fe400078e000c */
[----:B------:R-:W-:Y:S02]  /*26f0*/  IMAD.MOV.U32 R17, RZ, RZ, R13 ;  /* 0x000000ffff117224 */ /* 0x000fe400078e000d */
[----:B------:R-:W-:Y:S01]  /*2700*/  IMAD.U32 R122, R122, 0x10000, RZ ;  /* 0x000100007a7a7824 */ /* 0x000fe200078e00ff */
[--C-:B----4-:R-:W-:Y:S01]  /*2710*/  SHF.R.U64 R135, R14, 0x10, R15.reuse ;  /* 0x000000100e877819 */ /* 0x110fe2000000120f */
[--C-:B------:R-:W-:Y:S01]  /*2720*/  IMAD.MOV.U32 R131, RZ, RZ, R15.reuse ;  /* 0x000000ffff837224 */ /* 0x100fe200078e000f */
[----:B------:R-:W-:Y:S01]  /*2730*/  SHF.R.U32.HI R134, RZ, 0x10, R15 ;  /* 0x00000010ff867819 */ /* 0x000fe2000001160f */
[----:B------:R-:W-:-:S02]  /*2740*/  IMAD.MOV.U32 R124, RZ, RZ, R14 ;  /* 0x000000ffff7c7224 */ /* 0x000fc400078e000e */
[----:B------:R-:W-:Y:S01]  /*2750*/  FMUL.FTZ R12, R129, R122 ;  /* 0x0000007a810c7220 */ /* 0x000fe20000410000 */
[----:B------:R-:W-:Y:S02]  /*2760*/  IMAD.U32 R15, R160, 0x10000, RZ ;  /* 0x00010000a00f7824 */ /* 0x000fe400078e00ff */
[----:B------:R-:W-:Y:S02]  /*2770*/  IMAD.U32 R123, R16, 0x10000, RZ ;  /* 0x00010000107b7824 */ /* 0x000fe400078e00ff */
[----:B------:R-:W-:Y:S02]  /*2780*/  IMAD.U32 R133, R17, 0x10000, RZ ;  /* 0x0001000011857824 */ /* 0x000fe400078e00ff */
[----:B------:R-:W-:Y:S02]  /*2790*/  IMAD.U32 R120, R135, 0x10000, RZ ;  /* 0x0001000087787824 */ /* 0x000fe400078e00ff */
[----:B------:R-:W-:Y:S01]  /*27a0*/  FMUL.FTZ R15, R15, R123 ;  /* 0x0000007b0f0f7220 */ /* 0x000fe20000410000 */
[----:B------:R-:W-:-:S02]  /*27b0*/  IMAD.U32 R14, R164, 0x10000, RZ ;  /* 0x00010000a40e7824 */ /* 0x000fc400078e00ff */
[----:B------:R-:W-:Y:S01]  /*27c0*/  FMUL.FTZ R129, R132, R133 ;  /* 0x0000008584817220 */ /* 0x000fe20000410000 */
[----:B------:R-:W-:Y:S01]  /*27d0*/  IMAD.U32 R121, R124, 0x10000, RZ ;  /* 0x000100007c797824 */ /* 0x000fe200078e00ff */
[----:B------:R-:W-:Y:S01]  /*27e0*/  SHF.R.U32.HI R13, RZ, 0x10, R13 ;  /* 0x00000010ff0d7819 */ /* 0x000fe2000001160d */
[----:B------:R-:W-:Y:S02]  /*27f0*/  IMAD.U32 R131, R131, 0x10000, RZ ;  /* 0x0001000083837824 */ /* 0x000fe400078e00ff */
[----:B------:R-:W-:Y:S01]  /*2800*/  FFMA.FTZ R17, R125, R120, R12 ;  /* 0x000000787d117223 */ /* 0x000fe2000001000c */
[----:B--2---:R-:W-:Y:S01]  /*2810*/  SHF.R.U64 R125, R10, 0x10, R11 ;  /* 0x000000100a7d7819 */ /* 0x004fe2000000120b */
[----:B------:R-:W-:Y:S01]  /*2820*/  FFMA.FTZ R16, R14, R121, R15 ;  /* 0x000000790e107223 */ /* 0x000fe2000001000f */
[----:B------:R-:W-:Y:S01]  /*2830*/  MOV R12, R10 ;  /* 0x0000000a000c7202 */ /* 0x000fe20000000f00 */
[----:B------:R-:W-:Y:S01]  /*2840*/  FFMA.FTZ R14, R130, R131, R129 ;  /* 0x00000083820e7223 */ /* 0x000fe20000010081 */
[----:B------:R-:W-:Y:S01]  /*2850*/  IMAD.U32 R130, R13, 0x10000, RZ ;  /* 0x000100000d827824 */ /* 0x000fe200078e00ff */
[--C-:B------:R-:W-:Y:S01]  /*2860*/  SHF.R.U32.HI R132, RZ, 0x10, R11.reuse ;  /* 0x00000010ff847819 */ /* 0x100fe2000001160b */
[----:B------:R-:W-:-:S02]  /*2870*/  IMAD.MOV.U32 R15, RZ, RZ, R11 ;  /* 0x000000ffff0f7224 */ /* 0x000fc400078e000b */
[----:B------:R-:W-:Y:S02]  /*2880*/  IMAD.U32 R10, R157, 0x10000, RZ ;  /* 0x000100009d0a7824 */ /* 0x000fe400078e00ff */
[----:B------:R-:W-:Y:S02]  /*2890*/  IMAD.U32 R13, R125, 0x10000, RZ ;  /* 0x000100007d0d7824 */ /* 0x000fe400078e00ff */
[----:B------:R-:W-:Y:S02]  /*28a0*/  IMAD.U32 R11, R12, 0x10000, RZ ;  /* 0x000100000c0b7824 */ /* 0x000fe400078e00ff */
[----:B------:R-:W-:Y:S01]  /*28b0*/  FMUL.FTZ R135, R10, R130 ;  /* 0x000000820a877220 */ /* 0x000fe20000410000 */
[C---:B------:R-:W-:Y:S01]  /*28c0*/  FADD.FTZ R12, -R128.reuse, R13 ;  /* 0x0000000d800c7221 */ /* 0x040fe20000010100 */
[----:B------:R-:W-:-:S03]  /*28d0*/  FADD.FTZ R10, -R128, R11 ;  /* 0x0000000b800a7221 */ /* 0x000fc60000010100 */
[----:B-----5:R-:W-:Y:S01]  /*28e0*/  FMUL.FTZ R12, R155, R12 ;  /* 0x0000000c9b0c7220 */ /* 0x020fe20000410000 */
[----:B------:R-:W-:Y:S02]  /*28f0*/  IMAD.U32 R125, R15, 0x10000, RZ ;  /* 0x000100000f7d7824 */ /* 0x000fe400078e00ff */
[----:B------:R-:W-:Y:S01]  /*2900*/  FMUL.FTZ R13, R155, R10 ;  /* 0x0000000a9b0d7220 */ /* 0x000fe20000410000 */
[----:B------:R-:W-:Y:S01]  /*2910*/  FADD.FTZ R81, R81, R120 ;  /* 0x0000007851517221 */ /* 0x000fe20000010000 */
[----:B------:R-:W-:Y:S01]  /*2920*/  FFMA.FTZ R101, R12, R120, R101 ;  /* 0x000000780c657223 */ /* 0x000fe20000010065 */
[----:B------:R-:W-:Y:S02]  /*2930*/  IMAD.U32 R11, R132, 0x10000, RZ ;  /* 0x00010000840b7824 */ /* 0x000fe400078e00ff */
[----:B------:R-:W-:Y:S01]  /*2940*/  FADD.FTZ R80, R80, R121 ;  /* 0x0000007950507221 */ /* 0x000fe20000010000 */
[----:B------:R-:W-:Y:S01]  /*2950*/  FFMA.FTZ R100, R13, R121, R100 ;  /* 0x000000790d647223 */ /* 0x000fe20000010064 */
[----:B------:R-:W-:Y:S01]  /*2960*/  FADD.FTZ R120, R127, R16 ;  /* 0x000000107f787221 */ /* 0x000fe20000010000 */
[----:B------:R-:W-:Y:S01]  /*2970*/  FADD.FTZ R10, -R128, R125 ;  /* 0x0000007d800a7221 */ /* 0x000fe20000010100 */
[C---:B------:R-:W-:Y:S01]  /*2980*/  FFMA.FTZ R121, R13.reuse, R16, R126 ;  /* 0x000000100d797223 */ /* 0x040fe2000001007e */
[----:B------:R-:W-:Y:S01]  /*2990*/  FADD.FTZ R40, R40, R123 ;  /* 0x0000007b28287221 */ /* 0x000fe20000010000 */
[----:B------:R-:W-:Y:S01]  /*29a0*/  FFMA.FTZ R60, R13, R123, R60 ;  /* 0x0000007b0d3c7223 */ /* 0x000fe2000001003c */
[----:B------:R-:W-:Y:S01]  /*29b0*/  FADD.FTZ R128, -R128, R11 ;  /* 0x0000000b80807221 */ /* 0x000fe20000010100 */
[----:B------:R-:W-:Y:S01]  /*29c0*/  FADD.FTZ R123, R120, R17 ;  /* 0x00000011787b7221 */ /* 0x000fe20000010000 */
[----:B------:R-:W-:-:S02]  /*29d0*/  IMAD.U32 R124, R161, 0x10000, RZ ;  /* 0x00010000a17c7824 */ /* 0x000fc400078e00ff */
[----:B------:R-:W-:Y:S01]  /*29e0*/  FMUL.FTZ R11, R155, R10 ;  /* 0x0000000a9b0b7220 */ /* 0x000fe20000410000 */
        /* <DEDUP_REMOVED lines=18> */
.L_x_262:
[----:B------:R-:W-:Y:S05]  /*2b10*/  BSYNC.RECONVERGENT B0 ;  /* 0x0000000000007941 */ /* 0x000fea0003800200 */
.L_x_261:
        /* <DEDUP_REMOVED lines=32> */
.L_x_264:
[----:B------:R-:W-:Y:S05]  /*2d20*/  BSYNC.RECONVERGENT B0 ;  /* 0x0000000000007941 */ /* 0x000fea0003800200 */
.L_x_263:
[----:B------:R-:W1:Y:S08]  /*2d30*/  S2UR UR5, SR_CgaCtaId ;  /* 0x00000000000579c3 */ /* 0x000e700000008800 */
[----:B------:R-:W-:Y:S06]  /*2d40*/  BAR.SYNC.DEFER_BLOCKING 0x0 ;  /* 0x0000000000007b1d */ /* 0x000fec0000010000 */
[----:B------:R-:W-:-:S02]  /*2d50*/  UMOV UR4, 0x400 ;  /* 0x0000040000047882 */ /* 0x000fc40000000000 */
        /* <DEDUP_REMOVED lines=29> */
[----:B------:R-:W-:Y:S01]  /*2f30*/  P2R R130, PR, RZ, 0x1 ;  /* 0x00000001ff827803 */ /* 0x000fe20000000000 */
[----:B------:R-:W-:Y:S01]  /*2f40*/  FADD.FTZ R120, R131, R120 ;  /* 0x0000007883787221 */ /* 0x000fe20000010000 */
[----:B------:R-:W-:Y:S01]  /*2f50*/  ISETP.GE.U32.AND P0, PT, R210, 0x100, PT ;  /* 0x00000100d200780c */ /* 0x000fe20003f06070 */
[----:B---3--:R-:W-:Y:S02]  /*2f60*/  FADD.FTZ R213, R213, R132 ;  /* 0x00000084d5d57221 */ /* 0x008fe40000010000 */
[----:B------:R-:W-:Y:S01]  /*2f70*/  FADD.FTZ R120, R120, R133 ;  /* 0x0000008578787221 */ /* 0x000fe20000010000 */
[----:B0-----:R-:W-:Y:S01]  /*2f80*/  ISETP.NE.AND P5, PT, R121, RZ, PT ;  /* 0x000000ff7900720c */ /* 0x001fe20003fa5270 */
[----:B------:R-:W-:Y:S02]  /*2f90*/  FADD.FTZ R134, R134, R213 ;  /* 0x000000d586867221 */ /* 0x000fe40000010000 */
[----:B------:R-:W-:-:S02]  /*2fa0*/  FADD.FTZ R120, R135, R120 ;  /* 0x0000007887787221 */ /* 0x000fc40000010000 */
[----:B------:R-:W-:Y:S02]  /*2fb0*/  FMUL.FTZ R129, R134, UR9 ;  /* 0x0000000986817c20 */ /* 0x000fe40008410000 */
[----:B------:R-:W-:-:S03]  /*2fc0*/  FMUL.FTZ R128, R120, UR9 ;  /* 0x0000000978807c20 */ /* 0x000fc60008410000 */
        /* <DEDUP_REMOVED lines=13> */
[-CC-:B------:R-:W-:Y:S01]  /*30a0*/  FFMA.FTZ R121, R3, R128.reuse, R129.reuse ;  /* 0x0000008003797223 */ /* 0x180fe20000010081 */
[-CC-:B------:R-:W-:Y:S01]  /*30b0*/  FFMA.FTZ R122, R148, R128.reuse, R129.reuse ;  /* 0x00000080947a7223 */ /* 0x180fe20000010081 */
[----:B------:R-:W-:Y:S01]  /*30c0*/  LOP3.LUT P6, RZ, R153, 0xff, RZ, 0xc0, !PT ;  /* 0x000000ff99ff7812 */ /* 0x000fe200078cc0ff */
[-C--:B------:R-:W-:Y:S01]  /*30d0*/  FFMA.FTZ R123, R147, R128.reuse, R129 ;  /* 0x00000080937b7223 */ /* 0x080fe20000010081 */
[----:B------:R-:W-:Y:S01]  /*30e0*/  FADD.FTZ R120, R152, -R121 ;  /* 0x8000007998787221 */ /* 0x000fe20000010000 */
[----:B------:R-:W-:Y:S01]  /*30f0*/  FADD.FTZ R122, R151, -R122 ;  /* 0x8000007a977a7221 */ /* 0x000fe20000010000 */
[----:B------:R-:W-:Y:S02]  /*3100*/  FFMA.FTZ R124, R146, R128, R129 ;  /* 0x00000080927c7223 */ /* 0x000fe40000010081 */
[C---:B-----5:R-:W-:Y:S01]  /*3110*/  FMUL.FTZ R120, R155.reuse, R120 ;  /* 0x000000789b787220 */ /* 0x060fe20000410000 */
[----:B------:R-:W-:Y:S01]  /*3120*/  FMUL.FTZ R122, R155, R122 ;  /* 0x0000007a9b7a7220 */ /* 0x000fe20000410000 */
[----:B------:R-:W-:-:S02]  /*3130*/  FADD.FTZ R124, R149, -R124 ;  /* 0x8000007c957c7221 */ /* 0x000fc40000010000 */
[----:B------:R-:W-:Y:S01]  /*3140*/  FMUL.FTZ R120, R120, UR14 ;  /* 0x0000000e78787c20 */ /* 0x000fe20008410000 */
[----:B------:R-:W-:Y:S01]  /*3150*/  FMUL.FTZ R122, R122, UR14 ;  /* 0x0000000e7a7a7c20 */ /* 0x000fe20008410000 */
[----:B------:R-:W-:-:S03]  /*3160*/  FMUL.FTZ R124, R155, R124 ;  /* 0x0000007c9b7c7220 */ /* 0x000fc60000410000 */
[----:B------:R-:W-:Y:S01]  /*3170*/  FSEL R120, R120, RZ, P6 ;  /* 0x000000ff78787208 */ /* 0x000fe20003000000 */
[----:B------:R-:W-:Y:S01]  /*3180*/  FMUL.FTZ R124, R124, UR14 ;  /* 0x0000000e7c7c7c20 */ /* 0x000fe20008410000 */
[----:B------:R-:W-:-:S04]  /*3190*/  LOP3.LUT P6, RZ, R153, 0xff00, RZ, 0xc0, !PT ;  /* 0x0000ff0099ff7812 */ /* 0x000fc800078cc0ff */
[----:B------:R-:W-:Y:S01]  /*31a0*/  FSEL R121, R122, RZ, P6 ;  /* 0x000000ff7a797208 */ /* 0x000fe20003000000 */
[----:B------:R-:W-:Y:S01]  /*31b0*/  FADD.FTZ R122, R150, -R123 ;  /* 0x8000007b967a7221 */ /* 0x000fe20000010000 */
[----:B------:R-:W-:Y:S02]  /*31c0*/  LOP3.LUT P6, RZ, R153, 0xff0000, RZ, 0xc0, !PT ;  /* 0x00ff000099ff7812 */ /* 0x000fe400078cc0ff */
[----:B------:R-:W-:Y:S01]  /*31d0*/  F2FP.BF16.F32.PACK_AB R121, R121, R120 ;  /* 0x000000787979723e */ /* 0x000fe200000010ff */
[----:B------:R-:W-:-:S03]  /*31e0*/  FMUL.FTZ R122, R155, R122 ;  /* 0x0000007a9b7a7220 */ /* 0x000fc60000410000 */
[C---:B------:R-:W-:Y:S01]  /*31f0*/  PRMT R120, R121.reuse, 0x7632, R120 ;  /* 0x0000763279787816 */ /* 0x040fe20000000078 */
[----:B------:R-:W-:Y:S01]  /*3200*/  FMUL.FTZ R122, R122, UR14 ;  /* 0x0000000e7a7a7c20 */ /* 0x000fe20008410000 */
[----:B------:R-:W-:-:S04]  /*3210*/  PRMT R125, R121, 0x7610, R125 ;  /* 0x00007610797d7816 */ /* 0x000fc8000000007d */
[----:B------:R-:W-:Y:S02]  /*3220*/  FSEL R122, R122, RZ, P6 ;  /* 0x000000ff7a7a7208 */ /* 0x000fe40003000000 */
[----:B------:R-:W-:-:S04]  /*3230*/  ISETP.GE.U32.AND P6, PT, R153, 0x1000000, PT ;  /* 0x010000009900780c */ /* 0x000fc80003fc6070 */
[----:B------:R-:W-:-:S04]  /*3240*/  FSEL R123, R124, RZ, P6 ;  /* 0x000000ff7c7b7208 */ /* 0x000fc80003000000 */
[----:B------:R-:W-:-:S04]  /*3250*/  F2FP.BF16.F32.PACK_AB R122, R123, R122 ;  /* 0x0000007a7b7a723e */ /* 0x000fc800000010ff */
[----:B------:R-:W-:Y:S01]  /*3260*/  PRMT R123, R122, 0x7632, R123 ;  /* 0x000076327a7b7816 */ /* 0x000fe2000000007b */
[----:B------:R-:W-:Y:S06]  /*3270*/  BRA `(.L_x_270) ;  /* 0x0000001400447947 */ /* 0x000fec0003800000 */
.L_x_269:
[-CC-:B------:R-:W-:Y:S01]  /*3280*/  FFMA.FTZ R7, R3, R128.reuse, R129.reuse ;  /* 0x0000008003077223 */ /* 0x180fe20000010081 */
[-CC-:B------:R-:W-:Y:S01]  /*3290*/  FFMA.FTZ R8, R148, R128.reuse, R129.reuse ;  /* 0x0000008094087223 */ /* 0x180fe20000010081 */
[-C--:B------:R-:W-:Y:S01]  /*32a0*/  FFMA.FTZ R121, R147, R128.reuse, R129 ;  /* 0x0000008093797223 */ /* 0x080fe20000010081 */
[----:B------:R-:W-:Y:S01]  /*32b0*/  LOP3.LUT P6, RZ, R153, 0xff, RZ, 0xc0, !PT ;  /* 0x000000ff99ff7812 */ /* 0x000fe200078cc0ff */
[----:B------:R-:W-:Y:S01]  /*32c0*/  FADD.FTZ R6, R152, -R7 ;  /* 0x8000000798067221 */ /* 0x000fe20000010000 */
[----:B------:R-:W-:Y:S01]  /*32d0*/  FADD.FTZ R8, R151, -R8 ;  /* 0x8000000897087221 */ /* 0x000fe20000010000 */
[----:B------:R-:W-:Y:S01]  /*32e0*/  FADD.FTZ R120, R150, -R121 ;  /* 0x8000007996787221 */ /* 0x000fe20000010000 */
[----:B------:R-:W-:Y:S01]  /*32f0*/  FFMA.FTZ R122, R146, R128, R129 ;  /* 0x00000080927a7223 */ /* 0x000fe20000010081 */
[C---:B-----5:R-:W-:Y:S01]  /*3300*/  FMUL.FTZ R6, R155.reuse, R6 ;  /* 0x000000069b067220 */ /* 0x060fe20000410000 */
[C---:B------:R-:W-:Y:S01]  /*3310*/  FMUL.FTZ R8, R155.reuse, R8 ;  /* 0x000000089b087220 */ /* 0x040fe20000410000 */
[----:B------:R-:W-:Y:S01]  /*3320*/  FMUL.FTZ R120, R155, R120 ;  /* 0x000000789b787220 */ /* 0x000fe20000410000 */
[----:B------:R-:W-:Y:S01]  /*3330*/  FADD.FTZ R122, R149, -R122 ;  /* 0x8000007a957a7221 */ /* 0x000fe20000010000 */
[----:B------:R-:W-:Y:S01]  /*3340*/  FMUL.FTZ R7, R6, UR14 ;  /* 0x0000000e06077c20 */ /* 0x000fe20008410000 */
[----:B------:R-:W-:Y:S01]  /*3350*/  FMUL.FTZ R9, R8, UR14 ;  /* 0x0000000e08097c20 */ /* 0x000fe20008410000 */
[----:B------:R-:W-:Y:S01]  /*3360*/  FMUL.FTZ R121, R120, UR14 ;  /* 0x0000000e78797c20 */ /* 0x000fe20008410000 */
[----:B------:R-:W-:-:S02]  /*3370*/  FMUL.FTZ R122, R155, R122 ;  /* 0x0000007a9b7a7220 */ /* 0x000fc40000410000 */
[----:B------:R-:W-:Y:S02]  /*3380*/  FSEL R7, R7, RZ, P6 ;  /* 0x000000ff07077208 */ /* 0x000fe40003000000 */
[----:B------:R-:W-:Y:S01]  /*3390*/  LOP3.LUT P6, RZ, R153, 0xff00, RZ, 0xc0, !PT ;  /* 0x0000ff0099ff7812 */ /* 0x000fe200078cc0ff */
[----:B------:R-:W-:Y:S01]  /*33a0*/  FMUL.FTZ R123, R122, UR14 ;  /* 0x0000000e7a7b7c20 */ /* 0x000fe20008410000 */
[----:B------:R-:W-:Y:S02]  /*33b0*/  F2FP.BF16.F32.PACK_AB R7, R7, R6 ;  /* 0x000000060707723e */ /* 0x000fe400000010ff */
[----:B------:R-:W-:Y:S02]  /*33c0*/  FSEL R9, R9, RZ, P6 ;  /* 0x000000ff09097208 */ /* 0x000fe40003000000 */
[----:B------:R-:W-:Y:S02]  /*33d0*/  LOP3.LUT P6, RZ, R153, 0xff0000, RZ, 0xc0, !PT ;  /* 0x00ff000099ff7812 */ /* 0x000fe400078cc0ff */
[----:B------:R-:W-:-:S02]  /*33e0*/  F2FP.BF16.F32.PACK_AB R8, R9, R8 ;  /* 0x000000080908723e */ /* 0x000fc400000010ff */
[----:B------:R-:W-:Y:S02]  /*33f0*/  FSEL R121, R121, RZ, P6 ;  /* 0x000000ff79797208 */ /* 0x000fe40003000000 */
[----:B------:R-:W-:Y:S02]  /*3400*/  ISETP.GE.U32.AND P6, PT, R153, 0x1000000, PT ;  /* 0x010000009900780c */ /* 0x000fe40003fc6070 */
[----:B------:R-:W-:Y:S02]  /*3410*/  F2FP.BF16.F32.PACK_AB R121, R121, R120 ;  /* 0x000000787979723e */ /* 0x000fe400000010ff */
[----:B------:R-:W-:Y:S02]  /*3420*/  FSEL R123, R123, RZ, P6 ;  /* 0x000000ff7b7b7208 */ /* 0x000fe40003000000 */
[----:B------:R-:W-:Y:S02]  /*3430*/  PRMT R125, R7, 0x7632, R125 ;  /* 0x00007632077d7816 */ /* 0x000fe4000000007d */
[----:B------:R-:W-:-:S02]  /*3440*/  F2FP.BF16.F32.PACK_AB R6, R123, R122 ;  /* 0x0000007a7b06723e */ /* 0x000fc400000010ff */
[----:B------:R-:W-:Y:S02]  /*3450*/  PRMT R9, R7, 0x7610, R9 ;  /* 0x0000761007097816 */ /* 0x000fe40000000009 */
[----:B------:R-:W-:Y:S02]  /*3460*/  PRMT R120, R8, 0x7632, R120 ;  /* 0x0000763208787816 */ /* 0x000fe40000000078 */
[C---:B------:R-:W-:Y:S02]  /*3470*/  PRMT R122, R121.reuse, 0x7632, R122 ;  /* 0x00007632797a7816 */ /* 0x040fe4000000007a */
[----:B------:R-:W-:Y:S02]  /*3480*/  PRMT R7, R121, 0x7610, R7 ;  /* 0x0000761079077816 */ /* 0x000fe40000000007 */
[----:B------:R-:W-:Y:S01]  /*3490*/  PRMT R123, R6, 0x7632, R123 ;  /* 0x00007632067b7816 */ /* 0x000fe2000000007b */
[----:B------:R-:W-:Y:S06]  /*34a0*/  BRA `(.L_x_270) ;  /* 0x0000001000b87947 */ /* 0x000fec0003800000 */
.L_x_268:
[----:B------:R-:W-:Y:S01]  /*34b0*/  UMOV UR4, UR6 ;  /* 0x0000000600047c82 */ /* 0x000fe20008000000 */
[----:B------:R-:W-:Y:S01]  /*34c0*/  UMOV UR5, UR7 ;  /* 0x0000000700057c82 */ /* 0x000fe20008000000 */
[----:B------:R-:W-:-:S04]  /*34d0*/  UISETP.NE.U32.AND UP0, UPT, UR4, URZ, UPT ;  /* 0x000000ff0400728c */ /* 0x000fc8000bf05070 */
[----:B------:R-:W-:-:S09]  /*34e0*/  UISETP.NE.AND.EX UP0, UPT, UR5, URZ, UPT, UP0 ;  /* 0x000000ff0500728c */ /* 0x000fd2000bf05300 */
[----:B------:R-:W-:Y:S05]  /*34f0*/  BRA.U UP0, `(.L_x_271) ;  /* 0x0000000100987547 */ /* 0x000fea000b800000 */
[----:B------:R-:W-:Y:S02]  /*3500*/  IMAD.MOV.U32 R120, RZ, RZ, R168 ;  /* 0x000000ffff787224 */ /* 0x000fe400078e00a8 */
[-C--:B------:R-:W-:Y:S01]  /*3510*/  FFMA.FTZ R121, R3, R128.reuse, R129 ;  /* 0x0000008003797223 */ /* 0x080fe20000010081 */
[----:B------:R-:W-:Y:S01]  /*3520*/  SHF.R.U64 R122, R168, 0x10, R169 ;  /* 0x00000010a87a7819 */ /* 0x000fe200000012a9 */
[-C--:B------:R-:W-:Y:S01]  /*3530*/  FFMA.FTZ R124, R148, R128.reuse, R129 ;  /* 0x00000080947c7223 */ /* 0x080fe20000010081 */
[----:B------:R-:W-:Y:S02]  /*3540*/  IMAD.U32 R120, R120, 0x10000, RZ ;  /* 0x0001000078787824 */ /* 0x000fe400078e00ff */
[----:B------:R-:W-:Y:S01]  /*3550*/  FADD.FTZ R121, R152, -R121 ;  /* 0x8000007998797221 */ /* 0x000fe20000010000 */
[----:B------:R-:W-:Y:S01]  /*3560*/  LOP3.LUT P6, RZ, R153, 0xff, RZ, 0xc0, !PT ;  /* 0x000000ff99ff7812 */ /* 0x000fe200078cc0ff */
[----:B------:R-:W-:Y:S02]  /*3570*/  IMAD.U32 R122, R122, 0x10000, RZ ;  /* 0x000100007a7a7824 */ /* 0x000fe400078e00ff */
[----:B------:R-:W-:Y:S01]  /*3580*/  FADD.FTZ R124, R151, -R124 ;  /* 0x8000007c977c7221 */ /* 0x000fe20000010000 */
[----:B-----5:R-:W-:Y:S01]  /*3590*/  FFMA.FTZ R120, R155, R121, R120 ;  /* 0x000000799b787223 */ /* 0x020fe20000010078 */
[-CC-:B------:R-:W-:Y:S01]  /*35a0*/  FFMA.FTZ R123, R147, R128.reuse, R129.reuse ;  /* 0x00000080937b7223 */ /* 0x180fe20000010081 */
[----:B------:R-:W-:Y:S01]  /*35b0*/  FFMA.FTZ R126, R146, R128, R129 ;  /* 0x00000080927e7223 */ /* 0x000fe20000010081 */
[----:B------:R-:W-:Y:S01]  /*35c0*/  FFMA.FTZ R122, R155, R124, R122 ;  /* 0x0000007c9b7a7223 */ /* 0x000fe2000001007a */
[----:B------:R-:W-:Y:S01]  /*35d0*/  FMUL.FTZ R120, R120, UR14 ;  /* 0x0000000e78787c20 */ /* 0x000fe20008410000 */
[----:B------:R-:W-:Y:S01]  /*35e0*/  FADD.FTZ R123, R150, -R123 ;  /* 0x8000007b967b7221 */ /* 0x000fe20000010000 */
[----:B------:R-:W-:Y:S01]  /*35f0*/  SHF.R.U32.HI R124, RZ, 0x10, R169 ;  /* 0x00000010ff7c7819 */ /* 0x000fe200000116a9 */
[----:B------:R-:W-:Y:S01]  /*3600*/  FMUL.FTZ R122, R122, UR14 ;  /* 0x0000000e7a7a7c20 */ /* 0x000fe20008410000 */
[----:B------:R-:W-:Y:S01]  /*3610*/  FADD.FTZ R126, R149, -R126 ;  /* 0x8000007e957e7221 */ /* 0x000fe20000010000 */
[----:B------:R-:W-:-:S02]  /*3620*/  FSEL R120, R120, RZ, P6 ;  /* 0x000000ff78787208 */ /* 0x000fc40003000000 */
[----:B------:R-:W-:Y:S01]  /*3630*/  LOP3.LUT P6, RZ, R153, 0xff00, RZ, 0xc0, !PT ;  /* 0x0000ff0099ff7812 */ /* 0x000fe200078cc0ff */
[----:B------:R-:W-:-:S03]  /*3640*/  IMAD.U32 R124, R124, 0x10000, RZ ;  /* 0x000100007c7c7824 */ /* 0x000fc600078e00ff */
[----:B------:R-:W-:Y:S01]  /*3650*/  FSEL R121, R122, RZ, P6 ;  /* 0x000000ff7a797208 */ /* 0x000fe20003000000 */
[----:B------:R-:W-:Y:S01]  /*3660*/  IMAD.MOV.U32 R122, RZ, RZ, R169 ;  /* 0x000000ffff7a7224 */ /* 0x000fe200078e00a9 */
[----:B------:R-:W-:Y:S01]  /*3670*/  LOP3.LUT P6, RZ, R153, 0xff0000, RZ, 0xc0, !PT ;  /* 0x00ff000099ff7812 */ /* 0x000fe200078cc0ff */
[----:B------:R-:W-:Y:S01]  /*3680*/  FFMA.FTZ R124, R155, R126, R124 ;  /* 0x0000007e9b7c7223 */ /* 0x000fe2000001007c */
[----:B------:R-:W-:Y:S01]  /*3690*/  F2FP.BF16.F32.PACK_AB R121, R121, R120 ;  /* 0x000000787979723e */ /* 0x000fe200000010ff */
[----:B------:R-:W-:Y:S02]  /*36a0*/  IMAD.U32 R122, R122, 0x10000, RZ ;  /* 0x000100007a7a7824 */ /* 0x000fe400078e00ff */
[----:B------:R-:W-:Y:S01]  /*36b0*/  FMUL.FTZ R124, R124, UR14 ;  /* 0x0000000e7c7c7c20 */ /* 0x000fe20008410000 */
[----:B------:R-:W-:Y:S01]  /*36c0*/  PRMT R120, R121, 0x7632, R120 ;  /* 0x0000763279787816 */ /* 0x000fe20000000078 */
[----:B------:R-:W-:Y:S01]  /*36d0*/  FFMA.FTZ R122, R155, R123, R122 ;  /* 0x0000007b9b7a7223 */ /* 0x000fe2000001007a */
[----:B------:R-:W-:-:S03]  /*36e0*/  PRMT R125, R121, 0x7610, R125 ;  /* 0x00007610797d7816 */ /* 0x000fc6000000007d */
[----:B------:R-:W-:-:S05]  /*36f0*/  FMUL.FTZ R122, R122, UR14 ;  /* 0x0000000e7a7a7c20 */ /* 0x000fca0008410000 */
[----:B------:R-:W-:Y:S02]  /*3700*/  FSEL R122, R122, RZ, P6 ;  /* 0x000000ff7a7a7208 */ /* 0x000fe40003000000 */
[----:B------:R-:W-:-:S04]  /*3710*/  ISETP.GE.U32.AND P6, PT, R153, 0x1000000, PT ;  /* 0x010000009900780c */ /* 0x000fc80003fc6070 */
[----:B------:R-:W-:-:S04]  /*3720*/  FSEL R123, R124, RZ, P6 ;  /* 0x000000ff7c7b7208 */ /* 0x000fc80003000000 */
[----:B------:R-:W-:-:S04]  /*3730*/  F2FP.BF16.F32.PACK_AB R122, R123, R122 ;  /* 0x0000007a7b7a723e */ /* 0x000fc800000010ff */
[----:B------:R-:W-:Y:S01]  /*3740*/  PRMT R123, R122, 0x7632, R123 ;  /* 0x000076327a7b7816 */ /* 0x000fe2000000007b */
[----:B------:R-:W-:Y:S06]  /*3750*/  BRA `(.L_x_270) ;  /* 0x00000010000c7947 */ /* 0x000fec0003800000 */
.L_x_271:
[----:B------:R-:W-:Y:S02]  /*3760*/  IMAD.MOV.U32 R6, RZ, RZ, R168 ;  /* 0x000000ffff067224 */ /* 0x000fe400078e00a8 */
[-C--:B------:R-:W-:Y:S01]  /*3770*/  FFMA.FTZ R7, R3, R128.reuse, R129 ;  /* 0x0000008003077223 */ /* 0x080fe20000010081 */
[----:B------:R-:W-:Y:S01]  /*3780*/  SHF.R.U64 R9, R168, 0x10, R169 ;  /* 0x00000010a8097819 */ /* 0x000fe200000012a9 */
[----:B------:R-:W-:Y:S01]  /*3790*/  FFMA.FTZ R121, R147, R128, R129 ;  /* 0x0000008093797223 */ /* 0x000fe20000010081 */
[----:B------:R-:W-:Y:S02]  /*37a0*/  IMAD.U32 R8, R6, 0x10000, RZ ;  /* 0x0001000006087824 */ /* 0x000fe400078e00ff */
[----:B------:R-:W-:Y:S01]  /*37b0*/  FADD.FTZ R6, R152, -R7 ;  /* 0x8000000798067221 */ /* 0x000fe20000010000 */
[----:B------:R-:W-:Y:S01]  /*37c0*/  LOP3.LUT P6, RZ, R153, 0xff, RZ, 0xc0, !PT ;  /* 0x000000ff99ff7812 */ /* 0x000fe200078cc0ff */
[----:B------:R-:W-:Y:S01]  /*37d0*/  IMAD.U32 R120, R9, 0x10000, RZ ;  /* 0x0001000009787824 */ /* 0x000fe200078e00ff */
[----:B------:R-:W-:Y:S01]  /*37e0*/  SHF.R.U32.HI R123, RZ, 0x10, R169 ;  /* 0x00000010ff7b7819 */ /* 0x000fe200000116a9 */
[----:B-----5:R-:W-:Y:S01]  /*37f0*/  FFMA.FTZ R6, R155, R6, R8 ;  /* 0x000000069b067223 */ /* 0x020fe20000010008 */
[----:B------:R-:W-:-:S03]  /*3800*/  FFMA.FTZ R8, R148, R128, R129 ;  /* 0x0000008094087223 */ /* 0x000fc60000010081 */
[----:B------:R-:W-:Y:S01]  /*3810*/  FMUL.FTZ R7, R6, UR14 ;  /* 0x0000000e06077c20 */ /* 0x000fe20008410000 */
[----:B------:R-:W-:Y:S01]  /*3820*/  FADD.FTZ R8, R151, -R8 ;  /* 0x8000000897087221 */ /* 0x000fe20000010000 */
[----:B------:R-:W-:-:S03]  /*3830*/  IMAD.U32 R124, R123, 0x10000, RZ ;  /* 0x000100007b7c7824 */ /* 0x000fc600078e00ff */
[----:B------:R-:W-:Y:S01]  /*3840*/  FFMA.FTZ R8, R155, R8, R120 ;  /* 0x000000089b087223 */ /* 0x000fe20000010078 */
[----:B------:R-:W-:Y:S02]  /*3850*/  MOV R120, R169 ;  /* 0x000000a900787202 */ /* 0x000fe40000000f00 */
[----:B------:R-:W-:Y:S01]  /*3860*/  FSEL R7, R7, RZ, P6 ;  /* 0x000000ff07077208 */ /* 0x000fe20003000000 */
[----:B------:R-:W-:Y:S01]  /*3870*/  FMUL.FTZ R9, R8, UR14 ;  /* 0x0000000e08097c20 */ /* 0x000fe20008410000 */
[----:B------:R-:W-:Y:S01]  /*3880*/  LOP3.LUT P6, RZ, R153, 0xff00, RZ, 0xc0, !PT ;  /* 0x0000ff0099ff7812 */ /* 0x000fe200078cc0ff */
[----:B------:R-:W-:Y:S02]  /*3890*/  IMAD.U32 R122, R120, 0x10000, RZ ;  /* 0x00010000787a7824 */ /* 0x000fe400078e00ff */
[----:B------:R-:W-:Y:S01]  /*38a0*/  FADD.FTZ R120, R150, -R121 ;  /* 0x8000007996787221 */ /* 0x000fe20000010000 */
[----:B------:R-:W-:Y:S02]  /*38b0*/  F2FP.BF16.F32.PACK_AB R7, R7, R6 ;  /* 0x000000060707723e */ /* 0x000fe400000010ff */
[----:B------:R-:W-:Y:S01]  /*38c0*/  FSEL R9, R9, RZ, P6 ;  /* 0x000000ff09097208 */ /* 0x000fe20003000000 */
[----:B------:R-:W-:Y:S01]  /*38d0*/  FFMA.FTZ R120, R155, R120, R122 ;  /* 0x000000789b787223 */ /* 0x000fe2000001007a */
[----:B------:R-:W-:Y:S01]  /*38e0*/  FFMA.FTZ R122, R146, R128, R129 ;  /* 0x00000080927a7223 */ /* 0x000fe20000010081 */
[----:B------:R-:W-:-:S02]  /*38f0*/  LOP3.LUT P6, RZ, R153, 0xff0000, RZ, 0xc0, !PT ;  /* 0x00ff000099ff7812 */ /* 0x000fc400078cc0ff */
[----:B------:R-:W-:Y:S01]  /*3900*/  FMUL.FTZ R121, R120, UR14 ;  /* 0x0000000e78797c20 */ /* 0x000fe20008410000 */
[----:B------:R-:W-:Y:S01]  /*3910*/  FADD.FTZ R122, R149, -R122 ;  /* 0x8000007a957a7221 */ /* 0x000fe20000010000 */
[----:B------:R-:W-:Y:S02]  /*3920*/  F2FP.BF16.F32.PACK_AB R8, R9, R8 ;  /* 0x000000080908723e */ /* 0x000fe400000010ff */
[----:B------:R-:W-:Y:S01]  /*3930*/  PRMT R125, R7, 0x7632, R125 ;  /* 0x00007632077d7816 */ /* 0x000fe2000000007d */
[----:B------:R-:W-:Y:S01]  /*3940*/  FFMA.FTZ R122, R155, R122, R124 ;  /* 0x0000007a9b7a7223 */ /* 0x000fe2000001007c */
[----:B------:R-:W-:Y:S02]  /*3950*/  FSEL R121, R121, RZ, P6 ;  /* 0x000000ff79797208 */ /* 0x000fe40003000000 */
[----:B------:R-:W-:Y:S01]  /*3960*/  ISETP.GE.U32.AND P6, PT, R153, 0x1000000, PT ;  /* 0x010000009900780c */ /* 0x000fe20003fc6070 */
[----:B------:R-:W-:Y:S01]  /*3970*/  FMUL.FTZ R123, R122, UR14 ;  /* 0x0000000e7a7b7c20 */ /* 0x000fe20008410000 */
[----:B------:R-:W-:-:S02]  /*3980*/  F2FP.BF16.F32.PACK_AB R121, R121, R120 ;  /* 0x000000787979723e */ /* 0x000fc400000010ff */
[----:B------:R-:W-:Y:S02]  /*3990*/  PRMT R9, R7, 0x7610, R9 ;  /* 0x0000761007097816 */ /* 0x000fe40000000009 */
[----:B------:R-:W-:Y:S02]  /*39a0*/  FSEL R123, R123, RZ, P6 ;  /* 0x000000ff7b7b7208 */ /* 0x000fe40003000000 */
[----:B------:R-:W-:Y:S02]  /*39b0*/  PRMT R120, R8, 0x7632, R120 ;  /* 0x0000763208787816 */ /* 0x000fe40000000078 */
[----:B------:R-:W-:Y:S02]  /*39c0*/  F2FP.BF16.F32.PACK_AB R6, R123, R122 ;  /* 0x0000007a7b06723e */ /* 0x000fe400000010ff */
[C---:B------:R-:W-:Y:S02]  /*39d0*/  PRMT R122, R121.reuse, 0x7632, R122 ;  /* 0x00007632797a7816 */ /* 0x040fe4000000007a */
[----:B------:R-:W-:-:S02]  /*39e0*/  PRMT R7, R121, 0x7610, R7 ;  /* 0x0000761079077816 */ /* 0x000fc40000000007 */
[----:B------:R-:W-:Y:S01]  /*39f0*/  PRMT R123, R6, 0x7632, R123 ;  /* 0x00007632067b7816 */ /* 0x000fe2000000007b */
[----:B------:R-:W-:Y:S06]  /*3a00*/  BRA `(.L_x_270) ;  /* 0x0000000c00607947 */ /* 0x000fec0003800000 */
.L_x_267:
        /* <DEDUP_REMOVED lines=9> */
[----:B------:R-:W-:Y:S01]  /*3aa0*/  LOP3.LUT P6, RZ, R153, 0xff00, RZ, 0xc0, !PT ;  /* 0x0000ff0099ff7812 */ /* 0x000fe200078cc0ff */
[-CC-:B------:R-:W-:Y:S01]  /*3ab0*/  FFMA.FTZ R5, R147, R128.reuse, R129.reuse ;  /* 0x0000008093057223 */ /* 0x180fe20000010081 */
[-CC-:B------:R-:W-:Y:S01]  /*3ac0*/  FFMA.FTZ R121, R3, R128.reuse, R129.reuse ;  /* 0x0000008003797223 */ /* 0x180fe20000010081 */
[----:B------:R-:W-:Y:S01]  /*3ad0*/  FADD.FTZ R0, R151, -R0 ;  /* 0x8000000097007221 */ /* 0x000fe20000010000 */
[----:B------:R-:W-:-:S03]  /*3ae0*/  FFMA.FTZ R4, R146, R128, R129 ;  /* 0x0000008092047223 */ /* 0x000fc60000010081 */
[----:B-----5:R-:W-:Y:S01]  /*3af0*/  FMUL.FTZ R0, R155, R0 ;  /* 0x000000009b007220 */ /* 0x020fe20000410000 */
[----:B------:R-:W-:-:S03]  /*3b00*/  FADD.FTZ R4, R149, -R4 ;  /* 0x8000000495047221 */ /* 0x000fc60000010000 */
[----:B------:R-:W-:Y:S01]  /*3b10*/  FMUL.FTZ R0, R0, UR14 ;  /* 0x0000000e00007c20 */ /* 0x000fe20008410000 */
[----:B------:R-:W-:-:S04]  /*3b20*/  FMUL.FTZ R4, R155, R4 ;  /* 0x000000049b047220 */ /* 0x000fc80000410000 */
        /* <DEDUP_REMOVED lines=8> */
[----:B------:R-:W-:Y:S01]  /*3bb0*/  PRMT R2, R123, 0x7632, R2 ;  /* 0x000076327b027816 */ /* 0x000fe20000000002 */
[----:B------:R-:W-:-:S05]  /*3bc0*/  FMUL.FTZ R0, R0, UR14 ;  /* 0x0000000e00007c20 */ /* 0x000fca0008410000 */
[----:B------:R-:W-:Y:S02]  /*3bd0*/  FSEL R122, R0, RZ, P6 ;  /* 0x000000ff007a7208 */ /* 0x000fe40003000000 */
        /* <DEDUP_REMOVED lines=10> */
[----:B------:R-:W-:Y:S02]  /*3c80*/  FSEL R0, R0, RZ, P6 ;  /* 0x000000ff00007208 */ /* 0x000fe40003000000 */
[----:B------:R-:W-:Y:S02]  /*3c90*/  ISETP.GE.U32.AND P6, PT, R153, 0x1000000, PT ;  /* 0x010000009900780c */ /* 0x000fe40003fc6070 */
[----:B------:R-:W-:Y:S02]  /*3ca0*/  F2FP.BF16.F32.PACK_AB R0, R0, R121 ;  /* 0x000000790000723e */ /* 0x000fe400000010ff */
[----:B------:R-:W-:Y:S02]  /*3cb0*/  FSEL R127, R4, RZ, P6 ;  /* 0x000000ff047f7208 */ /* 0x000fe40003000000 */
[----:B------:R-:W-:Y:S02]  /*3cc0*/  ISETP.GE.U32.AND P6, PT, R154, 0x1000000, PT ;  /* 0x010000009a00780c */ /* 0x000fe40003fc6070 */
[----:B------:R-:W-:-:S02]  /*3cd0*/  PRMT R125, R0, 0x7610, R125 ;  /* 0x00007610007d7816 */ /* 0x000fc4000000007d */
[----:B------:R-:W-:Y:S02]  /*3ce0*/  FSEL R120, R4, RZ, P6 ;  /* 0x000000ff04787208 */ /* 0x000fe40003000000 */
[----:B------:R-:W-:Y:S02]  /*3cf0*/  PRMT R4, R0, 0x7632, R4 ;  /* 0x0000763200047816 */ /* 0x000fe40000000004 */
[----:B------:R-:W-:Y:S02]  /*3d00*/  F2FP.BF16.F32.PACK_AB R127, R120, R127 ;  /* 0x0000007f787f723e */ /* 0x000fe400000010ff */
[----:B------:R-:W-:Y:S02]  /*3d10*/  PRMT R120, R123, 0x7610, R120 ;  /* 0x000076107b787816 */ /* 0x000fe40000000078 */
[C---:B------:R-:W-:Y:S02]  /*3d20*/  PRMT R0, R127.reuse, 0x7632, R0 ;  /* 0x000076327f007816 */ /* 0x040fe40000000000 */
[----:B------:R-:W-:Y:S01]  /*3d30*/  PRMT R123, R127, 0x7610, R123 ;  /* 0x000076107f7b7816 */ /* 0x000fe2000000007b */
[----:B------:R-:W-:Y:S06]  /*3d40*/  BRA `(.L_x_270) ;  /* 0x0000000800907947 */ /* 0x000fec0003800000 */
.L_x_273:
[-CC-:B------:R-:W-:Y:S01]  /*3d50*/  FFMA.FTZ R5, R147, R128.reuse, R129.reuse ;  /* 0x0000008093057223 */ /* 0x180fe20000010081 */
[----:B------:R-:W-:Y:S01]  /*3d60*/  LOP3.LUT P6, RZ, R153, 0xff0000, RZ, 0xc0, !PT ;  /* 0x00ff000099ff7812 */ /* 0x000fe200078cc0ff */
[-C--:B------:R-:W-:Y:S02]  /*3d70*/  FFMA.FTZ R4, R148, R128.reuse, R129 ;  /* 0x0000008094047223 */ /* 0x080fe40000010081 */
[----:B------:R-:W-:Y:S01]  /*3d80*/  FADD.FTZ R0, R150, -R5 ;  /* 0x8000000596007221 */ /* 0x000fe20000010000 */
[----:B------:R-:W-:Y:S01]  /*3d90*/  FFMA.FTZ R5, R3, R128, R129 ;  /* 0x0000008003057223 */ /* 0x000fe20000010081 */
[----:B------:R-:W-:Y:S02]  /*3da0*/  FADD.FTZ R4, R151, -R4 ;  /* 0x8000000497047221 */ /* 0x000fe40000010000 */
[C---:B-----5:R-:W-:Y:S02]  /*3db0*/  FMUL.FTZ R120, R155.reuse, R0 ;  /* 0x000000009b787220 */ /* 0x060fe40000410000 */
[----:B------:R-:W-:-:S02]  /*3dc0*/  FMUL.FTZ R7, R155, R4 ;  /* 0x000000049b077220 */ /* 0x000fc40000410000 */
[----:B------:R-:W-:Y:S02]  /*3dd0*/  FMUL.FTZ R0, R120, UR14 ;  /* 0x0000000e78007c20 */ /* 0x000fe40008410000 */
[----:B------:R-:W-:-:S03]  /*3de0*/  FMUL.FTZ R4, R7, UR14 ;  /* 0x0000000e07047c20 */ /* 0x000fc60008410000 */
[----:B------:R-:W-:Y:S02]  /*3df0*/  FSEL R123, R0, RZ, P6 ;  /* 0x000000ff007b7208 */ /* 0x000fe40003000000 */
[----:B------:R-:W-:Y:S02]  /*3e00*/  LOP3.LUT P6, RZ, R154, 0xff0000, RZ, 0xc0, !PT ;  /* 0x00ff00009aff7812 */ /* 0x000fe400078cc0ff */
[----:B------:R-:W-:Y:S02]  /*3e10*/  F2FP.BF16.F32.PACK_AB R123, R123, R120 ;  /* 0x000000787b7b723e */ /* 0x000fe400000010ff */
[----:B------:R-:W-:Y:S01]  /*3e20*/  FSEL R122, R0, RZ, P6 ;  /* 0x000000ff007a7208 */ /* 0x000fe20003000000 */
[----:B------:R-:W-:Y:S01]  /*3e30*/  FFMA.FTZ R0, R146, R128, R129 ;  /* 0x0000008092007223 */ /* 0x000fe20000010081 */
[----:B------:R-:W-:-:S03]  /*3e40*/  ISETP.GE.U32.AND P6, PT, R153, 0x1000000, PT ;  /* 0x010000009900780c */ /* 0x000fc60003fc6070 */
[----:B------:R-:W-:-:S04]  /*3e50*/  FADD.FTZ R0, R149, -R0 ;  /* 0x8000000095007221 */ /* 0x000fc80000010000 */
[----:B------:R-:W-:-:S04]  /*3e60*/  FMUL.FTZ R127, R155, R0 ;  /* 0x000000009b7f7220 */ /* 0x000fc80000410000 */
[----:B------:R-:W-:-:S05]  /*3e70*/  FMUL.FTZ R0, R127, UR14 ;  /* 0x0000000e7f007c20 */ /* 0x000fca0008410000 */
[----:B------:R-:W-:Y:S02]  /*3e80*/  FSEL R124, R0, RZ, P6 ;  /* 0x000000ff007c7208 */ /* 0x000fe40003000000 */
[----:B------:R-:W-:-:S04]  /*3e90*/  ISETP.GE.U32.AND P6, PT, R154, 0x1000000, PT ;  /* 0x010000009a00780c */ /* 0x000fc80003fc6070 */
[----:B------:R-:W-:Y:S01]  /*3ea0*/  FSEL R131, R0, RZ, P6 ;  /* 0x000000ff00837208 */ /* 0x000fe20003000000 */
[----:B------:R-:W-:Y:S01]  /*3eb0*/  FADD.FTZ R0, R152, -R5 ;  /* 0x8000000598007221 */ /* 0x000fe20000010000 */
[----:B------:R-:W-:Y:S02]  /*3ec0*/  LOP3.LUT P6, RZ, R153, 0xff, RZ, 0xc0, !PT ;  /* 0x000000ff99ff7812 */ /* 0x000fe400078cc0ff */
[----:B------:R-:W-:Y:S01]  /*3ed0*/  F2FP.BF16.F32.PACK_AB R124, R131, R124 ;  /* 0x0000007c837c723e */ /* 0x000fe200000010ff */
[----:B------:R-:W-:-:S04]  /*3ee0*/  FMUL.FTZ R0, R155, R0 ;  /* 0x000000009b007220 */ /* 0x000fc80000410000 */
[----:B------:R-:W-:-:S05]  /*3ef0*/  FMUL.FTZ R2, R0, UR14 ;  /* 0x0000000e00027c20 */ /* 0x000fca0008410000 */
[----:B------:R-:W-:Y:S02]  /*3f00*/  FSEL R5, R2, RZ, P6 ;  /* 0x000000ff02057208 */ /* 0x000fe40003000000 */
[----:B------:R-:W-:Y:S02]  /*3f10*/  LOP3.LUT P6, RZ, R154, 0xff, RZ, 0xc0, !PT ;  /* 0x000000ff9aff7812 */ /* 0x000fe400078cc0ff */
[----:B------:R-:W-:Y:S02]  /*3f20*/  F2FP.BF16.F32.PACK_AB R5, R5, R0 ;  /* 0x000000000505723e */ /* 0x000fe400000010ff */
[----:B------:R-:W-:Y:S02]  /*3f30*/  FSEL R2, R2, RZ, P6 ;  /* 0x000000ff02027208 */ /* 0x000fe40003000000 */
[----:B------:R-:W-:Y:S02]  /*3f40*/  LOP3.LUT P6, RZ, R153, 0xff00, RZ, 0xc0, !PT ;  /* 0x0000ff0099ff7812 */ /* 0x000fe400078cc0ff */
[----:B------:R-:W-:-:S02]  /*3f50*/  F2FP.BF16.F32.PACK_AB R2, R7, R2 ;  /* 0x000000020702723e */ /* 0x000fc400000010ff */
[----:B------:R-:W-:Y:S02]  /*3f60*/  FSEL R6, R4, RZ, P6 ;  /* 0x000000ff04067208 */ /* 0x000fe40003000000 */
[----:B------:R-:W-:Y:S02]  /*3f70*/  LOP3.LUT P6, RZ, R154, 0xff00, RZ, 0xc0, !PT ;  /* 0x0000ff009aff7812 */ /* 0x000fe400078cc0ff */
[C---:B------:R-:W-:Y:S02]  /*3f80*/  PRMT R125, R5.reuse, 0x7632, R125 ;  /* 0x00007632057d7816 */ /* 0x040fe4000000007d */
[----:B------:R-:W-:Y:S02]  /*3f90*/  FSEL R121, R4, RZ, P6 ;  /* 0x000000ff04797208 */ /* 0x000fe40003000000 */
[----:B------:R-:W-:Y:S02]  /*3fa0*/  PRMT R9, R5, 0x7610, R9 ;  /* 0x0000761005097816 */ /* 0x000fe40000000009 */
[----:B------:R-:W-:-:S02]  /*3fb0*/  F2FP.BF16.F32.PACK_AB R6, R121, R6 ;  /* 0x000000067906723e */ /* 0x000fc400000010ff */
        /* <DEDUP_REMOVED lines=8> */
[C---:B------:R-:W-:Y:S02]  /*4040*/  PRMT R0, R124.reuse, 0x7632, R0 ;  /* 0x000076327c007816 */ /* 0x040fe40000000000 */
[----:B------:R-:W-:Y:S01]  /*4050*/  PRMT R123, R124, 0x7610, R123 ;  /* 0x000076107c7b7816 */ /* 0x000fe2000000007b */
[----:B------:R-:W-:Y:S06]  /*4060*/  BRA `(.L_x_270) ;  /* 0x0000000400c87947 */ /* 0x000fec0003800000 */
.L_x_272:
[----:B------:R-:W-:Y:S01]  /*4070*/  UMOV UR4, UR6 ;  /* 0x0000000600047c82 */ /* 0x000fe20008000000 */
[----:B------:R-:W-:Y:S01]  /*4080*/  UMOV UR5, UR7 ;  /* 0x0000000700057c82 */ /* 0x000fe20008000000 */
[----:B------:R-:W-:-:S04]  /*4090*/  UISETP.NE.U32.AND UP0, UPT, UR4, URZ, UPT ;  /* 0x000000ff0400728c */ /* 0x000fc8000bf05070 */
[----:B------:R-:W-:-:S09]  /*40a0*/  UISETP.NE.AND.EX UP0, UPT, UR5, URZ, UPT, UP0 ;  /* 0x000000ff0500728c */ /* 0x000fd2000bf05300 */
[----:B------:R-:W-:Y:S05]  /*40b0*/  BRA.U UP0, `(.L_x_274) ;  /* 0x0000000100d07547 */ /* 0x000fea000b800000 */
[----:B------:R-:W-:Y:S01]  /*40c0*/  SHF.R.U64 R2, R168, 0x10, R169 ;  /* 0x00000010a8027819 */ /* 0x000fe200000012a9 */
[-CC-:B------:R-:W-:Y:S01]  /*40d0*/  FFMA.FTZ R0, R148, R128.reuse, R129.reuse ;  /* 0x0000008094007223 */ /* 0x180fe20000010081 */
[----:B------:R-:W-:Y:S01]  /*40e0*/  LOP3.LUT P6, RZ, R153, 0xff00, RZ, 0xc0, !PT ;  /* 0x0000ff0099ff7812 */ /* 0x000fe200078cc0ff */
[-CC-:B------:R-:W-:Y:S01]  /*40f0*/  FFMA.FTZ R5, R147, R128.reuse, R129.reuse ;  /* 0x0000008093057223 */ /* 0x180fe20000010081 */
[----:B------:R-:W-:Y:S01]  /*4100*/  FFMA.FTZ R121, R3, R128, R129 ;  /* 0x0000008003797223 */ /* 0x000fe20000010081 */
[----:B------:R-:W-:Y:S02]  /*4110*/  IMAD.U32 R2, R2, 0x10000, RZ ;  /* 0x0001000002027824 */ /* 0x000fe400078e00ff */
[----:B------:R-:W-:Y:S01]  /*4120*/  FADD.FTZ R0, R151, -R0 ;  /* 0x8000000097007221 */ /* 0x000fe20000010000 */
[----:B------:R-:W-:-:S03]  /*4130*/  SHF.R.U32.HI R120, RZ, 0x10, R169 ;  /* 0x00000010ff787819 */ /* 0x000fc600000116a9 */
[----:B-----5:R-:W-:Y:S02]  /*4140*/  FFMA.FTZ R0, R155, R0, R2 ;  /* 0x000000009b007223 */ /* 0x020fe40000010002 */
[----:B------:R-:W-:Y:S02]  /*4150*/  IMAD.U32 R120, R120, 0x10000, RZ ;  /* 0x0001000078787824 */ /* 0x000fe400078e00ff */
[----:B------:R-:W-:-:S05]  /*4160*/  FMUL.FTZ R0, R0, UR14 ;  /* 0x0000000e00007c20 */ /* 0x000fca0008410000 */
[----:B------:R-:W-:Y:S02]  /*4170*/  FSEL R123, R0, RZ, P6 ;  /* 0x000000ff007b7208 */ /* 0x000fe40003000000 */
[----:B------:R-:W-:-:S04]  /*4180*/  LOP3.LUT P6, RZ, R154, 0xff00, RZ, 0xc0, !PT ;  /* 0x0000ff009aff7812 */ /* 0x000fc800078cc0ff */
[----:B------:R-:W-:Y:S01]  /*4190*/  FSEL R2, R0, RZ, P6 ;  /* 0x000000ff00027208 */ /* 0x000fe20003000000 */
[----:B------:R-:W-:Y:S01]  /*41a0*/  IMAD.MOV.U32 R0, RZ, RZ, R169 ;  /* 0x000000ffff007224 */ /* 0x000fe200078e00a9 */
[----:B------:R-:W-:Y:S02]  /*41b0*/  LOP3.LUT P6, RZ, R153, 0xff0000, RZ, 0xc0, !PT ;  /* 0x00ff000099ff7812 */ /* 0x000fe400078cc0ff */
[----:B------:R-:W-:Y:S01]  /*41c0*/  F2FP.BF16.F32.PACK_AB R123, R2, R123 ;  /* 0x0000007b027b723e */ /* 0x000fe200000010ff */
[----:B------:R-:W-:Y:S02]  /*41d0*/  IMAD.U32 R4, R0, 0x10000, RZ ;  /* 0x0001000000047824 */ /* 0x000fe400078e00ff */
[----:B------:R-:W-:Y:S01]  /*41e0*/  FADD.FTZ R0, R150, -R5 ;  /* 0x8000000596007221 */ /* 0x000fe20000010000 */
[----:B------:R-:W-:-:S03]  /*41f0*/  PRMT R2, R123, 0x7632, R2 ;  /* 0x000076327b027816 */ /* 0x000fc60000000002 */
[----:B------:R-:W-:-:S04]  /*4200*/  FFMA.FTZ R0, R155, R0, R4 ;  /* 0x000000009b007223 */ /* 0x000fc80000010004 */
        /* <DEDUP_REMOVED lines=10> */
[----:B------:R-:W-:Y:S01]  /*42b0*/  FFMA.FTZ R0, R155, R0, R4 ;  /* 0x000000009b007223 */ /* 0x000fe20000010004 */
[----:B------:R-:W-:-:S03]  /*42c0*/  FFMA.FTZ R4, R146, R128, R129 ;  /* 0x0000008092047223 */ /* 0x000fc60000010081 */
[----:B------:R-:W-:Y:S01]  /*42d0*/  FMUL.FTZ R0, R0, UR14 ;  /* 0x0000000e00007c20 */ /* 0x000fe20008410000 */
[----:B------:R-:W-:-:S04]  /*42e0*/  FADD.FTZ R4, R149, -R4 ;  /* 0x8000000495047221 */ /* 0x000fc80000010000 */
[----:B------:R-:W-:Y:S01]  /*42f0*/  FSEL R121, R0, RZ, P6 ;  /* 0x000000ff00797208 */ /* 0x000fe20003000000 */
[----:B------:R-:W-:Y:S01]  /*4300*/  FFMA.FTZ R4, R155, R4, R120 ;  /* 0x000000049b047223 */ /* 0x000fe20000010078 */
[----:B------:R-:W-:-:S03]  /*4310*/  LOP3.LUT P6, RZ, R154, 0xff, RZ, 0xc0, !PT ;  /* 0x000000ff9aff7812 */ /* 0x000fc600078cc0ff */
[----:B------:R-:W-:Y:S01]  /*4320*/  FMUL.FTZ R4, R4, UR14 ;  /* 0x0000000e04047c20 */ /* 0x000fe20008410000 */
        /* <DEDUP_REMOVED lines=13> */
.L_x_274:
[----:B------:R-:W-:Y:S02]  /*4400*/  IMAD.MOV.U32 R0, RZ, RZ, R169 ;  /* 0x000000ffff007224 */ /* 0x000fe400078e00a9 */
[-CC-:B------:R-:W-:Y:S01]  /*4410*/  FFMA.FTZ R5, R147, R128.reuse, R129.reuse ;  /* 0x0000008093057223 */ /* 0x180fe20000010081 */
[----:B------:R-:W-:Y:S01]  /*4420*/  LOP3.LUT P6, RZ, R153, 0xff0000, RZ, 0xc0, !PT ;  /* 0x00ff000099ff7812 */ /* 0x000fe200078cc0ff */
[-C--:B------:R-:W-:Y:S01]  /*4430*/  FFMA.FTZ R4, R148, R128.reuse, R129 ;  /* 0x0000008094047223 */ /* 0x080fe20000010081 */
[----:B------:R-:W-:Y:S02]  /*4440*/  SHF.R.U64 R6, R168, 0x10, R169 ;  /* 0x00000010a8067819 */ /* 0x000fe400000012a9 */
[----:B------:R-:W-:Y:S01]  /*4450*/  SHF.L.U32 R2, R0, 0x10, RZ ;  /* 0x0000001000027819 */ /* 0x000fe200000006ff */
[----:B------:R-:W-:Y:S01]  /*4460*/  FADD.FTZ R0, R150, -R5 ;  /* 0x8000000596007221 */ /* 0x000fe20000010000 */
[----:B------:R-:W-:Y:S01]  /*4470*/  FFMA.FTZ R5, R3, R128, R129 ;  /* 0x0000008003057223 */ /* 0x000fe20000010081 */
[----:B------:R-:W-:-:S02]  /*4480*/  IMAD.U32 R6, R6, 0x10000, RZ ;  /* 0x0001000006067824 */ /* 0x000fc400078e00ff */
[----:B------:R-:W-:Y:S01]  /*4490*/  FADD.FTZ R4, R151, -R4 ;  /* 0x8000000497047221 */ /* 0x000fe20000010000 */
[C---:B-----5:R-:W-:Y:S01]  /*44a0*/  FFMA.FTZ R120, R155.reuse, R0, R2 ;  /* 0x000000009b787223 */ /* 0x060fe20000010002 */
[----:B------:R-:W-:Y:S02]  /*44b0*/  SHF.R.U32.HI R2, RZ, 0x10, R169 ;  /* 0x00000010ff027819 */ /* 0x000fe400000116a9 */
[----:B------:R-:W-:Y:S01]  /*44c0*/  FFMA.FTZ R7, R155, R4, R6 ;  /* 0x000000049b077223 */ /* 0x000fe20000010006 */
[----:B------:R-:W-:Y:S02]  /*44d0*/  FMUL.FTZ R0, R120, UR14 ;  /* 0x0000000e78007c20 */ /* 0x000fe40008410000 */
[----:B------:R-:W-:Y:S02]  /*44e0*/  IMAD.U32 R2, R2, 0x10000, RZ ;  /* 0x0001000002027824 */ /* 0x000fe400078e00ff */
[----:B------:R-:W-:Y:S01]  /*44f0*/  FMUL.FTZ R4, R7, UR14 ;  /* 0x0000000e07047c20 */ /* 0x000fe20008410000 */
[----:B------:R-:W-:-:S02]  /*4500*/  FSEL R123, R0, RZ, P6 ;  /* 0x000000ff007b7208 */ /* 0x000fc40003000000 */
[----:B------:R-:W-:Y:S02]  /*4510*/  LOP3.LUT P6, RZ, R154, 0xff0000, RZ, 0xc0, !PT ;  /* 0x00ff00009aff7812 */ /* 0x000fe400078cc0ff */
[----:B------:R-:W-:Y:S02]  /*4520*/  F2FP.BF16.F32.PACK_AB R123, R123, R120 ;  /* 0x000000787b7b723e */ /* 0x000fe400000010ff */
[----:B------:R-:W-:Y:S01]  /*4530*/  FSEL R122, R0, RZ, P6 ;  /* 0x000000ff007a7208 */ /* 0x000fe20003000000 */
[----:B------:R-:W-:Y:S01]  /*4540*/  FFMA.FTZ R0, R146, R128, R129 ;  /* 0x0000008092007223 */ /* 0x000fe20000010081 */
[----:B------:R-:W-:-:S03]  /*4550*/  ISETP.GE.U32.AND P6, PT, R153, 0x1000000, PT ;  /* 0x010000009900780c */ /* 0x000fc60003fc6070 */
[----:B------:R-:W-:-:S04]  /*4560*/  FADD.FTZ R0, R149, -R0 ;  /* 0x8000000095007221 */ /* 0x000fc80000010000 */
[----:B------:R-:W-:-:S04]  /*4570*/  FFMA.FTZ R127, R155, R0, R2 ;  /* 0x000000009b7f7223 */ /* 0x000fc80000010002 */
[----:B------:R-:W-:-:S05]  /*4580*/  FMUL.FTZ R0, R127, UR14 ;  /* 0x0000000e7f007c20 */ /* 0x000fca0008410000 */
[----:B------:R-:W-:Y:S02]  /*4590*/  FSEL R124, R0, RZ, P6 ;  /* 0x000000ff007c7208 */ /* 0x000fe40003000000 */
[----:B------:R-:W-:-:S04]  /*45a0*/  ISETP.GE.U32.AND P6, PT, R154, 0x1000000, PT ;  /* 0x010000009a00780c */ /* 0x000fc80003fc6070 */
[----:B------:R-:W-:Y:S01]  /*45b0*/  FSEL R131, R0, RZ, P6 ;  /* 0x000000ff00837208 */ /* 0x000fe20003000000 */
[----:B------:R-:W-:Y:S01]  /*45c0*/  IMAD.MOV.U32 R0, RZ, RZ, R168 ;  /* 0x000000ffff007224 */ /* 0x000fe200078e00a8 */
[----:B------:R-:W-:Y:S02]  /*45d0*/  LOP3.LUT P6, RZ, R153, 0xff, RZ, 0xc0, !PT ;  /* 0x000000ff99ff7812 */ /* 0x000fe400078cc0ff */
[----:B------:R-:W-:Y:S01]  /*45e0*/  F2FP.BF16.F32.PACK_AB R124, R131, R124 ;  /* 0x0000007c837c723e */ /* 0x000fe200000010ff */
[----:B------:R-:W-:Y:S02]  /*45f0*/  IMAD.U32 R2, R0, 0x10000, RZ ;  /* 0x0001000000027824 */ /* 0x000fe400078e00ff */
[----:B------:R-:W-:-:S04]  /*4600*/  FADD.FTZ R0, R152, -R5 ;  /* 0x8000000598007221 */ /* 0x000fc80000010000 */
[----:B------:R-:W-:-:S04]  /*4610*/  FFMA.FTZ R0, R155, R0, R2 ;  /* 0x000000009b007223 */ /* 0x000fc80000010002 */
        /* <DEDUP_REMOVED lines=22> */
[----:B------:R-:W-:-:S07]  /*4780*/  PRMT R123, R124, 0x7610, R123 ;  /* 0x000076107c7b7816 */ /* 0x000fce000000007b */
.L_x_270:
        /* <DEDUP_REMOVED lines=18> */
.L_x_275:
        /* <DEDUP_REMOVED lines=12> */
.L_x_276:
[----:B------:R-:W-:-:S07]  /*4970*/  VIADD R156, R156, 0x100 ;  /* 0x000001009c9c7836 */ /* 0x000fce0000000000 */
.L_x_266:
[----:B------:R-:W-:Y:S05]  /*4980*/  BSYNC.RECONVERGENT B0 ;  /* 0x0000000000007941 */ /* 0x000fea0003800200 */
.L_x_265:
        /* <DEDUP_REMOVED lines=11> */
[----:B------:R-:W-:Y:S02]  /*4a40*/  IMAD.MOV.U32 R0, RZ, RZ, R171 ;  /* 0x000000ffff007224 */ /* 0x000fe400078e00ab */
[-CC-:B------:R-:W-:Y:S01]  /*4a50*/  FFMA.FTZ R5, R137, R128.reuse, R129.reuse ;  /* 0x0000008089057223 */ /* 0x180fe20000010081 */
[----:B------:R-:W-:Y:S01]  /*4a60*/  LOP3.LUT P6, RZ, R144, 0xff0000, RZ, 0xc0, !PT ;  /* 0x00ff000090ff7812 */ /* 0x000fe200078cc0ff */
[-C--:B------:R-:W-:Y:S01]  /*4a70*/  FFMA.FTZ R4, R138, R128.reuse, R129 ;  /* 0x000000808a047223 */ /* 0x080fe20000010081 */
[----:B------:R-:W-:Y:S02]  /*4a80*/  IMAD.U32 R2, R0, 0x10000, RZ ;  /* 0x0001000000027824 */ /* 0x000fe400078e00ff */
[----:B------:R-:W-:Y:S01]  /*4a90*/  FADD.FTZ R0, R140, -R5 ;  /* 0x800000058c007221 */ /* 0x000fe20000010000 */
[----:B------:R-:W-:Y:S01]  /*4aa0*/  FFMA.FTZ R5, R139, R128, R129 ;  /* 0x000000808b057223 */ /* 0x000fe20000010081 */
[--C-:B------:R-:W-:Y:S01]  /*4ab0*/  SHF.R.U64 R6, R170, 0x10, R171.reuse ;  /* 0x00000010aa067819 */ /* 0x100fe200000012ab */
[----:B------:R-:W-:Y:S01]  /*4ac0*/  FADD.FTZ R4, R143, -R4 ;  /* 0x800000048f047221 */ /* 0x000fe20000010000 */
[----:B01---5:R-:W-:Y:S01]  /*4ad0*/  FFMA.FTZ R120, R155, R0, R2 ;  /* 0x000000009b787223 */ /* 0x023fe20000010002 */
[----:B------:R-:W-:-:S02]  /*4ae0*/  SHF.R.U32.HI R2, RZ, 0x10, R171 ;  /* 0x00000010ff027819 */ /* 0x000fc400000116ab */
[----:B------:R-:W-:Y:S02]  /*4af0*/  IMAD.U32 R6, R6, 0x10000, RZ ;  /* 0x0001000006067824 */ /* 0x000fe400078e00ff */
[----:B------:R-:W-:Y:S01]  /*4b00*/  FMUL.FTZ R0, R120, UR14 ;  /* 0x0000000e78007c20 */ /* 0x000fe20008410000 */
[----:B------:R-:W-:Y:S02]  /*4b10*/  IMAD.U32 R2, R2, 0x10000, RZ ;  /* 0x0001000002027824 */ /* 0x000fe400078e00ff */
[----:B------:R-:W-:Y:S02]  /*4b20*/  FFMA.FTZ R7, R155, R4, R6 ;  /* 0x000000049b077223 */ /* 0x000fe40000010006 */
[----:B------:R-:W-:Y:S02]  /*4b30*/  FSEL R123, R0, RZ, P6 ;  /* 0x000000ff007b7208 */ /* 0x000fe40003000000 */
[----:B------:R-:W-:Y:S01]  /*4b40*/  LOP3.LUT P6, RZ, R145, 0xff0000, RZ, 0xc0, !PT ;  /* 0x00ff000091ff7812 */ /* 0x000fe200078cc0ff */
[----:B------:R-:W-:-:S03]  /*4b50*/  FMUL.FTZ R4, R7, UR14 ;  /* 0x0000000e07047c20 */ /* 0x000fc60008410000 */
[----:B------:R-:W-:Y:S01]  /*4b60*/  FSEL R122, R0, RZ, P6 ;  /* 0x000000ff007a7208 */ /* 0x000fe20003000000 */
[----:B------:R-:W-:Y:S01]  /*4b70*/  FFMA.FTZ R0, R136, R128, R129 ;  /* 0x0000008088007223 */ /* 0x000fe20000010081 */
[----:B------:R-:W-:-:S03]  /*4b80*/  ISETP.GE.U32.AND P6, PT, R144, 0x1000000, PT ;  /* 0x010000009000780c */ /* 0x000fc60003fc6070 */
[----:B------:R-:W-:-:S04]  /*4b90*/  FADD.FTZ R0, R141, -R0 ;  /* 0x800000008d007221 */ /* 0x000fc80000010000 */
[----:B------:R-:W-:-:S04]  /*4ba0*/  FFMA.FTZ R127, R155, R0, R2 ;  /* 0x000000009b7f7223 */ /* 0x000fc80000010002 */
[C---:B------:R-:W-:Y:S01]  /*4bb0*/  FMUL.FTZ R0, R127.reuse, UR14 ;  /* 0x0000000e7f007c20 */ /* 0x040fe20008410000 */
[----:B------:R-:W-:-:S04]  /*4bc0*/  F2FP.BF16.F32.PACK_AB R122, R127, R122 ;  /* 0x0000007a7f7a723e */ /* 0x000fc800000010ff */
[----:B------:R-:W-:Y:S02]  /*4bd0*/  FSEL R124, R0, RZ, P6 ;  /* 0x000000ff007c7208 */ /* 0x000fe40003000000 */
[----:B------:R-:W-:-:S04]  /*4be0*/  ISETP.GE.U32.AND P6, PT, R145, 0x1000000, PT ;  /* 0x010000009100780c */ /* 0x000fc80003fc6070 */
[----:B------:R-:W-:Y:S01]  /*4bf0*/  FSEL R131, R0, RZ, P6 ;  /* 0x000000ff00837208 */ /* 0x000fe20003000000 */
[----:B------:R-:W-:Y:S01]  /*4c00*/  IMAD.MOV.U32 R0, RZ, RZ, R170 ;  /* 0x000000ffff007224 */ /* 0x000fe200078e00aa */
[----:B------:R-:W-:Y:S02]  /*4c10*/  LOP3.LUT P6, RZ, R144, 0xff, RZ, 0xc0, !PT ;  /* 0x000000ff90ff7812 */ /* 0x000fe400078cc0ff */
[----:B------:R-:W-:Y:S02]  /*4c20*/  F2FP.BF16.F32.PACK_AB R131, R131, R124 ;  /* 0x0000007c8383723e */ /* 0x000fe400000010ff */
[----:B------:R-:W-:Y:S01]  /*4c30*/  SHF.L.U32 R2, R0, 0x10, RZ ;  /* 0x0000001000027819 */ /* 0x000fe200000006ff */
[----:B------:R-:W-:Y:S01]  /*4c40*/  FADD.FTZ R0, R142, -R5 ;  /* 0x800000058e007221 */ /* 0x000fe20000010000 */
[----:B------:R-:W-:-:S03]  /*4c50*/  PRMT R127, R131, 0x7610, R127 ;  /* 0x00007610837f7816 */ /* 0x000fc6000000007f */
[----:B------:R-:W-:-:S04]  /*4c60*/  FFMA.FTZ R0, R155, R0, R2 ;  /* 0x000000009b007223 */ /* 0x000fc80000010002 */
[----:B------:R-:W-:-:S05]  /*4c70*/  FMUL.FTZ R2, R0, UR14 ;  /* 0x0000000e00027c20 */ /* 0x000fca0008410000 */
[C---:B------:R-:W-:Y:S02]  /*4c80*/  FSEL R5, R2.reuse, RZ, P6 ;  /* 0x000000ff02057208 */ /* 0x040fe40003000000 */
[----:B------:R-:W-:Y:S02]  /*4c90*/  LOP3.LUT P6, RZ, R145, 0xff, RZ, 0xc0, !PT ;  /* 0x000000ff91ff7812 */ /* 0x000fe400078cc0ff */
[----:B------:R-:W-:Y:S02]  /*4ca0*/  F2FP.BF16.F32.PACK_AB R5, R5, R0 ;  /* 0x000000000505723e */ /* 0x000fe400000010ff */
[----:B------:R-:W-:Y:S02]  /*4cb0*/  FSEL R2, R2, RZ, P6 ;  /* 0x000000ff02027208 */ /* 0x000fe40003000000 */
[----:B------:R-:W-:Y:S02]  /*4cc0*/  LOP3.LUT P6, RZ, R144, 0xff00, RZ, 0xc0, !PT ;  /* 0x0000ff0090ff7812 */ /* 0x000fe400078cc0ff */
[----:B------:R-:W-:-:S02]  /*4cd0*/  F2FP.BF16.F32.PACK_AB R2, R7, R2 ;  /* 0x000000020702723e */ /* 0x000fc400000010ff */
[C---:B------:R-:W-:Y:S02]  /*4ce0*/  FSEL R6, R4.reuse, RZ, P6 ;  /* 0x000000ff04067208 */ /* 0x040fe40003000000 */
[----:B------:R-:W-:Y:S02]  /*4cf0*/  LOP3.LUT P6, RZ, R145, 0xff00, RZ, 0xc0, !PT ;  /* 0x0000ff0091ff7812 */ /* 0x000fe400078cc0ff */
[----:B------:R-:W-:Y:S02]  /*4d00*/  F2FP.BF16.F32.PACK_AB R7, R123, R120 ;  /* 0x000000787b07723e */ /* 0x000fe400000010ff */
[----:B------:R-:W-:Y:S02]  /*4d10*/  FSEL R121, R4, RZ, P6 ;  /* 0x000000ff04797208 */ /* 0x000fe40003000000 */
[----:B------:R-:W-:Y:S02]  /*4d20*/  PRMT R8, R2, 0x7632, R8 ;  /* 0x0000763202087816 */ /* 0x000fe40000000008 */
[----:B------:R-:W-:-:S02]  /*4d30*/  F2FP.BF16.F32.PACK_AB R6, R121, R6 ;  /* 0x000000067906723e */ /* 0x000fc400000010ff */
[----:B------:R-:W-:Y:S02]  /*4d40*/  PRMT R4, R2, 0x7610, R4 ;  /* 0x0000761002047816 */ /* 0x000fe40000000004 */
[C---:B------:R-:W-:Y:S02]  /*4d50*/  PRMT R125, R5.reuse, 0x7632, R125 ;  /* 0x00007632057d7816 */ /* 0x040fe4000000007d */
[----:B------:R-:W-:Y:S02]  /*4d60*/  PRMT R9, R5, 0x7610, R9 ;  /* 0x0000761005097816 */ /* 0x000fe40000000009 */
[C---:B------:R-:W-:Y:S02]  /*4d70*/  PRMT R2, R6.reuse, 0x7632, R2 ;  /* 0x0000763206027816 */ /* 0x040fe40000000002 */
[----:B------:R-:W-:Y:S02]  /*4d80*/  PRMT R123, R6, 0x7610, R123 ;  /* 0x00007610067b7816 */ /* 0x000fe4000000007b */
[----:B------:R-:W-:-:S02]  /*4d90*/  PRMT R124, R7, 0x7632, R124 ;  /* 0x00007632077c7816 */ /* 0x000fc4000000007c */
[C---:B------:R-:W-:Y:S02]  /*4da0*/  PRMT R6, R122.reuse, 0x7632, R6 ;  /* 0x000076327a067816 */ /* 0x040fe40000000006 */
[----:B------:R-:W-:Y:S02]  /*4db0*/  PRMT R5, R122, 0x7610, R5 ;  /* 0x000076107a057816 */ /* 0x000fe40000000005 */
[----:B------:R-:W-:Y:S01]  /*4dc0*/  PRMT R0, R131, 0x7632, R0 ;  /* 0x0000763283007816 */ /* 0x000fe20000000000 */
[----:B------:R-:W-:Y:S06]  /*4dd0*/  BRA `(.L_x_282) ;  /* 0x0000001000c47947 */ /* 0x000fec0003800000 */
.L_x_281:
[----:B------:R-:W-:Y:S01]  /*4de0*/  SHF.R.U64 R2, R170, 0x10, R171 ;  /* 0x00000010aa027819 */ /* 0x000fe200000012ab */
[-CC-:B------:R-:W-:Y:S01]  /*4df0*/  FFMA.FTZ R0, R138, R128.reuse, R129.reuse ;  /* 0x000000808a007223 */ /* 0x180fe20000010081 */
[----:B------:R-:W-:Y:S01]  /*4e00*/  LOP3.LUT P6, RZ, R144, 0xff00, RZ, 0xc0, !PT ;  /* 0x0000ff0090ff7812 */ /* 0x000fe200078cc0ff */
[----:B------:R-:W-:Y:S01]  /*4e10*/  FFMA.FTZ R5, R137, R128, R129 ;  /* 0x0000008089057223 */ /* 0x000fe20000010081 */
[----:B-1----:R-:W-:Y:S01]  /*4e20*/  SHF.R.U32.HI R122, RZ, 0x10, R171 ;  /* 0x00000010ff7a7819 */ /* 0x002fe200000116ab */
[----:B------:R-:W-:Y:S02]  /*4e30*/  IMAD.U32 R2, R2, 0x10000, RZ ;  /* 0x0001000002027824 */ /* 0x000fe400078e00ff */
[----:B------:R-:W-:Y:S02]  /*4e40*/  FADD.FTZ R0, R143, -R0 ;  /* 0x800000008f007221 */ /* 0x000fe40000010000 */
[----:B------:R-:W-:Y:S02]  /*4e50*/  IMAD.U32 R122, R122, 0x10000, RZ ;  /* 0x000100007a7a7824 */ /* 0x000fe400078e00ff */
[----:B-----5:R-:W-:-:S04]  /*4e60*/  FFMA.FTZ R0, R155, R0, R2 ;  /* 0x000000009b007223 */ /* 0x020fc80000010002 */
[----:B------:R-:W-:-:S05]  /*4e70*/  FMUL.FTZ R0, R0, UR14 ;  /* 0x0000000e00007c20 */ /* 0x000fca0008410000 */
[----:B------:R-:W-:Y:S02]  /*4e80*/  FSEL R4, R0, RZ, P6 ;  /* 0x000000ff00047208 */ /* 0x000fe40003000000 */
[----:B------:R-:W-:-:S04]  /*4e90*/  LOP3.LUT P6, RZ, R145, 0xff00, RZ, 0xc0, !PT ;  /* 0x0000ff0091ff7812 */ /* 0x000fc800078cc0ff */
[----:B0-----:R-:W-:Y:S01]  /*4ea0*/  FSEL R121, R0, RZ, P6 ;  /* 0x000000ff00797208 */ /* 0x001fe20003000000 */
[----:B------:R-:W-:Y:S01]  /*4eb0*/  IMAD.MOV.U32 R0, RZ, RZ, R171 ;  /* 0x000000ffff007224 */ /* 0x000fe200078e00ab */
[----:B------:R-:W-:Y:S02]  /*4ec0*/  LOP3.LUT P6, RZ, R144, 0xff0000, RZ, 0xc0, !PT ;  /* 0x00ff000090ff7812 */ /* 0x000fe400078cc0ff */
[----:B------:R-:W-:Y:S01]  /*4ed0*/  F2FP.BF16.F32.PACK_AB R121, R121, R4 ;  /* 0x000000047979723e */ /* 0x000fe200000010ff */
[----:B------:R-:W-:Y:S02]  /*4ee0*/  IMAD.U32 R2, R0, 0x10000, RZ ;  /* 0x0001000000027824 */ /* 0x000fe400078e00ff */
[----:B------:R-:W-:Y:S01]  /*4ef0*/  FADD.FTZ R0, R140, -R5 ;  /* 0x800000058c007221 */ /* 0x000fe20000010000 */
[----:B------:R-:W-:-:S03]  /*4f00*/  FFMA.FTZ R5, R139, R128, R129 ;  /* 0x000000808b057223 */ /* 0x000fc60000010081 */
        /* <DEDUP_REMOVED lines=10> */
[----:B------:R-:W-:Y:S02]  /*4fb0*/  PRMT R123, R121, 0x7610, R123 ;  /* 0x00007610797b7816 */ /* 0x000fe4000000007b */
[----:B------:R-:W-:Y:S01]  /*4fc0*/  PRMT R124, R120, 0x7610, R124 ;  /* 0x00007610787c7816 */ /* 0x000fe2000000007c */
[----:B------:R-:W-:-:S04]  /*4fd0*/  FFMA.FTZ R0, R155, R0, R2 ;  /* 0x000000009b007223 */ /* 0x000fc80000010002 */
[----:B------:R-:W-:-:S05]  /*4fe0*/  FMUL.FTZ R0, R0, UR14 ;  /* 0x0000000e00007c20 */ /* 0x000fca0008410000 */
[----:B------:R-:W-:Y:S02]  /*4ff0*/  FSEL R2, R0, RZ, P6 ;  /* 0x000000ff00027208 */ /* 0x000fe40003000000 */
[----:B------:R-:W-:-:S04]  /*5000*/  LOP3.LUT P6, RZ, R145, 0xff, RZ, 0xc0, !PT ;  /* 0x000000ff91ff7812 */ /* 0x000fc800078cc0ff */
[----:B------:R-:W-:Y:S01]  /*5010*/  FSEL R5, R0, RZ, P6 ;  /* 0x000000ff00057208 */ /* 0x000fe20003000000 */
[----:B------:R-:W-:Y:S01]  /*5020*/  FFMA.FTZ R0, R136, R128, R129 ;  /* 0x0000008088007223 */ /* 0x000fe20000010081 */
[----:B------:R-:W-:Y:S02]  /*5030*/  ISETP.GE.U32.AND P6, PT, R144, 0x1000000, PT ;  /* 0x010000009000780c */ /* 0x000fe40003fc6070 */
[----:B------:R-:W-:Y:S01]  /*5040*/  F2FP.BF16.F32.PACK_AB R2, R5, R2 ;  /* 0x000000020502723e */ /* 0x000fe200000010ff */
[----:B------:R-:W-:Y:S01]  /*5050*/  FADD.FTZ R0, R141, -R0 ;  /* 0x800000008d007221 */ /* 0x000fe20000010000 */
[----:B------:R-:W-:Y:S02]  /*5060*/  PRMT R5, R120, 0x7632, R5 ;  /* 0x0000763278057816 */ /* 0x000fe40000000005 */
[C---:B------:R-:W-:Y:S01]  /*5070*/  PRMT R4, R2.reuse, 0x7632, R4 ;  /* 0x0000763202047816 */ /* 0x040fe20000000004 */
[----:B------:R-:W-:Y:S01]  /*5080*/  FFMA.FTZ R0, R155, R0, R122 ;  /* 0x000000009b007223 */ /* 0x000fe2000001007a */
[----:B------:R-:W-:-:S02]  /*5090*/  PRMT R125, R2, 0x7610, R125 ;  /* 0x00007610027d7816 */ /* 0x000fc4000000007d */
[----:B------:R-:W-:Y:S01]  /*50a0*/  PRMT R2, R121, 0x7632, R2 ;  /* 0x0000763279027816 */ /* 0x000fe20000000002 */
[----:B------:R-:W-:-:S05]  /*50b0*/  FMUL.FTZ R0, R0, UR14 ;  /* 0x0000000e00007c20 */ /* 0x000fca0008410000 */
[----:B------:R-:W-:Y:S02]  /*50c0*/  FSEL R122, R0, RZ, P6 ;  /* 0x000000ff007a7208 */ /* 0x000fe40003000000 */
[----:B------:R-:W-:-:S04]  /*50d0*/  ISETP.GE.U32.AND P6, PT, R145, 0x1000000, PT ;  /* 0x010000009100780c */ /* 0x000fc80003fc6070 */
[----:B------:R-:W-:-:S04]  /*50e0*/  FSEL R127, R0, RZ, P6 ;  /* 0x000000ff007f7208 */ /* 0x000fc80003000000 */
[----:B------:R-:W-:-:S04]  /*50f0*/  F2FP.BF16.F32.PACK_AB R127, R127, R122 ;  /* 0x0000007a7f7f723e */ /* 0x000fc800000010ff */
[----:B------:R-:W-:Y:S01]  /*5100*/  PRMT R0, R127, 0x7632, R0 ;  /* 0x000076327f007816 */ /* 0x000fe20000000000 */
[----:B------:R-:W-:Y:S06]  /*5110*/  BRA `(.L_x_282) ;  /* 0x0000000c00f47947 */ /* 0x000fec0003800000 */
.L_x_280:
[----:B------:R-:W-:-:S04]  /*5120*/  UISETP.NE.U32.AND UP2, UPT, UR6, URZ, UPT ;  /* 0x000000ff0600728c */ /* 0x000fc8000bf45070 */
[----:B------:R-:W-:-:S09]  /*5130*/  UISETP.NE.AND.EX UP2, UPT, UR7, URZ, UPT, UP2 ;  /* 0x000000ff0700728c */ /* 0x000fd2000bf45320 */
[----:B------:R-:W-:Y:S05]  /*5140*/  BRA.U !UP2, `(.L_x_283) ;  /* 0x000000010ac87547 */ /* 0x000fea000b800000 */
[-CC-:B------:R-:W-:Y:S01]  /*5150*/  FFMA.FTZ R5, R137, R128.reuse, R129.reuse ;  /* 0x0000008089057223 */ /* 0x180fe20000010081 */
[----:B------:R-:W-:Y:S01]  /*5160*/  LOP3.LUT P6, RZ, R144, 0xff0000, RZ, 0xc0, !PT ;  /* 0x00ff000090ff7812 */ /* 0x000fe200078cc0ff */
[-C--:B------:R-:W-:Y:S02]  /*5170*/  FFMA.FTZ R4, R138, R128.reuse, R129 ;  /* 0x000000808a047223 */ /* 0x080fe40000010081 */
[----:B01----:R-:W-:Y:S01]  /*5180*/  FADD.FTZ R120, R140, -R5 ;  /* 0x800000058c787221 */ /* 0x003fe20000010000 */
[----:B------:R-:W-:Y:S01]  /*5190*/  FFMA.FTZ R5, R139, R128, R129 ;  /* 0x000000808b057223 */ /* 0x000fe20000010081 */
[----:B------:R-:W-:Y:S02]  /*51a0*/  FADD.FTZ R4, R143, -R4 ;  /* 0x800000048f047221 */ /* 0x000fe40000010000 */
[C---:B-----5:R-:W-:Y:S02]  /*51b0*/  FMUL.FTZ R120, R155.reuse, R120 ;  /* 0x000000789b787220 */ /* 0x060fe40000410000 */
[----:B------:R-:W-:-:S02]  /*51c0*/  FMUL.FTZ R7, R155, R4 ;  /* 0x000000049b077220 */ /* 0x000fc40000410000 */
[----:B------:R-:W-:Y:S02]  /*51d0*/  FMUL.FTZ R0, R120, UR14 ;  /* 0x0000000e78007c20 */ /* 0x000fe40008410000 */
[----:B------:R-:W-:-:S03]  /*51e0*/  FMUL.FTZ R4, R7, UR14 ;  /* 0x0000000e07047c20 */ /* 0x000fc60008410000 */
[----:B------:R-:W-:Y:S02]  /*51f0*/  FSEL R123, R0, RZ, P6 ;  /* 0x000000ff007b7208 */ /* 0x000fe40003000000 */
[----:B------:R-:W-:-:S04]  /*5200*/  LOP3.LUT P6, RZ, R145, 0xff0000, RZ, 0xc0, !PT ;  /* 0x00ff000091ff7812 */ /* 0x000fc800078cc0ff */
[----:B------:R-:W-:Y:S01]  /*5210*/  FSEL R122, R0, RZ, P6 ;  /* 0x000000ff007a7208 */ /* 0x000fe20003000000 */
[----:B------:R-:W-:Y:S01]  /*5220*/  FFMA.FTZ R0, R136, R128, R129 ;  /* 0x0000008088007223 */ /* 0x000fe20000010081 */
[----:B------:R-:W-:-:S03]  /*5230*/  ISETP.GE.U32.AND P6, PT, R144, 0x1000000, PT ;  /* 0x010000009000780c */ /* 0x000fc60003fc6070 */
[----:B------:R-:W-:-:S04]  /*5240*/  FADD.FTZ R0, R141, -R0 ;  /* 0x800000008d007221 */ /* 0x000fc80000010000 */
[----:B------:R-:W-:-:S04]  /*5250*/  FMUL.FTZ R127, R155, R0 ;  /* 0x000000009b7f7220 */ /* 0x000fc80000410000 */
[C---:B------:R-:W-:Y:S01]  /*5260*/  FMUL.FTZ R0, R127.reuse, UR14 ;  /* 0x0000000e7f007c20 */ /* 0x040fe20008410000 */
[----:B------:R-:W-:-:S04]  /*5270*/  F2FP.BF16.F32.PACK_AB R122, R127, R122 ;  /* 0x0000007a7f7a723e */ /* 0x000fc800000010ff */
[----:B------:R-:W-:Y:S02]  /*5280*/  FSEL R124, R0, RZ, P6 ;  /* 0x000000ff007c7208 */ /* 0x000fe40003000000 */
[----:B------:R-:W-:-:S04]  /*5290*/  ISETP.GE.U32.AND P6, PT, R145, 0x1000000, PT ;  /* 0x010000009100780c */ /* 0x000fc80003fc6070 */
[----:B------:R-:W-:Y:S01]  /*52a0*/  FSEL R131, R0, RZ, P6 ;  /* 0x000000ff00837208 */ /* 0x000fe20003000000 */
[----:B------:R-:W-:Y:S01]  /*52b0*/  FADD.FTZ R0, R142, -R5 ;  /* 0x800000058e007221 */ /* 0x000fe20000010000 */
[----:B------:R-:W-:Y:S02]  /*52c0*/  LOP3.LUT P6, RZ, R144, 0xff, RZ, 0xc0, !PT ;  /* 0x000000ff90ff7812 */ /* 0x000fe400078cc0ff */
[----:B------:R-:W-:Y:S01]  /*52d0*/  F2FP.BF16.F32.PACK_AB R131, R131, R124 ;  /* 0x0000007c8383723e */ /* 0x000fe200000010ff */
[----:B------:R-:W-:-:S03]  /*52e0*/  FMUL.FTZ R0, R155, R0 ;  /* 0x000000009b007220 */ /* 0x000fc60000410000 */
[----:B------:R-:W-:Y:S01]  /*52f0*/  PRMT R127, R131, 0x7610, R127 ;  /* 0x00007610837f7816 */ /* 0x000fe2000000007f */
        /* <DEDUP_REMOVED lines=23> */
.L_x_283:
[-CC-:B------:R-:W-:Y:S01]  /*5470*/  FFMA.FTZ R0, R138, R128.reuse, R129.reuse ;  /* 0x000000808a007223 */ /* 0x180fe20000010081 */
[----:B------:R-:W-:Y:S01]  /*5480*/  LOP3.LUT P6, RZ, R144, 0xff00, RZ, 0xc0, !PT ;  /* 0x0000ff0090ff7812 */ /* 0x000fe200078cc0ff */
[----:B------:R-:W-:Y:S02]  /*5490*/  FFMA.FTZ R5, R137, R128, R129 ;  /* 0x0000008089057223 */ /* 0x000fe40000010081 */
[----:B------:R-:W-:-:S04]  /*54a0*/  FADD.FTZ R0, R143, -R0 ;  /* 0x800000008f007221 */ /* 0x000fc80000010000 */
[----:B-----5:R-:W-:-:S04]  /*54b0*/  FMUL.FTZ R0, R155, R0 ;  /* 0x000000009b007220 */ /* 0x020fc80000410000 */
[----:B------:R-:W-:-:S05]  /*54c0*/  FMUL.FTZ R0, R0, UR14 ;  /* 0x0000000e00007c20 */ /* 0x000fca0008410000 */
[----:B------:R-:W-:Y:S02]  /*54d0*/  FSEL R4, R0, RZ, P6 ;  /* 0x000000ff00047208 */ /* 0x000fe40003000000 */
[----:B------:R-:W-:-:S04]  /*54e0*/  LOP3.LUT P6, RZ, R145, 0xff00, RZ, 0xc0, !PT ;  /* 0x0000ff0091ff7812 */ /* 0x000fc800078cc0ff */
[----:B01----:R-:W-:Y:S01]  /*54f0*/  FSEL R121, R0, RZ, P6 ;  /* 0x000000ff00797208 */ /* 0x003fe20003000000 */
[----:B------:R-:W-:Y:S01]  /*5500*/  FADD.FTZ R0, R140, -R5 ;  /* 0x800000058c007221 */ /* 0x000fe20000010000 */
[----:B------:R-:W-:Y:S01]  /*5510*/  LOP3.LUT P6, RZ, R144, 0xff0000, RZ, 0xc0, !PT ;  /* 0x00ff000090ff7812 */ /* 0x000fe200078cc0ff */
[----:B------:R-:W-:Y:S01]  /*5520*/  FFMA.FTZ R5, R139, R128, R129 ;  /* 0x000000808b057223 */ /* 0x000fe20000010081 */
[----:B------:R-:W-:Y:S01]  /*5530*/  F2FP.BF16.F32.PACK_AB R121, R121, R4 ;  /* 0x000000047979723e */ /* 0x000fe200000010ff */
[----:B------:R-:W-:-:S04]  /*5540*/  FMUL.FTZ R0, R155, R0 ;  /* 0x000000009b007220 */ /* 0x000fc80000410000 */
[----:B------:R-:W-:-:S05]  /*5550*/  FMUL.FTZ R0, R0, UR14 ;  /* 0x0000000e00007c20 */ /* 0x000fca0008410000 */
[----:B------:R-:W-:Y:S02]  /*5560*/  FSEL R120, R0, RZ, P6 ;  /* 0x000000ff00787208 */ /* 0x000fe40003000000 */
[----:B------:R-:W-:-:S04]  /*5570*/  LOP3.LUT P6, RZ, R145, 0xff0000, RZ, 0xc0, !PT ;  /* 0x00ff000091ff7812 */ /* 0x000fc800078cc0ff */
[----:B------:R-:W-:Y:S01]  /*5580*/  FSEL R123, R0, RZ, P6 ;  /* 0x000000ff007b7208 */ /* 0x000fe20003000000 */
[----:B------:R-:W-:Y:S01]  /*5590*/  FADD.FTZ R0, R142, -R5 ;  /* 0x800000058e007221 */ /* 0x000fe20000010000 */
[----:B------:R-:W-:Y:S02]  /*55a0*/  LOP3.LUT P6, RZ, R144, 0xff, RZ, 0xc0, !PT ;  /* 0x000000ff90ff7812 */ /* 0x000fe400078cc0ff */
[----:B------:R-:W-:Y:S01]  /*55b0*/  F2FP.BF16.F32.PACK_AB R120, R123, R120 ;  /* 0x000000787b78723e */ /* 0x000fe200000010ff */
[----:B------:R-:W-:Y:S01]  /*55c0*/  FMUL.FTZ R0, R155, R0 ;  /* 0x000000009b007220 */ /* 0x000fe20000410000 */
[----:B------:R-:W-:Y:S02]  /*55d0*/  PRMT R123, R121, 0x7610, R123 ;  /* 0x00007610797b7816 */ /* 0x000fe4000000007b */
[----:B------:R-:W-:Y:S01]  /*55e0*/  PRMT R124, R120, 0x7610, R124 ;  /* 0x00007610787c7816 */ /* 0x000fe2000000007c */
        /* <DEDUP_REMOVED lines=10> */
[----:B------:R-:W-:Y:S01]  /*5690*/  FMUL.FTZ R0, R155, R0 ;  /* 0x000000009b007220 */ /* 0x000fe20000410000 */
        /* <DEDUP_REMOVED lines=9> */
.L_x_279:
[----:B------:R-:W-:-:S04]  /*5730*/  UISETP.NE.U32.AND UP2, UPT, UR16, URZ, UPT ;  /* 0x000000ff1000728c */ /* 0x000fc8000bf45070 */
[----:B------:R-:W-:-:S09]  /*5740*/  UISETP.NE.AND.EX UP2, UPT, UR17, URZ, UPT, UP2 ;  /* 0x000000ff1100728c */ /* 0x000fd2000bf45320 */
[----:B------:R-:W-:Y:S05]  /*5750*/  BRA.U !UP2, `(.L_x_284) ;  /* 0x000000050a547547 */ /* 0x000fea000b800000 */
[----:B------:R-:W-:-:S04]  /*5760*/  UISETP.NE.U32.AND UP2, UPT, UR6, URZ, UPT ;  /* 0x000000ff0600728c */ /* 0x000fc8000bf45070 */
[----:B------:R-:W-:-:S09]  /*5770*/  UISETP.NE.AND.EX UP2, UPT, UR7, URZ, UPT, UP2 ;  /* 0x000000ff0700728c */ /* 0x000fd2000bf45320 */
[----:B------:R-:W-:Y:S05]  /*5780*/  BRA.U !UP2, `(.L_x_285) ;  /* 0x000000010aac7547 */ /* 0x000fea000b800000 */
[----:B------:R-:W-:Y:S02]  /*5790*/  IMAD.MOV.U32 R6, RZ, RZ, R170 ;  /* 0x000000ffff067224 */ /* 0x000fe400078e00aa */
[-C--:B------:R-:W-:Y:S01]  /*57a0*/  FFMA.FTZ R7, R139, R128.reuse, R129 ;  /* 0x000000808b077223 */ /* 0x080fe20000010081 */
[----:B------:R-:W-:Y:S01]  /*57b0*/  SHF.R.U64 R9, R170, 0x10, R171 ;  /* 0x00000010aa097819 */ /* 0x000fe200000012ab */
[----:B01----:R-:W-:Y:S01]  /*57c0*/  FFMA.FTZ R121, R137, R128, R129 ;  /* 0x0000008089797223 */ /* 0x003fe20000010081 */
[----:B------:R-:W-:Y:S02]  /*57d0*/  IMAD.U32 R8, R6, 0x10000, RZ ;  /* 0x0001000006087824 */ /* 0x000fe400078e00ff */
[----:B------:R-:W-:Y:S01]  /*57e0*/  FADD.FTZ R6, R142, -R7 ;  /* 0x800000078e067221 */ /* 0x000fe20000010000 */
[----:B------:R-:W-:Y:S02]  /*57f0*/  SHF.L.U32 R120, R9, 0x10, RZ ;  /* 0x0000001009787819 */ /* 0x000fe400000006ff */
[----:B------:R-:W-:Y:S01]  /*5800*/  LOP3.LUT P6, RZ, R144, 0xff, RZ, 0xc0, !PT ;  /* 0x000000ff90ff7812 */ /* 0x000fe200078cc0ff */
[----:B-----5:R-:W-:Y:S01]  /*5810*/  FFMA.FTZ R6, R155, R6, R8 ;  /* 0x000000069b067223 */ /* 0x020fe20000010008 */
[----:B------:R-:W-:Y:S01]  /*5820*/  FFMA.FTZ R8, R138, R128, R129 ;  /* 0x000000808a087223 */ /* 0x000fe20000010081 */
[----:B------:R-:W-:-:S02]  /*5830*/  SHF.R.U32.HI R123, RZ, 0x10, R171 ;  /* 0x00000010ff7b7819 */ /* 0x000fc400000116ab */
[----:B------:R-:W-:Y:S01]  /*5840*/  FMUL.FTZ R7, R6, UR14 ;  /* 0x0000000e06077c20 */ /* 0x000fe20008410000 */
[----:B------:R-:W-:Y:S02]  /*5850*/  FADD.FTZ R8, R143, -R8 ;  /* 0x800000088f087221 */ /* 0x000fe40000010000 */
[----:B------:R-:W-:Y:S02]  /*5860*/  IMAD.U32 R124, R123, 0x10000, RZ ;  /* 0x000100007b7c7824 */ /* 0x000fe400078e00ff */
[----:B------:R-:W-:Y:S01]  /*5870*/  FFMA.FTZ R8, R155, R8, R120 ;  /* 0x000000089b087223 */ /* 0x000fe20000010078 */
[----:B------:R-:W-:Y:S01]  /*5880*/  IMAD.MOV.U32 R120, RZ, RZ, R171 ;  /* 0x000000ffff787224 */ /* 0x000fe200078e00ab */
[----:B------:R-:W-:Y:S02]  /*5890*/  FSEL R7, R7, RZ, P6 ;  /* 0x000000ff07077208 */ /* 0x000fe40003000000 */
[----:B------:R-:W-:Y:S01]  /*58a0*/  FMUL.FTZ R9, R8, UR14 ;  /* 0x0000000e08097c20 */ /* 0x000fe20008410000 */
[----:B------:R-:W-:-:S02]  /*58b0*/  IMAD.U32 R122, R120, 0x10000, RZ ;  /* 0x00010000787a7824 */ /* 0x000fc400078e00ff */
[----:B------:R-:W-:Y:S01]  /*58c0*/  FADD.FTZ R120, R140, -R121 ;  /* 0x800000798c787221 */ /* 0x000fe20000010000 */
[----:B------:R-:W-:Y:S02]  /*58d0*/  LOP3.LUT P6, RZ, R144, 0xff00, RZ, 0xc0, !PT ;  /* 0x0000ff0090ff7812 */ /* 0x000fe400078cc0ff */
[----:B------:R-:W-:Y:S01]  /*58e0*/  F2FP.BF16.F32.PACK_AB R7, R7, R6 ;  /* 0x000000060707723e */ /* 0x000fe200000010ff */
[----:B------:R-:W-:Y:S01]  /*58f0*/  FFMA.FTZ R120, R155, R120, R122 ;  /* 0x000000789b787223 */ /* 0x000fe2000001007a */
[----:B------:R-:W-:Y:S01]  /*5900*/  FFMA.FTZ R122, R136, R128, R129 ;  /* 0x00000080887a7223 */ /* 0x000fe20000010081 */
[----:B------:R-:W-:Y:S02]  /*5910*/  FSEL R9, R9, RZ, P6 ;  /* 0x000000ff09097208 */ /* 0x000fe40003000000 */
[----:B------:R-:W-:Y:S01]  /*5920*/  FMUL.FTZ R121, R120, UR14 ;  /* 0x0000000e78797c20 */ /* 0x000fe20008410000 */
[----:B------:R-:W-:Y:S01]  /*5930*/  FADD.FTZ R122, R141, -R122 ;  /* 0x8000007a8d7a7221 */ /* 0x000fe20000010000 */
[----:B------:R-:W-:-:S02]  /*5940*/  LOP3.LUT P6, RZ, R144, 0xff0000, RZ, 0xc0, !PT ;  /* 0x00ff000090ff7812 */ /* 0x000fc400078cc0ff */
[----:B------:R-:W-:Y:S01]  /*5950*/  F2FP.BF16.F32.PACK_AB R8, R9, R8 ;  /* 0x000000080908723e */ /* 0x000fe200000010ff */
[----:B------:R-:W-:Y:S01]  /*5960*/  FFMA.FTZ R122, R155, R122, R124 ;  /* 0x0000007a9b7a7223 */ /* 0x000fe2000001007c */
[----:B------:R-:W-:Y:S02]  /*5970*/  FSEL R121, R121, RZ, P6 ;  /* 0x000000ff79797208 */ /* 0x000fe40003000000 */
[----:B------:R-:W-:Y:S01]  /*5980*/  ISETP.GE.U32.AND P6, PT, R144, 0x1000000, PT ;  /* 0x010000009000780c */ /* 0x000fe20003fc6070 */
[----:B------:R-:W-:Y:S01]  /*5990*/  FMUL.FTZ R123, R122, UR14 ;  /* 0x0000000e7a7b7c20 */ /* 0x000fe20008410000 */
[----:B------:R-:W-:Y:S02]  /*59a0*/  F2FP.BF16.F32.PACK_AB R121, R121, R120 ;  /* 0x000000787979723e */ /* 0x000fe400000010ff */
[----:B------:R-:W-:Y:S02]  /*59b0*/  PRMT R125, R7, 0x7632, R125 ;  /* 0x00007632077d7816 */ /* 0x000fe4000000007d */
[----:B------:R-:W-:-:S02]  /*59c0*/  FSEL R123, R123, RZ, P6 ;  /* 0x000000ff7b7b7208 */ /* 0x000fc40003000000 */
[----:B------:R-:W-:Y:S02]  /*59d0*/  PRMT R9, R7, 0x7610, R9 ;  /* 0x0000761007097816 */ /* 0x000fe40000000009 */
[----:B------:R-:W-:Y:S02]  /*59e0*/  F2FP.BF16.F32.PACK_AB R6, R123, R122 ;  /* 0x0000007a7b06723e */ /* 0x000fe400000010ff */
[----:B------:R-:W-:Y:S02]  /*59f0*/  PRMT R123, R8, 0x7632, R123 ;  /* 0x00007632087b7816 */ /* 0x000fe4000000007b */
[C---:B------:R-:W-:Y:S02]  /*5a00*/  PRMT R124, R121.reuse, 0x7632, R124 ;  /* 0x00007632797c7816 */ /* 0x040fe4000000007c */
[----:B------:R-:W-:Y:S02]  /*5a10*/  PRMT R7, R121, 0x7610, R7 ;  /* 0x0000761079077816 */ /* 0x000fe40000000007 */
[----:B------:R-:W-:Y:S01]  /*5a20*/  PRMT R127, R6, 0x7632, R127 ;  /* 0x00007632067f7816 */ /* 0x000fe2000000007f */
[----:B------:R-:W-:Y:S06]  /*5a30*/  BRA `(.L_x_282) ;  /* 0x0000000400ac7947 */ /* 0x000fec0003800000 */
.L_x_285:
[----:B01----:R-:W-:Y:S02]  /*5a40*/  IMAD.MOV.U32 R120, RZ, RZ, R170 ;  /* 0x000000ffff787224 */ /* 0x003fe400078e00aa */
[-CC-:B------:R-:W-:Y:S01]  /*5a50*/  FFMA.FTZ R121, R139, R128.reuse, R129.reuse ;  /* 0x000000808b797223 */ /* 0x180fe20000010081 */
[----:B------:R-:W-:Y:S01]  /*5a60*/  LOP3.LUT P6, RZ, R144, 0xff, RZ, 0xc0, !PT ;  /* 0x000000ff90ff7812 */ /* 0x000fe200078cc0ff */
[----:B------:R-:W-:Y:S01]  /*5a70*/  FFMA.FTZ R123, R137, R128, R129 ;  /* 0x00000080897b7223 */ /* 0x000fe20000010081 */
[----:B------:R-:W-:Y:S02]  /*5a80*/  IMAD.U32 R122, R120, 0x10000, RZ ;  /* 0x00010000787a7824 */ /* 0x000fe400078e00ff */
[----:B------:R-:W-:Y:S01]  /*5a90*/  FADD.FTZ R120, R142, -R121 ;  /* 0x800000798e787221 */ /* 0x000fe20000010000 */
[----:B------:R-:W-:-:S03]  /*5aa0*/  SHF.R.U64 R121, R170, 0x10, R171 ;  /* 0x00000010aa797819 */ /* 0x000fc600000012ab */
[----:B-----5:R-:W-:Y:S01]  /*5ab0*/  FFMA.FTZ R120, R155, R120, R122 ;  /* 0x000000789b787223 */ /* 0x020fe2000001007a */
[----:B------:R-:W-:Y:S01]  /*5ac0*/  FFMA.FTZ R122, R138, R128, R129 ;  /* 0x000000808a7a7223 */ /* 0x000fe20000010081 */
[----:B------:R-:W-:Y:S02]  /*5ad0*/  IMAD.U32 R124, R121, 0x10000, RZ ;  /* 0x00010000797c7824 */ /* 0x000fe400078e00ff */
[----:B------:R-:W-:Y:S01]  /*5ae0*/  FMUL.FTZ R120, R120, UR14 ;  /* 0x0000000e78787c20 */ /* 0x000fe20008410000 */
[----:B------:R-:W-:-:S04]  /*5af0*/  FADD.FTZ R122, R143, -R122 ;  /* 0x8000007a8f7a7221 */ /* 0x000fc80000010000 */
[----:B------:R-:W-:Y:S01]  /*5b00*/  FFMA.FTZ R122, R155, R122, R124 ;  /* 0x0000007a9b7a7223 */ /* 0x000fe2000001007c */
[----:B------:R-:W-:Y:S02]  /*5b10*/  FSEL R120, R120, RZ, P6 ;  /* 0x000000ff78787208 */ /* 0x000fe40003000000 */
[----:B------:R-:W-:Y:S01]  /*5b20*/  LOP3.LUT P6, RZ, R144, 0xff00, RZ, 0xc0, !PT ;  /* 0x0000ff0090ff7812 */ /* 0x000fe200078cc0ff */
[----:B------:R-:W-:-:S05]  /*5b30*/  FMUL.FTZ R122, R122, UR14 ;  /* 0x0000000e7a7a7c20 */ /* 0x000fca0008410000 */
[----:B------:R-:W-:Y:S01]  /*5b40*/  FSEL R121, R122, RZ, P6 ;  /* 0x000000ff7a797208 */ /* 0x000fe20003000000 */
[----:B------:R-:W-:Y:S01]  /*5b50*/  IMAD.MOV.U32 R122, RZ, RZ, R171 ;  /* 0x000000ffff7a7224 */ /* 0x000fe200078e00ab */
[----:B------:R-:W-:Y:S02]  /*5b60*/  LOP3.LUT P6, RZ, R144, 0xff0000, RZ, 0xc0, !PT ;  /* 0x00ff000090ff7812 */ /* 0x000fe400078cc0ff */
[----:B------:R-:W-:Y:S01]  /*5b70*/  F2FP.BF16.F32.PACK_AB R120, R121, R120 ;  /* 0x000000787978723e */ /* 0x000fe200000010ff */
[----:B------:R-:W-:Y:S02]  /*5b80*/  IMAD.U32 R124, R122, 0x10000, RZ ;  /* 0x000100007a7c7824 */ /* 0x000fe400078e00ff */
[----:B------:R-:W-:Y:S01]  /*5b90*/  FADD.FTZ R122, R140, -R123 ;  /* 0x8000007b8c7a7221 */ /* 0x000fe20000010000 */
[----:B------:R-:W-:Y:S02]  /*5ba0*/  SHF.R.U32.HI R123, RZ, 0x10, R171 ;  /* 0x00000010ff7b7819 */ /* 0x000fe400000116ab */
[----:B------:R-:W-:Y:S01]  /*5bb0*/  PRMT R125, R120, 0x7610, R125 ;  /* 0x00007610787d7816 */ /* 0x000fe2000000007d */
[----:B------:R-:W-:Y:S01]  /*5bc0*/  FFMA.FTZ R122, R155, R122, R124 ;  /* 0x0000007a9b7a7223 */ /* 0x000fe2000001007c */
[----:B------:R-:W-:Y:S01]  /*5bd0*/  FFMA.FTZ R124, R136, R128, R129 ;  /* 0x00000080887c7223 */ /* 0x000fe20000010081 */
[----:B------:R-:W-:-:S02]  /*5be0*/  IMAD.U32 R126, R123, 0x10000, RZ ;  /* 0x000100007b7e7824 */ /* 0x000fc400078e00ff */
[----:B------:R-:W-:Y:S01]  /*5bf0*/  FMUL.FTZ R122, R122, UR14 ;  /* 0x0000000e7a7a7c20 */ /* 0x000fe20008410000 */
[----:B------:R-:W-:-:S04]  /*5c00*/  FADD.FTZ R124, R141, -R124 ;  /* 0x8000007c8d7c7221 */ /* 0x000fc80000010000 */
[----:B------:R-:W-:Y:S01]  /*5c10*/  FFMA.FTZ R124, R155, R124, R126 ;  /* 0x0000007c9b7c7223 */ /* 0x000fe2000001007e */
[----:B------:R-:W-:Y:S02]  /*5c20*/  FSEL R122, R122, RZ, P6 ;  /* 0x000000ff7a7a7208 */ /* 0x000fe40003000000 */
[----:B------:R-:W-:Y:S01]  /*5c30*/  ISETP.GE.U32.AND P6, PT, R144, 0x1000000, PT ;  /* 0x010000009000780c */ /* 0x000fe20003fc6070 */
[----:B------:R-:W-:-:S05]  /*5c40*/  FMUL.FTZ R124, R124, UR14 ;  /* 0x0000000e7c7c7c20 */ /* 0x000fca0008410000 */
[----:B------:R-:W-:-:S04]  /*5c50*/  FSEL R123, R124, RZ, P6 ;  /* 0x000000ff7c7b7208 */ /* 0x000fc80003000000 */
[----:B------:R-:W-:Y:S02]  /*5c60*/  F2FP.BF16.F32.PACK_AB R122, R123, R122 ;  /* 0x0000007a7b7a723e */ /* 0x000fe400000010ff */
[----:B------:R-:W-:Y:S02]  /*5c70*/  PRMT R123, R120, 0x7632, R123 ;  /* 0x00007632787b7816 */ /* 0x000fe4000000007b */
[C---:B------:R-:W-:Y:S02]  /*5c80*/  PRMT R127, R122.reuse, 0x7632, R127 ;  /* 0x000076327a7f7816 */ /* 0x040fe4000000007f */
[----:B------:R-:W-:Y:S01]  /*5c90*/  PRMT R124, R122, 0x7610, R124 ;  /* 0x000076107a7c7816 */ /* 0x000fe2000000007c */
[----:B------:R-:W-:Y:S06]  /*5ca0*/  BRA `(.L_x_282) ;  /* 0x0000000400107947 */ /* 0x000fec0003800000 */
.L_x_284:
[----:B------:R-:W-:-:S04]  /*5cb0*/  UISETP.NE.U32.AND UP2, UPT, UR6, URZ, UPT ;  /* 0x000000ff0600728c */ /* 0x000fc8000bf45070 */
[----:B------:R-:W-:-:S09]  /*5cc0*/  UISETP.NE.AND.EX UP2, UPT, UR7, URZ, UPT, UP2 ;  /* 0x000000ff0700728c */ /* 0x000fd2000bf45320 */
[----:B------:R-:W-:Y:S05]  /*5cd0*/  BRA.U !UP2, `(.L_x_286) ;  /* 0x000000010a8c7547 */ /* 0x000fea000b800000 */
[-CC-:B------:R-:W-:Y:S01]  /*5ce0*/  FFMA.FTZ R7, R139, R128.reuse, R129.reuse ;  /* 0x000000808b077223 */ /* 0x180fe20000010081 */
[-CC-:B------:R-:W-:Y:S01]  /*5cf0*/  FFMA.FTZ R8, R138, R128.reuse, R129.reuse ;  /* 0x000000808a087223 */ /* 0x180fe20000010081 */
[-C--:B01----:R-:W-:Y:S01]  /*5d00*/  FFMA.FTZ R121, R137, R128.reuse, R129 ;  /* 0x0000008089797223 */ /* 0x083fe20000010081 */
        /* <DEDUP_REMOVED lines=32> */
.L_x_286:
[-CC-:B01----:R-:W-:Y:S01]  /*5f10*/  FFMA.FTZ R121, R139, R128.reuse, R129.reuse ;  /* 0x000000808b797223 */ /* 0x183fe20000010081 */
        /* <DEDUP_REMOVED lines=23> */
[----:B------:R-:W-:-:S04]  /*6090*/  ISETP.GE.U32.AND P6, PT, R144, 0x1000000, PT ;  /* 0x010000009000780c */ /* 0x000fc80003fc6070 */
[----:B------:R-:W-:-:S04]  /*60a0*/  FSEL R123, R124, RZ, P6 ;  /* 0x000000ff7c7b7208 */ /* 0x000fc80003000000 */
[----:B------:R-:W-:Y:S02]  /*60b0*/  F2FP.BF16.F32.PACK_AB R122, R123, R122 ;  /* 0x0000007a7b7a723e */ /* 0x000fe400000010ff */
[----:B------:R-:W-:Y:S02]  /*60c0*/  PRMT R123, R120, 0x7632, R123 ;  /* 0x00007632787b7816 */ /* 0x000fe4000000007b */
[C---:B------:R-:W-:Y:S02]  /*60d0*/  PRMT R127, R122.reuse, 0x7632, R127 ;  /* 0x000076327a7f7816 */ /* 0x040fe4000000007f */
[----:B------:R-:W-:-:S07]  /*60e0*/  PRMT R124, R122, 0x7610, R124 ;  /* 0x000076107a7c7816 */ /* 0x000fce000000007c */
.L_x_282:
        /* <DEDUP_REMOVED lines=16> */
.L_x_287:
        /* <DEDUP_REMOVED lines=10> */
.L_x_288:
[----:B------:R-:W-:-:S07]  /*6290*/  IADD3 R156, PT, PT, R156, 0x100, RZ ;  /* 0x000001009c9c7810 */ /* 0x000fce0007ffe0ff */
.L_x_278:
[----:B------:R-:W-:Y:S05]  /*62a0*/  BSYNC.RECONVERGENT B0 ;  /* 0x0000000000007941 */ /* 0x000fea0003800200 */
.L_x_277:
        /* <DEDUP_REMOVED lines=20> */
[----:B012--5:R-:W-:Y:S01]  /*63f0*/  FFMA.FTZ R120, R155, R0, R2 ;  /* 0x000000009b787223 */ /* 0x027fe20000010002 */
        /* <DEDUP_REMOVED lines=48> */
.L_x_293:
[----:B------:R-:W-:Y:S01]  /*6700*/  SHF.R.U64 R2, R172, 0x10, R173 ;  /* 0x00000010ac027819 */ /* 0x000fe200000012ad */
[-CC-:B------:R-:W-:Y:S01]  /*6710*/  FFMA.FTZ R0, R32, R128.reuse, R129.reuse ;  /* 0x0000008020007223 */ /* 0x180fe20000010081 */
[----:B------:R-:W-:Y:S01]  /*6720*/  LOP3.LUT P6, RZ, R38, 0xff00, RZ, 0xc0, !PT ;  /* 0x0000ff0026ff7812 */ /* 0x000fe200078cc0ff */
[----:B------:R-:W-:Y:S01]  /*6730*/  FFMA.FTZ R5, R31, R128, R129 ;  /* 0x000000801f057223 */ /* 0x000fe20000010081 */
[----:B-12---:R-:W-:Y:S01]  /*6740*/  SHF.R.U32.HI R122, RZ, 0x10, R173 ;  /* 0x00000010ff7a7819 */ /* 0x006fe200000116ad */
        /* <DEDUP_REMOVED lines=18> */
[----:B------:R-:W-:Y:S02]  /*6870*/  FSEL R123, R0, RZ, P6 ;  /* 0x000000ff007b7208 */ /* 0x000fe40003000000 */
[----:B------:R-:W-:Y:S02]  /*6880*/  MOV R0, R172 ;  /* 0x000000ac00007202 */ /* 0x000fe40000000f00 */
[----:B------:R-:W-:Y:S02]  /*6890*/  LOP3.LUT P6, RZ, R38, 0xff, RZ, 0xc0, !PT ;  /* 0x000000ff26ff7812 */ /* 0x000fe400078cc0ff */
[----:B------:R-:W-:Y:S01]  /*68a0*/  F2FP.BF16.F32.PACK_AB R120, R123, R120 ;  /* 0x000000787b78723e */ /* 0x000fe200000010ff */
[----:B------:R-:W-:Y:S02]  /*68b0*/  IMAD.U32 R2, R0, 0x10000, RZ ;  /* 0x0001000000027824 */ /* 0x000fe400078e00ff */
[----:B------:R-:W-:Y:S01]  /*68c0*/  FADD.FTZ R0, R36, -R5 ;  /* 0x8000000524007221 */ /* 0x000fe20000010000 */
[----:B------:R-:W-:-:S02]  /*68d0*/  PRMT R123, R121, 0x7610, R123 ;  /* 0x00007610797b7816 */ /* 0x000fc4000000007b */
        /* <DEDUP_REMOVED lines=22> */
.L_x_292:
[----:B------:R-:W-:-:S04]  /*6a40*/  UISETP.NE.U32.AND UP2, UPT, UR6, URZ, UPT ;  /* 0x000000ff0600728c */ /* 0x000fc8000bf45070 */
[----:B------:R-:W-:-:S09]  /*6a50*/  UISETP.NE.AND.EX UP2, UPT, UR7, URZ, UPT, UP2 ;  /* 0x000000ff0700728c */ /* 0x000fd2000bf45320 */
[----:B------:R-:W-:Y:S05]  /*6a60*/  BRA.U !UP2, `(.L_x_295) ;  /* 0x000000010ac87547 */ /* 0x000fea000b800000 */
[-CC-:B------:R-:W-:Y:S01]  /*6a70*/  FFMA.FTZ R5, R31, R128.reuse, R129.reuse ;  /* 0x000000801f057223 */ /* 0x180fe20000010081 */
[----:B------:R-:W-:Y:S01]  /*6a80*/  LOP3.LUT P6, RZ, R38, 0xff0000, RZ, 0xc0, !PT ;  /* 0x00ff000026ff7812 */ /* 0x000fe200078cc0ff */
[-C--:B------:R-:W-:Y:S02]  /*6a90*/  FFMA.FTZ R4, R32, R128.reuse, R129 ;  /* 0x0000008020047223 */ /* 0x080fe40000010081 */
[----:B012---:R-:W-:Y:S01]  /*6aa0*/  FADD.FTZ R120, R34, -R5 ;  /* 0x8000000522787221 */ /* 0x007fe20000010000 */
        /* <DEDUP_REMOVED lines=46> */
.L_x_295:
        /* <DEDUP_REMOVED lines=8> */
[----:B012---:R-:W-:Y:S01]  /*6e10*/  FSEL R121, R0, RZ, P6 ;  /* 0x000000ff00797208 */ /* 0x007fe20003000000 */
        /* <DEDUP_REMOVED lines=35> */
.L_x_291:
        /* <DEDUP_REMOVED lines=9> */
[----:B012---:R-:W-:Y:S01]  /*70e0*/  FFMA.FTZ R121, R31, R128, R129 ;  /* 0x000000801f797223 */ /* 0x007fe20000010081 */
        /* <DEDUP_REMOVED lines=11> */
[----:B------:R-:W-:Y:S01]  /*71a0*/  IMAD.MOV.U32 R120, RZ, RZ, R173 ;  /* 0x000000ffff787224 */ /* 0x000fe200078e00ad */
[----:B------:R-:W-:Y:S02]  /*71b0*/  FSEL R7, R7, RZ, P6 ;  /* 0x000000ff07077208 */ /* 0x000fe40003000000 */
[----:B------:R-:W-:Y:S01]  /*71c0*/  FMUL.FTZ R9, R8, UR14 ;  /* 0x0000000e08097c20 */ /* 0x000fe20008410000 */
[----:B------:R-:W-:Y:S02]  /*71d0*/  IMAD.U32 R122, R120, 0x10000, RZ ;  /* 0x00010000787a7824 */ /* 0x000fe400078e00ff */
[----:B------:R-:W-:Y:S01]  /*71e0*/  FADD.FTZ R120, R34, -R121 ;  /* 0x8000007922787221 */ /* 0x000fe20000010000 */
[----:B------:R-:W-:Y:S02]  /*71f0*/  LOP3.LUT P6, RZ, R38, 0xff00, RZ, 0xc0, !PT ;  /* 0x0000ff0026ff7812 */ /* 0x000fe400078cc0ff */
[----:B------:R-:W-:Y:S01]  /*7200*/  F2FP.BF16.F32.PACK_AB R7, R7, R6 ;  /* 0x000000060707723e */ /* 0x000fe200000010ff */
[----:B------:R-:W-:Y:S01]  /*7210*/  FFMA.FTZ R120, R155, R120, R122 ;  /* 0x000000789b787223 */ /* 0x000fe2000001007a */
[----:B------:R-:W-:Y:S01]  /*7220*/  FFMA.FTZ R122, R30, R128, R129 ;  /* 0x000000801e7a7223 */ /* 0x000fe20000010081 */
[----:B------:R-:W-:-:S02]  /*7230*/  FSEL R9, R9, RZ, P6 ;  /* 0x000000ff09097208 */ /* 0x000fc40003000000 */
[----:B------:R-:W-:Y:S01]  /*7240*/  FMUL.FTZ R121, R120, UR14 ;  /* 0x0000000e78797c20 */ /* 0x000fe20008410000 */
[----:B------:R-:W-:Y:S01]  /*7250*/  FADD.FTZ R122, R35, -R122 ;  /* 0x8000007a237a7221 */ /* 0x000fe20000010000 */
[C---:B------:R-:W-:Y:S02]  /*7260*/  LOP3.LUT P6, RZ, R38.reuse, 0xff0000, RZ, 0xc0, !PT ;  /* 0x00ff000026ff7812 */ /* 0x040fe400078cc0ff */
[----:B------:R-:W-:Y:S01]  /*7270*/  F2FP.BF16.F32.PACK_AB R8, R9, R8 ;  /* 0x000000080908723e */ /* 0x000fe200000010ff */
        /* <DEDUP_REMOVED lines=9> */
[----:B------:R-:W-:Y:S02]  /*7310*/  PRMT R123, R8, 0x7632, R123 ;  /* 0x00007632087b7816 */ /* 0x000fe4000000007b */
[----:B------:R-:W-:-:S02]  /*7320*/  PRMT R124, R121, 0x7632, R124 ;  /* 0x00007632797c7816 */ /* 0x000fc4000000007c */
[----:B------:R-:W-:Y:S02]  /*7330*/  PRMT R7, R121, 0x7610, R7 ;  /* 0x0000761079077816 */ /* 0x000fe40000000007 */
[----:B------:R-:W-:Y:S01]  /*7340*/  PRMT R127, R6, 0x7632, R127 ;  /* 0x00007632067f7816 */ /* 0x000fe2000000007f */
[----:B------:R-:W-:Y:S06]  /*7350*/  BRA `(.L_x_294) ;  /* 0x0000000400ac7947 */ /* 0x000fec0003800000 */
.L_x_297:
[----:B012---:R-:W-:Y:S02]  /*7360*/  IMAD.MOV.U32 R120, RZ, RZ, R172 ;  /* 0x000000ffff787224 */ /* 0x007fe400078e00ac */
[-CC-:B------:R-:W-:Y:S01]  /*7370*/  FFMA.FTZ R121, R33, R128.reuse, R129.reuse ;  /* 0x0000008021797223 */ /* 0x180fe20000010081 */
[----:B------:R-:W-:Y:S01]  /*7380*/  LOP3.LUT P6, RZ, R38, 0xff, RZ, 0xc0, !PT ;  /* 0x000000ff26ff7812 */ /* 0x000fe200078cc0ff */
[----:B------:R-:W-:Y:S01]  /*7390*/  FFMA.FTZ R123, R31, R128, R129 ;  /* 0x000000801f7b7223 */ /* 0x000fe20000010081 */
[----:B------:R-:W-:Y:S01]  /*73a0*/  SHF.L.U32 R122, R120, 0x10, RZ ;  /* 0x00000010787a7819 */ /* 0x000fe200000006ff */
        /* <DEDUP_REMOVED lines=34> */
.L_x_296:
[----:B------:R-:W-:-:S04]  /*75d0*/  UISETP.NE.U32.AND UP2, UPT, UR6, URZ, UPT ;  /* 0x000000ff0600728c */ /* 0x000fc8000bf45070 */
[----:B------:R-:W-:-:S09]  /*75e0*/  UISETP.NE.AND.EX UP2, UPT, UR7, URZ, UPT, UP2 ;  /* 0x000000ff0700728c */ /* 0x000fd2000bf45320 */
[----:B------:R-:W-:Y:S05]  /*75f0*/  BRA.U !UP2, `(.L_x_298) ;  /* 0x000000010a8c7547 */ /* 0x000fea000b800000 */
[-CC-:B------:R-:W-:Y:S01]  /*7600*/  FFMA.FTZ R7, R33, R128.reuse, R129.reuse ;  /* 0x0000008021077223 */ /* 0x180fe20000010081 */
[-CC-:B------:R-:W-:Y:S01]  /*7610*/  FFMA.FTZ R8, R32, R128.reuse, R129.reuse ;  /* 0x0000008020087223 */ /* 0x180fe20000010081 */
[-C--:B012---:R-:W-:Y:S01]  /*7620*/  FFMA.FTZ R121, R31, R128.reuse, R129 ;  /* 0x000000801f797223 */ /* 0x087fe20000010081 */
        /* <DEDUP_REMOVED lines=32> */
.L_x_298:
[-CC-:B012---:R-:W-:Y:S01]  /*7830*/  FFMA.FTZ R121, R33, R128.reuse, R129.reuse ;  /* 0x0000008021797223 */ /* 0x187fe20000010081 */
        /* <DEDUP_REMOVED lines=29> */
.L_x_294:
        /* <DEDUP_REMOVED lines=16> */
.L_x_299:
        /* <DEDUP_REMOVED lines=10> */
.L_x_300:
[----:B------:R-:W-:-:S07]  /*7bb0*/  VIADD R156, R156, 0x100 ;  /* 0x000001009c9c7836 */ /* 0x000fce0000000000 */
.L_x_290:
[----:B------:R-:W-:Y:S05]  /*7bc0*/  BSYNC.RECONVERGENT B0 ;  /* 0x0000000000007941 */ /* 0x000fea0003800200 */
.L_x_289:
        /* <DEDUP_REMOVED lines=69> */
.L_x_305:
        /* <DEDUP_REMOVED lines=52> */
.L_x_304:
        /* <DEDUP_REMOVED lines=53> */
.L_x_307:
        /* <DEDUP_REMOVED lines=44> */
.L_x_303:
        /* <DEDUP_REMOVED lines=49> */
.L_x_309:
[----:B012---:R-:W-:Y:S02]  /*8c80*/  IMAD.MOV.U32 R120, RZ, RZ, R174 ;  /* 0x000000ffff787224 */ /* 0x007fe400078e00ae */
        /* <DEDUP_REMOVED lines=38> */
.L_x_308:
        /* <DEDUP_REMOVED lines=38> */
.L_x_310:
        /* <DEDUP_REMOVED lines=30> */
.L_x_306:
        /* <DEDUP_REMOVED lines=16> */
.L_x_311:
        /* <DEDUP_REMOVED lines=10> */
.L_x_312:
[----:B------:R-:W-:-:S07]  /*94d0*/  IADD3 R156, PT, PT, R156, 0x100, RZ ;  /* 0x000001009c9c7810 */ /* 0x000fce0007ffe0ff */
.L_x_302:
[----:B------:R-:W-:Y:S05]  /*94e0*/  BSYNC.RECONVERGENT B0 ;  /* 0x0000000000007941 */ /* 0x000fea0003800200 */
.L_x_301:
        /* <DEDUP_REMOVED lines=13> */
[----:B------:R-:W-:Y:S01]  /*95c0*/  LOP3.LUT P6, RZ, R19, 0xff0000, RZ, 0xc0, !PT ;  /* 0x00ff000013ff7812 */ /* 0x000fe200078cc0ff */
[----:B------:R-:W-:Y:S02]  /*95d0*/  IMAD.U32 R2, R0, 0x10000, RZ ;  /* 0x0001000000027824 */ /* 0x000fe400078e00ff */
[----:B------:R-:W-:Y:S01]  /*95e0*/  FADD.FTZ R0, R14, -R5 ;  /* 0x800000050e007221 */ /* 0x000fe20000010000 */
[----:B------:R-:W-:Y:S01]  /*95f0*/  FFMA.FTZ R5, R13, R128, R129 ;  /* 0x000000800d057223 */ /* 0x000fe20000010081 */
[--C-:B------:R-:W-:Y:S02]  /*9600*/  SHF.R.U64 R4, R176, 0x10, R177.reuse ;  /* 0x00000010b0047819 */ /* 0x100fe400000012b1 */
[----:B012--5:R-:W-:Y:S01]  /*9610*/  FFMA.FTZ R120, R155, R0, R2 ;  /* 0x000000009b787223 */ /* 0x027fe20000010002 */
[----:B------:R-:W-:-:S02]  /*9620*/  SHF.R.U32.HI R2, RZ, 0x10, R177 ;  /* 0x00000010ff027819 */ /* 0x000fc400000116b1 */
[----:B------:R-:W-:Y:S02]  /*9630*/  IMAD.U32 R4, R4, 0x10000, RZ ;  /* 0x0001000004047824 */ /* 0x000fe400078e00ff */
[----:B------:R-:W-:Y:S01]  /*9640*/  FMUL.FTZ R0, R120, UR14 ;  /* 0x0000000e78007c20 */ /* 0x000fe20008410000 */
[----:B------:R-:W-:-:S04]  /*9650*/  IMAD.U32 R2, R2, 0x10000, RZ ;  /* 0x0001000002027824 */ /* 0x000fc800078e00ff */
[----:B------:R-:W-:Y:S02]  /*9660*/  FSEL R121, R0, RZ, P6 ;  /* 0x000000ff00797208 */ /* 0x000fe40003000000 */
[----:B------:R-:W-:Y:S02]  /*9670*/  LOP3.LUT P6, RZ, R18, 0xff0000, RZ, 0xc0, !PT ;  /* 0x00ff000012ff7812 */ /* 0x000fe400078cc0ff */
[----:B------:R-:W-:Y:S02]  /*9680*/  F2FP.BF16.F32.PACK_AB R121, R121, R120 ;  /* 0x000000787979723e */ /* 0x000fe400000010ff */
[----:B------:R-:W-:Y:S01]  /*9690*/  FSEL R122, R0, RZ, P6 ;  /* 0x000000ff007a7208 */ /* 0x000fe20003000000 */
[-CC-:B------:R-:W-:Y:S01]  /*96a0*/  FFMA.FTZ R0, R10, R128.reuse, R129.reuse ;  /* 0x000000800a007223 */ /* 0x180fe20000010081 */
[----:B------:R-:W-:Y:S01]  /*96b0*/  ISETP.GE.U32.AND P6, PT, R19, 0x1000000, PT ;  /* 0x010000001300780c */ /* 0x000fe20003fc6070 */
[----:B------:R-:W-:Y:S02]  /*96c0*/  FFMA.FTZ R128, R12, R128, R129 ;  /* 0x000000800c807223 */ /* 0x000fe40000010081 */
[----:B------:R-:W-:-:S02]  /*96d0*/  FADD.FTZ R0, R15, -R0 ;  /* 0x800000000f007221 */ /* 0x000fc40000010000 */
[----:B------:R-:W-:Y:S02]  /*96e0*/  FADD.FTZ R128, R17, -R128 ;  /* 0x8000008011807221 */ /* 0x000fe40000010000 */
        /* <DEDUP_REMOVED lines=10> */
[C---:B------:R-:W-:Y:S01]  /*9790*/  FFMA.FTZ R0, R155.reuse, R0, R2 ;  /* 0x000000009b007223 */ /* 0x040fe20000010002 */
[----:B------:R-:W-:-:S03]  /*97a0*/  FFMA.FTZ R155, R155, R128, R4 ;  /* 0x000000809b9b7223 */ /* 0x000fc60000010004 */
[----:B------:R-:W-:Y:S01]  /*97b0*/  FMUL.FTZ R2, R0, UR14 ;  /* 0x0000000e00027c20 */ /* 0x000fe20008410000 */
[----:B------:R-:W-:-:S04]  /*97c0*/  FMUL.FTZ R4, R155, UR14 ;  /* 0x0000000e9b047c20 */ /* 0x000fc80008410000 */
        /* <DEDUP_REMOVED lines=23> */
.L_x_317:
[----:B------:R-:W-:Y:S01]  /*9940*/  SHF.R.U64 R2, R176, 0x10, R177 ;  /* 0x00000010b0027819 */ /* 0x000fe200000012b1 */
[-CC-:B------:R-:W-:Y:S01]  /*9950*/  FFMA.FTZ R0, R12, R128.reuse, R129.reuse ;  /* 0x000000800c007223 */ /* 0x180fe20000010081 */
[----:B------:R-:W-:Y:S01]  /*9960*/  LOP3.LUT P6, RZ, R19, 0xff00, RZ, 0xc0, !PT ;  /* 0x0000ff0013ff7812 */ /* 0x000fe200078cc0ff */
[----:B------:R-:W-:Y:S02]  /*9970*/  FFMA.FTZ R5, R11, R128, R129 ;  /* 0x000000800b057223 */ /* 0x000fe40000010081 */
[----:B------:R-:W-:Y:S02]  /*9980*/  IMAD.U32 R2, R2, 0x10000, RZ ;  /* 0x0001000002027824 */ /* 0x000fe400078e00ff */
[----:B------:R-:W-:-:S04]  /*9990*/  FADD.FTZ R0, R17, -R0 ;  /* 0x8000000011007221 */ /* 0x000fc80000010000 */
[----:B-----5:R-:W-:-:S04]  /*99a0*/  FFMA.FTZ R0, R155, R0, R2 ;  /* 0x000000009b007223 */ /* 0x020fc80000010002 */
[----:B------:R-:W-:-:S05]  /*99b0*/  FMUL.FTZ R0, R0, UR14 ;  /* 0x0000000e00007c20 */ /* 0x000fca0008410000 */
[----:B------:R-:W-:Y:S02]  /*99c0*/  FSEL R4, R0, RZ, P6 ;  /* 0x000000ff00047208 */ /* 0x000fe40003000000 */
[----:B------:R-:W-:-:S04]  /*99d0*/  LOP3.LUT P6, RZ, R18, 0xff00, RZ, 0xc0, !PT ;  /* 0x0000ff0012ff7812 */ /* 0x000fc800078cc0ff */
[----:B012---:R-:W-:Y:S01]  /*99e0*/  FSEL R121, R0, RZ, P6 ;  /* 0x000000ff00797208 */ /* 0x007fe20003000000 */
[----:B------:R-:W-:Y:S01]  /*99f0*/  IMAD.MOV.U32 R0, RZ, RZ, R177 ;  /* 0x000000ffff007224 */ /* 0x000fe200078e00b1 */
[----:B------:R-:W-:Y:S02]  /*9a00*/  LOP3.LUT P6, RZ, R19, 0xff0000, RZ, 0xc0, !PT ;  /* 0x00ff000013ff7812 */ /* 0x000fe400078cc0ff */
[----:B------:R-:W-:Y:S01]  /*9a10*/  F2FP.BF16.F32.PACK_AB R121, R121, R4 ;  /* 0x000000047979723e */ /* 0x000fe200000010ff */
[----:B------:R-:W-:Y:S02]  /*9a20*/  IMAD.U32 R2, R0, 0x10000, RZ ;  /* 0x0001000000027824 */ /* 0x000fe400078e00ff */
[----:B------:R-:W-:Y:S01]  /*9a30*/  FADD.FTZ R0, R14, -R5 ;  /* 0x800000050e007221 */ /* 0x000fe20000010000 */
[-CC-:B------:R-:W-:Y:S01]  /*9a40*/  FFMA.FTZ R5, R13, R128.reuse, R129.reuse ;  /* 0x000000800d057223 */ /* 0x180fe20000010081 */
[----:B------:R-:W-:Y:S02]  /*9a50*/  FFMA.FTZ R128, R10, R128, R129 ;  /* 0x000000800a807223 */ /* 0x000fe40000010081 */
[----:B------:R-:W-:-:S02]  /*9a60*/  FFMA.FTZ R0, R155, R0, R2 ;  /* 0x000000009b007223 */ /* 0x000fc40000010002 */
[----:B------:R-:W-:Y:S02]  /*9a70*/  FADD.FTZ R128, R15, -R128 ;  /* 0x800000800f807221 */ /* 0x000fe40000010000 */
        /* <DEDUP_REMOVED lines=14> */
[----:B------:R-:W-:Y:S02]  /*9b60*/  FSEL R5, R0, RZ, P6 ;  /* 0x000000ff00057208 */ /* 0x000fe40003000000 */
[----:B------:R-:W-:Y:S02]  /*9b70*/  SHF.R.U32.HI R0, RZ, 0x10, R177 ;  /* 0x00000010ff007819 */ /* 0x000fe400000116b1 */
[----:B------:R-:W-:Y:S02]  /*9b80*/  ISETP.GE.U32.AND P6, PT, R19, 0x1000000, PT ;  /* 0x010000001300780c */ /* 0x000fe40003fc6070 */
[----:B------:R-:W-:Y:S01]  /*9b90*/  F2FP.BF16.F32.PACK_AB R2, R5, R2 ;  /* 0x000000020502723e */ /* 0x000fe200000010ff */
[----:B------:R-:W-:Y:S01]  /*9ba0*/  IMAD.U32 R0, R0, 0x10000, RZ ;  /* 0x0001000000007824 */ /* 0x000fe200078e00ff */
        /* <DEDUP_REMOVED lines=12> */
[----:B------:R-:W-:Y:S01]  /*9c70*/  PRMT R125, R127, 0x7610, R125 ;  /* 0x000076107f7d7816 */ /* 0x000fe2000000007d */
[----:B------:R-:W-:Y:S06]  /*9c80*/  BRA `(.L_x_318) ;  /* 0x0000000c00f07947 */ /* 0x000fec0003800000 */
.L_x_316:
[----:B------:R-:W-:-:S04]  /*9c90*/  UISETP.NE.U32.AND UP2, UPT, UR6, URZ, UPT ;  /* 0x000000ff0600728c */ /* 0x000fc8000bf45070 */
[----:B------:R-:W-:-:S09]  /*9ca0*/  UISETP.NE.AND.EX UP2, UPT, UR7, URZ, UPT, UP2 ;  /* 0x000000ff0700728c */ /* 0x000fd2000bf45320 */
[----:B------:R-:W-:Y:S05]  /*9cb0*/  BRA.U !UP2, `(.L_x_319) ;  /* 0x000000010ac87547 */ /* 0x000fea000b800000 */
[----:B------:R-:W-:Y:S01]  /*9cc0*/  FFMA.FTZ R5, R11, R128, R129 ;  /* 0x000000800b057223 */ /* 0x000fe20000010081 */
[----:B------:R-:W-:-:S03]  /*9cd0*/  LOP3.LUT P6, RZ, R19, 0xff0000, RZ, 0xc0, !PT ;  /* 0x00ff000013ff7812 */ /* 0x000fc600078cc0ff */
[----:B012---:R-:W-:Y:S01]  /*9ce0*/  FADD.FTZ R120, R14, -R5 ;  /* 0x800000050e787221 */ /* 0x007fe20000010000 */
[----:B------:R-:W-:-:S03]  /*9cf0*/  FFMA.FTZ R5, R13, R128, R129 ;  /* 0x000000800d057223 */ /* 0x000fc60000010081 */
[----:B-----5:R-:W-:-:S04]  /*9d00*/  FMUL.FTZ R120, R155, R120 ;  /* 0x000000789b787220 */ /* 0x020fc80000410000 */
[----:B------:R-:W-:-:S05]  /*9d10*/  FMUL.FTZ R0, R120, UR14 ;  /* 0x0000000e78007c20 */ /* 0x000fca0008410000 */
        /* <DEDUP_REMOVED lines=17> */
[C---:B------:R-:W-:Y:S01]  /*9e30*/  FMUL.FTZ R0, R155.reuse, R0 ;  /* 0x000000009b007220 */ /* 0x040fe20000410000 */
[----:B------:R-:W-:-:S03]  /*9e40*/  FMUL.FTZ R155, R155, R128 ;  /* 0x000000809b9b7220 */ /* 0x000fc60000410000 */
        /* <DEDUP_REMOVED lines=25> */
.L_x_319:
        /* <DEDUP_REMOVED lines=11> */
[-CC-:B------:R-:W-:Y:S01]  /*a090*/  FFMA.FTZ R5, R13, R128.reuse, R129.reuse ;  /* 0x000000800d057223 */ /* 0x180fe20000010081 */
[----:B------:R-:W-:Y:S01]  /*a0a0*/  FFMA.FTZ R128, R10, R128, R129 ;  /* 0x000000800a807223 */ /* 0x000fe20000010081 */
[----:B------:R-:W-:Y:S01]  /*a0b0*/  FMUL.FTZ R0, R155, R0 ;  /* 0x000000009b007220 */ /* 0x000fe20000410000 */
[----:B------:R-:W-:Y:S02]  /*a0c0*/  F2FP.BF16.F32.PACK_AB R121, R121, R4 ;  /* 0x000000047979723e */ /* 0x000fe400000010ff */
[----:B------:R-:W-:Y:S01]  /*a0d0*/  FADD.FTZ R128, R15, -R128 ;  /* 0x800000800f807221 */ /* 0x000fe20000010000 */
[----:B------:R-:W-:-:S03]  /*a0e0*/  FMUL.FTZ R0, R0, UR14 ;  /* 0x0000000e00007c20 */ /* 0x000fc60008410000 */
[----:B------:R-:W-:Y:S02]  /*a0f0*/  FMUL.FTZ R128, R155, R128 ;  /* 0x000000809b807220 */ /* 0x000fe40000410000 */
[----:B------:R-:W-:Y:S02]  /*a100*/  FSEL R120, R0, RZ, P6 ;  /* 0x000000ff00787208 */ /* 0x000fe40003000000 */
[----:B------:R-:W-:Y:S01]  /*a110*/  LOP3.LUT P6, RZ, R18, 0xff0000, RZ, 0xc0, !PT ;  /* 0x00ff000012ff7812 */ /* 0x000fe200078cc0ff */
[----:B------:R-:W-:-:S03]  /*a120*/  FMUL.FTZ R128, R128, UR14 ;  /* 0x0000000e80807c20 */ /* 0x000fc60008410000 */
        /* <DEDUP_REMOVED lines=20> */
[----:B------:R-:W-:Y:S02]  /*a270*/  PRMT R2, R121, 0x7632, R2 ;  /* 0x0000763279027816 */ /* 0x000fe40000000002 */
[----:B------:R-:W-:-:S02]  /*a280*/  PRMT R0, R127, 0x7632, R0 ;  /* 0x000076327f007816 */ /* 0x000fc40000000000 */
[----:B------:R-:W-:Y:S01]  /*a290*/  PRMT R125, R127, 0x7610, R125 ;  /* 0x000076107f7d7816 */ /* 0x000fe2000000007d */
[----:B------:R-:W-:Y:S06]  /*a2a0*/  BRA `(.L_x_318) ;  /* 0x0000000800687947 */ /* 0x000fec0003800000 */
.L_x_315:
        /* <DEDUP_REMOVED lines=13> */
[----:B------:R-:W-:Y:S02]  /*a380*/  IMAD.U32 R120, R9, 0x10000, RZ ;  /* 0x0001000009787824 */ /* 0x000fe400078e00ff */
[----:B-----5:R-:W-:Y:S01]  /*a390*/  FFMA.FTZ R6, R155, R6, R8 ;  /* 0x000000069b067223 */ /* 0x020fe20000010008 */
[-CC-:B------:R-:W-:Y:S01]  /*a3a0*/  FFMA.FTZ R8, R12, R128.reuse, R129.reuse ;  /* 0x000000800c087223 */ /* 0x180fe20000010081 */
[----:B------:R-:W-:-:S02]  /*a3b0*/  FFMA.FTZ R128, R10, R128, R129 ;  /* 0x000000800a807223 */ /* 0x000fc40000010081 */
[----:B------:R-:W-:Y:S01]  /*a3c0*/  FMUL.FTZ R7, R6, UR14 ;  /* 0x0000000e06077c20 */ /* 0x000fe20008410000 */
[----:B------:R-:W-:Y:S01]  /*a3d0*/  FADD.FTZ R8, R17, -R8 ;  /* 0x8000000811087221 */ /* 0x000fe20000010000 */
[----:B------:R-:W-:-:S03]  /*a3e0*/  FADD.FTZ R128, R15, -R128 ;  /* 0x800000800f807221 */ /* 0x000fc60000010000 */
        /* <DEDUP_REMOVED lines=9> */
[----:B------:R-:W-:-:S02]  /*a480*/  SHF.R.U32.HI R122, RZ, 0x10, R177 ;  /* 0x00000010ff7a7819 */ /* 0x000fc400000116b1 */
[----:B------:R-:W-:Y:S01]  /*a490*/  FSEL R9, R9, RZ, P6 ;  /* 0x000000ff09097208 */ /* 0x000fe20003000000 */
[----:B------:R-:W-:Y:S01]  /*a4a0*/  FMUL.FTZ R121, R120, UR14 ;  /* 0x0000000e78797c20 */ /* 0x000fe20008410000 */
[----:B------:R-:W-:Y:S01]  /*a4b0*/  LOP3.LUT P6, RZ, R19, 0xff0000, RZ, 0xc0, !PT ;  /* 0x00ff000013ff7812 */ /* 0x000fe200078cc0ff */
[----:B------:R-:W-:Y:S01]  /*a4c0*/  IMAD.U32 R122, R122, 0x10000, RZ ;  /* 0x000100007a7a7824 */ /* 0x000fe200078e00ff */
[----:B------:R-:W-:Y:S02]  /*a4d0*/  F2FP.BF16.F32.PACK_AB R8, R9, R8 ;  /* 0x000000080908723e */ /* 0x000fe400000010ff */
[----:B------:R-:W-:Y:S01]  /*a4e0*/  FSEL R121, R121, RZ, P6 ;  /* 0x000000ff79797208 */ /* 0x000fe20003000000 */
[----:B------:R-:W-:Y:S01]  /*a4f0*/  FFMA.FTZ R122, R155, R128, R122 ;  /* 0x000000809b7a7223 */ /* 0x000fe2000001007a */
[----:B------:R-:W-:Y:S02]  /*a500*/  ISETP.GE.U32.AND P6, PT, R19, 0x1000000, PT ;  /* 0x010000001300780c */ /* 0x000fe40003fc6070 */
[----:B------:R-:W-:Y:S01]  /*a510*/  F2FP.BF16.F32.PACK_AB R121, R121, R120 ;  /* 0x000000787979723e */ /* 0x000fe200000010ff */
[----:B------:R-:W-:Y:S01]  /*a520*/  FMUL.FTZ R123, R122, UR14 ;  /* 0x0000000e7a7b7c20 */ /* 0x000fe20008410000 */
[----:B------:R-:W-:-:S02]  /*a530*/  PRMT R9, R7, 0x7610, R9 ;  /* 0x0000761007097816 */ /* 0x000fc40000000009 */
        /* <DEDUP_REMOVED lines=8> */
.L_x_321:
[----:B012---:R-:W-:Y:S02]  /*a5c0*/  IMAD.MOV.U32 R120, RZ, RZ, R176 ;  /* 0x000000ffff787224 */ /* 0x007fe400078e00b0 */
[----:B------:R-:W-:Y:S01]  /*a5d0*/  FFMA.FTZ R121, R13, R128, R129 ;  /* 0x000000800d797223 */ /* 0x000fe20000010081 */
[----:B------:R-:W-:Y:S02]  /*a5e0*/  LOP3.LUT P6, RZ, R19, 0xff, RZ, 0xc0, !PT ;  /* 0x000000ff13ff7812 */ /* 0x000fe400078cc0ff */
[----:B------:R-:W-:Y:S02]  /*a5f0*/  SHF.R.U32.HI R123, RZ, 0x10, R177 ;  /* 0x00000010ff7b7819 */ /* 0x000fe400000116b1 */
        /* <DEDUP_REMOVED lines=9> */
[----:B------:R-:W-:Y:S01]  /*a690*/  FSEL R120, R120, RZ, P6 ;  /* 0x000000ff78787208 */ /* 0x000fe20003000000 */
[----:B------:R-:W-:Y:S01]  /*a6a0*/  IMAD.U32 R124, R123, 0x10000, RZ ;  /* 0x000100007b7c7824 */ /* 0x000fe200078e00ff */
[----:B------:R-:W-:Y:S01]  /*a6b0*/  LOP3.LUT P6, RZ, R19, 0xff00, RZ, 0xc0, !PT ;  /* 0x0000ff0013ff7812 */ /* 0x000fe200078cc0ff */
[----:B------:R-:W-:-:S05]  /*a6c0*/  FMUL.FTZ R122, R122, UR14 ;  /* 0x0000000e7a7a7c20 */ /* 0x000fca0008410000 */
[----:B------:R-:W-:Y:S01]  /*a6d0*/  FSEL R121, R122, RZ, P6 ;  /* 0x000000ff7a797208 */ /* 0x000fe20003000000 */
[-CC-:B------:R-:W-:Y:S01]  /*a6e0*/  FFMA.FTZ R122, R10, R128.reuse, R129.reuse ;  /* 0x000000800a7a7223 */ /* 0x180fe20000010081 */
[----:B------:R-:W-:Y:S01]  /*a6f0*/  ISETP.GE.U32.AND P6, PT, R19, 0x1000000, PT ;  /* 0x010000001300780c */ /* 0x000fe20003fc6070 */
[----:B------:R-:W-:Y:S01]  /*a700*/  FFMA.FTZ R129, R11, R128, R129 ;  /* 0x000000800b817223 */ /* 0x000fe20000010081 */
[----:B------:R-:W-:Y:S01]  /*a710*/  F2FP.BF16.F32.PACK_AB R121, R121, R120 ;  /* 0x000000787979723e */ /* 0x000fe200000010ff */
[----:B------:R-:W-:-:S03]  /*a720*/  FADD.FTZ R122, R15, -R122 ;  /* 0x8000007a0f7a7221 */ /* 0x000fc60000010000 */
[----:B------:R-:W-:Y:S01]  /*a730*/  PRMT R120, R121, 0x7632, R120 ;  /* 0x0000763279787816 */ /* 0x000fe20000000078 */
[----:B------:R-:W-:-:S04]  /*a740*/  FFMA.FTZ R122, R155, R122, R124 ;  /* 0x0000007a9b7a7223 */ /* 0x000fc8000001007c */
[----:B------:R-:W-:-:S05]  /*a750*/  FMUL.FTZ R122, R122, UR14 ;  /* 0x0000000e7a7a7c20 */ /* 0x000fca0008410000 */
[----:B------:R-:W-:Y:S01]  /*a760*/  FSEL R123, R122, RZ, P6 ;  /* 0x000000ff7a7b7208 */ /* 0x000fe20003000000 */
[----:B------:R-:W-:Y:S01]  /*a770*/  IMAD.MOV.U32 R122, RZ, RZ, R177 ;  /* 0x000000ffff7a7224 */ /* 0x000fe200078e00b1 */
[----:B------:R-:W-:-:S03]  /*a780*/  LOP3.LUT P6, RZ, R19, 0xff0000, RZ, 0xc0, !PT ;  /* 0x00ff000013ff7812 */ /* 0x000fc600078cc0ff */
[----:B------:R-:W-:Y:S02]  /*a790*/  IMAD.U32 R124, R122, 0x10000, RZ ;  /* 0x000100007a7c7824 */ /* 0x000fe400078e00ff */
[----:B------:R-:W-:-:S04]  /*a7a0*/  FADD.FTZ R122, R14, -R129 ;  /* 0x800000810e7a7221 */ /* 0x000fc80000010000 */
[----:B------:R-:W-:-:S04]  /*a7b0*/  FFMA.FTZ R122, R155, R122, R124 ;  /* 0x0000007a9b7a7223 */ /* 0x000fc8000001007c */
[----:B------:R-:W-:-:S05]  /*a7c0*/  FMUL.FTZ R122, R122, UR14 ;  /* 0x0000000e7a7a7c20 */ /* 0x000fca0008410000 */
[----:B------:R-:W-:-:S04]  /*a7d0*/  FSEL R122, R122, RZ, P6 ;  /* 0x000000ff7a7a7208 */ /* 0x000fc80003000000 */
[----:B------:R-:W-:Y:S02]  /*a7e0*/  F2FP.BF16.F32.PACK_AB R122, R123, R122 ;  /* 0x0000007a7b7a723e */ /* 0x000fe400000010ff */
[----:B------:R-:W-:Y:S02]  /*a7f0*/  PRMT R123, R121, 0x7610, R123 ;  /* 0x00007610797b7816 */ /* 0x000fe4000000007b */
[----:B------:R-:W-:Y:S01]  /*a800*/  PRMT R125, R122, 0x7632, R125 ;  /* 0x000076327a7d7816 */ /* 0x000fe2000000007d */
[----:B------:R-:W-:Y:S06]  /*a810*/  BRA `(.L_x_318) ;  /* 0x00000004000c7947 */ /* 0x000fec0003800000 */
.L_x_320:
        /* <DEDUP_REMOVED lines=38> */
.L_x_322:
[-CC-:B012---:R-:W-:Y:S01]  /*aa80*/  FFMA.FTZ R120, R10, R128.reuse, R129.reuse ;  /* 0x000000800a787223 */ /* 0x187fe20000010081 */
[----:B------:R-:W-:Y:S01]  /*aa90*/  ISETP.GE.U32.AND P6, PT, R19, 0x1000000, PT ;  /* 0x010000001300780c */ /* 0x000fe20003fc6070 */
[-CC-:B------:R-:W-:Y:S01]  /*aaa0*/  FFMA.FTZ R121, R13, R128.reuse, R129.reuse ;  /* 0x000000800d797223 */ /* 0x180fe20000010081 */
[-CC-:B------:R-:W-:Y:S01]  /*aab0*/  FFMA.FTZ R122, R12, R128.reuse, R129.reuse ;  /* 0x000000800c7a7223 */ /* 0x180fe20000010081 */
[----:B------:R-:W-:Y:S01]  /*aac0*/  FADD.FTZ R120, R15, -R120 ;  /* 0x800000780f787221 */ /* 0x000fe20000010000 */
[----:B------:R-:W-:Y:S02]  /*aad0*/  FFMA.FTZ R129, R11, R128, R129 ;  /* 0x000000800b817223 */ /* 0x000fe40000010081 */
[----:B------:R-:W-:Y:S01]  /*aae0*/  FADD.FTZ R122, R17, -R122 ;  /* 0x8000007a117a7221 */ /* 0x000fe20000010000 */
[----:B-----5:R-:W-:-:S03]  /*aaf0*/  FMUL.FTZ R120, R155, R120 ;  /* 0x000000789b787220 */ /* 0x020fc60000410000 */
[----:B------:R-:W-:Y:S01]  /*ab00*/  FMUL.FTZ R122, R155, R122 ;  /* 0x0000007a9b7a7220 */ /* 0x000fe20000410000 */
[----:B------:R-:W-:-:S03]  /*ab10*/  FMUL.FTZ R120, R120, UR14 ;  /* 0x0000000e78787c20 */ /* 0x000fc60008410000 */
[----:B------:R-:W-:Y:S02]  /*ab20*/  FMUL.FTZ R122, R122, UR14 ;  /* 0x0000000e7a7a7c20 */ /* 0x000fe40008410000 */
[----:B------:R-:W-:Y:S01]  /*ab30*/  FSEL R123, R120, RZ, P6 ;  /* 0x000000ff787b7208 */ /* 0x000fe20003000000 */
[----:B------:R-:W-:Y:S01]  /*ab40*/  FADD.FTZ R120, R16, -R121 ;  /* 0x8000007910787221 */ /* 0x000fe20000010000 */
[----:B------:R-:W-:-:S03]  /*ab50*/  LOP3.LUT P6, RZ, R19, 0xff, RZ, 0xc0, !PT ;  /* 0x000000ff13ff7812 */ /* 0x000fc600078cc0ff */
        /* <DEDUP_REMOVED lines=11> */
[----:B------:R-:W-:-:S04]  /*ac10*/  FSEL R122, R122, RZ, P6 ;  /* 0x000000ff7a7a7208 */ /* 0x000fc80003000000 */
[----:B------:R-:W-:Y:S02]  /*ac20*/  F2FP.BF16.F32.PACK_AB R122, R123, R122 ;  /* 0x0000007a7b7a723e */ /* 0x000fe400000010ff */
[----:B------:R-:W-:Y:S02]  /*ac30*/  PRMT R123, R121, 0x7610, R123 ;  /* 0x00007610797b7816 */ /* 0x000fe4000000007b */
[----:B------:R-:W-:-:S07]  /*ac40*/  PRMT R125, R122, 0x7632, R125 ;  /* 0x000076327a7d7816 */ /* 0x000fce000000007d */
.L_x_318:
        /* <DEDUP_REMOVED lines=16> */
.L_x_323:
[----:B------:R3:W-:Y:S01]  /*ad50*/  STG.E.64 desc[UR10][R126.64], R124 ;  /* 0x0000007c7e007986 */ /* 0x0007e2000c101b0a */
[----:B------:R-:W-:Y:S05]  /*ad60*/  BRA.U !UP0, `(.L_x_314) ;  /* 0x0000000108207547 */ /* 0x000fea000b800000 */
[----:B0-----:R-:W0:Y:S01]  /*ad70*/  LDC.64 R122, c[0x0][0x470] ;  /* 0x00011c00ff7a7b82 */ /* 0x001e220000000a00 */
[----:B------:R-:W-:Y:S02]  /*ad80*/  LOP3.LUT R120, R2, 0xffff, RZ, 0xc0, !PT ;  /* 0x0000ffff02787812 */ /* 0x000fe400078ec0ff */
[----:B---3--:R-:W-:-:S03]  /*ad90*/  PRMT R125, R5, 0x5410, R0 ;  /* 0x00005410057d7816 */ /* 0x008fc60000000000 */
[----:B------:R-:W-:-:S05]  /*ada0*/  IMAD.WIDE.U32 R120, R120, 0x10000, RZ ;  /* 0x0001000078787825 */ /* 0x000fca00078e00ff */
[----:B------:R-:W-:Y:S02]  /*adb0*/  LOP3.LUT R121, R125, R121, RZ, 0xfc, !PT ;  /* 0x000000797d797212 */ /* 0x000fe400078efcff */
[----:B------:R-:W-:Y:S01]  /*adc0*/  LOP3.LUT R120, R120, 0xffff, R4, 0xf8, !PT ;  /* 0x0000ffff78787812 */ /* 0x000fe200078ef804 */
[----:B0-----:R-:W-:-:S05]  /*add0*/  IMAD.WIDE.U32 R122, R156, 0x8, R122 ;  /* 0x000000089c7a7825 */ /* 0x001fca00078e007a */
[----:B------:R4:W-:Y:S02]  /*ade0*/  STG.E.64 desc[UR10][R122.64], R120 ;  /* 0x000000787a007986 */ /* 0x0009e4000c101b0a */
.L_x_314:
[----:B------:R-:W-:Y:S05]  /*adf0*/  BSYNC.RECONVERGENT B0 ;  /* 0x0000000000007941 */ /* 0x000fea0003800200 */
.L_x_313:
[----:B------:R-:W-:Y:S01]  /*ae00*/  ISETP.NE.AND P6, PT, R130, RZ, PT ;  /* 0x000000ff8200720c */ /* 0x000fe20003fc5270 */
[----:B------:R-:W-:-:S12]  /*ae10*/  UPLOP3.LUT UP1, UPT, UPT, UPT, UP1, 0x40, 0x4 ;  /* 0x000000000004789c */ /* 0x000fd80003f2e810 */
[----:B------:R-:W-:Y:S05]  /*ae20*/  @!P6 BRA `(.L_x_324) ;  /* 0xffffff5c0050e947 */ /* 0x000fea000383ffff */
.L_x_252:
[----:B------:R-:W0:Y:S01]  /*ae30*/  S2UR UR4, SR_CTAID.X ;  /* 0x00000000000479c3 */ /* 0x000e220000002500 */
[----:B------:R-:W-:Y:S01]  /*ae40*/  BSSY.RECONVERGENT B0, `(.L_x_325) ;  /* 0x0000011000007945 */ /* 0x000fe20003800200 */
[----:B0-----:R-:W-:-:S05]  /*ae50*/  IMAD R212, R212, UR4, RZ ;  /* 0x00000004d4d47c24 */ /* 0x001fca000f8e02ff */
[----:B------:R-:W-:Y:S01]  /*ae60*/  LEA.HI R211, R212, R211, RZ, 0x1e ;  /* 0x000000d3d4d37211 */ /* 0x000fe200078ff0ff */
[----:B------:R-:W-:Y:S06]  /*ae70*/  @!P0 BRA `(.L_x_326) ;  /* 0x0000000000348947 */ /* 0x000fec0003800000 */
[----:B------:R-:W0:Y:S08]  /*ae80*/  LDC.64 R2, c[0x0][0x440] ;  /* 0x00011000ff027b82 */ /* 0x000e300000000a00 */
[----:B-----5:R-:W1:Y:S08]  /*ae90*/  LDC.64 R4, c[0x0][0x448] ;  /* 0x00011200ff047b82 */ /* 0x020e700000000a00 */
[----:B------:R-:W2:Y:S08]  /*aea0*/  LDC.64 R6, c[0x0][0x450] ;  /* 0x00011400ff067b82 */ /* 0x000eb00000000a00 */
[----:B------:R-:W3:Y:S01]  /*aeb0*/  LDC.64 R8, c[0x0][0x458] ;  /* 0x00011600ff087b82 */ /* 0x000ee20000000a00 */
[----:B0-----:R-:W-:-:S05]  /*aec0*/  IMAD.WIDE.U32 R2, R211, 0x10, R2 ;  /* 0x00000010d3027825 */ /* 0x001fca00078e0002 */
[----:B------:R0:W-:Y:S01]  /*aed0*/  STG.E.128 desc[UR10][R2.64], R96 ;  /* 0x0000006002007986 */ /* 0x0001e2000c101d0a */
[----:B-1----:R-:W-:-:S05]  /*aee0*/  IMAD.WIDE.U32 R4, R211, 0x10, R4 ;  /* 0x00000010d3047825 */ /* 0x002fca00078e0004 */
[----:B------:R0:W-:Y:S01]  /*aef0*/  STG.E.128 desc[UR10][R4.64], R116 ;  /* 0x0000007404007986 */ /* 0x0001e2000c101d0a */
[----:B--2---:R-:W-:-:S05]  /*af00*/  IMAD.WIDE.U32 R6, R211, 0x10, R6 ;  /* 0x00000010d3067825 */ /* 0x004fca00078e0006 */
[----:B------:R0:W-:Y:S01]  /*af10*/  STG.E.128 desc[UR10][R6.64], R56 ;  /* 0x0000003806007986 */ /* 0x0001e2000c101d0a */
[----:B---3--:R-:W-:-:S04]  /*af20*/  IMAD.WIDE.U32 R8, R211, 0x10, R8 ;  /* 0x00000010d3087825 */ /* 0x008fc800078e0008 */
[----:B------:R-:W-:Y:S01]  /*af30*/  VIADD R211, R211, 0x100 ;  /* 0x00000100d3d37836 */ /* 0x000fe20000000000 */
[----:B------:R0:W-:Y:S06]  /*af40*/  STG.E.128 desc[UR10][R8.64], R76 ;  /* 0x0000004c08007986 */ /* 0x0001ec000c101d0a */
.L_x_326:
[----:B------:R-:W-:Y:S05]  /*af50*/  BSYNC.RECONVERGENT B0 ;  /* 0x0000000000007941 */ /* 0x000fea0003800200 */
.L_x_325:
[----:B------:R-:W-:Y:S04]  /*af60*/  BSSY.RECONVERGENT B0, `(.L_x_327) ;  /* 0x000000f000007945 */ /* 0x000fe80003800200 */
[----:B------:R-:W-:Y:S05]  /*af70*/  @!P1 BRA `(.L_x_328) ;  /* 0x0000000000349947 */ /* 0x000fea0003800000 */
[----:B0-----:R-:W0:Y:S08]  /*af80*/  LDC.64 R2, c[0x0][0x440] ;  /* 0x00011000ff027b82 */ /* 0x001e300000000a00 */
        /* <DEDUP_REMOVED lines=12> */
.L_x_328:
[----:B------:R-:W-:Y:S05]  /*b050*/  BSYNC.RECONVERGENT B0 ;  /* 0x0000000000007941 */ /* 0x000fea0003800200 */
.L_x_327:
        /* <DEDUP_REMOVED lines=15> */
.L_x_330:
[----:B------:R-:W-:Y:S05]  /*b150*/  BSYNC.RECONVERGENT B0 ;  /* 0x0000000000007941 */ /* 0x000fea0003800200 */
.L_x_329:
        /* <DEDUP_REMOVED lines=15> */
.L_x_332:
[----:B------:R-:W-:Y:S05]  /*b250*/  BSYNC.RECONVERGENT B0 ;  /* 0x0000000000007941 */ /* 0x000fea0003800200 */
.L_x_331:
[----:B------:R-:W-:Y:S05]  /*b260*/  @!P4 EXIT ;  /* 0x000000000000c94d */ /* 0x000fea0003800000 */
[----:B0-----:R-:W0:Y:S08]  /*b270*/  LDC.64 R2, c[0x0][0x440] ;  /* 0x00011000ff027b82 */ /* 0x001e300000000a00 */
[----:B-----5:R-:W1:Y:S08]  /*b280*/  LDC.64 R4, c[0x0][0x448] ;  /* 0x00011200ff047b82 */ /* 0x020e700000000a00 */
[----:B------:R-:W2:Y:S08]  /*b290*/  LDC.64 R6, c[0x0][0x450] ;  /* 0x00011400ff067b82 */ /* 0x000eb00000000a00 */
[----:B------:R-:W3:Y:S01]  /*b2a0*/  LDC.64 R8, c[0x0][0x458] ;  /* 0x00011600ff087b82 */ /* 0x000ee20000000a00 */
[----:B0-----:R-:W-:-:S05]  /*b2b0*/  IMAD.WIDE.U32 R2, R211, 0x10, R2 ;  /* 0x00000010d3027825 */ /* 0x001fca00078e0002 */
[----:B------:R-:W-:Y:S01]  /*b2c0*/  STG.E.128 desc[UR10][R2.64], R80 ;  /* 0x0000005002007986 */ /* 0x000fe2000c101d0a */
[----:B-1----:R-:W-:-:S05]  /*b2d0*/  IMAD.WIDE.U32 R4, R211, 0x10, R4 ;  /* 0x00000010d3047825 */ /* 0x002fca00078e0004 */
[----:B------:R-:W-:Y:S01]  /*b2e0*/  STG.E.128 desc[UR10][R4.64], R100 ;  /* 0x0000006404007986 */ /* 0x000fe2000c101d0a */
[----:B--2---:R-:W-:-:S05]  /*b2f0*/  IMAD.WIDE.U32 R6, R211, 0x10, R6 ;  /* 0x00000010d3067825 */ /* 0x004fca00078e0006 */
[----:B------:R-:W-:Y:S01]  /*b300*/  STG.E.128 desc[UR10][R6.64], R40 ;  /* 0x0000002806007986 */ /* 0x000fe2000c101d0a */
[----:B---3--:R-:W-:-:S05]  /*b310*/  IMAD.WIDE.U32 R8, R211, 0x10, R8 ;  /* 0x00000010d3087825 */ /* 0x008fca00078e0008 */
[----:B------:R-:W-:Y:S01]  /*b320*/  STG.E.128 desc[UR10][R8.64], R60 ;  /* 0x0000003c08007986 */ /* 0x000fe2000c101d0a */
[----:B------:R-:W-:Y:S05]  /*b330*/  EXIT ;  /* 0x000000000000794d */ /* 0x000fea0003800000 */
.L_x_333:
        /* <DEDUP_REMOVED lines=12> */
.L_x_5376:


//--------------------- .text._ZN10layer_norm31ln_parallel_residual_bwd_kernelINS_13Kernel_traitsI13__nv_bfloat16S2_S2_S2_fjLj5120ELj1ELj1ELj8ELj8ENS_18Kernel_traits_baseILj5120ES2_S2_S2_S2_fjLj256EEEEELb1ELb0ELb1EEEvNS_9BwdParamsE --------------------------
	.section	.text._ZN10layer_norm31ln_parallel_residual_bwd_kernelINS_13Kernel_traitsI13__nv_bfloat16S2_S2_S2_fjLj5120ELj1ELj1ELj8ELj8ENS_18Kernel_traits_baseILj5120ES2_S2_S2_S2_fjLj256EEEEELb1ELb0ELb1EEEvNS_9BwdParamsE,"ax",@progbits
	.align	128
        .global         _ZN10layer_norm31ln_parallel_residual_bwd_kernelINS_13Kernel_traitsI13__nv_bfloat16S2_S2_S2_fjLj5120ELj1ELj1ELj8ELj8ENS_18Kernel_traits_baseILj5120ES2_S2_S2_S2_fjLj256EEEEELb1ELb0ELb1EEEvNS_9BwdParamsE
        .type           _ZN10layer_norm31ln_parallel_residual_bwd_kernelINS_13Kernel_traitsI13__nv_bfloat16S2_S2_S2_fjLj5120ELj1ELj1ELj8ELj8ENS_18Kernel_traits_baseILj5120ES2_S2_S2_S2_fjLj256EEEEELb1ELb0ELb1EEEvNS_9BwdParamsE,@function
        .size           _ZN10layer_norm31ln_parallel_residual_bwd_kernelINS_13Kernel_traitsI13__nv_bfloat16S2_S2_S2_fjLj5120ELj1ELj1ELj8ELj8ENS_18Kernel_traits_baseILj5120ES2_S2_S2_S2_fjLj256EEEEELb1ELb0ELb1EEEvNS_9BwdParamsE,(.L_x_5377 - _ZN10layer_norm31ln_parallel_residual_bwd_kernelINS_13Kernel_traitsI13__nv_bfloat16S2_S2_S2_fjLj5120ELj1ELj1ELj8ELj8ENS_18Kernel_traits_baseILj5120ES2_S2_S2_S2_fjLj256EEEEELb1ELb0ELb1EEEvNS_9BwdParamsE)
        .other          _ZN10layer_norm31ln_parallel_residual_bwd_kernelINS_13Kernel_traitsI13__nv_bfloat16S2_S2_S2_fjLj5120ELj1ELj1ELj8ELj8ENS_18Kernel_traits_baseILj5120ES2_S2_S2_S2_fjLj256EEEEELb1ELb0ELb1EEEvNS_9BwdParamsE,@"STO_CUDA_ENTRY STV_DEFAULT"
_ZN10layer_norm31ln_parallel_residual_bwd_kernelINS_13Kernel_traitsI13__nv_bfloat16S2_S2_S2_fjLj5120ELj1ELj1ELj8ELj8ENS_18Kernel_traits_baseILj5120ES2_S2_S2_S2_fjLj256EEEEELb1ELb0ELb1EEEvNS_9BwdParamsE:
.text._ZN10layer_norm31ln_parallel_residual_bwd_kernelINS_13Kernel_traitsI13__nv_bfloat16S2_S2_S2_fjLj5120ELj1ELj1ELj8ELj8ENS_18Kernel_traits_baseILj5120ES2_S2_S2_S2_fjLj256EEEEELb1ELb0ELb1EEEvNS_9BwdParamsE:
        /* <DEDUP_REMOVED lines=49> */
[----:B------:R-:W-:Y:S01]  /*0310*/  IMAD.U32 R144, RZ, RZ, UR4 ;  /* 0x00000004ff907e24 */ /* 0x000fe2000f8e00ff */
        /* <DEDUP_REMOVED lines=32> */
[----:B------:R-:W-:Y:S01]  /*0520*/  IMAD.MOV.U32 R96, RZ, RZ, RZ ;  /* 0x000000ffff607224 */ /* 0x000fe200078e00ff */
[----:B------:R-:W-:Y:S01]  /*0530*/  CS2R R60, SRZ ;  /* 0x00000000003c7805 */ /* 0x000fe2000001ff00 */
[----:B------:R-:W-:Y:S01]  /*0540*/  IMAD.MOV.U32 R145, RZ, RZ, RZ ;  /* 0x000000ffff917224 */ /* 0x000fe200078e00ff */
[----:B------:R0:W5:Y:S01]  /*0550*/  LDG.E.64 R22, desc[UR10][R4.64] ;  /* 0x0000000a04167981 */ /* 0x000162000c1e1b00 */
[----:B------:R-:W-:Y:S01]  /*0560*/  UPLOP3.LUT UP1, UPT, UPT, UPT, UPT, 0x40, 0x4 ;  /* 0x000000000004789c */ /* 0x000fe20003f2e870 */
[----:B------:R-:W1:Y:S02]  /*0570*/  LDCU UR6, c[0x0][0x408] ;  /* 0x00008100ff0677ac */ /* 0x000e640008000800 */
[----:B------:R-:W5:Y:S01]  /*0580*/  LDG.E.64 R8, desc[UR10][R2.64+0x2000] ;  /* 0x0020000a02087981 */ /* 0x000f62000c1e1b00 */
[----:B------:R-:W1:Y:S03]  /*0590*/  LDCU UR13, c[0x0][0x388] ;  /* 0x00007100ff0d77ac */ /* 0x000e660008000800 */
[----:B------:R-:W5:Y:S01]  /*05a0*/  LDG.E.64 R12, desc[UR10][R2.64+0x1800] ;  /* 0x0018000a020c7981 */ /* 0x000f62000c1e1b00 */
[----:B------:R-:W1:Y:S03]  /*05b0*/  LDCU.U8 UR12, c[0x0][0x410] ;  /* 0x00008200ff0c77ac */ /* 0x000e660008000000 */
[----:B------:R-:W5:Y:S01]  /*05c0*/  LDG.E.64 R16, desc[UR10][R2.64+0x1000] ;  /* 0x0010000a02107981 */ /* 0x000f62000c1e1b00 */
[----:B------:R-:W1:Y:S03]  /*05d0*/  LDCU UR18, c[0x0][0x400] ;  /* 0x00008000ff1277ac */ /* 0x000e660008000800 */
[----:B------:R-:W5:Y:S01]  /*05e0*/  LDG.E.64 R20, desc[UR10][R2.64+0x800] ;  /* 0x0008000a02147981 */ /* 0x000f62000c1e1b00 */
[----:B------:R-:W1:Y:S03]  /*05f0*/  LDCU.64 UR8, c[0x0][0x478] ;  /* 0x00008f00ff0877ac */ /* 0x000e660008000a00 */
[----:B------:R1:W5:Y:S01]  /*0600*/  LDG.E.64 R24, desc[UR10][R2.64] ;  /* 0x0000000a02187981 */ /* 0x000362000c1e1b00 */
[----:B0-----:R-:W-:Y:S01]  /*0610*/  CS2R R4, SRZ ;  /* 0x0000000000047805 */ /* 0x001fe2000001ff00 */
[----:B------:R-:W0:Y:S01]  /*0620*/  LDCU.64 UR14, c[0x0][0x438] ;  /* 0x00008700ff0e77ac */ /* 0x000e220008000a00 */
[----:B------:R-:W0:Y:S01]  /*0630*/  LDCU.64 UR16, c[0x0][0x470] ;  /* 0x00008e00ff1077ac */ /* 0x000e220008000a00 */
[----:B-1----:R-:W-:-:S02]  /*0640*/  CS2R R2, SRZ ;  /* 0x0000000000027805 */ /* 0x002fc4000001ff00 */
[--C-:B---3--:R-:W-:Y:S01]  /*0650*/  SHF.R.U32.HI R126, RZ, 0x10, R7.reuse ;  /* 0x00000010ff7e7819 */ /* 0x108fe20000011607 */
[C---:B------:R-:W-:Y:S01]  /*0660*/  IMAD.U32 R165, R6.reuse, 0x10000, RZ ;  /* 0x0001000006a57824 */ /* 0x040fe200078e00ff */
[----:B------:R-:W-:Y:S01]  /*0670*/  SHF.R.U64 R127, R6, 0x10, R7 ;  /* 0x00000010067f7819 */ /* 0x000fe20000001207 */
[----:B------:R-:W-:Y:S01]  /*0680*/  IMAD.U32 R164, R7, 0x10000, RZ ;  /* 0x0001000007a47824 */ /* 0x000fe200078e00ff */
[C-C-:B--2---:R-:W-:Y:S01]  /*0690*/  SHF.R.U64 R125, R10.reuse, 0x10, R11.reuse ;  /* 0x000000100a7d7819 */ /* 0x144fe2000000120b */
[----:B------:R-:W-:Y:S01]  /*06a0*/  IMAD.U32 R163, R10, 0x10000, RZ ;  /* 0x000100000aa37824 */ /* 0x000fe200078e00ff */
[----:B------:R-:W-:Y:S01]  /*06b0*/  SHF.R.U32.HI R124, RZ, 0x10, R11 ;  /* 0x00000010ff7c7819 */ /* 0x000fe2000001160b */
[----:B------:R-:W-:Y:S01]  /*06c0*/  IMAD.U32 R162, R11, 0x10000, RZ ;  /* 0x000100000ba27824 */ /* 0x000fe200078e00ff */
[C-C-:B----4-:R-:W-:Y:S01]  /*06d0*/  SHF.R.U64 R123, R14.reuse, 0x10, R15.reuse ;  /* 0x000000100e7b7819 */ /* 0x150fe2000000120f */
[----:B------:R-:W-:Y:S01]  /*06e0*/  IMAD.U32 R161, R14, 0x10000, RZ ;  /* 0x000100000ea17824 */ /* 0x000fe200078e00ff */
[----:B------:R-:W-:-:S02]  /*06f0*/  SHF.R.U32.HI R122, RZ, 0x10, R15 ;  /* 0x00000010ff7a7819 */ /* 0x000fc4000001160f */
[----:B------:R-:W-:Y:S02]  /*0700*/  CS2R R10, SRZ ;  /* 0x00000000000a7805 */ /* 0x000fe4000001ff00 */
[--C-:B-----5:R-:W-:Y:S01]  /*0710*/  SHF.R.U32.HI R120, RZ, 0x10, R19.reuse ;  /* 0x00000010ff787819 */ /* 0x120fe20000011613 */
[C---:B------:R-:W-:Y:S01]  /*0720*/  IMAD.U32 R159, R18.reuse, 0x10000, RZ ;  /* 0x00010000129f7824 */ /* 0x040fe200078e00ff */
[----:B------:R-:W-:Y:S01]  /*0730*/  SHF.R.U64 R121, R18, 0x10, R19 ;  /* 0x0000001012797819 */ /* 0x000fe20000001213 */
[----:B------:R-:W-:Y:S01]  /*0740*/  IMAD.U32 R158, R19, 0x10000, RZ ;  /* 0x00010000139e7824 */ /* 0x000fe200078e00ff */
[C-C-:B------:R-:W-:Y:S01]  /*0750*/  SHF.R.U64 R119, R22.reuse, 0x10, R23.reuse ;  /* 0x0000001016777819 */ /* 0x140fe20000001217 */
[----:B------:R-:W-:Y:S01]  /*0760*/  IMAD.U32 R157, R22, 0x10000, RZ ;  /* 0x00010000169d7824 */ /* 0x000fe200078e00ff */
[----:B------:R-:W-:Y:S01]  /*0770*/  SHF.R.U32.HI R118, RZ, 0x10, R23 ;  /* 0x00000010ff767819 */ /* 0x000fe20000011617 */
[----:B------:R-:W-:Y:S01]  /*0780*/  IMAD.U32 R156, R23, 0x10000, RZ ;  /* 0x00010000179c7824 */ /* 0x000fe200078e00ff */
[C-C-:B------:R-:W-:Y:S01]  /*0790*/  SHF.R.U64 R117, R8.reuse, 0x10, R9.reuse ;  /* 0x0000001008757819 */ /* 0x140fe20000001209 */
[----:B------:R-:W-:Y:S01]  /*07a0*/  IMAD.U32 R155, R8, 0x10000, RZ ;  /* 0x00010000089b7824 */ /* 0x000fe200078e00ff */
[----:B------:R-:W-:-:S02]  /*07b0*/  SHF.R.U32.HI R116, RZ, 0x10, R9 ;  /* 0x00000010ff747819 */ /* 0x000fc40000011609 */
[----:B------:R-:W-:Y:S02]  /*07c0*/  CS2R R22, SRZ ;  /* 0x0000000000167805 */ /* 0x000fe4000001ff00 */
[--C-:B------:R-:W-:Y:S01]  /*07d0*/  SHF.R.U32.HI R114, RZ, 0x10, R13.reuse ;  /* 0x00000010ff727819 */ /* 0x100fe2000001160d */
        /* <DEDUP_REMOVED lines=15> */
[----:B------:R-:W-:Y:S02]  /*08d0*/  SHF.L.U32 R160, R15, 0x10, RZ ;  /* 0x000000100fa07819 */ /* 0x000fe400000006ff */
[----:B------:R-:W-:Y:S02]  /*08e0*/  CS2R R24, SRZ ;  /* 0x0000000000187805 */ /* 0x000fe4000001ff00 */
[----:B------:R-:W-:-:S02]  /*08f0*/  SHF.L.U32 R154, R9, 0x10, RZ ;  /* 0x00000010099a7819 */ /* 0x000fc400000006ff */
[----:B------:R-:W-:Y:S02]  /*0900*/  CS2R R16, SRZ ;  /* 0x0000000000107805 */ /* 0x000fe4000001ff00 */
[----:B------:R-:W-:Y:S02]  /*0910*/  SHF.L.U32 R148, R21, 0x10, RZ ;  /* 0x0000001015947819 */ /* 0x000fe400000006ff */
[----:B------:R-:W-:Y:S02]  /*0920*/  CS2R R20, SRZ ;  /* 0x0000000000147805 */ /* 0x000fe4000001ff00 */
[----:B------:R-:W-:Y:S02]  /*0930*/  CS2R R14, SRZ ;  /* 0x00000000000e7805 */ /* 0x000fe4000001ff00 */
[----:B------:R-:W-:Y:S02]  /*0940*/  CS2R R12, SRZ ;  /* 0x00000000000c7805 */ /* 0x000fe4000001ff00 */
[----:B------:R-:W-:-:S02]  /*0950*/  CS2R R8, SRZ ;  /* 0x0000000000087805 */ /* 0x000fc4000001ff00 */
[----:B------:R-:W-:Y:S02]  /*0960*/  CS2R R6, SRZ ;  /* 0x0000000000067805 */ /* 0x000fe4000001ff00 */
[----:B------:R-:W-:Y:S01]  /*0970*/  SHF.L.U32 R127, R127, 0x10, RZ ;  /* 0x000000107f7f7819 */ /* 0x000fe200000006ff */
[----:B------:R-:W-:Y:S01]  /*0980*/  IMAD.U32 R126, R126, 0x10000, RZ ;  /* 0x000100007e7e7824 */ /* 0x000fe200078e00ff */
[----:B------:R-:W-:Y:S01]  /*0990*/  SHF.L.U32 R121, R121, 0x10, RZ ;  /* 0x0000001079797819 */ /* 0x000fe200000006ff */
[----:B------:R-:W-:Y:S01]  /*09a0*/  IMAD.U32 R125, R125, 0x10000, RZ ;  /* 0x000100007d7d7824 */ /* 0x000fe200078e00ff */
[----:B------:R-:W-:Y:S01]  /*09b0*/  SHF.L.U32 R115, R115, 0x10, RZ ;  /* 0x0000001073737819 */ /* 0x000fe200000006ff */
[----:B------:R-:W-:Y:S01]  /*09c0*/  IMAD.U32 R124, R124, 0x10000, RZ ;  /* 0x000100007c7c7824 */ /* 0x000fe200078e00ff */
[----:B------:R-:W-:Y:S01]  /*09d0*/  SHF.L.U32 R109, R109, 0x10, RZ ;  /* 0x000000106d6d7819 */ /* 0x000fe200000006ff */
[----:B------:R-:W-:Y:S02]  /*09e0*/  IMAD.U32 R123, R123, 0x10000, RZ ;  /* 0x000100007b7b7824 */ /* 0x000fe400078e00ff */
[----:B------:R-:W-:-:S02]  /*09f0*/  IMAD.U32 R122, R122, 0x10000, RZ ;  /* 0x000100007a7a7824 */ /* 0x000fc400078e00ff */
[----:B------:R-:W-:Y:S02]  /*0a00*/  IMAD.U32 R120, R120, 0x10000, RZ ;  /* 0x0001000078787824 */ /* 0x000fe400078e00ff */
[----:B------:R-:W-:Y:S02]  /*0a10*/  IMAD.U32 R119, R119, 0x10000, RZ ;  /* 0x0001000077777824 */ /* 0x000fe400078e00ff */
[----:B------:R-:W-:Y:S02]  /*0a20*/  IMAD.U32 R118, R118, 0x10000, RZ ;  /* 0x0001000076767824 */ /* 0x000fe400078e00ff */
[----:B------:R-:W-:Y:S02]  /*0a30*/  IMAD.U32 R117, R117, 0x10000, RZ ;  /* 0x0001000075757824 */ /* 0x000fe400078e00ff */
[----:B------:R-:W-:Y:S02]  /*0a40*/  IMAD.U32 R116, R116, 0x10000, RZ ;  /* 0x0001000074747824 */ /* 0x000fe400078e00ff */
[----:B------:R-:W-:-:S02]  /*0a50*/  IMAD.U32 R114, R114, 0x10000, RZ ;  /* 0x0001000072727824 */ /* 0x000fc400078e00ff */
[----:B------:R-:W-:Y:S02]  /*0a60*/  IMAD.U32 R113, R113, 0x10000, RZ ;  /* 0x0001000071717824 */ /* 0x000fe400078e00ff */
[----:B------:R-:W-:Y:S02]  /*0a70*/  IMAD.U32 R112, R112, 0x10000, RZ ;  /* 0x0001000070707824 */ /* 0x000fe400078e00ff */
[----:B------:R-:W-:Y:S02]  /*0a80*/  IMAD.U32 R111, R111, 0x10000, RZ ;  /* 0x000100006f6f7824 */ /* 0x000fe400078e00ff */
[----:B------:R-:W-:Y:S02]  /*0a90*/  IMAD.U32 R110, R110, 0x10000, RZ ;  /* 0x000100006e6e7824 */ /* 0x000fe400078e00ff */
[----:B0-----:R-:W-:-:S07]  /*0aa0*/  IMAD.U32 R108, R108, 0x10000, RZ ;  /* 0x000100006c6c7824 */ /* 0x001fce00078e00ff */
.L_x_387:
[----:B0-2---:R-:W0:Y:S01]  /*0ab0*/  LDC.64 R56, c[0x0][0x3a8] ;  /* 0x0000ea00ff387b82 */ /* 0x005e220000000a00 */
[----:B------:R-:W-:-:S05]  /*0ac0*/  IMAD R0, R144, UR13, RZ ;  /* 0x0000000d90007c24 */ /* 0x000fca000f8e02ff */
[----:B------:R-:W-:Y:S02]  /*0ad0*/  SHF.R.S32.HI R59, RZ, 0x1f, R0 ;  /* 0x0000001fff3b7819 */ /* 0x000fe40000011400 */
[----:B-1----:R-:W1:Y:S02]  /*0ae0*/  LDC.64 R78, c[0x0][0x430] ;  /* 0x00010c00ff4e7b82 */ /* 0x002e640000000a00 */
[----:B------:R-:W-:-:S04]  /*0af0*/  LEA.HI R59, R59, R0, RZ, 0x2 ;  /* 0x000000003b3b7211 */ /* 0x000fc800078f10ff */
[----:B------:R-:W-:Y:S02]  /*0b00*/  LEA.HI.SX32 R107, R59, R140, 0x1e ;  /* 0x0000008c3b6b7211 */ /* 0x000fe400078ff2ff */
[----:B------:R-:W2:Y:S03]  /*0b10*/  LDC.64 R74, c[0x0][0x428] ;  /* 0x00010a00ff4a7b82 */ /* 0x000ea60000000a00 */
[----:B------:R-:W-:-:S05]  /*0b20*/  VIADD R104, R107, 0x300 ;  /* 0x000003006b687836 */ /* 0x000fca0000000000 */
[----:B------:R-:W3:Y:S01]  /*0b30*/  LDC.64 R182, c[0x0][0x3c0] ;  /* 0x0000f000ffb67b82 */ /* 0x000ee20000000a00 */
[C---:B------:R-:W-:Y:S02]  /*0b40*/  VIADD R106, R107.reuse, 0x100 ;  /* 0x000001006b6a7836 */ /* 0x040fe40000000000 */
[----:B------:R-:W-:Y:S02]  /*0b50*/  VIADD R105, R107, 0x200 ;  /* 0x000002006b697836 */ /* 0x000fe40000000000 */
[----:B0-----:R-:W-:-:S04]  /*0b60*/  IMAD.WIDE.U32 R64, R104, 0x8, R56 ;  /* 0x0000000868407825 */ /* 0x001fc800078e0038 */
[C---:B------:R-:W-:Y:S02]  /*0b70*/  VIADD R103, R107.reuse, 0x400 ;  /* 0x000004006b677836 */ /* 0x040fe40000000000 */
[--C-:B------:R-:W-:Y:S01]  /*0b80*/  IMAD.WIDE.U32 R180, R107, 0x8, R56.reuse ;  /* 0x000000086bb47825 */ /* 0x100fe200078e0038 */
[----:B------:R-:W4:Y:S03]  /*0b90*/  LDG.E.64 R64, desc[UR10][R64.64] ;  /* 0x0000000a40407981 */ /* 0x000f26000c1e1b00 */
[C---:B------:R-:W-:Y:S02]  /*0ba0*/  IMAD.WIDE.U32 R174, R106.reuse, 0x8, R56 ;  /* 0x000000086aae7825 */ /* 0x040fe400078e0038 */
[----:B------:R-:W4:Y:S02]  /*0bb0*/  LDG.E.64 R180, desc[UR10][R180.64] ;  /* 0x0000000ab4b47981 */ /* 0x000f24000c1e1b00 */
[----:B-1----:R-:W-:-:S02]  /*0bc0*/  IMAD.WIDE.U32 R140, R106, 0x8, R78 ;  /* 0x000000086a8c7825 */ /* 0x002fc400078e004e */
[----:B------:R-:W4:Y:S02]  /*0bd0*/  LDG.E.64 R174, desc[UR10][R174.64] ;  /* 0x0000000aaeae7981 */ /* 0x000f24000c1e1b00 */
[C---:B------:R-:W-:Y:S02]  /*0be0*/  IMAD.WIDE.U32 R138, R105.reuse, 0x8, R56 ;  /* 0x00000008698a7825 */ /* 0x040fe400078e0038 */
[----:B------:R-:W4:Y:S02]  /*0bf0*/  LDG.E.64 R140, desc[UR10][R140.64] ;  /* 0x0000000a8c8c7981 */ /* 0x000f24000c1e1b00 */
[--C-:B------:R-:W-:Y:S02]  /*0c00*/  IMAD.WIDE.U32 R66, R104, 0x8, R78.reuse ;  /* 0x0000000868427825 */ /* 0x100fe400078e004e */
[----:B------:R-:W4:Y:S02]  /*0c10*/  LDG.E.64 R138, desc[UR10][R138.64] ;  /* 0x0000000a8a8a7981 */ /* 0x000f24000c1e1b00 */
[----:B------:R-:W-:-:S02]  /*0c20*/  IMAD.WIDE.U32 R72, R105, 0x8, R78 ;  /* 0x0000000869487825 */ /* 0x000fc400078e004e */
[----:B------:R-:W4:Y:S02]  /*0c30*/  LDG.E.64 R66, desc[UR10][R66.64] ;  /* 0x0000000a42427981 */ /* 0x000f24000c1e1b00 */
[----:B------:R-:W-:Y:S02]  /*0c40*/  IMAD.WIDE.U32 R56, R103, 0x8, R56 ;  /* 0x0000000867387825 */ /* 0x000fe400078e0038 */
[----:B------:R-:W4:Y:S02]  /*0c50*/  LDG.E.64 R72, desc[UR10][R72.64] ;  /* 0x0000000a48487981 */ /* 0x000f24000c1e1b00 */
[C---:B--2---:R-:W-:Y:S02]  /*0c60*/  IMAD.WIDE.U32 R178, R107.reuse, 0x8, R74 ;  /* 0x000000086bb27825 */ /* 0x044fe400078e004a */
        /* <DEDUP_REMOVED lines=8> */
[----:B------:R-:W2:Y:S02]  /*0cf0*/  LDG.E.64 R76, desc[UR10][R76.64] ;  /* 0x0000000a4c4c7981 */ /* 0x000ea4000c1e1b00 */
[C---:B------:R-:W-:Y:S02]  /*0d00*/  IMAD.WIDE.U32 R74, R103.reuse, 0x8, R74 ;  /* 0x00000008674a7825 */ /* 0x040fe400078e004a */
[----:B------:R-:W2:Y:S02]  /*0d10*/  LDG.E.64 R58, desc[UR10][R58.64] ;  /* 0x0000000a3a3a7981 */ /* 0x000ea4000c1e1b00 */
[----:B------:R-:W-:Y:S02]  /*0d20*/  IMAD.WIDE.U32 R78, R103, 0x8, R78 ;  /* 0x00000008674e7825 */ /* 0x000fe400078e004e */
[----:B------:R-:W2:Y:S04]  /*0d30*/  LDG.E.64 R74, desc[UR10][R74.64] ;  /* 0x0000000a4a4a7981 */ /* 0x000ea8000c1e1b00 */
[----:B------:R-:W2:Y:S01]  /*0d40*/  LDG.E.64 R78, desc[UR10][R78.64] ;  /* 0x0000000a4e4e7981 */ /* 0x000ea2000c1e1b00 */
[----:B---3--:R-:W-:-:S02]  /*0d50*/  IMAD.WIDE R204, R144, 0x4, R182 ;  /* 0x0000000490cc7825 */ /* 0x008fc400078e02b6 */
[----:B------:R-:W0:Y:S04]  /*0d60*/  LDC.64 R182, c[0x0][0x3c8] ;  /* 0x0000f200ffb67b82 */ /* 0x000e280000000a00 */
[----:B------:R1:W3:Y:S01]  /*0d70*/  LDG.E R204, desc[UR10][R204.64] ;  /* 0x0000000acccc7981 */ /* 0x0002e2000c1e1900 */
[----:B0-----:R-:W-:-:S05]  /*0d80*/  IMAD.WIDE R182, R144, 0x4, R182 ;  /* 0x0000000490b67825 */ /* 0x001fca00078e02b6 */
[----:B------:R0:W3:Y:S01]  /*0d90*/  LDG.E R102, desc[UR10][R182.64] ;  /* 0x0000000ab6667981 */ /* 0x0000e2000c1e1900 */
[----:B------:R-:W-:Y:S02]  /*0da0*/  ISETP.NE.U32.AND P1, PT, RZ, UR16, PT ;  /* 0x00000010ff007c0c */ /* 0x000fe4000bf25070 */
[----:B------:R-:W-:Y:S02]  /*0db0*/  ISETP.NE.U32.AND P0, PT, RZ, UR14, PT ;  /* 0x0000000eff007c0c */ /* 0x000fe4000bf05070 */
[----:B------:R-:W-:Y:S02]  /*0dc0*/  ISETP.NE.AND.EX P1, PT, RZ, UR17, PT, P1 ;  /* 0x00000011ff007c0c */ /* 0x000fe4000bf25310 */
[----:B------:R-:W-:Y:S02]  /*0dd0*/  ISETP.NE.AND.EX P0, PT, RZ, UR15, PT, P0 ;  /* 0x0000000fff007c0c */ /* 0x000fe4000bf05300 */
[----:B------:R-:W-:Y:S02]  /*0de0*/  ISETP.NE.AND P3, PT, RZ, UR12, PT ;  /* 0x0000000cff007c0c */ /* 0x000fe4000bf65270 */
[----:B----4-:R-:W-:Y:S01]  /*0df0*/  MOV R216, R64 ;  /* 0x0000004000d87202 */ /* 0x010fe20000000f00 */
[--C-:B------:R-:W-:Y:S01]  /*0e00*/  IMAD.MOV.U32 R211, RZ, RZ, R65.reuse ;  /* 0x000000ffffd37224 */ /* 0x100fe200078e0041 */
[----:B------:R-:W-:-:S02]  /*0e10*/  SHF.R.U64 R209, R64, 0x10, R65 ;  /* 0x0000001040d17819 */ /* 0x000fc40000001241 */
[----:B------:R-:W-:-:S03]  /*0e20*/  SHF.R.U32.HI R213, RZ, 0x10, R65 ;  /* 0x00000010ffd57819 */ /* 0x000fc60000011641 */
[----:B------:R-:W4:Y:S01]  /*0e30*/  @P1 LDC.64 R64, c[0x0][0x3b8] ;  /* 0x0000ee00ff401b82 */ /* 0x000f220000000a00 */
[----:B------:R-:W-:Y:S01]  /*0e40*/  MOV R208, R180 ;  /* 0x000000b400d07202 */ /* 0x000fe20000000f00 */
[--C-:B------:R-:W-:Y:S01]  /*0e50*/  IMAD.MOV.U32 R223, RZ, RZ, R181.reuse ;  /* 0x000000ffffdf7224 */ /* 0x100fe200078e00b5 */
[--C-:B------:R-:W-:Y:S02]  /*0e60*/  SHF.R.U64 R222, R180, 0x10, R181.reuse ;  /* 0x00000010b4de7819 */ /* 0x100fe400000012b5 */
[----:B------:R-:W-:Y:S01]  /*0e70*/  SHF.R.U32.HI R206, RZ, 0x10, R181 ;  /* 0x00000010ffce7819 */ /* 0x000fe200000116b5 */
[----:B------:R-:W-:Y:S01]  /*0e80*/  IMAD.MOV.U32 R198, RZ, RZ, R140 ;  /* 0x000000ffffc67224 */ /* 0x000fe200078e008c */
[--C-:B------:R-:W-:Y:S01]  /*0e90*/  SHF.R.U64 R196, R140, 0x10, R141.reuse ;  /* 0x000000108cc47819 */ /* 0x100fe2000000128d */
[--C-:B------:R-:W-:Y:S01]  /*0ea0*/  IMAD.MOV.U32 R215, RZ, RZ, R141.reuse ;  /* 0x000000ffffd77224 */ /* 0x100fe200078e008d */
[----:B------:R-:W-:Y:S02]  /*0eb0*/  SHF.R.U32.HI R195, RZ, 0x10, R141 ;  /* 0x00000010ffc37819 */ /* 0x000fe4000001168d */
[----:B------:R-:W4:Y:S01]  /*0ec0*/  @P0 LDC.64 R140, c[0x0][0x438] ;  /* 0x00010e00ff8c0b82 */ /* 0x000f220000000a00 */
[----:B------:R-:W-:Y:S01]  /*0ed0*/  IMAD.MOV.U32 R186, RZ, RZ, R66 ;  /* 0x000000ffffba7224 */ /* 0x000fe200078e0042 */
[--C-:B------:R-:W-:Y:S01]  /*0ee0*/  SHF.R.U64 R224, R66, 0x10, R67.reuse ;  /* 0x0000001042e07819 */ /* 0x100fe20000001243 */
[--C-:B------:R-:W-:Y:S01]  /*0ef0*/  IMAD.MOV.U32 R225, RZ, RZ, R67.reuse ;  /* 0x000000ffffe17224 */ /* 0x100fe200078e0043 */
[----:B------:R-:W-:Y:S01]  /*0f00*/  SHF.R.U32.HI R226, RZ, 0x10, R67 ;  /* 0x00000010ffe27819 */ /* 0x000fe20000011643 */
[----:B------:R-:W-:Y:S01]  /*0f10*/  IMAD.MOV.U32 R190, RZ, RZ, R72 ;  /* 0x000000ffffbe7224 */ /* 0x000fe200078e0048 */
[--C-:B------:R-:W-:Y:S01]  /*0f20*/  SHF.R.U64 R189, R72, 0x10, R73.reuse ;  /* 0x0000001048bd7819 */ /* 0x100fe20000001249 */
[--C-:B------:R-:W-:Y:S01]  /*0f30*/  IMAD.MOV.U32 R187, RZ, RZ, R73.reuse ;  /* 0x000000ffffbb7224 */ /* 0x100fe200078e0049 */
[----:B------:R-:W-:Y:S01]  /*0f40*/  SHF.R.U32.HI R185, RZ, 0x10, R73 ;  /* 0x00000010ffb97819 */ /* 0x000fe20000011649 */
[----:B------:R-:W4:Y:S01]  /*0f50*/  @P0 LDC.64 R66, c[0x0][0x438] ;  /* 0x00010e00ff420b82 */ /* 0x000f220000000a00 */
[----:B--2---:R-:W-:Y:S01]  /*0f60*/  IMAD.MOV.U32 R217, RZ, RZ, R56 ;  /* 0x000000ffffd97224 */ /* 0x004fe200078e0038 */
[--C-:B------:R-:W-:Y:S01]  /*0f70*/  SHF.R.U64 R218, R56, 0x10, R57.reuse ;  /* 0x0000001038da7819 */ /* 0x100fe20000001239 */
[--C-:B------:R-:W-:Y:S01]  /*0f80*/  IMAD.MOV.U32 R219, RZ, RZ, R57.reuse ;  /* 0x000000ffffdb7224 */ /* 0x100fe200078e0039 */
[----:B------:R-:W-:Y:S01]  /*0f90*/  SHF.R.U32.HI R220, RZ, 0x10, R57 ;  /* 0x00000010ffdc7819 */ /* 0x000fe20000011639 */
[----:B------:R-:W-:Y:S01]  /*0fa0*/  IMAD.MOV.U32 R238, RZ, RZ, R178 ;  /* 0x000000ffffee7224 */ /* 0x000fe200078e00b2 */
[--C-:B------:R-:W-:Y:S01]  /*0fb0*/  SHF.R.U64 R236, R178, 0x10, R179.reuse ;  /* 0x00000010b2ec7819 */ /* 0x100fe200000012b3 */
[----:B------:R-:W-:Y:S01]  /*0fc0*/  IMAD.MOV.U32 R237, RZ, RZ, R179 ;  /* 0x000000ffffed7224 */ /* 0x000fe200078e00b3 */
[--C-:B------:R-:W-:Y:S01]  /*0fd0*/  SHF.R.U64 R234, R176, 0x10, R177.reuse ;  /* 0x00000010b0ea7819 */ /* 0x100fe200000012b1 */
[----:B------:R-:W-:Y:S01]  /*0fe0*/  IMAD.MOV.U32 R210, RZ, RZ, R176 ;  /* 0x000000ffffd27224 */ /* 0x000fe200078e00b0 */
[--C-:B------:R-:W-:Y:S01]  /*0ff0*/  SHF.R.U32.HI R232, RZ, 0x10, R177.reuse ;  /* 0x00000010ffe87819 */ /* 0x100fe200000116b1 */
[----:B------:R-:W-:Y:S01]  /*1000*/  IMAD.MOV.U32 R233, RZ, RZ, R177 ;  /* 0x000000ffffe97224 */ /* 0x000fe200078e00b1 */
[----:B------:R-:W2:Y:S01]  /*1010*/  @P1 LDC.64 R72, c[0x0][0x3b8] ;  /* 0x0000ee00ff481b82 */ /* 0x000ea20000000a00 */
[----:B------:R-:W-:Y:S01]  /*1020*/  SHF.R.U32.HI R230, RZ, 0x10, R179 ;  /* 0x00000010ffe67819 */ /* 0x000fe200000116b3 */
[----:B-1----:R-:W-:Y:S01]  /*1030*/  IMAD.MOV.U32 R205, RZ, RZ, R139 ;  /* 0x000000ffffcd7224 */ /* 0x002fe200078e008b */
[----:B------:R-:W-:Y:S01]  /*1040*/  MOV R214, R138 ;  /* 0x0000008a00d67202 */ /* 0x000fe20000000f00 */
[----:B------:R-:W-:Y:S01]  /*1050*/  IMAD.MOV.U32 R194, RZ, RZ, R76 ;  /* 0x000000ffffc27224 */ /* 0x000fe200078e004c */
[--C-:B------:R-:W-:Y:S01]  /*1060*/  SHF.R.U64 R192, R76, 0x10, R77.reuse ;  /* 0x000000104cc07819 */ /* 0x100fe2000000124d */
[--C-:B------:R-:W-:Y:S01]  /*1070*/  IMAD.MOV.U32 R193, RZ, RZ, R77.reuse ;  /* 0x000000ffffc17224 */ /* 0x100fe200078e004d */
[----:B------:R-:W-:Y:S01]  /*1080*/  SHF.R.U32.HI R191, RZ, 0x10, R77 ;  /* 0x00000010ffbf7819 */ /* 0x000fe2000001164d */
[----:B------:R-:W1:Y:S01]  /*1090*/  @P1 LDC.64 R56, c[0x0][0x3b8] ;  /* 0x0000ee00ff381b82 */ /* 0x000e620000000a00 */
[--C-:B------:R-:W-:Y:S01]  /*10a0*/  SHF.R.U64 R203, R138, 0x10, R139.reuse ;  /* 0x000000108acb7819 */ /* 0x100fe2000000128b */
[----:B------:R-:W-:Y:S01]  /*10b0*/  IMAD.MOV.U32 R188, RZ, RZ, R58 ;  /* 0x000000ffffbc7224 */ /* 0x000fe200078e003a */
[----:B------:R-:W-:Y:S01]  /*10c0*/  SHF.R.U32.HI R207, RZ, 0x10, R139 ;  /* 0x00000010ffcf7819 */ /* 0x000fe2000001168b */
[----:B------:R-:W-:Y:S01]  /*10d0*/  IMAD.MOV.U32 R177, RZ, RZ, R75 ;  /* 0x000000ffffb17224 */ /* 0x000fe200078e004b */
[----:B------:R-:W-:Y:S01]  /*10e0*/  MOV R184, R74 ;  /* 0x0000004a00b87202 */ /* 0x000fe20000000f00 */
[----:B------:R-:W-:Y:S01]  /*10f0*/  IMAD.MOV.U32 R179, RZ, RZ, R59 ;  /* 0x000000ffffb37224 */ /* 0x000fe200078e003b */
[--C-:B------:R-:W-:Y:S01]  /*1100*/  SHF.R.U64 R176, R74, 0x10, R75.reuse ;  /* 0x000000104ab07819 */ /* 0x100fe2000000124b */
[----:B------:R-:W1:Y:S01]  /*1110*/  LDC.64 R76, c[0x0][0x3b0] ;  /* 0x0000ec00ff4c7b82 */ /* 0x000e620000000a00 */
[----:B------:R-:W-:Y:S01]  /*1120*/  SHF.R.U32.HI R178, RZ, 0x10, R75 ;  /* 0x00000010ffb27819 */ /* 0x000fe2000001164b */
[----:B------:R-:W-:Y:S01]  /*1130*/  IMAD.MOV.U32 R0, RZ, RZ, R78 ;  /* 0x000000ffff007224 */ /* 0x000fe200078e004e */
[--C-:B------:R-:W-:Y:S01]  /*1140*/  SHF.R.U64 R180, R78, 0x10, R79.reuse ;  /* 0x000000104eb47819 */ /* 0x100fe2000000124f */
[--C-:B------:R-:W-:Y:S01]  /*1150*/  IMAD.MOV.U32 R181, RZ, RZ, R79.reuse ;  /* 0x000000ffffb57224 */ /* 0x100fe200078e004f */
[----:B0-----:R-:W-:-:S02]  /*1160*/  SHF.R.U32.HI R182, RZ, 0x10, R79 ;  /* 0x00000010ffb67819 */ /* 0x001fc4000001164f */
[--C-:B------:R-:W-:Y:S01]  /*1170*/  SHF.R.U64 R183, R58, 0x10, R59.reuse ;  /* 0x000000103ab77819 */ /* 0x100fe2000000123b */
[----:B------:R-:W0:Y:S01]  /*1180*/  @P0 LDC.64 R74, c[0x0][0x438] ;  /* 0x00010e00ff4a0b82 */ /* 0x000e220000000a00 */
[----:B------:R-:W-:Y:S01]  /*1190*/  SHF.R.U32.HI R221, RZ, 0x10, R59 ;  /* 0x00000010ffdd7819 */ /* 0x000fe2000001163b */
[----:B------:R-:W-:Y:S01]  /*11a0*/  IMAD.MOV.U32 R202, RZ, RZ, R142 ;  /* 0x000000ffffca7224 */ /* 0x000fe200078e008e */
[--C-:B------:R-:W-:Y:S01]  /*11b0*/  SHF.R.U64 R228, R142, 0x10, R143.reuse ;  /* 0x000000108ee47819 */ /* 0x100fe2000000128f */
[--C-:B------:R-:W-:Y:S01]  /*11c0*/  IMAD.MOV.U32 R229, RZ, RZ, R143.reuse ;  /* 0x000000ffffe57224 */ /* 0x100fe200078e008f */
[----:B------:R-:W-:-:S03]  /*11d0*/  SHF.R.U32.HI R200, RZ, 0x10, R143 ;  /* 0x00000010ffc87819 */ /* 0x000fc6000001168f */
[----:B------:R-:W0:Y:S08]  /*11e0*/  @P1 LDC.64 R78, c[0x0][0x3b8] ;  /* 0x0000ee00ff4e1b82 */ /* 0x000e300000000a00 */
[----:B------:R-:W0:Y:S08]  /*11f0*/  @P0 LDC.64 R138, c[0x0][0x438] ;  /* 0x00010e00ff8a0b82 */ /* 0x000e300000000a00 */
[----:B------:R-:W0:Y:S08]  /*1200*/  @P0 LDC.64 R58, c[0x0][0x438] ;  /* 0x00010e00ff3a0b82 */ /* 0x000e300000000a00 */
[----:B------:R-:W0:Y:S01]  /*1210*/  @P1 LDC.64 R142, c[0x0][0x3b8] ;  /* 0x0000ee00ff8e1b82 */ /* 0x000e220000000a00 */
[----:B----4-:R-:W-:Y:S01]  /*1220*/  @P1 IMAD.WIDE.U32 R64, R106, 0x4, R64 ;  /* 0x000000046a401825 */ /* 0x010fe200078e0040 */
[----:B------:R-:W-:-:S02]  /*1230*/  SHF.R.U64 R197, R174, 0x10, R175 ;  /* 0x00000010aec57819 */ /* 0x000fc400000012af */
[----:B------:R-:W-:Y:S01]  /*1240*/  SHF.R.U32.HI R201, RZ, 0x10, R175 ;  /* 0x00000010ffc97819 */ /* 0x000fe200000116af */
[----:B------:R-:W-:Y:S01]  /*1250*/  @P0 IMAD.WIDE.U32 R140, R107, 0x8, R140 ;  /* 0x000000086b8c0825 */ /* 0x000fe200078e008c */
[----:B------:R3:W5:Y:S03]  /*1260*/  @P1 LDG.E R100, desc[UR10][R64.64] ;  /* 0x0000000a40641981 */ /* 0x000766000c1e1900 */
[C---:B------:R-:W-:Y:S01]  /*1270*/  @P0 IMAD.WIDE.U32 R66, R105.reuse, 0x8, R66 ;  /* 0x0000000869420825 */ /* 0x040fe200078e0042 */
[----:B------:R4:W5:Y:S03]  /*1280*/  @P0 LDG.E.64 R128, desc[UR10][R140.64] ;  /* 0x0000000a8c800981 */ /* 0x000966000c1e1b00 */
[----:B--2---:R-:W-:Y:S01]  /*1290*/  @P1 IMAD.WIDE.U32 R240, R105, 0x4, R72 ;  /* 0x0000000469f01825 */ /* 0x004fe200078e0048 */
[----:B------:R2:W5:Y:S01]  /*12a0*/  @P0 LDG.E.64 R132, desc[UR10][R66.64] ;  /* 0x0000000a42840981 */ /* 0x000562000c1e1b00 */
[----:B---3--:R-:W-:-:S02]  /*12b0*/  FSEL R64, R204, RZ, !P3 ;  /* 0x000000ffcc407208 */ /* 0x008fc40005800000 */
[----:B-1----:R-:W-:Y:S01]  /*12c0*/  @P1 IMAD.WIDE.U32 R56, R103, 0x4, R56 ;  /* 0x0000000467381825 */ /* 0x002fe200078e0038 */
[----:B------:R-:W-:Y:S01]  /*12d0*/  SHF.L.U32 R65, R208, 0x10, RZ ;  /* 0x00000010d0417819 */ /* 0x000fe200000006ff */
[----:B------:R-:W5:Y:S02]  /*12e0*/  @P1 LDG.E R99, desc[UR10][R240.64] ;  /* 0x0000000af0631981 */ /* 0x000f64000c1e1900 */
[----:B------:R-:W-:Y:S01]  /*12f0*/  IMAD.WIDE.U32 R72, R105, 0x4, R76 ;  /* 0x0000000469487825 */ /* 0x000fe200078e004c */
[----:B------:R-:W-:Y:S01]  /*1300*/  SHF.L.U32 R234, R234, 0x10, RZ ;  /* 0x00000010eaea7819 */ /* 0x000fe200000006ff */
[----:B------:R-:W5:Y:S02]  /*1310*/  @P1 LDG.E R97, desc[UR10][R56.64] ;  /* 0x0000000a38611981 */ /* 0x000f64000c1e1900 */
[----:B------:R-:W-:Y:S02]  /*1320*/  IMAD.U32 R235, R210, 0x10000, RZ ;  /* 0x00010000d2eb7824 */ /* 0x000fe400078e00ff */
[C---:B0-----:R-:W-:Y:S01]  /*1330*/  @P0 IMAD.WIDE.U32 R242, R104.reuse, 0x8, R74 ;  /* 0x0000000868f20825 */ /* 0x041fe200078e004a */
[----:B------:R-:W5:Y:S03]  /*1340*/  LDG.E R141, desc[UR10][R72.64] ;  /* 0x0000000a488d7981 */ /* 0x000f66000c1e1900 */
[----:B------:R-:W-:-:S04]  /*1350*/  @P1 IMAD.WIDE.U32 R78, R104, 0x4, R78 ;  /* 0x00000004684e1825 */ /* 0x000fc800078e004e */
[----:B----4-:R-:W-:Y:S01]  /*1360*/  FMUL.FTZ R140, R157, R235 ;  /* 0x000000eb9d8c7220 */ /* 0x010fe20000410000 */
[----:B------:R-:W-:-:S04]  /*1370*/  @P0 IMAD.WIDE.U32 R138, R103, 0x8, R138 ;  /* 0x00000008678a0825 */ /* 0x000fc800078e008a */
[----:B------:R-:W-:Y:S01]  /*1380*/  FADD.FTZ R208, -R64, R65 ;  /* 0x0000004140d07221 */ /* 0x000fe20000010100 */
[----:B------:R0:W5:Y:S01]  /*1390*/  @P0 LDG.E.64 R134, desc[UR10][R242.64] ;  /* 0x0000000af2860981 */ /* 0x000162000c1e1b00 */
[----:B------:R-:W-:-:S03]  /*13a0*/  @P0 IMAD.WIDE.U32 R58, R106, 0x8, R58 ;  /* 0x000000086a3a0825 */ /* 0x000fc600078e003a */
[----:B------:R1:W5:Y:S01]  /*13b0*/  @P1 LDG.E R98, desc[UR10][R78.64] ;  /* 0x0000000a4e621981 */ /* 0x000362000c1e1900 */
[----:B------:R-:W-:Y:S02]  /*13c0*/  IMAD.U32 R197, R197, 0x10000, RZ ;  /* 0x00010000c5c57824 */ /* 0x000fe400078e00ff */
[----:B--2---:R-:W-:Y:S01]  /*13d0*/  IMAD.U32 R67, R222, 0x10000, RZ ;  /* 0x00010000de437824 */ /* 0x004fe200078e00ff */
[----:B------:R2:W5:Y:S01]  /*13e0*/  @P0 LDG.E.64 R136, desc[UR10][R138.64] ;  /* 0x0000000a8a880981 */ /* 0x000562000c1e1b00 */
[----:B------:R-:W-:Y:S02]  /*13f0*/  IMAD.U32 R201, R201, 0x10000, RZ ;  /* 0x00010000c9c97824 */ /* 0x000fe400078e00ff */
[----:B------:R-:W-:Y:S01]  /*1400*/  IMAD.U32 R238, R238, 0x10000, RZ ;  /* 0x00010000eeee7824 */ /* 0x000fe200078e00ff */
[----:B------:R3:W5:Y:S01]  /*1410*/  @P0 LDG.E.64 R130, desc[UR10][R58.64] ;  /* 0x0000000a3a820981 */ /* 0x000762000c1e1b00 */
[----:B------:R-:W-:Y:S02]  /*1420*/  IMAD.MOV.U32 R199, RZ, RZ, R175 ;  /* 0x000000ffffc77224 */ /* 0x000fe400078e00af */
[----:B------:R-:W-:-:S04]  /*1430*/  @P1 IMAD.WIDE.U32 R142, R107, 0x4, R142 ;  /* 0x000000046b8e1825 */ /* 0x000fc800078e008e */
[----:B0-----:R-:W-:Y:S01]  /*1440*/  FADD.FTZ R243, -R64, R197 ;  /* 0x000000c540f37221 */ /* 0x001fe20000010100 */
[----:B-1----:R-:W-:Y:S01]  /*1450*/  SHF.L.U32 R79, R187, 0x10, RZ ;  /* 0x00000010bb4f7819 */ /* 0x002fe200000006ff */
[----:B------:R-:W-:Y:S02]  /*1460*/  IMAD.U32 R57, R205, 0x10000, RZ ;  /* 0x00010000cd397824 */ /* 0x000fe400078e00ff */
[----:B------:R-:W-:-:S04]  /*1470*/  IMAD.WIDE.U32 R74, R106, 0x4, R76 ;  /* 0x000000046a4a7825 */ /* 0x000fc800078e004c */
[----:B------:R-:W-:Y:S01]  /*1480*/  FADD.FTZ R197, -R64, R201 ;  /* 0x000000c940c57221 */ /* 0x000fe20000010100 */
[----:B------:R-:W-:Y:S01]  /*1490*/  FMUL.FTZ R56, R119, R234 ;  /* 0x000000ea77387220 */ /* 0x000fe20000410000 */
[----:B------:R-:W-:Y:S02]  /*14a0*/  IMAD.U32 R223, R223, 0x10000, RZ ;  /* 0x00010000dfdf7824 */ /* 0x000fe400078e00ff */
[----:B------:R-:W-:Y:S02]  /*14b0*/  IMAD.U32 R73, R220, 0x10000, RZ ;  /* 0x00010000dc497824 */ /* 0x000fe400078e00ff */
[----:B------:R-:W-:Y:S01]  /*14c0*/  FFMA.FTZ R187, R147, R238, R140 ;  /* 0x000000ee93bb7223 */ /* 0x000fe2000001008c */
[----:B------:R-:W-:Y:S02]  /*14d0*/  IMAD.U32 R251, R206, 0x10000, RZ ;  /* 0x00010000cefb7824 */ /* 0x000fe400078e00ff */
[----:B------:R-:W-:Y:S01]  /*14e0*/  FADD.FTZ R206, -R64, R67 ;  /* 0x0000004340ce7221 */ /* 0x000fe20000010100 */
[----:B--2---:R-:W-:-:S02]  /*14f0*/  IMAD.U32 R139, R179, 0x10000, RZ ;  /* 0x00010000b38b7824 */ /* 0x004fc400078e00ff */
[----:B------:R-:W-:Y:S01]  /*1500*/  FADD.FTZ R201, -R64, R57 ;  /* 0x0000003940c97221 */ /* 0x000fe20000010100 */
[----:B---3--:R-:W-:Y:S01]  /*1510*/  IMAD.WIDE.U32 R58, R104, 0x4, R76 ;  /* 0x00000004683a7825 */ /* 0x008fe200078e004c */
[----:B------:R-:W5:Y:S03]  /*1520*/  @P1 LDG.E R101, desc[UR10][R142.64] ;  /* 0x0000000a8e651981 */ /* 0x000f66000c1e1900 */
[----:B------:R-:W-:Y:S01]  /*1530*/  FADD.FTZ R204, -R64, R223 ;  /* 0x000000df40cc7221 */ /* 0x000fe20000010100 */
[----:B------:R-:W-:Y:S02]  /*1540*/  IMAD.U32 R209, R209, 0x10000, RZ ;  /* 0x00010000d1d17824 */ /* 0x000fe400078e00ff */
[----:B------:R-:W-:Y:S02]  /*1550*/  IMAD.U32 R236, R236, 0x10000, RZ ;  /* 0x00010000ecec7824 */ /* 0x000fe400078e00ff */
[----:B------:R-:W-:-:S02]  /*1560*/  IMAD.U32 R233, R233, 0x10000, RZ ;  /* 0x00010000e9e97824 */ /* 0x000fc400078e00ff */
[----:B------:R-:W-:Y:S02]  /*1570*/  IMAD.U32 R179, R0, 0x10000, RZ ;  /* 0x0001000000b37824 */ /* 0x000fe400078e00ff */
[----:B------:R-:W-:Y:S01]  /*1580*/  FMUL.FTZ R0, R102, R208 ;  /* 0x000000d066007220 */ /* 0x000fe20000410000 */
[----:B------:R-:W-:Y:S01]  /*1590*/  IMAD.U32 R211, R211, 0x10000, RZ ;  /* 0x00010000d3d37824 */ /* 0x000fe200078e00ff */
[----:B------:R-:W-:Y:S01]  /*15a0*/  SHF.L.U32 R199, R199, 0x10, RZ ;  /* 0x00000010c7c77819 */ /* 0x000fe200000006ff */
[----:B------:R-:W-:Y:S02]  /*15b0*/  IMAD.U32 R67, R213, 0x10000, RZ ;  /* 0x00010000d5437824 */ /* 0x000fe400078e00ff */
[----:B------:R-:W-:Y:S01]  /*15c0*/  FADD.FTZ R57, -R64, R73 ;  /* 0x0000004940397221 */ /* 0x000fe20000010100 */
[----:B------:R-:W-:Y:S01]  /*15d0*/  IMAD.WIDE.U32 R244, R107, 0x4, R76 ;  /* 0x000000046bf47825 */ /* 0x000fe200078e004c */
[----:B------:R0:W5:Y:S01]  /*15e0*/  LDG.E R142, desc[UR10][R74.64] ;  /* 0x0000000a4a8e7981 */ /* 0x000162000c1e1900 */
[----:B------:R-:W-:-:S02]  /*15f0*/  SHF.L.U32 R223, R186, 0x10, RZ ;  /* 0x00000010badf7819 */ /* 0x000fc400000006ff */
[----:B------:R-:W-:Y:S01]  /*1600*/  FADD.FTZ R213, -R64, R209 ;  /* 0x000000d140d57221 */ /* 0x000fe20000010100 */
[----:B------:R-:W-:Y:S01]  /*1610*/  IMAD.U32 R73, R191, 0x10000, RZ ;  /* 0x00010000bf497824 */ /* 0x000fe200078e00ff */
[----:B------:R-:W-:Y:S01]  /*1620*/  MOV R212, R174 ;  /* 0x000000ae00d47202 */ /* 0x000fe20000000f00 */
[----:B------:R-:W-:Y:S02]  /*1630*/  IMAD.U32 R138, R183, 0x10000, RZ ;  /* 0x00010000b78a7824 */ /* 0x000fe400078e00ff */
[----:B------:R-:W-:Y:S01]  /*1640*/  FMUL.FTZ R249, R156, R233 ;  /* 0x000000e99cf97220 */ /* 0x000fe20000410000 */
[----:B------:R-:W-:Y:S02]  /*1650*/  IMAD.U32 R237, R237, 0x10000, RZ ;  /* 0x00010000eded7824 */ /* 0x000fe400078e00ff */
[----:B------:R-:W-:Y:S01]  /*1660*/  FMUL.FTZ R183, R102, R206 ;  /* 0x000000ce66b77220 */ /* 0x000fe20000410000 */
[----:B------:R-:W-:Y:S02]  /*1670*/  IMAD.U32 R232, R232, 0x10000, RZ ;  /* 0x00010000e8e87824 */ /* 0x000fe400078e00ff */
[----:B------:R-:W-:Y:S01]  /*1680*/  FFMA.FTZ R186, R109, R236, R56 ;  /* 0x000000ec6dba7223 */ /* 0x000fe20000010038 */
[----:B0-----:R-:W-:-:S02]  /*1690*/  IMAD.U32 R74, R196, 0x10000, RZ ;  /* 0x00010000c44a7824 */ /* 0x001fc400078e00ff */
[----:B------:R-:W-:Y:S01]  /*16a0*/  FADD.FTZ R191, RZ, R187 ;  /* 0x000000bbffbf7221 */ /* 0x000fe20000010000 */
[----:B------:R-:W-:Y:S01]  /*16b0*/  IMAD.WIDE.U32 R76, R103, 0x4, R76 ;  /* 0x00000004674c7825 */ /* 0x000fe200078e004c */
[----:B------:R0:W5:Y:S03]  /*16c0*/  LDG.E R174, desc[UR10][R58.64] ;  /* 0x0000000a3aae7981 */ /* 0x000166000c1e1900 */
[----:B------:R-:W-:Y:S01]  /*16d0*/  FADD.FTZ R209, -R64, R211 ;  /* 0x000000d340d17221 */ /* 0x000fe20000010100 */
[----:B------:R-:W-:Y:S01]  /*16e0*/  FFMA.FTZ R206, R0, R187, RZ ;  /* 0x000000bb00ce7223 */ /* 0x000fe200000100ff */
[C---:B------:R-:W-:Y:S01]  /*16f0*/  FADD.FTZ R211, -R64.reuse, R67 ;  /* 0x0000004340d37221 */ /* 0x040fe20000010100 */
[----:B------:R-:W-:Y:S01]  /*1700*/  FADD.FTZ R241, -R64, R199 ;  /* 0x000000c740f17221 */ /* 0x000fe20000010100 */
[----:B------:R-:W-:Y:S01]  /*1710*/  IMAD.U32 R67, R198, 0x10000, RZ ;  /* 0x00010000c6437824 */ /* 0x000fe200078e00ff */
[----:B------:R-:W-:Y:S01]  /*1720*/  SHF.L.U32 R66, R194, 0x10, RZ ;  /* 0x00000010c2427819 */ /* 0x000fe200000006ff */
[----:B------:R-:W-:Y:S01]  /*1730*/  IMAD.U32 R78, R189, 0x10000, RZ ;  /* 0x00010000bd4e7824 */ /* 0x000fe200078e00ff */
[----:B------:R1:W5:Y:S01]  /*1740*/  LDG.E R143, desc[UR10][R244.64] ;  /* 0x0000000af48f7981 */ /* 0x000362000c1e1900 */
[----:B0-----:R-:W-:-:S02]  /*1750*/  IMAD.U32 R59, R214, 0x10000, RZ ;  /* 0x00010000d63b7824 */ /* 0x001fc400078e00ff */
[----:B------:R-:W-:Y:S01]  /*1760*/  FMUL.FTZ R247, R118, R232 ;  /* 0x000000e876f77220 */ /* 0x000fe20000410000 */
[----:B------:R-:W-:Y:S02]  /*1770*/  IMAD.U32 R203, R203, 0x10000, RZ ;  /* 0x00010000cbcb7824 */ /* 0x000fe400078e00ff */
[----:B------:R-:W-:Y:S01]  /*1780*/  FFMA.FTZ R189, R146, R237, R249 ;  /* 0x000000ed92bd7223 */ /* 0x000fe200000100f9 */
[----:B------:R-:W-:Y:S02]  /*1790*/  IMAD.U32 R230, R230, 0x10000, RZ ;  /* 0x00010000e6e67824 */ /* 0x000fe400078e00ff */
[----:B------:R-:W-:Y:S01]  /*17a0*/  FMUL.FTZ R198, R121, R74 ;  /* 0x0000004a79c67220 */ /* 0x000fe20000410000 */
[----:B------:R-:W-:Y:S02]  /*17b0*/  IMAD.U32 R228, R228, 0x10000, RZ ;  /* 0x00010000e4e47824 */ /* 0x000fe400078e00ff */
[----:B------:R-:W-:Y:S01]  /*17c0*/  FADD.FTZ R208, R186, R191 ;  /* 0x000000bfbad07221 */ /* 0x000fe20000010000 */
[----:B------:R-:W-:-:S02]  /*17d0*/  IMAD.U32 R227, R184, 0x10000, RZ ;  /* 0x00010000b8e37824 */ /* 0x000fc400078e00ff */
[----:B------:R-:W-:Y:S01]  /*17e0*/  FMUL.FTZ R194, R102, R197 ;  /* 0x000000c566c27220 */ /* 0x000fe20000410000 */
[----:B------:R-:W-:Y:S01]  /*17f0*/  FADD.FTZ R251, -R64, R251 ;  /* 0x000000fb40fb7221 */ /* 0x000fe20000010100 */
[----:B-1----:R-:W-:Y:S01]  /*1800*/  IMAD.U32 R245, R212, 0x10000, RZ ;  /* 0x00010000d4f57824 */ /* 0x002fe200078e00ff */
[----:B------:R-:W-:Y:S01]  /*1810*/  SHF.L.U32 R65, R216, 0x10, RZ ;  /* 0x00000010d8417819 */ /* 0x000fe200000006ff */
[----:B------:R-:W-:Y:S02]  /*1820*/  IMAD.U32 R207, R207, 0x10000, RZ ;  /* 0x00010000cfcf7824 */ /* 0x000fe400078e00ff */
[----:B------:R-:W-:Y:S01]  /*1830*/  FMUL.FTZ R184, R102, R204 ;  /* 0x000000cc66b87220 */ /* 0x000fe20000410000 */
[----:B------:R-:W-:Y:S01]  /*1840*/  FFMA.FTZ R197, R183, R186, R206 ;  /* 0x000000bab7c57223 */ /* 0x000fe200000100ce */
[----:B------:R0:W5:Y:S01]  /*1850*/  LDG.E R175, desc[UR10][R76.64] ;  /* 0x0000000a4caf7981 */ /* 0x000162000c1e1900 */
[----:B------:R-:W-:Y:S01]  /*1860*/  FADD.FTZ R199, -R64, R59 ;  /* 0x0000003b40c77221 */ /* 0x000fe20000010100 */
[----:B------:R-:W-:-:S02]  /*1870*/  IMAD.U32 R59, R195, 0x10000, RZ ;  /* 0x00010000c33b7824 */ /* 0x000fc400078e00ff */
[----:B------:R-:W-:Y:S01]  /*1880*/  FMUL.FTZ R191, R102, R241 ;  /* 0x000000f166bf7220 */ /* 0x000fe20000410000 */
[----:B------:R-:W-:Y:S01]  /*1890*/  FADD.FTZ R205, -R64, R203 ;  /* 0x000000cb40cd7221 */ /* 0x000fe20000010100 */
[----:B------:R-:W-:Y:S02]  /*18a0*/  IMAD.U32 R231, R202, 0x10000, RZ ;  /* 0x00010000cae77824 */ /* 0x000fe400078e00ff */
[----:B------:R-:W-:Y:S01]  /*18b0*/  FMUL.FTZ R196, R159, R67 ;  /* 0x000000439fc47220 */ /* 0x000fe20000410000 */
[----:B------:R-:W-:Y:S01]  /*18c0*/  FADD.FTZ R241, R189, R208 ;  /* 0x000000d0bdf17221 */ /* 0x000fe20000010000 */
[----:B------:R-:W-:Y:S01]  /*18d0*/  FFMA.FTZ R195, R111, R228, R198 ;  /* 0x000000e46fc37223 */ /* 0x000fe200000100c6 */
[----:B0-----:R-:W-:Y:S02]  /*18e0*/  IMAD.U32 R76, R188, 0x10000, RZ ;  /* 0x00010000bc4c7824 */ /* 0x001fe400078e00ff */
[----:B------:R-:W-:Y:S01]  /*18f0*/  FFMA.FTZ R188, R108, R230, R247 ;  /* 0x000000e66cbc7223 */ /* 0x000fe200000100f7 */
[----:B------:R-:W-:-:S02]  /*1900*/  IMAD.U32 R77, R185, 0x10000, RZ ;  /* 0x00010000b94d7824 */ /* 0x000fc400078e00ff */
[C---:B------:R-:W-:Y:S01]  /*1910*/  FADD.FTZ R245, -R64.reuse, R245 ;  /* 0x000000f540f57221 */ /* 0x040fe20000010100 */
[----:B------:R-:W-:Y:S01]  /*1920*/  FADD.FTZ R203, -R64, R207 ;  /* 0x000000cf40cb7221 */ /* 0x000fe20000010100 */
[----:B------:R-:W-:Y:S01]  /*1930*/  FMUL.FTZ R185, R102, R251 ;  /* 0x000000fb66b97220 */ /* 0x000fe20000410000 */
[----:B------:R-:W-:Y:S01]  /*1940*/  FFMA.FTZ R198, R184, R189, R197 ;  /* 0x000000bdb8c67223 */ /* 0x000fe200000100c5 */
[----:B------:R-:W-:Y:S01]  /*1950*/  SHF.L.U32 R219, R219, 0x10, RZ ;  /* 0x00000010dbdb7819 */ /* 0x000fe200000006ff */
[----:B------:R-:W-:Y:S01]  /*1960*/  FADD.FTZ R207, -R64, R65 ;  /* 0x0000004140cf7221 */ /* 0x000fe20000010100 */
[----:B------:R-:W-:Y:S02]  /*1970*/  IMAD.U32 R217, R217, 0x10000, RZ ;  /* 0x00010000d9d97824 */ /* 0x000fe400078e00ff */
[----:B------:R-:W-:Y:S01]  /*1980*/  FADD.FTZ R206, R188, R241 ;  /* 0x000000f1bcce7221 */ /* 0x000fe20000010000 */
[----:B------:R-:W-:Y:S02]  /*1990*/  IMAD.U32 R239, R218, 0x10000, RZ ;  /* 0x00010000daef7824 */ /* 0x000fe400078e00ff */
[----:B------:R-:W-:-:S02]  /*19a0*/  IMAD.U32 R65, R193, 0x10000, RZ ;  /* 0x00010000c1417824 */ /* 0x000fc400078e00ff */
[----:B------:R-:W-:Y:S01]  /*19b0*/  FFMA.FTZ R193, R149, R231, R196 ;  /* 0x000000e795c17223 */ /* 0x000fe200000100c4 */
[----:B------:R-:W-:Y:S02]  /*19c0*/  IMAD.U32 R58, R215, 0x10000, RZ ;  /* 0x00010000d73a7824 */ /* 0x000fe400078e00ff */
[----:B------:R-:W-:Y:S01]  /*19d0*/  FFMA.FTZ R241, R185, R188, R198 ;  /* 0x000000bcb9f17223 */ /* 0x000fe200000100c6 */
[----:B------:R-:W-:Y:S02]  /*19e0*/  IMAD.U32 R72, R190, 0x10000, RZ ;  /* 0x00010000be487824 */ /* 0x000fe400078e00ff */
[----:B------:R-:W-:Y:S01]  /*19f0*/  FMUL.FTZ R190, R102, R245 ;  /* 0x000000f566be7220 */ /* 0x000fe20000410000 */
[C---:B------:R-:W-:Y:S01]  /*1a00*/  FADD.FTZ R217, -R64.reuse, R217 ;  /* 0x000000d940d97221 */ /* 0x040fe20000010100 */
[C---:B------:R-:W-:Y:S01]  /*1a10*/  FADD.FTZ R239, -R64.reuse, R239 ;  /* 0x000000ef40ef7221 */ /* 0x040fe20000010100 */
[----:B------:R-:W-:Y:S01]  /*1a20*/  FADD.FTZ R219, -R64, R219 ;  /* 0x000000db40db7221 */ /* 0x000fe20000010100 */
[----:B------:R-:W-:Y:S01]  /*1a30*/  SHF.L.U32 R229, R229, 0x10, RZ ;  /* 0x00000010e5e57819 */ /* 0x000fe200000006ff */
[----:B------:R-:W-:-:S02]  /*1a40*/  IMAD.U32 R75, R200, 0x10000, RZ ;  /* 0x00010000c84b7824 */ /* 0x000fc400078e00ff */
[----:B------:R-:W-:Y:S01]  /*1a50*/  FMUL.FTZ R200, R158, R58 ;  /* 0x0000003a9ec87220 */ /* 0x000fe20000410000 */
[----:B------:R-:W-:Y:S02]  /*1a60*/  IMAD.U32 R64, R192, 0x10000, RZ ;  /* 0x00010000c0407824 */ /* 0x000fe400078e00ff */
[----:B------:R-:W-:Y:S01]  /*1a70*/  FMUL.FTZ R204, R120, R59 ;  /* 0x0000003b78cc7220 */ /* 0x000fe20000410000 */
[----:B------:R-:W-:Y:S01]  /*1a80*/  FADD.FTZ R206, R193, R206 ;  /* 0x000000cec1ce7221 */ /* 0x000fe20000010000 */
[----:B------:R-:W-:Y:S01]  /*1a90*/  FMUL.FTZ R192, R102, R243 ;  /* 0x000000f366c07220 */ /* 0x000fe20000410000 */
[----:B------:R-:W-:Y:S01]  /*1aa0*/  FFMA.FTZ R241, R190, R193, R241 ;  /* 0x000000c1bef17223 */ /* 0x000fe200000100f1 */
[----:B------:R-:W-:Y:S01]  /*1ab0*/  FMUL.FTZ R198, R102, R205 ;  /* 0x000000cd66c67220 */ /* 0x000fe20000410000 */
[----:B------:R-:W-:Y:S01]  /*1ac0*/  FFMA.FTZ R196, R148, R229, R200 ;  /* 0x000000e594c47223 */ /* 0x000fe200000100c8 */
[----:B------:R-:W-:Y:S01]  /*1ad0*/  FFMA.FTZ R197, R110, R75, R204 ;  /* 0x0000004b6ec57223 */ /* 0x000fe200000100cc */
[----:B------:R-:W-:Y:S01]  /*1ae0*/  FADD.FTZ R205, R195, R206 ;  /* 0x000000cec3cd7221 */ /* 0x000fe20000010000 */
[----:B------:R-:W-:Y:S01]  /*1af0*/  FFMA.FTZ R204, R192, R195, R241 ;  /* 0x000000c3c0cc7223 */ /* 0x000fe200000100f1 */
[----:B------:R-:W-:Y:S01]  /*1b00*/  FMUL.FTZ R202, R161, R72 ;  /* 0x00000048a1ca7220 */ /* 0x000fe20000410000 */
[----:B------:R-:W-:Y:S01]  /*1b10*/  FMUL.FTZ R140, R123, R78 ;  /* 0x0000004e7b8c7220 */ /* 0x000fe20000410000 */
[----:B------:R-:W-:Y:S01]  /*1b20*/  FADD.FTZ R206, R196, R205 ;  /* 0x000000cdc4ce7221 */ /* 0x000fe20000010000 */
[----:B------:R-:W-:Y:S01]  /*1b30*/  FFMA.FTZ R241, R191, R196, R204 ;  /* 0x000000c4bff17223 */ /* 0x000fe200000100cc */
[C---:B------:R-:W-:Y:S01]  /*1b40*/  FMUL.FTZ R200, R102.reuse, R203 ;  /* 0x000000cb66c87220 */ /* 0x040fe20000410000 */
[----:B------:R-:W-:Y:S01]  /*1b50*/  FFMA.FTZ R202, R151, R66, R202 ;  /* 0x0000004297ca7223 */ /* 0x000fe200000100ca */
[----:B------:R-:W-:Y:S01]  /*1b60*/  FFMA.FTZ R203, R113, R64, R140 ;  /* 0x0000004071cb7223 */ /* 0x000fe2000001008c */
[----:B------:R-:W-:Y:S01]  /*1b70*/  FADD.FTZ R243, R197, R206 ;  /* 0x000000cec5f37221 */ /* 0x000fe20000010000 */
[----:B------:R-:W-:Y:S01]  /*1b80*/  FMUL.FTZ R199, R102, R199 ;  /* 0x000000c766c77220 */ /* 0x000fe20000410000 */
[----:B------:R-:W-:Y:S01]  /*1b90*/  FFMA.FTZ R140, R194, R197, R241 ;  /* 0x000000c5c28c7223 */ /* 0x000fe200000100f1 */
[----:B------:R-:W-:Y:S01]  /*1ba0*/  FMUL.FTZ R251, R160, R79 ;  /* 0x0000004fa0fb7220 */ /* 0x000fe20000410000 */
[----:B------:R-:W-:Y:S01]  /*1bb0*/  FADD.FTZ R208, R202, R243 ;  /* 0x000000f3cad07221 */ /* 0x000fe20000010000 */
[----:B------:R-:W-:Y:S01]  /*1bc0*/  FMUL.FTZ R206, R102, R213 ;  /* 0x000000d566ce7220 */ /* 0x000fe20000410000 */
[----:B------:R-:W-:Y:S01]  /*1bd0*/  FFMA.FTZ R213, R199, R202, R140 ;  /* 0x000000cac7d57223 */ /* 0x000fe2000001008c */
[----:B------:R-:W-:-:S02]  /*1be0*/  IMAD.U32 R224, R224, 0x10000, RZ ;  /* 0x00010000e0e07824 */ /* 0x000fc400078e00ff */
[----:B------:R-:W-:Y:S01]  /*1bf0*/  FMUL.FTZ R249, R122, R77 ;  /* 0x0000004d7af97220 */ /* 0x000fe20000410000 */
[----:B------:R-:W-:Y:S01]  /*1c00*/  FFMA.FTZ R204, R150, R65, R251 ;  /* 0x0000004196cc7223 */ /* 0x000fe200000100fb */
[----:B------:R-:W-:Y:S01]  /*1c10*/  FADD.FTZ R241, R203, R208 ;  /* 0x000000d0cbf17221 */ /* 0x000fe20000010000 */
[----:B------:R-:W-:Y:S01]  /*1c20*/  FMUL.FTZ R201, R102, R201 ;  /* 0x000000c966c97220 */ /* 0x000fe20000410000 */
[----:B------:R-:W-:Y:S01]  /*1c30*/  FFMA.FTZ R140, R198, R203, R213 ;  /* 0x000000cbc68c7223 */ /* 0x000fe200000100d5 */
[----:B------:R-:W-:Y:S01]  /*1c40*/  FMUL.FTZ R210, R163, R223 ;  /* 0x000000dfa3d27220 */ /* 0x000fe20000410000 */
[----:B------:R-:W-:Y:S01]  /*1c50*/  FMUL.FTZ R56, R125, R224 ;  /* 0x000000e07d387220 */ /* 0x000fe20000410000 */
[----:B------:R-:W-:Y:S01]  /*1c60*/  FFMA.FTZ R205, R112, R73, R249 ;  /* 0x0000004970cd7223 */ /* 0x000fe200000100f9 */
[----:B------:R-:W-:Y:S01]  /*1c70*/  FADD.FTZ R212, R204, R241 ;  /* 0x000000f1ccd47221 */ /* 0x000fe20000010000 */
[----:B------:R-:W-:Y:S01]  /*1c80*/  FFMA.FTZ R241, R201, R204, R140 ;  /* 0x000000ccc9f17223 */ /* 0x000fe2000001008c */
[----:B------:R-:W-:Y:S01]  /*1c90*/  FMUL.FTZ R208, R102, R211 ;  /* 0x000000d366d07220 */ /* 0x000fe20000410000 */
[----:B------:R-:W-:-:S02]  /*1ca0*/  IMAD.U32 R225, R225, 0x10000, RZ ;  /* 0x00010000e1e17824 */ /* 0x000fc400078e00ff */
[----:B------:R-:W-:Y:S01]  /*1cb0*/  FFMA.FTZ R210, R153, R76, R210 ;  /* 0x0000004c99d27223 */ /* 0x000fe200000100d2 */
[----:B------:R-:W-:Y:S01]  /*1cc0*/  FFMA.FTZ R211, R115, R138, R56 ;  /* 0x0000008a73d37223 */ /* 0x000fe20000010038 */
[----:B------:R-:W-:Y:S01]  /*1cd0*/  FADD.FTZ R243, R205, R212 ;  /* 0x000000d4cdf37221 */ /* 0x000fe20000010000 */
[----:B------:R-:W-:Y:S01]  /*1ce0*/  FMUL.FTZ R207, R102, R207 ;  /* 0x000000cf66cf7220 */ /* 0x000fe20000410000 */
[----:B------:R-:W-:Y:S01]  /*1cf0*/  FFMA.FTZ R56, R200, R205, R241 ;  /* 0x000000cdc8387223 */ /* 0x000fe200000100f1 */
[----:B------:R-:W-:Y:S02]  /*1d00*/  IMAD.U32 R226, R226, 0x10000, RZ ;  /* 0x00010000e2e27824 */ /* 0x000fe400078e00ff */
[----:B------:R-:W-:Y:S01]  /*1d10*/  FMUL.FTZ R247, R162, R225 ;  /* 0x000000e1a2f77220 */ /* 0x000fe20000410000 */
[----:B------:R-:W-:Y:S01]  /*1d20*/  FADD.FTZ R140, R210, R243 ;  /* 0x000000f3d28c7221 */ /* 0x000fe20000010000 */
[----:B------:R-:W-:Y:S01]  /*1d30*/  FFMA.FTZ R241, R207, R210, R56 ;  /* 0x000000d2cff17223 */ /* 0x000fe20000010038 */
[----:B------:R-:W-:-:S02]  /*1d40*/  IMAD.U32 R221, R221, 0x10000, RZ ;  /* 0x00010000dddd7824 */ /* 0x000fc400078e00ff */
[----:B------:R-:W-:Y:S01]  /*1d50*/  FMUL.FTZ R215, R124, R226 ;  /* 0x000000e27cd77220 */ /* 0x000fe20000410000 */
[----:B------:R-:W-:Y:S01]  /*1d60*/  FFMA.FTZ R212, R152, R139, R247 ;  /* 0x0000008b98d47223 */ /* 0x000fe200000100f7 */
[----:B------:R-:W-:Y:S01]  /*1d70*/  FADD.FTZ R243, R211, R140 ;  /* 0x0000008cd3f37221 */ /* 0x000fe20000010000 */
[----:B------:R-:W-:Y:S01]  /*1d80*/  FMUL.FTZ R209, R102, R209 ;  /* 0x000000d166d17220 */ /* 0x000fe20000410000 */
[----:B------:R-:W-:Y:S01]  /*1d90*/  FFMA.FTZ R56, R206, R211, R241 ;  /* 0x000000d3ce387223 */ /* 0x000fe200000100f1 */
[----:B------:R-:W-:Y:S02]  /*1da0*/  IMAD.U32 R180, R180, 0x10000, RZ ;  /* 0x00010000b4b47824 */ /* 0x000fe400078e00ff */
[----:B------:R-:W-:Y:S01]  /*1db0*/  FFMA.FTZ R213, R114, R221, R215 ;  /* 0x000000dd72d57223 */ /* 0x000fe200000100d7 */
[----:B------:R-:W-:Y:S01]  /*1dc0*/  FMUL.FTZ R214, R165, R179 ;  /* 0x000000b3a5d67220 */ /* 0x000fe20000410000 */
[----:B------:R-:W-:Y:S01]  /*1dd0*/  FADD.FTZ R140, R212, R243 ;  /* 0x000000f3d48c7221 */ /* 0x000fe20000010000 */
[----:B------:R-:W-:Y:S01]  /*1de0*/  FFMA.FTZ R241, R209, R212, R56 ;  /* 0x000000d4d1f17223 */ /* 0x000fe20000010038 */
[----:B------:R-:W-:-:S02]  /*1df0*/  IMAD.U32 R176, R176, 0x10000, RZ ;  /* 0x00010000b0b07824 */ /* 0x000fc400078e00ff */
[----:B------:R-:W-:Y:S01]  /*1e00*/  FMUL.FTZ R216, R127, R180 ;  /* 0x000000b47fd87220 */ /* 0x000fe20000410000 */
[----:B------:R-:W-:Y:S01]  /*1e10*/  FFMA.FTZ R214, R155, R227, R214 ;  /* 0x000000e39bd67223 */ /* 0x000fe200000100d6 */
[----:B------:R-:W-:Y:S01]  /*1e20*/  FADD.FTZ R243, R213, R140 ;  /* 0x0000008cd5f37221 */ /* 0x000fe20000010000 */
[----:B------:R-:W-:Y:S02]  /*1e30*/  IMAD.U32 R181, R181, 0x10000, RZ ;  /* 0x00010000b5b57824 */ /* 0x000fe400078e00ff */
[----:B------:R-:W-:Y:S01]  /*1e40*/  FMUL.FTZ R217, R102, R217 ;  /* 0x000000d966d97220 */ /* 0x000fe20000410000 */
[----:B------:R-:W-:Y:S01]  /*1e50*/  FFMA.FTZ R140, R208, R213, R241 ;  /* 0x000000d5d08c7223 */ /* 0x000fe200000100f1 */
[----:B------:R-:W-:Y:S01]  /*1e60*/  SHF.L.U32 R177, R177, 0x10, RZ ;  /* 0x00000010b1b17819 */ /* 0x000fe200000006ff */
[----:B------:R-:W-:Y:S01]  /*1e70*/  FFMA.FTZ R215, R117, R176, R216 ;  /* 0x000000b075d77223 */ /* 0x000fe200000100d8 */
[----:B------:R-:W-:Y:S01]  /*1e80*/  FMUL.FTZ R218, R102, R239 ;  /* 0x000000ef66da7220 */ /* 0x000fe20000410000 */
[----:B------:R-:W-:Y:S01]  /*1e90*/  FADD.FTZ R56, R214, R243 ;  /* 0x000000f3d6387221 */ /* 0x000fe20000010000 */
[----:B------:R-:W-:-:S02]  /*1ea0*/  IMAD.U32 R182, R182, 0x10000, RZ ;  /* 0x00010000b6b67824 */ /* 0x000fc400078e00ff */
[----:B------:R-:W-:Y:S01]  /*1eb0*/  FMUL.FTZ R245, R164, R181 ;  /* 0x000000b5a4f57220 */ /* 0x000fe20000410000 */
[----:B------:R-:W-:Y:S01]  /*1ec0*/  FFMA.FTZ R239, R217, R214, R140 ;  /* 0x000000d6d9ef7223 */ /* 0x000fe2000001008c */
[----:B------:R-:W-:Y:S01]  /*1ed0*/  FADD.FTZ R241, R56, R215 ;  /* 0x000000d738f17221 */ /* 0x000fe20000010000 */
[----:B------:R-:W-:Y:S02]  /*1ee0*/  IMAD.U32 R178, R178, 0x10000, RZ ;  /* 0x00010000b2b27824 */ /* 0x000fe400078e00ff */
[----:B------:R-:W-:Y:S01]  /*1ef0*/  FFMA.FTZ R216, R154, R177, R245 ;  /* 0x000000b19ad87223 */ /* 0x000fe200000100f5 */
[----:B------:R-:W-:Y:S01]  /*1f00*/  FMUL.FTZ R219, R102, R219 ;  /* 0x000000db66db7220 */ /* 0x000fe20000410000 */
[----:B------:R-:W-:Y:S01]  /*1f10*/  FMUL.FTZ R243, R126, R182 ;  /* 0x000000b67ef37220 */ /* 0x000fe20000410000 */
[----:B------:R-:W-:Y:S01]  /*1f20*/  FFMA.FTZ R56, R218, R215, R239 ;  /* 0x000000d7da387223 */ /* 0x000fe200000100ef */
[----:B------:R-:W-:Y:S01]  /*1f30*/  FMUL.FTZ R222, R102, R57 ;  /* 0x0000003966de7220 */ /* 0x000fe20000410000 */
[----:B------:R-:W-:Y:S01]  /*1f40*/  FADD.FTZ R241, R241, R216 ;  /* 0x000000d8f1f17221 */ /* 0x000fe20000010000 */
[----:B------:R-:W-:Y:S01]  /*1f50*/  FFMA.FTZ R220, R116, R178, R243 ;  /* 0x000000b274dc7223 */ /* 0x000fe200000100f3 */
        /* <DEDUP_REMOVED lines=35> */
.L_x_336:
[----:B------:R-:W-:Y:S05]  /*2190*/  BSYNC.RECONVERGENT B0 ;  /* 0x0000000000007941 */ /* 0x000fea0003800200 */
.L_x_335:
        /* <DEDUP_REMOVED lines=48> */
[----:B------:R-:W-:Y:S01]  /*24a0*/  UISETP.NE.U32.AND UP0, UPT, UR16, URZ, UPT ;  /* 0x000000ff1000728c */ /* 0x000fe2000bf05070 */
[----:B------:R-:W2:Y:S01]  /*24b0*/  LDC.64 R138, c[0x0][0x380] ;  /* 0x0000e000ff8a7b82 */ /* 0x000ea20000000a00 */
[----:B------:R-:W-:Y:S01]  /*24c0*/  FADD.FTZ R96, R238, R96 ;  /* 0x00000060ee607221 */ /* 0x000fe20000010000 */
[----:B------:R-:W3:Y:S01]  /*24d0*/  LDS.128 R72, [UR5] ;  /* 0x00000005ff487984 */ /* 0x000ee20008000c00 */
[----:B------:R-:W-:Y:S01]  /*24e0*/  UISETP.NE.AND.EX UP0, UPT, UR17, URZ, UPT, UP0 ;  /* 0x000000ff1100728c */ /* 0x000fe2000bf05300 */
        /* <DEDUP_REMOVED lines=57> */
[----:B------:R-:W-:Y:S01]  /*2880*/  FADD.FTZ R25, R178, R25 ;  /* 0x00000019b2197221 */ /* 0x000fe20000010000 */
[----:B------:R-:W-:Y:S01]  /*2890*/  FMUL.FTZ R74, R78, UR18 ;  /* 0x000000124e4a7c20 */ /* 0x000fe20008410000 */
[----:B------:R-:W-:Y:S01]  /*28a0*/  FFMA.FTZ R13, R222, R178, R13 ;  /* 0x000000b2de0d7223 */ /* 0x000fe2000001000d */
[----:B------:R-:W-:Y:S01]  /*28b0*/  FADD.FTZ R34, R181, R34 ;  /* 0x00000022b5227221 */ /* 0x000fe20000010000 */
[----:B------:R-:W-:Y:S01]  /*28c0*/  FFMA.FTZ R46, R219, R181, R46 ;  /* 0x000000b5db2e7223 */ /* 0x000fe2000001002e */
[----:B------:R-:W-:Y:S01]  /*28d0*/  ISETP.GE.AND P2, PT, R144, R139, PT ;  /* 0x0000008b9000720c */ /* 0x000fe20003f46270 */
[----:B------:R-:W-:Y:S01]  /*28e0*/  FADD.FTZ R33, R182, R33 ;  /* 0x00000021b6217221 */ /* 0x000fe20000010000 */
[----:B------:R-:W-:Y:S01]  /*28f0*/  FFMA.FTZ R45, R222, R182, R45 ;  /* 0x000000b6de2d7223 */ /* 0x000fe2000001002d */
[----:B------:R-:W-:Y:S01]  /*2900*/  FMUL.FTZ R75, R56, UR18 ;  /* 0x00000012384b7c20 */ /* 0x000fe20008410000 */
[----:B------:R-:W-:Y:S01]  /*2910*/  FSEL R74, R74, RZ, !P3 ;  /* 0x000000ff4a4a7208 */ /* 0x000fe20005800000 */
[----:B------:R-:W-:Y:S08]  /*2920*/  BRA.U UP0, `(.L_x_337) ;  /* 0x0000000900887547 */ /* 0x000ff0000b800000 */
        /* <DEDUP_REMOVED lines=19> */
[----:B------:R-:W-:Y:S01]  /*2a60*/  FMUL.FTZ R185, R102, R185 ;  /* 0x000000b966b97220 */ /* 0x000fe20000410000 */
[----:B------:R-:W-:Y:S01]  /*2a70*/  FMUL.FTZ R187, R187, UR6 ;  /* 0x00000006bbbb7c20 */ /* 0x000fe20008410000 */
[----:B------:R-:W-:Y:S01]  /*2a80*/  FMUL.FTZ R183, R183, UR6 ;  /* 0x00000006b7b77c20 */ /* 0x000fe20008410000 */
[----:B------:R-:W-:Y:S01]  /*2a90*/  FMUL.FTZ R189, R189, UR6 ;  /* 0x00000006bdbd7c20 */ /* 0x000fe20008410000 */
[----:B------:R-:W-:Y:S01]  /*2aa0*/  FMUL.FTZ R185, R185, UR6 ;  /* 0x00000006b9b97c20 */ /* 0x000fe20008410000 */
[----:B-----5:R-:W-:-:S02]  /*2ab0*/  LOP3.LUT P3, RZ, R143, 0xff, RZ, 0xc0, !PT ;  /* 0x000000ff8fff7812 */ /* 0x020fc4000786c0ff */
[C---:B------:R-:W-:Y:S02]  /*2ac0*/  LOP3.LUT P4, RZ, R143.reuse, 0xff00, RZ, 0xc0, !PT ;  /* 0x0000ff008fff7812 */ /* 0x040fe4000788c0ff */
[C---:B------:R-:W-:Y:S02]  /*2ad0*/  LOP3.LUT P5, RZ, R143.reuse, 0xff0000, RZ, 0xc0, !PT ;  /* 0x00ff00008fff7812 */ /* 0x040fe400078ac0ff */
[----:B------:R-:W-:Y:S02]  /*2ae0*/  ISETP.GE.U32.AND P6, PT, R143, 0x1000000, PT ;  /* 0x010000008f00780c */ /* 0x000fe40003fc6070 */
[----:B------:R-:W-:Y:S02]  /*2af0*/  FSEL R187, R187, RZ, P3 ;  /* 0x000000ffbbbb7208 */ /* 0x000fe40001800000 */
[----:B------:R-:W-:Y:S02]  /*2b00*/  FSEL R0, R183, RZ, P4 ;  /* 0x000000ffb7007208 */ /* 0x000fe40002000000 */
[----:B------:R-:W-:-:S02]  /*2b10*/  FSEL R189, R189, RZ, P5 ;  /* 0x000000ffbdbd7208 */ /* 0x000fc40002800000 */
[----:B------:R-:W-:Y:S02]  /*2b20*/  FSEL R56, R185, RZ, P6 ;  /* 0x000000ffb9387208 */ /* 0x000fe40003000000 */
[----:B------:R-:W-:Y:S02]  /*2b30*/  F2FP.BF16.F32.PACK_AB R187, R0, R187 ;  /* 0x000000bb00bb723e */ /* 0x000fe400000010ff */
[----:B------:R-:W-:Y:S02]  /*2b40*/  F2FP.BF16.F32.PACK_AB R56, R56, R189 ;  /* 0x000000bd3838723e */ /* 0x000fe400000010ff */
[C---:B------:R-:W-:Y:S02]  /*2b50*/  PRMT R0, R187.reuse, 0x7632, R0 ;  /* 0x00007632bb007816 */ /* 0x040fe40000000000 */
[----:B------:R-:W-:Y:S02]  /*2b60*/  PRMT R67, R187, 0x7610, R67 ;  /* 0x00007610bb437816 */ /* 0x000fe40000000043 */
[----:B------:R-:W-:-:S02]  /*2b70*/  PRMT R65, R56, 0x7632, R65 ;  /* 0x0000763238417816 */ /* 0x000fc40000000041 */
[----:B------:R-:W-:Y:S01]  /*2b80*/  PRMT R64, R56, 0x7610, R64 ;  /* 0x0000761038407816 */ /* 0x000fe20000000040 */
[----:B------:R-:W-:Y:S06]  /*2b90*/  BRA `(.L_x_340) ;  /* 0x0000001400487947 */ /* 0x000fec0003800000 */
.L_x_339:
        /* <DEDUP_REMOVED lines=9> */
[----:B-----5:R-:W-:Y:S01]  /*2c30*/  LOP3.LUT P3, RZ, R143, 0xff, RZ, 0xc0, !PT ;  /* 0x000000ff8fff7812 */ /* 0x020fe2000786c0ff */
[C---:B------:R-:W-:Y:S01]  /*2c40*/  FMUL.FTZ R183, R102.reuse, R183 ;  /* 0x000000b766b77220 */ /* 0x040fe20000410000 */
[C---:B------:R-:W-:Y:S01]  /*2c50*/  FMUL.FTZ R189, R102.reuse, R189 ;  /* 0x000000bd66bd7220 */ /* 0x040fe20000410000 */
[----:B------:R-:W-:Y:S01]  /*2c60*/  FMUL.FTZ R0, R187, UR6 ;  /* 0x00000006bb007c20 */ /* 0x000fe20008410000 */
[----:B------:R-:W-:Y:S01]  /*2c70*/  FMUL.FTZ R185, R102, R185 ;  /* 0x000000b966b97220 */ /* 0x000fe20000410000 */
[----:B------:R-:W-:Y:S01]  /*2c80*/  FMUL.FTZ R56, R183, UR6 ;  /* 0x00000006b7387c20 */ /* 0x000fe20008410000 */
[----:B------:R-:W-:Y:S01]  /*2c90*/  FMUL.FTZ R57, R189, UR6 ;  /* 0x00000006bd397c20 */ /* 0x000fe20008410000 */
[----:B------:R-:W-:Y:S01]  /*2ca0*/  LOP3.LUT P4, RZ, R143, 0xff00, RZ, 0xc0, !PT ;  /* 0x0000ff008fff7812 */ /* 0x000fe2000788c0ff */
[----:B------:R-:W-:Y:S01]  /*2cb0*/  FMUL.FTZ R58, R185, UR6 ;  /* 0x00000006b93a7c20 */ /* 0x000fe20008410000 */
[----:B------:R-:W-:-:S02]  /*2cc0*/  FSEL R0, R0, RZ, P3 ;  /* 0x000000ff00007208 */ /* 0x000fc40001800000 */
[C---:B------:R-:W-:Y:S02]  /*2cd0*/  LOP3.LUT P5, RZ, R143.reuse, 0xff0000, RZ, 0xc0, !PT ;  /* 0x00ff00008fff7812 */ /* 0x040fe400078ac0ff */
[----:B------:R-:W-:Y:S02]  /*2ce0*/  ISETP.GE.U32.AND P3, PT, R143, 0x1000000, PT ;  /* 0x010000008f00780c */ /* 0x000fe40003f66070 */
[----:B------:R-:W-:Y:S02]  /*2cf0*/  F2FP.BF16.F32.PACK_AB R166, R0, R187 ;  /* 0x000000bb00a6723e */ /* 0x000fe400000010ff */
[----:B------:R-:W-:Y:S02]  /*2d00*/  FSEL R56, R56, RZ, P4 ;  /* 0x000000ff38387208 */ /* 0x000fe40002000000 */
[----:B------:R-:W-:Y:S02]  /*2d10*/  FSEL R0, R57, RZ, P5 ;  /* 0x000000ff39007208 */ /* 0x000fe40002800000 */
[----:B------:R-:W-:-:S02]  /*2d20*/  FSEL R58, R58, RZ, P3 ;  /* 0x000000ff3a3a7208 */ /* 0x000fc40001800000 */
[----:B------:R-:W-:Y:S02]  /*2d30*/  F2FP.BF16.F32.PACK_AB R56, R56, R183 ;  /* 0x000000b73838723e */ /* 0x000fe400000010ff */
[----:B------:R-:W-:Y:S02]  /*2d40*/  F2FP.BF16.F32.PACK_AB R168, R0, R189 ;  /* 0x000000bd00a8723e */ /* 0x000fe400000010ff */
[----:B------:R-:W-:Y:S02]  /*2d50*/  F2FP.BF16.F32.PACK_AB R58, R58, R185 ;  /* 0x000000b93a3a723e */ /* 0x000fe400000010ff */
[----:B------:R-:W-:Y:S02]  /*2d60*/  PRMT R67, R166, 0x7632, R67 ;  /* 0x00007632a6437816 */ /* 0x000fe40000000043 */
[C---:B------:R-:W-:Y:S02]  /*2d70*/  PRMT R0, R56.reuse, 0x7632, R0 ;  /* 0x0000763238007816 */ /* 0x040fe40000000000 */
[----:B------:R-:W-:-:S02]  /*2d80*/  PRMT R167, R56, 0x7610, R167 ;  /* 0x0000761038a77816 */ /* 0x000fc400000000a7 */
[----:B------:R-:W-:Y:S02]  /*2d90*/  PRMT R64, R168, 0x7632, R64 ;  /* 0x00007632a8407816 */ /* 0x000fe40000000040 */
[C---:B------:R-:W-:Y:S02]  /*2da0*/  PRMT R65, R58.reuse, 0x7632, R65 ;  /* 0x000076323a417816 */ /* 0x040fe40000000041 */
[----:B------:R-:W-:Y:S01]  /*2db0*/  PRMT R169, R58, 0x7610, R169 ;  /* 0x000076103aa97816 */ /* 0x000fe200000000a9 */
[----:B------:R-:W-:Y:S06]  /*2dc0*/  BRA `(.L_x_340) ;  /* 0x0000001000bc7947 */ /* 0x000fec0003800000 */
.L_x_338:
[----:B------:R-:W-:Y:S01]  /*2dd0*/  UMOV UR4, UR8 ;  /* 0x0000000800047c82 */ /* 0x000fe20008000000 */
[----:B------:R-:W-:Y:S01]  /*2de0*/  UMOV UR5, UR9 ;  /* 0x0000000900057c82 */ /* 0x000fe20008000000 */
[----:B------:R-:W-:-:S04]  /*2df0*/  UISETP.NE.U32.AND UP0, UPT, UR4, URZ, UPT ;  /* 0x000000ff0400728c */ /* 0x000fc8000bf05070 */
[----:B------:R-:W-:-:S09]  /*2e00*/  UISETP.NE.AND.EX UP0, UPT, UR5, URZ, UPT, UP0 ;  /* 0x000000ff0500728c */ /* 0x000fd2000bf05300 */
[----:B------:R-:W-:Y:S05]  /*2e10*/  BRA.U UP0, `(.L_x_341) ;  /* 0x00000001009c7547 */ /* 0x000fea000b800000 */
[-CC-:B------:R-:W-:Y:S01]  /*2e20*/  FFMA.FTZ R0, R0, R75.reuse, R74.reuse ;  /* 0x0000004b00007223 */ /* 0x180fe2000001004a */
[--C-:B-----5:R-:W-:Y:S01]  /*2e30*/  SHF.R.U64 R59, R128, 0x10, R129.reuse ;  /* 0x00000010803b7819 */ /* 0x120fe20000001281 */
[-C--:B------:R-:W-:Y:S01]  /*2e40*/  FFMA.FTZ R183, R183, R75.reuse, R74 ;  /* 0x0000004bb7b77223 */ /* 0x080fe2000001004a */
[--C-:B------:R-:W-:Y:S01]  /*2e50*/  SHF.R.U32.HI R67, RZ, 0x10, R129.reuse ;  /* 0x00000010ff437819 */ /* 0x100fe20000011681 */
[----:B------:R-:W-:Y:S01]  /*2e60*/  FADD.FTZ R187, R187, -R0 ;  /* 0x80000000bbbb7221 */ /* 0x000fe20000010000 */
[-CC-:B------:R-:W-:Y:S01]  /*2e70*/  FFMA.FTZ R184, R184, R75.reuse, R74.reuse ;  /* 0x0000004bb8b87223 */ /* 0x180fe2000001004a */
[----:B------:R-:W-:Y:S01]  /*2e80*/  FFMA.FTZ R185, R185, R75, R74 ;  /* 0x0000004bb9b97223 */ /* 0x000fe2000001004a */
[----:B------:R-:W-:Y:S01]  /*2e90*/  IMAD.MOV.U32 R0, RZ, RZ, R128 ;  /* 0x000000ffff007224 */ /* 0x000fe200078e0080 */
[----:B------:R-:W-:Y:S01]  /*2ea0*/  SHF.L.U32 R67, R67, 0x10, RZ ;  /* 0x0000001043437819 */ /* 0x000fe200000006ff */
[----:B------:R-:W-:Y:S02]  /*2eb0*/  IMAD.MOV.U32 R56, RZ, RZ, R129 ;  /* 0x000000ffff387224 */ /* 0x000fe400078e0081 */
[----:B------:R-:W-:Y:S01]  /*2ec0*/  FADD.FTZ R186, R186, -R183 ;  /* 0x800000b7baba7221 */ /* 0x000fe20000010000 */
[----:B------:R-:W-:Y:S01]  /*2ed0*/  FADD.FTZ R184, R189, -R184 ;  /* 0x800000b8bdb87221 */ /* 0x000fe20000010000 */
[----:B------:R-:W-:-:S02]  /*2ee0*/  IMAD.U32 R57, R0, 0x10000, RZ ;  /* 0x0001000000397824 */ /* 0x000fc400078e00ff */
[----:B------:R-:W-:Y:S01]  /*2ef0*/  FADD.FTZ R188, R188, -R185 ;  /* 0x800000b9bcbc7221 */ /* 0x000fe20000010000 */
[----:B------:R-:W-:Y:S01]  /*2f00*/  IMAD.U32 R59, R59, 0x10000, RZ ;  /* 0x000100003b3b7824 */ /* 0x000fe200078e00ff */
[----:B------:R-:W-:Y:S01]  /*2f10*/  LOP3.LUT P3, RZ, R143, 0xff, RZ, 0xc0, !PT ;  /* 0x000000ff8fff7812 */ /* 0x000fe2000786c0ff */
[----:B------:R-:W-:Y:S02]  /*2f20*/  IMAD.U32 R65, R56, 0x10000, RZ ;  /* 0x0001000038417824 */ /* 0x000fe400078e00ff */
[C---:B------:R-:W-:Y:S01]  /*2f30*/  FFMA.FTZ R57, R102.reuse, R187, R57 ;  /* 0x000000bb66397223 */ /* 0x040fe20000010039 */
[C---:B------:R-:W-:Y:S01]  /*2f40*/  FFMA.FTZ R59, R102.reuse, R186, R59 ;  /* 0x000000ba663b7223 */ /* 0x040fe2000001003b */
[C---:B------:R-:W-:Y:S01]  /*2f50*/  FFMA.FTZ R67, R102.reuse, R188, R67 ;  /* 0x000000bc66437223 */ /* 0x040fe20000010043 */
[----:B------:R-:W-:Y:S01]  /*2f60*/  FFMA.FTZ R65, R102, R184, R65 ;  /* 0x000000b866417223 */ /* 0x000fe20000010041 */
[----:B------:R-:W-:Y:S01]  /*2f70*/  FMUL.FTZ R57, R57, UR6 ;  /* 0x0000000639397c20 */ /* 0x000fe20008410000 */
[----:B------:R-:W-:Y:S01]  /*2f80*/  FMUL.FTZ R59, R59, UR6 ;  /* 0x000000063b3b7c20 */ /* 0x000fe20008410000 */
[----:B------:R-:W-:Y:S01]  /*2f90*/  FMUL.FTZ R67, R67, UR6 ;  /* 0x0000000643437c20 */ /* 0x000fe20008410000 */
[----:B------:R-:W-:Y:S01]  /*2fa0*/  FMUL.FTZ R65, R65, UR6 ;  /* 0x0000000641417c20 */ /* 0x000fe20008410000 */
[----:B------:R-:W-:-:S02]  /*2fb0*/  LOP3.LUT P4, RZ, R143, 0xff00, RZ, 0xc0, !PT ;  /* 0x0000ff008fff7812 */ /* 0x000fc4000788c0ff */
[C---:B------:R-:W-:Y:S02]  /*2fc0*/  LOP3.LUT P5, RZ, R143.reuse, 0xff0000, RZ, 0xc0, !PT ;  /* 0x00ff00008fff7812 */ /* 0x040fe400078ac0ff */
[----:B------:R-:W-:Y:S02]  /*2fd0*/  ISETP.GE.U32.AND P6, PT, R143, 0x1000000, PT ;  /* 0x010000008f00780c */ /* 0x000fe40003fc6070 */
[----:B------:R-:W-:Y:S02]  /*2fe0*/  FSEL R57, R57, RZ, P3 ;  /* 0x000000ff39397208 */ /* 0x000fe40001800000 */
[----:B------:R-:W-:Y:S02]  /*2ff0*/  FSEL R0, R59, RZ, P4 ;  /* 0x000000ff3b007208 */ /* 0x000fe40002000000 */
[----:B------:R-:W-:Y:S02]  /*3000*/  FSEL R65, R65, RZ, P5 ;  /* 0x000000ff41417208 */ /* 0x000fe40002800000 */
[----:B------:R-:W-:-:S02]  /*3010*/  FSEL R56, R67, RZ, P6 ;  /* 0x000000ff43387208 */ /* 0x000fc40003000000 */
[----:B------:R-:W-:Y:S02]  /*3020*/  F2FP.BF16.F32.PACK_AB R57, R0, R57 ;  /* 0x000000390039723e */ /* 0x000fe400000010ff */
[----:B------:R-:W-:Y:S02]  /*3030*/  F2FP.BF16.F32.PACK_AB R56, R56, R65 ;  /* 0x000000413838723e */ /* 0x000fe400000010ff */
[C---:B------:R-:W-:Y:S02]  /*3040*/  PRMT R0, R57.reuse, 0x7632, R0 ;  /* 0x0000763239007816 */ /* 0x040fe40000000000 */
[----:B------:R-:W-:Y:S02]  /*3050*/  PRMT R67, R57, 0x7610, R67 ;  /* 0x0000761039437816 */ /* 0x000fe40000000043 */
[C---:B------:R-:W-:Y:S02]  /*3060*/  PRMT R65, R56.reuse, 0x7632, R65 ;  /* 0x0000763238417816 */ /* 0x040fe40000000041 */
[----:B------:R-:W-:Y:S01]  /*3070*/  PRMT R64, R56, 0x7610, R64 ;  /* 0x0000761038407816 */ /* 0x000fe20000000040 */
[----:B------:R-:W-:Y:S06]  /*3080*/  BRA `(.L_x_340) ;  /* 0x00000010000c7947 */ /* 0x000fec0003800000 */
.L_x_341:
[-CC-:B------:R-:W-:Y:S01]  /*3090*/  FFMA.FTZ R0, R0, R75.reuse, R74.reuse ;  /* 0x0000004b00007223 */ /* 0x180fe2000001004a */
[--C-:B-----5:R-:W-:Y:S01]  /*30a0*/  SHF.R.U64 R56, R128, 0x10, R129.reuse ;  /* 0x0000001080387819 */ /* 0x120fe20000001281 */
[-C--:B------:R-:W-:Y:S01]  /*30b0*/  FFMA.FTZ R183, R183, R75.reuse, R74 ;  /* 0x0000004bb7b77223 */ /* 0x080fe2000001004a */
[--C-:B------:R-:W-:Y:S02]  /*30c0*/  IMAD.MOV.U32 R58, RZ, RZ, R129.reuse ;  /* 0x000000ffff3a7224 */ /* 0x100fe400078e0081 */
[----:B------:R-:W-:Y:S01]  /*30d0*/  FADD.FTZ R187, R187, -R0 ;  /* 0x80000000bbbb7221 */ /* 0x000fe20000010000 */
[----:B------:R-:W-:Y:S01]  /*30e0*/  IMAD.MOV.U32 R0, RZ, RZ, R128 ;  /* 0x000000ffff007224 */ /* 0x000fe200078e0080 */
[----:B------:R-:W-:Y:S01]  /*30f0*/  SHF.R.U32.HI R59, RZ, 0x10, R129 ;  /* 0x00000010ff3b7819 */ /* 0x000fe20000011681 */
[-CC-:B------:R-:W-:Y:S01]  /*3100*/  FFMA.FTZ R185, R185, R75.reuse, R74.reuse ;  /* 0x0000004bb9b97223 */ /* 0x180fe2000001004a */
[----:B------:R-:W-:Y:S01]  /*3110*/  FFMA.FTZ R184, R184, R75, R74 ;  /* 0x0000004bb8b87223 */ /* 0x000fe2000001004a */
[----:B------:R-:W-:Y:S01]  /*3120*/  FADD.FTZ R183, R186, -R183 ;  /* 0x800000b7bab77221 */ /* 0x000fe20000010000 */
[----:B------:R-:W-:-:S02]  /*3130*/  IMAD.U32 R57, R0, 0x10000, RZ ;  /* 0x0001000000397824 */ /* 0x000fc400078e00ff */
[----:B------:R-:W-:Y:S01]  /*3140*/  FADD.FTZ R185, R188, -R185 ;  /* 0x800000b9bcb97221 */ /* 0x000fe20000010000 */
[----:B------:R-:W-:Y:S02]  /*3150*/  IMAD.U32 R56, R56, 0x10000, RZ ;  /* 0x0001000038387824 */ /* 0x000fe400078e00ff */
[----:B------:R-:W-:Y:S01]  /*3160*/  FADD.FTZ R189, R189, -R184 ;  /* 0x800000b8bdbd7221 */ /* 0x000fe20000010000 */
[----:B------:R-:W-:Y:S01]  /*3170*/  IMAD.U32 R0, R58, 0x10000, RZ ;  /* 0x000100003a007824 */ /* 0x000fe200078e00ff */
[----:B------:R-:W-:Y:S01]  /*3180*/  SHF.L.U32 R58, R59, 0x10, RZ ;  /* 0x000000103b3a7819 */ /* 0x000fe200000006ff */
[C---:B------:R-:W-:Y:S01]  /*3190*/  FFMA.FTZ R56, R102.reuse, R183, R56 ;  /* 0x000000b766387223 */ /* 0x040fe20000010038 */
[C---:B------:R-:W-:Y:S01]  /*31a0*/  FFMA.FTZ R57, R102.reuse, R187, R57 ;  /* 0x000000bb66397223 */ /* 0x040fe20000010039 */
[C---:B------:R-:W-:Y:S01]  /*31b0*/  FFMA.FTZ R189, R102.reuse, R189, R0 ;  /* 0x000000bd66bd7223 */ /* 0x040fe20000010000 */
[----:B------:R-:W-:Y:S01]  /*31c0*/  LOP3.LUT P4, RZ, R143, 0xff00, RZ, 0xc0, !PT ;  /* 0x0000ff008fff7812 */ /* 0x000fe2000788c0ff */
[----:B------:R-:W-:Y:S01]  /*31d0*/  FFMA.FTZ R185, R102, R185, R58 ;  /* 0x000000b966b97223 */ /* 0x000fe2000001003a */
[----:B------:R-:W-:Y:S01]  /*31e0*/  FMUL.FTZ R58, R56, UR6 ;  /* 0x00000006383a7c20 */ /* 0x000fe20008410000 */
[----:B------:R-:W-:Y:S01]  /*31f0*/  FMUL.FTZ R0, R57, UR6 ;  /* 0x0000000639007c20 */ /* 0x000fe20008410000 */
[----:B------:R-:W-:Y:S01]  /*3200*/  LOP3.LUT P3, RZ, R143, 0xff, RZ, 0xc0, !PT ;  /* 0x000000ff8fff7812 */ /* 0x000fe2000786c0ff */
[----:B------:R-:W-:Y:S01]  /*3210*/  FMUL.FTZ R64, R189, UR6 ;  /* 0x00000006bd407c20 */ /* 0x000fe20008410000 */
[----:B------:R-:W-:-:S02]  /*3220*/  LOP3.LUT P5, RZ, R143, 0xff0000, RZ, 0xc0, !PT ;  /* 0x00ff00008fff7812 */ /* 0x000fc400078ac0ff */
[----:B------:R-:W-:Y:S01]  /*3230*/  FSEL R59, R58, RZ, P4 ;  /* 0x000000ff3a3b7208 */ /* 0x000fe20002000000 */
[----:B------:R-:W-:Y:S01]  /*3240*/  FMUL.FTZ R58, R185, UR6 ;  /* 0x00000006b93a7c20 */ /* 0x000fe20008410000 */
[----:B------:R-:W-:Y:S02]  /*3250*/  FSEL R0, R0, RZ, P3 ;  /* 0x000000ff00007208 */ /* 0x000fe40001800000 */
[----:B------:R-:W-:Y:S02]  /*3260*/  ISETP.GE.U32.AND P3, PT, R143, 0x1000000, PT ;  /* 0x010000008f00780c */ /* 0x000fe40003f66070 */
[----:B------:R-:W-:Y:S02]  /*3270*/  FSEL R64, R64, RZ, P5 ;  /* 0x000000ff40407208 */ /* 0x000fe40002800000 */
[----:B------:R-:W-:Y:S02]  /*3280*/  FSEL R58, R58, RZ, P3 ;  /* 0x000000ff3a3a7208 */ /* 0x000fe40001800000 */
[----:B------:R-:W-:-:S02]  /*3290*/  F2FP.BF16.F32.PACK_AB R0, R0, R57 ;  /* 0x000000390000723e */ /* 0x000fc400000010ff */
[----:B------:R-:W-:Y:S02]  /*32a0*/  F2FP.BF16.F32.PACK_AB R59, R59, R56 ;  /* 0x000000383b3b723e */ /* 0x000fe400000010ff */
[----:B------:R-:W-:Y:S02]  /*32b0*/  F2FP.BF16.F32.PACK_AB R168, R64, R189 ;  /* 0x000000bd40a8723e */ /* 0x000fe400000010ff */
[----:B------:R-:W-:Y:S02]  /*32c0*/  F2FP.BF16.F32.PACK_AB R58, R58, R185 ;  /* 0x000000b93a3a723e */ /* 0x000fe400000010ff */
        /* <DEDUP_REMOVED lines=8> */
.L_x_337:
        /* <DEDUP_REMOVED lines=10> */
[----:B-----5:R-:W-:Y:S01]  /*33f0*/  LOP3.LUT P6, RZ, R143, 0xff00, RZ, 0xc0, !PT ;  /* 0x0000ff008fff7812 */ /* 0x020fe200078cc0ff */
[-C--:B------:R-:W-:Y:S01]  /*3400*/  FFMA.FTZ R184, R184, R75.reuse, R74 ;  /* 0x0000004bb8b87223 */ /* 0x080fe2000001004a */
[----:B------:R-:W-:Y:S01]  /*3410*/  FADD.FTZ R183, R186, -R183 ;  /* 0x800000b7bab77221 */ /* 0x000fe20000010000 */
[----:B------:R-:W-:Y:S01]  /*3420*/  FADD.FTZ R187, R187, -R0 ;  /* 0x80000000bbbb7221 */ /* 0x000fe20000010000 */
[----:B------:R-:W-:Y:S01]  /*3430*/  FFMA.FTZ R185, R185, R75, R74 ;  /* 0x0000004bb9b97223 */ /* 0x000fe2000001004a */
[----:B------:R-:W-:Y:S01]  /*3440*/  FADD.FTZ R189, R189, -R184 ;  /* 0x800000b8bdbd7221 */ /* 0x000fe20000010000 */
[C---:B------:R-:W-:Y:S01]  /*3450*/  FMUL.FTZ R183, R102.reuse, R183 ;  /* 0x000000b766b77220 */ /* 0x040fe20000410000 */
[----:B------:R-:W-:Y:S01]  /*3460*/  FMUL.FTZ R187, R102, R187 ;  /* 0x000000bb66bb7220 */ /* 0x000fe20000410000 */
[----:B------:R-:W-:Y:S01]  /*3470*/  FADD.FTZ R185, R188, -R185 ;  /* 0x800000b9bcb97221 */ /* 0x000fe20000010000 */
[----:B------:R-:W-:Y:S01]  /*3480*/  LOP3.LUT P5, RZ, R143, 0xff, RZ, 0xc0, !PT ;  /* 0x000000ff8fff7812 */ /* 0x000fe200078ac0ff */
[----:B------:R-:W-:Y:S01]  /*3490*/  FMUL.FTZ R183, R183, UR6 ;  /* 0x00000006b7b77c20 */ /* 0x000fe20008410000 */
[----:B------:R-:W-:Y:S01]  /*34a0*/  FMUL.FTZ R187, R187, UR6 ;  /* 0x00000006bbbb7c20 */ /* 0x000fe20008410000 */
[C---:B------:R-:W-:Y:S01]  /*34b0*/  FMUL.FTZ R189, R102.reuse, R189 ;  /* 0x000000bd66bd7220 */ /* 0x040fe20000410000 */
[----:B------:R-:W-:Y:S01]  /*34c0*/  FMUL.FTZ R185, R102, R185 ;  /* 0x000000b966b97220 */ /* 0x000fe20000410000 */
[----:B------:R-:W-:-:S02]  /*34d0*/  LOP3.LUT P3, RZ, R143, 0xff0000, RZ, 0xc0, !PT ;  /* 0x00ff00008fff7812 */ /* 0x000fc4000786c0ff */
[----:B------:R-:W-:Y:S01]  /*34e0*/  FSEL R57, R183, RZ, P6 ;  /* 0x000000ffb7397208 */ /* 0x000fe20003000000 */
[----:B------:R-:W-:Y:S01]  /*34f0*/  FMUL.FTZ R189, R189, UR6 ;  /* 0x00000006bdbd7c20 */ /* 0x000fe20008410000 */
[----:B------:R-:W-:Y:S01]  /*3500*/  LOP3.LUT P6, RZ, R101, 0xff00, RZ, 0xc0, !PT ;  /* 0x0000ff0065ff7812 */ /* 0x000fe200078cc0ff */
[----:B------:R-:W-:Y:S01]  /*3510*/  FMUL.FTZ R185, R185, UR6 ;  /* 0x00000006b9b97c20 */ /* 0x000fe20008410000 */
[----:B------:R-:W-:Y:S02]  /*3520*/  ISETP.GE.U32.AND P4, PT, R143, 0x1000000, PT ;  /* 0x010000008f00780c */ /* 0x000fe40003f86070 */
[----:B------:R-:W-:Y:S02]  /*3530*/  FSEL R0, R183, RZ, P6 ;  /* 0x000000ffb7007208 */ /* 0x000fe40003000000 */
[----:B------:R-:W-:Y:S02]  /*3540*/  LOP3.LUT P6, RZ, R101, 0xff, RZ, 0xc0, !PT ;  /* 0x000000ff65ff7812 */ /* 0x000fe400078cc0ff */
[----:B------:R-:W-:-:S02]  /*3550*/  F2FP.BF16.F32.PACK_AB R58, R0, R57 ;  /* 0x00000039003a723e */ /* 0x000fc400000010ff */
[C---:B------:R-:W-:Y:S02]  /*3560*/  FSEL R57, R187.reuse, RZ, P5 ;  /* 0x000000ffbb397208 */ /* 0x040fe40002800000 */
[----:B------:R-:W-:Y:S02]  /*3570*/  FSEL R0, R187, RZ, P6 ;  /* 0x000000ffbb007208 */ /* 0x000fe40003000000 */
[C---:B------:R-:W-:Y:S02]  /*3580*/  LOP3.LUT P5, RZ, R101.reuse, 0xff0000, RZ, 0xc0, !PT ;  /* 0x00ff000065ff7812 */ /* 0x040fe400078ac0ff */
[----:B------:R-:W-:Y:S02]  /*3590*/  ISETP.GE.U32.AND P6, PT, R101, 0x1000000, PT ;  /* 0x010000006500780c */ /* 0x000fe40003fc6070 */
[----:B------:R-:W-:Y:S02]  /*35a0*/  F2FP.BF16.F32.PACK_AB R67, R0, R57 ;  /* 0x000000390043723e */ /* 0x000fe400000010ff */
[----:B------:R-:W-:-:S02]  /*35b0*/  FSEL R57, R189, RZ, P3 ;  /* 0x000000ffbd397208 */ /* 0x000fc40001800000 */
[----:B------:R-:W-:Y:S02]  /*35c0*/  FSEL R0, R189, RZ, P5 ;  /* 0x000000ffbd007208 */ /* 0x000fe40002800000 */
[C---:B------:R-:W-:Y:S02]  /*35d0*/  FSEL R59, R185.reuse, RZ, P4 ;  /* 0x000000ffb93b7208 */ /* 0x040fe40002000000 */
[----:B------:R-:W-:Y:S02]  /*35e0*/  FSEL R56, R185, RZ, P6 ;  /* 0x000000ffb9387208 */ /* 0x000fe40003000000 */
[----:B------:R-:W-:Y:S02]  /*35f0*/  F2FP.BF16.F32.PACK_AB R57, R0, R57 ;  /* 0x000000390039723e */ /* 0x000fe400000010ff */
[----:B------:R-:W-:Y:S02]  /*3600*/  F2FP.BF16.F32.PACK_AB R56, R56, R59 ;  /* 0x0000003b3838723e */ /* 0x000fe400000010ff */
[----:B------:R-:W-:-:S02]  /*3610*/  PRMT R170, R67, 0x7632, R170 ;  /* 0x0000763243aa7816 */ /* 0x000fc400000000aa */
[C---:B------:R-:W-:Y:S02]  /*3620*/  PRMT R171, R58.reuse, 0x7632, R171 ;  /* 0x000076323aab7816 */ /* 0x040fe400000000ab */
[----:B------:R-:W-:Y:S02]  /*3630*/  PRMT R0, R58, 0x7610, R0 ;  /* 0x000076103a007816 */ /* 0x000fe40000000000 */
[C---:B------:R-:W-:Y:S02]  /*3640*/  PRMT R172, R57.reuse, 0x7632, R172 ;  /* 0x0000763239ac7816 */ /* 0x040fe400000000ac */
[----:B------:R-:W-:Y:S02]  /*3650*/  PRMT R64, R57, 0x7610, R64 ;  /* 0x0000761039407816 */ /* 0x000fe40000000040 */
[C---:B------:R-:W-:Y:S02]  /*3660*/  PRMT R173, R56.reuse, 0x7632, R173 ;  /* 0x0000763238ad7816 */ /* 0x040fe400000000ad */
[----:B------:R-:W-:Y:S01]  /*3670*/  PRMT R65, R56, 0x7610, R65 ;  /* 0x0000761038417816 */ /* 0x000fe20000000041 */
[----:B------:R-:W-:Y:S06]  /*3680*/  BRA `(.L_x_340) ;  /* 0x00000008008c7947 */ /* 0x000fec0003800000 */
.L_x_343:
        /* <DEDUP_REMOVED lines=11> */
[C---:B------:R-:W-:Y:S01]  /*3740*/  FMUL.FTZ R189, R102.reuse, R189 ;  /* 0x000000bd66bd7220 */ /* 0x040fe20000410000 */
[----:B------:R-:W-:Y:S01]  /*3750*/  FMUL.FTZ R0, R187, UR6 ;  /* 0x00000006bb007c20 */ /* 0x000fe20008410000 */
[C---:B------:R-:W-:Y:S01]  /*3760*/  LOP3.LUT P3, RZ, R143.reuse, 0xff0000, RZ, 0xc0, !PT ;  /* 0x00ff00008fff7812 */ /* 0x040fe2000786c0ff */
[----:B------:R-:W-:Y:S01]  /*3770*/  FMUL.FTZ R185, R102, R185 ;  /* 0x000000b966b97220 */ /* 0x000fe20000410000 */
[----:B------:R-:W-:-:S02]  /*3780*/  LOP3.LUT P5, RZ, R143, 0xff00, RZ, 0xc0, !PT ;  /* 0x0000ff008fff7812 */ /* 0x000fc400078ac0ff */
[----:B------:R-:W-:Y:S01]  /*3790*/  FSEL R56, R0, RZ, P6 ;  /* 0x000000ff00387208 */ /* 0x000fe20003000000 */
[----:B------:R-:W-:Y:S01]  /*37a0*/  FMUL.FTZ R57, R185, UR6 ;  /* 0x00000006b9397c20 */ /* 0x000fe20008410000 */
[----:B------:R-:W-:Y:S02]  /*37b0*/  LOP3.LUT P6, RZ, R101, 0xff, RZ, 0xc0, !PT ;  /* 0x000000ff65ff7812 */ /* 0x000fe400078cc0ff */
[----:B------:R-:W-:Y:S02]  /*37c0*/  F2FP.BF16.F32.PACK_AB R56, R56, R187 ;  /* 0x000000bb3838723e */ /* 0x000fe400000010ff */
[----:B------:R-:W-:Y:S02]  /*37d0*/  FSEL R0, R0, RZ, P6 ;  /* 0x000000ff00007208 */ /* 0x000fe40003000000 */
[C---:B------:R-:W-:Y:S02]  /*37e0*/  PRMT R67, R56.reuse, 0x7632, R67 ;  /* 0x0000763238437816 */ /* 0x040fe40000000043 */
[----:B------:R-:W-:Y:S01]  /*37f0*/  PRMT R166, R56, 0x7610, R166 ;  /* 0x0000761038a67816 */ /* 0x000fe200000000a6 */
[----:B------:R-:W-:Y:S01]  /*3800*/  FMUL.FTZ R56, R189, UR6 ;  /* 0x00000006bd387c20 */ /* 0x000fe20008410000 */
[C---:B------:R-:W-:Y:S01]  /*3810*/  F2FP.BF16.F32.PACK_AB R0, R183.reuse, R0 ;  /* 0x00000000b700723e */ /* 0x040fe200000010ff */
[----:B------:R-:W-:Y:S01]  /*3820*/  FMUL.FTZ R183, R183, UR6 ;  /* 0x00000006b7b77c20 */ /* 0x000fe20008410000 */
[----:B------:R-:W-:-:S02]  /*3830*/  ISETP.GE.U32.AND P4, PT, R143, 0x1000000, PT ;  /* 0x010000008f00780c */ /* 0x000fc40003f86070 */
[C---:B------:R-:W-:Y:S02]  /*3840*/  PRMT R167, R0.reuse, 0x7632, R167 ;  /* 0x0000763200a77816 */ /* 0x040fe400000000a7 */
[----:B------:R-:W-:Y:S02]  /*3850*/  PRMT R170, R0, 0x7610, R170 ;  /* 0x0000761000aa7816 */ /* 0x000fe400000000aa */
[----:B------:R-:W-:Y:S02]  /*3860*/  FSEL R58, R56, RZ, P3 ;  /* 0x000000ff383a7208 */ /* 0x000fe40001800000 */
[----:B------:R-:W-:Y:S02]  /*3870*/  FSEL R0, R183, RZ, P5 ;  /* 0x000000ffb7007208 */ /* 0x000fe40002800000 */
[C---:B------:R-:W-:Y:S02]  /*3880*/  LOP3.LUT P6, RZ, R101.reuse, 0xff00, RZ, 0xc0, !PT ;  /* 0x0000ff0065ff7812 */ /* 0x040fe400078cc0ff */
[----:B------:R-:W-:-:S02]  /*3890*/  LOP3.LUT P5, RZ, R101, 0xff0000, RZ, 0xc0, !PT ;  /* 0x00ff000065ff7812 */ /* 0x000fc400078ac0ff */
[----:B------:R-:W-:Y:S02]  /*38a0*/  ISETP.GE.U32.AND P3, PT, R101, 0x1000000, PT ;  /* 0x010000006500780c */ /* 0x000fe40003f66070 */
[----:B------:R-:W-:Y:S02]  /*38b0*/  F2FP.BF16.F32.PACK_AB R168, R58, R189 ;  /* 0x000000bd3aa8723e */ /* 0x000fe400000010ff */
[----:B------:R-:W-:Y:S02]  /*38c0*/  FSEL R58, R57, RZ, P4 ;  /* 0x000000ff393a7208 */ /* 0x000fe40002000000 */
[----:B------:R-:W-:Y:S02]  /*38d0*/  FSEL R183, R183, RZ, P6 ;  /* 0x000000ffb7b77208 */ /* 0x000fe40003000000 */
[----:B------:R-:W-:Y:S02]  /*38e0*/  FSEL R56, R56, RZ, P5 ;  /* 0x000000ff38387208 */ /* 0x000fe40002800000 */
[----:B------:R-:W-:-:S02]  /*38f0*/  FSEL R57, R57, RZ, P3 ;  /* 0x000000ff39397208 */ /* 0x000fc40001800000 */
[----:B------:R-:W-:Y:S02]  /*3900*/  F2FP.BF16.F32.PACK_AB R0, R183, R0 ;  /* 0x00000000b700723e */ /* 0x000fe400000010ff */
[----:B------:R-:W-:Y:S02]  /*3910*/  F2FP.BF16.F32.PACK_AB R56, R185, R56 ;  /* 0x00000038b938723e */ /* 0x000fe400000010ff */
[----:B------:R-:W-:Y:S02]  /*3920*/  F2FP.BF16.F32.PACK_AB R57, R57, R58 ;  /* 0x0000003a3939723e */ /* 0x000fe400000010ff */
[----:B------:R-:W-:Y:S02]  /*3930*/  PRMT R171, R0, 0x7632, R171 ;  /* 0x0000763200ab7816 */ /* 0x000fe400000000ab */
[----:B------:R-:W-:Y:S02]  /*3940*/  PRMT R64, R168, 0x7632, R64 ;  /* 0x00007632a8407816 */ /* 0x000fe40000000040 */
[----:B------:R-:W-:-:S02]  /*3950*/  PRMT R169, R56, 0x7632, R169 ;  /* 0x0000763238a97816 */ /* 0x000fc400000000a9 */
[----:B------:R-:W-:Y:S02]  /*3960*/  PRMT R172, R56, 0x7610, R172 ;  /* 0x0000761038ac7816 */ /* 0x000fe400000000ac */
[C---:B------:R-:W-:Y:S02]  /*3970*/  PRMT R173, R57.reuse, 0x7632, R173 ;  /* 0x0000763239ad7816 */ /* 0x040fe400000000ad */
[----:B------:R-:W-:Y:S01]  /*3980*/  PRMT R65, R57, 0x7610, R65 ;  /* 0x0000761039417816 */ /* 0x000fe20000000041 */
[----:B------:R-:W-:Y:S06]  /*3990*/  BRA `(.L_x_340) ;  /* 0x0000000400c87947 */ /* 0x000fec0003800000 */
.L_x_342:
[----:B------:R-:W-:Y:S01]  /*39a0*/  UMOV UR4, UR8 ;  /* 0x0000000800047c82 */ /* 0x000fe20008000000 */
[----:B------:R-:W-:Y:S01]  /*39b0*/  UMOV UR5, UR9 ;  /* 0x0000000900057c82 */ /* 0x000fe20008000000 */
[----:B------:R-:W-:-:S04]  /*39c0*/  UISETP.NE.U32.AND UP0, UPT, UR4, URZ, UPT ;  /* 0x000000ff0400728c */ /* 0x000fc8000bf05070 */
[----:B------:R-:W-:-:S09]  /*39d0*/  UISETP.NE.AND.EX UP0, UPT, UR5, URZ, UPT, UP0 ;  /* 0x000000ff0500728c */ /* 0x000fd2000bf05300 */
[----:B------:R-:W-:Y:S05]  /*39e0*/  BRA.U UP0, `(.L_x_344) ;  /* 0x0000000100d07547 */ /* 0x000fea000b800000 */
[----:B-----5:R-:W-:Y:S01]  /*39f0*/  SHF.R.U64 R56, R128, 0x10, R129 ;  /* 0x0000001080387819 */ /* 0x020fe20000001281 */
[-CC-:B------:R-:W-:Y:S01]  /*3a00*/  FFMA.FTZ R183, R183, R75.reuse, R74.reuse ;  /* 0x0000004bb7b77223 */ /* 0x180fe2000001004a */
[-CC-:B------:R-:W-:Y:S01]  /*3a10*/  FFMA.FTZ R0, R0, R75.reuse, R74.reuse ;  /* 0x0000004b00007223 */ /* 0x180fe2000001004a */
[----:B------:R-:W-:Y:S01]  /*3a20*/  LOP3.LUT P6, RZ, R143, 0xff00, RZ, 0xc0, !PT ;  /* 0x0000ff008fff7812 */ /* 0x000fe200078cc0ff */
[-C--:B------:R-:W-:Y:S01]  /*3a30*/  FFMA.FTZ R185, R185, R75.reuse, R74 ;  /* 0x0000004bb9b97223 */ /* 0x080fe2000001004a */
[----:B------:R-:W-:Y:S01]  /*3a40*/  FADD.FTZ R183, R186, -R183 ;  /* 0x800000b7bab77221 */ /* 0x000fe20000010000 */
[----:B------:R-:W-:Y:S02]  /*3a50*/  IMAD.U32 R57, R56, 0x10000, RZ ;  /* 0x0001000038397824 */ /* 0x000fe400078e00ff */
[----:B------:R-:W-:Y:S01]  /*3a60*/  FADD.FTZ R187, R187, -R0 ;  /* 0x80000000bbbb7221 */ /* 0x000fe20000010000 */
[----:B------:R-:W-:Y:S02]  /*3a70*/  IMAD.MOV.U32 R56, RZ, RZ, R128 ;  /* 0x000000ffff387224 */ /* 0x000fe400078e0080 */
[----:B------:R-:W-:Y:S01]  /*3a80*/  FFMA.FTZ R184, R184, R75, R74 ;  /* 0x0000004bb8b87223 */ /* 0x000fe2000001004a */
[----:B------:R-:W-:Y:S01]  /*3a90*/  FFMA.FTZ R183, R102, R183, R57 ;  /* 0x000000b766b77223 */ /* 0x000fe20000010039 */
[----:B------:R-:W-:-:S02]  /*3aa0*/  IMAD.MOV.U32 R0, RZ, RZ, R129 ;  /* 0x000000ffff007224 */ /* 0x000fc400078e0081 */
[----:B------:R-:W-:Y:S01]  /*3ab0*/  FADD.FTZ R185, R188, -R185 ;  /* 0x800000b9bcb97221 */ /* 0x000fe20000010000 */
[----:B------:R-:W-:Y:S02]  /*3ac0*/  IMAD.U32 R57, R56, 0x10000, RZ ;  /* 0x0001000038397824 */ /* 0x000fe400078e00ff */
[----:B------:R-:W-:Y:S01]  /*3ad0*/  FMUL.FTZ R183, R183, UR6 ;  /* 0x00000006b7b77c20 */ /* 0x000fe20008410000 */
[----:B------:R-:W-:Y:S01]  /*3ae0*/  SHF.R.U32.HI R56, RZ, 0x10, R129 ;  /* 0x00000010ff387819 */ /* 0x000fe20000011681 */
[----:B------:R-:W-:Y:S01]  /*3af0*/  FADD.FTZ R189, R189, -R184 ;  /* 0x800000b8bdbd7221 */ /* 0x000fe20000010000 */
[----:B------:R-:W-:Y:S01]  /*3b00*/  FFMA.FTZ R57, R102, R187, R57 ;  /* 0x000000bb66397223 */ /* 0x000fe20000010039 */
[----:B------:R-:W-:Y:S01]  /*3b10*/  IMAD.U32 R65, R0, 0x10000, RZ ;  /* 0x0001000000417824 */ /* 0x000fe200078e00ff */
[----:B------:R-:W-:Y:S02]  /*3b20*/  FSEL R59, R183, RZ, P6 ;  /* 0x000000ffb73b7208 */ /* 0x000fe40003000000 */
[----:B------:R-:W-:Y:S01]  /*3b30*/  LOP3.LUT P6, RZ, R101, 0xff00, RZ, 0xc0, !PT ;  /* 0x0000ff0065ff7812 */ /* 0x000fe200078cc0ff */
[----:B------:R-:W-:Y:S01]  /*3b40*/  FMUL.FTZ R57, R57, UR6 ;  /* 0x0000000639397c20 */ /* 0x000fe20008410000 */
[----:B------:R-:W-:Y:S01]  /*3b50*/  SHF.L.U32 R56, R56, 0x10, RZ ;  /* 0x0000001038387819 */ /* 0x000fe200000006ff */
[----:B------:R-:W-:Y:S01]  /*3b60*/  FFMA.FTZ R65, R102, R189, R65 ;  /* 0x000000bd66417223 */ /* 0x000fe20000010041 */
[----:B------:R-:W-:-:S02]  /*3b70*/  FSEL R0, R183, RZ, P6 ;  /* 0x000000ffb7007208 */ /* 0x000fc40003000000 */
[----:B------:R-:W-:Y:S01]  /*3b80*/  LOP3.LUT P4, RZ, R143, 0xff, RZ, 0xc0, !PT ;  /* 0x000000ff8fff7812 */ /* 0x000fe2000788c0ff */
[----:B------:R-:W-:Y:S01]  /*3b90*/  FFMA.FTZ R56, R102, R185, R56 ;  /* 0x000000b966387223 */ /* 0x000fe20000010038 */
[----:B------:R-:W-:Y:S01]  /*3ba0*/  LOP3.LUT P6, RZ, R101, 0xff, RZ, 0xc0, !PT ;  /* 0x000000ff65ff7812 */ /* 0x000fe200078cc0ff */
[----:B------:R-:W-:Y:S01]  /*3bb0*/  FMUL.FTZ R65, R65, UR6 ;  /* 0x0000000641417c20 */ /* 0x000fe20008410000 */
[----:B------:R-:W-:Y:S01]  /*3bc0*/  F2FP.BF16.F32.PACK_AB R58, R0, R59 ;  /* 0x0000003b003a723e */ /* 0x000fe200000010ff */
[----:B------:R-:W-:Y:S01]  /*3bd0*/  FMUL.FTZ R56, R56, UR6 ;  /* 0x0000000638387c20 */ /* 0x000fe20008410000 */
[C---:B------:R-:W-:Y:S02]  /*3be0*/  FSEL R59, R57.reuse, RZ, P4 ;  /* 0x000000ff393b7208 */ /* 0x040fe40002000000 */
[----:B------:R-:W-:Y:S02]  /*3bf0*/  FSEL R0, R57, RZ, P6 ;  /* 0x000000ff39007208 */ /* 0x000fe40003000000 */
[----:B------:R-:W-:-:S02]  /*3c00*/  ISETP.GE.U32.AND P5, PT, R143, 0x1000000, PT ;  /* 0x010000008f00780c */ /* 0x000fc40003fa6070 */
[----:B------:R-:W-:Y:S02]  /*3c10*/  LOP3.LUT P3, RZ, R143, 0xff0000, RZ, 0xc0, !PT ;  /* 0x00ff00008fff7812 */ /* 0x000fe4000786c0ff */
[C---:B------:R-:W-:Y:S02]  /*3c20*/  LOP3.LUT P4, RZ, R101.reuse, 0xff0000, RZ, 0xc0, !PT ;  /* 0x00ff000065ff7812 */ /* 0x040fe4000788c0ff */
[----:B------:R-:W-:Y:S02]  /*3c30*/  ISETP.GE.U32.AND P6, PT, R101, 0x1000000, PT ;  /* 0x010000006500780c */ /* 0x000fe40003fc6070 */
[----:B------:R-:W-:Y:S02]  /*3c40*/  F2FP.BF16.F32.PACK_AB R67, R0, R59 ;  /* 0x0000003b0043723e */ /* 0x000fe400000010ff */
[----:B------:R-:W-:Y:S02]  /*3c50*/  FSEL R59, R56, RZ, P5 ;  /* 0x000000ff383b7208 */ /* 0x000fe40002800000 */
[----:B------:R-:W-:-:S02]  /*3c60*/  FSEL R57, R65, RZ, P3 ;  /* 0x000000ff41397208 */ /* 0x000fc40001800000 */
[----:B------:R-:W-:Y:S02]  /*3c70*/  FSEL R0, R65, RZ, P4 ;  /* 0x000000ff41007208 */ /* 0x000fe40002000000 */
[----:B------:R-:W-:Y:S02]  /*3c80*/  FSEL R56, R56, RZ, P6 ;  /* 0x000000ff38387208 */ /* 0x000fe40003000000 */
[----:B------:R-:W-:Y:S02]  /*3c90*/  F2FP.BF16.F32.PACK_AB R57, R0, R57 ;  /* 0x000000390039723e */ /* 0x000fe400000010ff */
[----:B------:R-:W-:Y:S02]  /*3ca0*/  F2FP.BF16.F32.PACK_AB R56, R56, R59 ;  /* 0x0000003b3838723e */ /* 0x000fe400000010ff */
[----:B------:R-:W-:Y:S02]  /*3cb0*/  PRMT R170, R67, 0x7632, R170 ;  /* 0x0000763243aa7816 */ /* 0x000fe400000000aa */
[----:B------:R-:W-:-:S02]  /*3cc0*/  PRMT R171, R58, 0x7632, R171 ;  /* 0x000076323aab7816 */ /* 0x000fc400000000ab */
[----:B------:R-:W-:Y:S02]  /*3cd0*/  PRMT R0, R58, 0x7610, R0 ;  /* 0x000076103a007816 */ /* 0x000fe40000000000 */
[C---:B------:R-:W-:Y:S02]  /*3ce0*/  PRMT R172, R57.reuse, 0x7632, R172 ;  /* 0x0000763239ac7816 */ /* 0x040fe400000000ac */
[----:B------:R-:W-:Y:S02]  /*3cf0*/  PRMT R64, R57, 0x7610, R64 ;  /* 0x0000761039407816 */ /* 0x000fe40000000040 */
[C---:B------:R-:W-:Y:S02]  /*3d00*/  PRMT R173, R56.reuse, 0x7632, R173 ;  /* 0x0000763238ad7816 */ /* 0x040fe400000000ad */
[----:B------:R-:W-:Y:S01]  /*3d10*/  PRMT R65, R56, 0x7610, R65 ;  /* 0x0000761038417816 */ /* 0x000fe20000000041 */
[----:B------:R-:W-:Y:S06]  /*3d20*/  BRA `(.L_x_340) ;  /* 0x0000000000e47947 */ /* 0x000fec0003800000 */
.L_x_344:
[-C--:B------:R-:W-:Y:S01]  /*3d30*/  FFMA.FTZ R0, R0, R75.reuse, R74 ;  /* 0x0000004b00007223 */ /* 0x080fe2000001004a */
[----:B-----5:R-:W-:Y:S02]  /*3d40*/  IMAD.MOV.U32 R56, RZ, RZ, R128 ;  /* 0x000000ffff387224 */ /* 0x020fe400078e0080 */
[-C--:B------:R-:W-:Y:S01]  /*3d50*/  FFMA.FTZ R183, R183, R75.reuse, R74 ;  /* 0x0000004bb7b77223 */ /* 0x080fe2000001004a */
[----:B------:R-:W-:Y:S01]  /*3d60*/  LOP3.LUT P6, RZ, R143, 0xff, RZ, 0xc0, !PT ;  /* 0x000000ff8fff7812 */ /* 0x000fe200078cc0ff */
[----:B------:R-:W-:Y:S01]  /*3d70*/  FADD.FTZ R187, R187, -R0 ;  /* 0x80000000bbbb7221 */ /* 0x000fe20000010000 */
[----:B------:R-:W-:Y:S01]  /*3d80*/  IMAD.U32 R57, R56, 0x10000, RZ ;  /* 0x0001000038397824 */ /* 0x000fe200078e00ff */
[--C-:B------:R-:W-:Y:S01]  /*3d90*/  SHF.R.U64 R56, R128, 0x10, R129.reuse ;  /* 0x0000001080387819 */ /* 0x100fe20000001281 */
[----:B------:R-:W-:Y:S01]  /*3da0*/  FFMA.FTZ R184, R184, R75, R74 ;  /* 0x0000004bb8b87223 */ /* 0x000fe2000001004a */
[----:B------:R-:W-:Y:S02]  /*3db0*/  IMAD.MOV.U32 R58, RZ, RZ, R129 ;  /* 0x000000ffff3a7224 */ /* 0x000fe400078e0081 */
[----:B------:R-:W-:Y:S01]  /*3dc0*/  FFMA.FTZ R57, R102, R187, R57 ;  /* 0x000000bb66397223 */ /* 0x000fe20000010039 */
[----:B------:R-:W-:Y:S01]  /*3dd0*/  FADD.FTZ R183, R186, -R183 ;  /* 0x800000b7bab77221 */ /* 0x000fe20000010000 */
[----:B------:R-:W-:-:S02]  /*3de0*/  IMAD.U32 R59, R56, 0x10000, RZ ;  /* 0x00010000383b7824 */ /* 0x000fc400078e00ff */
[----:B------:R-:W-:Y:S01]  /*3df0*/  FADD.FTZ R189, R189, -R184 ;  /* 0x800000b8bdbd7221 */ /* 0x000fe20000010000 */
[----:B------:R-:W-:Y:S01]  /*3e00*/  FMUL.FTZ R0, R57, UR6 ;  /* 0x0000000639007c20 */ /* 0x000fe20008410000 */
[----:B------:R-:W-:Y:S01]  /*3e10*/  SHF.R.U32.HI R64, RZ, 0x10, R129 ;  /* 0x00000010ff407819 */ /* 0x000fe20000011681 */
[----:B------:R-:W-:Y:S02]  /*3e20*/  IMAD.U32 R58, R58, 0x10000, RZ ;  /* 0x000100003a3a7824 */ /* 0x000fe400078e00ff */
[----:B------:R-:W-:Y:S01]  /*3e30*/  FFMA.FTZ R185, R185, R75, R74 ;  /* 0x0000004bb9b97223 */ /* 0x000fe2000001004a */
[----:B------:R-:W-:Y:S01]  /*3e40*/  FFMA.FTZ R59, R102, R183, R59 ;  /* 0x000000b7663b7223 */ /* 0x000fe2000001003b */
[----:B------:R-:W-:Y:S01]  /*3e50*/  FSEL R56, R0, RZ, P6 ;  /* 0x000000ff00387208 */ /* 0x000fe20003000000 */
[----:B------:R-:W-:Y:S01]  /*3e60*/  FFMA.FTZ R58, R102, R189, R58 ;  /* 0x000000bd663a7223 */ /* 0x000fe2000001003a */
[----:B------:R-:W-:Y:S01]  /*3e70*/  LOP3.LUT P6, RZ, R101, 0xff, RZ, 0xc0, !PT ;  /* 0x000000ff65ff7812 */ /* 0x000fe200078cc0ff */
[----:B------:R-:W-:Y:S01]  /*3e80*/  FADD.FTZ R185, R188, -R185 ;  /* 0x800000b9bcb97221 */ /* 0x000fe20000010000 */
[----:B------:R-:W-:-:S02]  /*3e90*/  F2FP.BF16.F32.PACK_AB R56, R56, R57 ;  /* 0x000000393838723e */ /* 0x000fc400000010ff */
[----:B------:R-:W-:Y:S02]  /*3ea0*/  SHF.L.U32 R64, R64, 0x10, RZ ;  /* 0x0000001040407819 */ /* 0x000fe400000006ff */
[----:B------:R-:W-:Y:S02]  /*3eb0*/  FSEL R0, R0, RZ, P6 ;  /* 0x000000ff00007208 */ /* 0x000fe40003000000 */
[----:B------:R-:W-:Y:S01]  /*3ec0*/  PRMT R67, R56, 0x7632, R67 ;  /* 0x0000763238437816 */ /* 0x000fe20000000043 */
[----:B------:R-:W-:Y:S01]  /*3ed0*/  FFMA.FTZ R185, R102, R185, R64 ;  /* 0x000000b966b97223 */ /* 0x000fe20000010040 */
[----:B------:R-:W-:Y:S01]  /*3ee0*/  PRMT R166, R56, 0x7610, R166 ;  /* 0x0000761038a67816 */ /* 0x000fe200000000a6 */
[----:B------:R-:W-:Y:S01]  /*3ef0*/  FMUL.FTZ R56, R58, UR6 ;  /* 0x000000063a387c20 */ /* 0x000fe20008410000 */
[C---:B------:R-:W-:Y:S01]  /*3f00*/  F2FP.BF16.F32.PACK_AB R0, R59.reuse, R0 ;  /* 0x000000003b00723e */ /* 0x040fe200000010ff */
[----:B------:R-:W-:Y:S01]  /*3f10*/  FMUL.FTZ R59, R59, UR6 ;  /* 0x000000063b3b7c20 */ /* 0x000fe20008410000 */
[----:B------:R-:W-:Y:S01]  /*3f20*/  LOP3.LUT P3, RZ, R143, 0xff0000, RZ, 0xc0, !PT ;  /* 0x00ff00008fff7812 */ /* 0x000fe2000786c0ff */
[----:B------:R-:W-:Y:S01]  /*3f30*/  FMUL.FTZ R64, R185, UR6 ;  /* 0x00000006b9407c20 */ /* 0x000fe20008410000 */
[----:B------:R-:W-:-:S02]  /*3f40*/  LOP3.LUT P5, RZ, R143, 0xff00, RZ, 0xc0, !PT ;  /* 0x0000ff008fff7812 */ /* 0x000fc400078ac0ff */
[C---:B------:R-:W-:Y:S02]  /*3f50*/  PRMT R167, R0.reuse, 0x7632, R167 ;  /* 0x0000763200a77816 */ /* 0x040fe400000000a7 */
[----:B------:R-:W-:Y:S02]  /*3f60*/  PRMT R170, R0, 0x7610, R170 ;  /* 0x0000761000aa7816 */ /* 0x000fe400000000aa */
[----:B------:R-:W-:Y:S02]  /*3f70*/  FSEL R57, R56, RZ, P3 ;  /* 0x000000ff38397208 */ /* 0x000fe40001800000 */
[----:B------:R-:W-:Y:S02]  /*3f80*/  ISETP.GE.U32.AND P4, PT, R143, 0x1000000, PT ;  /* 0x010000008f00780c */ /* 0x000fe40003f86070 */
[----:B------:R-:W-:Y:S02]  /*3f90*/  FSEL R0, R59, RZ, P5 ;  /* 0x000000ff3b007208 */ /* 0x000fe40002800000 */
[----:B------:R-:W-:-:S02]  /*3fa0*/  LOP3.LUT P6, RZ, R101, 0xff00, RZ, 0xc0, !PT ;  /* 0x0000ff0065ff7812 */ /* 0x000fc400078cc0ff */
[C---:B------:R-:W-:Y:S02]  /*3fb0*/  LOP3.LUT P5, RZ, R101.reuse, 0xff0000, RZ, 0xc0, !PT ;  /* 0x00ff000065ff7812 */ /* 0x040fe400078ac0ff */
[----:B------:R-:W-:Y:S02]  /*3fc0*/  ISETP.GE.U32.AND P3, PT, R101, 0x1000000, PT ;  /* 0x010000006500780c */ /* 0x000fe40003f66070 */
[----:B------:R-:W-:Y:S02]  /*3fd0*/  F2FP.BF16.F32.PACK_AB R58, R57, R58 ;  /* 0x0000003a393a723e */ /* 0x000fe400000010ff */
[----:B------:R-:W-:Y:S02]  /*3fe0*/  FSEL R57, R64, RZ, P4 ;  /* 0x000000ff40397208 */ /* 0x000fe40002000000 */
[----:B------:R-:W-:Y:S02]  /*3ff0*/  FSEL R59, R59, RZ, P6 ;  /* 0x000000ff3b3b7208 */ /* 0x000fe40003000000 */
[----:B------:R-:W-:-:S02]  /*4000*/  FSEL R56, R56, RZ, P5 ;  /* 0x000000ff38387208 */ /* 0x000fc40002800000 */
[----:B------:R-:W-:Y:S02]  /*4010*/  FSEL R64, R64, RZ, P3 ;  /* 0x000000ff40407208 */ /* 0x000fe40001800000 */
[----:B------:R-:W-:Y:S02]  /*4020*/  F2FP.BF16.F32.PACK_AB R0, R59, R0 ;  /* 0x000000003b00723e */ /* 0x000fe400000010ff */
        /* <DEDUP_REMOVED lines=8> */
[----:B------:R-:W-:-:S07]  /*40b0*/  PRMT R65, R57, 0x7610, R65 ;  /* 0x0000761039417816 */ /* 0x000fce0000000041 */
.L_x_340:
        /* <DEDUP_REMOVED lines=18> */
.L_x_345:
[----:B------:R1:W-:Y:S01]  /*41e0*/  STG.E.64 desc[UR10][R72.64], R64 ;  /* 0x0000004048007986 */ /* 0x0003e2000c101b0a */
[----:B------:R-:W-:Y:S05]  /*41f0*/  @!P1 BRA `(.L_x_346) ;  /* 0x0000000000209947 */ /* 0x000fea0003800000 */
        /* <DEDUP_REMOVED lines=8> */
.L_x_346:
[----:B------:R-:W-:Y:S05]  /*4280*/  @!P1 BRA `(.L_x_347) ;  /* 0x0000000c00349947 */ /* 0x000fea0003800000 */
[----:B------:R-:W-:Y:S05]  /*4290*/  @!P0 BRA `(.L_x_348) ;  /* 0x0000000400b88947 */ /* 0x000fea0003800000 */
[----:B------:R-:W-:Y:S05]  /*42a0*/  BRA.U !UP0, `(.L_x_349) ;  /* 0x0000000108e87547 */ /* 0x000fea000b800000 */
[-C--:B------:R-:W-:Y:S01]  /*42b0*/  FFMA.FTZ R190, R190, R75.reuse, R74 ;  /* 0x0000004bbebe7223 */ /* 0x080fe2000001004a */
[----:B------:R-:W-:Y:S01]  /*42c0*/  IMAD.MOV.U32 R0, RZ, RZ, R130 ;  /* 0x000000ffff007224 */ /* 0x000fe200078e0082 */
[--C-:B-12---:R-:W-:Y:S01]  /*42d0*/  SHF.R.U64 R65, R130, 0x10, R131.reuse ;  /* 0x0000001082417819 */ /* 0x106fe20000001283 */
[----:B0-----:R-:W-:Y:S02]  /*42e0*/  IMAD.MOV.U32 R58, RZ, RZ, R131 ;  /* 0x000000ffff3a7224 */ /* 0x001fe400078e0083 */
[----:B------:R-:W-:Y:S01]  /*42f0*/  FADD.FTZ R193, R193, -R190 ;  /* 0x800000bec1c17221 */ /* 0x000fe20000010000 */
[----:B------:R-:W-:Y:S02]  /*4300*/  IMAD.U32 R59, R0, 0x10000, RZ ;  /* 0x00010000003b7824 */ /* 0x000fe400078e00ff */
[-CC-:B------:R-:W-:Y:S01]  /*4310*/  FFMA.FTZ R192, R192, R75.reuse, R74.reuse ;  /* 0x0000004bc0c07223 */ /* 0x180fe2000001004a */
[----:B------:R-:W-:Y:S01]  /*4320*/  LOP3.LUT P6, RZ, R142, 0xff, RZ, 0xc0, !PT ;  /* 0x000000ff8eff7812 */ /* 0x000fe200078cc0ff */
[----:B------:R-:W-:Y:S01]  /*4330*/  FFMA.FTZ R191, R191, R75, R74 ;  /* 0x0000004bbfbf7223 */ /* 0x000fe2000001004a */
[----:B------:R-:W-:Y:S01]  /*4340*/  FFMA.FTZ R59, R102, R193, R59 ;  /* 0x000000c1663b7223 */ /* 0x000fe2000001003b */
[----:B------:R-:W-:-:S02]  /*4350*/  IMAD.U32 R64, R58, 0x10000, RZ ;  /* 0x000100003a407824 */ /* 0x000fc400078e00ff */
[----:B------:R-:W-:Y:S01]  /*4360*/  FADD.FTZ R195, R195, -R192 ;  /* 0x800000c0c3c37221 */ /* 0x000fe20000010000 */
[----:B------:R-:W-:Y:S02]  /*4370*/  IMAD.U32 R65, R65, 0x10000, RZ ;  /* 0x0001000041417824 */ /* 0x000fe400078e00ff */
[----:B------:R-:W-:Y:S01]  /*4380*/  FMUL.FTZ R0, R59, UR6 ;  /* 0x000000063b007c20 */ /* 0x000fe20008410000 */
[----:B------:R-:W-:Y:S01]  /*4390*/  FADD.FTZ R191, R196, -R191 ;  /* 0x800000bfc4bf7221 */ /* 0x000fe20000010000 */
[----:B------:R-:W-:Y:S01]  /*43a0*/  SHF.R.U32.HI R66, RZ, 0x10, R131 ;  /* 0x00000010ff427819 */ /* 0x000fe20000011683 */
[----:B------:R-:W-:Y:S01]  /*43b0*/  FFMA.FTZ R194, R194, R75, R74 ;  /* 0x0000004bc2c27223 */ /* 0x000fe2000001004a */
[----:B------:R-:W-:Y:S01]  /*43c0*/  FFMA.FTZ R195, R102, R195, R65 ;  /* 0x000000c366c37223 */ /* 0x000fe20000010041 */
[----:B------:R-:W-:Y:S01]  /*43d0*/  FSEL R58, R0, RZ, P6 ;  /* 0x000000ff003a7208 */ /* 0x000fe20003000000 */
[----:B------:R-:W-:Y:S01]  /*43e0*/  FFMA.FTZ R64, R102, R191, R64 ;  /* 0x000000bf66407223 */ /* 0x000fe20000010040 */
[----:B------:R-:W-:Y:S01]  /*43f0*/  LOP3.LUT P6, RZ, R100, 0xff, RZ, 0xc0, !PT ;  /* 0x000000ff64ff7812 */ /* 0x000fe200078cc0ff */
[----:B------:R-:W-:Y:S01]  /*4400*/  FADD.FTZ R197, R197, -R194 ;  /* 0x800000c2c5c57221 */ /* 0x000fe20000010000 */
[----:B------:R-:W-:-:S02]  /*4410*/  F2FP.BF16.F32.PACK_AB R58, R58, R59 ;  /* 0x0000003b3a3a723e */ /* 0x000fc400000010ff */
[----:B------:R-:W-:Y:S02]  /*4420*/  FSEL R0, R0, RZ, P6 ;  /* 0x000000ff00007208 */ /* 0x000fe40003000000 */
[----:B------:R-:W-:Y:S02]  /*4430*/  SHF.L.U32 R66, R66, 0x10, RZ ;  /* 0x0000001042427819 */ /* 0x000fe400000006ff */
[C---:B------:R-:W-:Y:S01]  /*4440*/  F2FP.BF16.F32.PACK_AB R0, R195.reuse, R0 ;  /* 0x00000000c300723e */ /* 0x040fe200000010ff */
[----:B------:R-:W-:Y:S01]  /*4450*/  FMUL.FTZ R195, R195, UR6 ;  /* 0x00000006c3c37c20 */ /* 0x000fe20008410000 */
[----:B------:R-:W-:Y:S01]  /*4460*/  PRMT R65, R58, 0x7632, R65 ;  /* 0x000076323a417816 */ /* 0x000fe20000000041 */
[----:B------:R-:W-:Y:S01]  /*4470*/  FFMA.FTZ R197, R102, R197, R66 ;  /* 0x000000c566c57223 */ /* 0x000fe20000010042 */
[----:B------:R-:W-:Y:S01]  /*4480*/  PRMT R166, R58, 0x7610, R166 ;  /* 0x000076103aa67816 */ /* 0x000fe200000000a6 */
[----:B------:R-:W-:Y:S01]  /*4490*/  FMUL.FTZ R58, R64, UR6 ;  /* 0x00000006403a7c20 */ /* 0x000fe20008410000 */
[C---:B------:R-:W-:Y:S01]  /*44a0*/  LOP3.LUT P5, RZ, R142.reuse, 0xff00, RZ, 0xc0, !PT ;  /* 0x0000ff008eff7812 */ /* 0x040fe200078ac0ff */
[----:B------:R-:W-:Y:S01]  /*44b0*/  FMUL.FTZ R66, R197, UR6 ;  /* 0x00000006c5427c20 */ /* 0x000fe20008410000 */
[----:B------:R-:W-:-:S02]  /*44c0*/  LOP3.LUT P3, RZ, R142, 0xff0000, RZ, 0xc0, !PT ;  /* 0x00ff00008eff7812 */ /* 0x000fc4000786c0ff */
[----:B------:R-:W-:Y:S02]  /*44d0*/  LOP3.LUT P6, RZ, R100, 0xff00, RZ, 0xc0, !PT ;  /* 0x0000ff0064ff7812 */ /* 0x000fe400078cc0ff */
[C---:B------:R-:W-:Y:S02]  /*44e0*/  PRMT R167, R0.reuse, 0x7632, R167 ;  /* 0x0000763200a77816 */ /* 0x040fe400000000a7 */
[----:B------:R-:W-:Y:S02]  /*44f0*/  PRMT R170, R0, 0x7610, R170 ;  /* 0x0000761000aa7816 */ /* 0x000fe400000000aa */
[C---:B------:R-:W-:Y:S02]  /*4500*/  FSEL R0, R195.reuse, RZ, P5 ;  /* 0x000000ffc3007208 */ /* 0x040fe40002800000 */
[----:B------:R-:W-:Y:S02]  /*4510*/  FSEL R195, R195, RZ, P6 ;  /* 0x000000ffc3c37208 */ /* 0x000fe40003000000 */
[----:B------:R-:W-:-:S02]  /*4520*/  FSEL R59, R58, RZ, P3 ;  /* 0x000000ff3a3b7208 */ /* 0x000fc40001800000 */
[----:B------:R-:W-:Y:S02]  /*4530*/  ISETP.GE.U32.AND P4, PT, R142, 0x1000000, PT ;  /* 0x010000008e00780c */ /* 0x000fe40003f86070 */
[C---:B------:R-:W-:Y:S02]  /*4540*/  LOP3.LUT P5, RZ, R100.reuse, 0xff0000, RZ, 0xc0, !PT ;  /* 0x00ff000064ff7812 */ /* 0x040fe400078ac0ff */
[----:B------:R-:W-:Y:S02]  /*4550*/  ISETP.GE.U32.AND P3, PT, R100, 0x1000000, PT ;  /* 0x010000006400780c */ /* 0x000fe40003f66070 */
[----:B------:R-:W-:Y:S02]  /*4560*/  F2FP.BF16.F32.PACK_AB R195, R195, R0 ;  /* 0x00000000c3c3723e */ /* 0x000fe400000010ff */
[----:B------:R-:W-:Y:S02]  /*4570*/  F2FP.BF16.F32.PACK_AB R168, R59, R64 ;  /* 0x000000403ba8723e */ /* 0x000fe400000010ff */
[----:B------:R-:W-:-:S02]  /*4580*/  FSEL R58, R58, RZ, P5 ;  /* 0x000000ff3a3a7208 */ /* 0x000fc40002800000 */
[C---:B------:R-:W-:Y:S02]  /*4590*/  FSEL R0, R66.reuse, RZ, P4 ;  /* 0x000000ff42007208 */ /* 0x040fe40002000000 */
[----:B------:R-:W-:Y:S02]  /*45a0*/  FSEL R59, R66, RZ, P3 ;  /* 0x000000ff423b7208 */ /* 0x000fe40001800000 */
[----:B------:R-:W-:Y:S02]  /*45b0*/  F2FP.BF16.F32.PACK_AB R58, R197, R58 ;  /* 0x0000003ac53a723e */ /* 0x000fe400000010ff */
[----:B------:R-:W-:Y:S02]  /*45c0*/  F2FP.BF16.F32.PACK_AB R59, R59, R0 ;  /* 0x000000003b3b723e */ /* 0x000fe400000010ff */
[C---:B------:R-:W-:Y:S02]  /*45d0*/  PRMT R171, R195.reuse, 0x7632, R171 ;  /* 0x00007632c3ab7816 */ /* 0x040fe400000000ab */
[----:B------:R-:W-:-:S02]  /*45e0*/  PRMT R64, R195, 0x7610, R64 ;  /* 0x00007610c3407816 */ /* 0x000fc40000000040 */
[----:B------:R-:W-:Y:S02]  /*45f0*/  PRMT R0, R168, 0x7632, R0 ;  /* 0x00007632a8007816 */ /* 0x000fe40000000000 */
[C---:B------:R-:W-:Y:S02]  /*4600*/  PRMT R169, R58.reuse, 0x7632, R169 ;  /* 0x000076323aa97816 */ /* 0x040fe400000000a9 */
[----:B------:R-:W-:Y:S02]  /*4610*/  PRMT R172, R58, 0x7610, R172 ;  /* 0x000076103aac7816 */ /* 0x000fe400000000ac */
[C---:B------:R-:W-:Y:S02]  /*4620*/  PRMT R173, R59.reuse, 0x7632, R173 ;  /* 0x000076323bad7816 */ /* 0x040fe400000000ad */
[----:B------:R-:W-:Y:S01]  /*4630*/  PRMT R67, R59, 0x7610, R67 ;  /* 0x000076103b437816 */ /* 0x000fe20000000043 */
[----:B------:R-:W-:Y:S06]  /*4640*/  BRA `(.L_x_350) ;  /* 0x0000001000987947 */ /* 0x000fec0003800000 */
.L_x_349:
[--C-:B------:R-:W-:Y:S01]  /*4650*/  SHF.R.U64 R0, R130, 0x10, R131.reuse ;  /* 0x0000001082007819 */ /* 0x100fe20000001283 */
[-CC-:B------:R-:W-:Y:S01]  /*4660*/  FFMA.FTZ R192, R192, R75.reuse, R74.reuse ;  /* 0x0000004bc0c07223 */ /* 0x180fe2000001004a */
[-CC-:B------:R-:W-:Y:S01]  /*4670*/  FFMA.FTZ R190, R190, R75.reuse, R74.reuse ;  /* 0x0000004bbebe7223 */ /* 0x180fe2000001004a */
[----:B------:R-:W-:Y:S01]  /*4680*/  LOP3.LUT P6, RZ, R142, 0xff00, RZ, 0xc0, !PT ;  /* 0x0000ff008eff7812 */ /* 0x000fe200078cc0ff */
[----:B------:R-:W-:Y:S01]  /*4690*/  FFMA.FTZ R191, R191, R75, R74 ;  /* 0x0000004bbfbf7223 */ /* 0x000fe2000001004a */
[----:B0-2---:R-:W-:Y:S02]  /*46a0*/  IMAD.U32 R59, R0, 0x10000, RZ ;  /* 0x00010000003b7824 */ /* 0x005fe400078e00ff */
[----:B------:R-:W-:Y:S01]  /*46b0*/  FADD.FTZ R195, R195, -R192 ;  /* 0x800000c0c3c37221 */ /* 0x000fe20000010000 */
[----:B------:R-:W-:Y:S02]  /*46c0*/  IMAD.MOV.U32 R0, RZ, RZ, R130 ;  /* 0x000000ffff007224 */ /* 0x000fe400078e0082 */
[----:B------:R-:W-:Y:S01]  /*46d0*/  FADD.FTZ R193, R193, -R190 ;  /* 0x800000bec1c17221 */ /* 0x000fe20000010000 */
[----:B-1----:R-:W-:Y:S01]  /*46e0*/  SHF.R.U32.HI R64, RZ, 0x10, R131 ;  /* 0x00000010ff407819 */ /* 0x002fe20000011683 */
[----:B------:R-:W-:Y:S01]  /*46f0*/  FFMA.FTZ R195, R102, R195, R59 ;  /* 0x000000c366c37223 */ /* 0x000fe2000001003b */
[----:B------:R-:W-:-:S02]  /*4700*/  IMAD.U32 R59, R0, 0x10000, RZ ;  /* 0x00010000003b7824 */ /* 0x000fc400078e00ff */
[----:B------:R-:W-:Y:S01]  /*4710*/  FFMA.FTZ R194, R194, R75, R74 ;  /* 0x0000004bc2c27223 */ /* 0x000fe2000001004a */
[----:B------:R-:W-:Y:S02]  /*4720*/  IMAD.MOV.U32 R58, RZ, RZ, R131 ;  /* 0x000000ffff3a7224 */ /* 0x000fe400078e0083 */
[----:B------:R-:W-:Y:S01]  /*4730*/  FMUL.FTZ R195, R195, UR6 ;  /* 0x00000006c3c37c20 */ /* 0x000fe20008410000 */
[----:B------:R-:W-:Y:S01]  /*4740*/  FFMA.FTZ R59, R102, R193, R59 ;  /* 0x000000c1663b7223 */ /* 0x000fe2000001003b */
[----:B------:R-:W-:Y:S01]  /*4750*/  SHF.L.U32 R64, R64, 0x10, RZ ;  /* 0x0000001040407819 */ /* 0x000fe200000006ff */
[----:B------:R-:W-:Y:S01]  /*4760*/  FADD.FTZ R191, R196, -R191 ;  /* 0x800000bfc4bf7221 */ /* 0x000fe20000010000 */
[----:B------:R-:W-:Y:S01]  /*4770*/  IMAD.U32 R65, R58, 0x10000, RZ ;  /* 0x000100003a417824 */ /* 0x000fe200078e00ff */
[----:B------:R-:W-:Y:S01]  /*4780*/  FSEL R0, R195, RZ, P6 ;  /* 0x000000ffc3007208 */ /* 0x000fe20003000000 */
[----:B------:R-:W-:Y:S01]  /*4790*/  FADD.FTZ R197, R197, -R194 ;  /* 0x800000c2c5c57221 */ /* 0x000fe20000010000 */
[----:B------:R-:W-:Y:S01]  /*47a0*/  LOP3.LUT P6, RZ, R100, 0xff00, RZ, 0xc0, !PT ;  /* 0x0000ff0064ff7812 */ /* 0x000fe200078cc0ff */
[----:B------:R-:W-:Y:S01]  /*47b0*/  FMUL.FTZ R59, R59, UR6 ;  /* 0x000000063b3b7c20 */ /* 0x000fe20008410000 */
[----:B------:R-:W-:Y:S01]  /*47c0*/  LOP3.LUT P4, RZ, R142, 0xff, RZ, 0xc0, !PT ;  /* 0x000000ff8eff7812 */ /* 0x000fe2000788c0ff */
[C---:B------:R-:W-:Y:S01]  /*47d0*/  FFMA.FTZ R65, R102.reuse, R191, R65 ;  /* 0x000000bf66417223 */ /* 0x040fe20000010041 */
[----:B------:R-:W-:Y:S01]  /*47e0*/  FSEL R195, R195, RZ, P6 ;  /* 0x000000ffc3c37208 */ /* 0x000fe20003000000 */
[----:B------:R-:W-:Y:S01]  /*47f0*/  FFMA.FTZ R64, R102, R197, R64 ;  /* 0x000000c566407223 */ /* 0x000fe20000010040 */
[----:B------:R-:W-:Y:S01]  /*4800*/  LOP3.LUT P6, RZ, R100, 0xff, RZ, 0xc0, !PT ;  /* 0x000000ff64ff7812 */ /* 0x000fe200078cc0ff */
[----:B------:R-:W-:Y:S01]  /*4810*/  FMUL.FTZ R65, R65, UR6 ;  /* 0x0000000641417c20 */ /* 0x000fe20008410000 */
[----:B------:R-:W-:Y:S01]  /*4820*/  F2FP.BF16.F32.PACK_AB R195, R195, R0 ;  /* 0x00000000c3c3723e */ /* 0x000fe200000010ff */
[----:B------:R-:W-:Y:S01]  /*4830*/  FMUL.FTZ R64, R64, UR6 ;  /* 0x0000000640407c20 */ /* 0x000fe20008410000 */
[----:B------:R-:W-:-:S02]  /*4840*/  FSEL R0, R59, RZ, P4 ;  /* 0x000000ff3b007208 */ /* 0x000fc40002000000 */
[----:B------:R-:W-:Y:S02]  /*4850*/  FSEL R59, R59, RZ, P6 ;  /* 0x000000ff3b3b7208 */ /* 0x000fe40003000000 */
[C---:B------:R-:W-:Y:S02]  /*4860*/  LOP3.LUT P3, RZ, R142.reuse, 0xff0000, RZ, 0xc0, !PT ;  /* 0x00ff00008eff7812 */ /* 0x040fe4000786c0ff */
[----:B------:R-:W-:Y:S02]  /*4870*/  ISETP.GE.U32.AND P5, PT, R142, 0x1000000, PT ;  /* 0x010000008e00780c */ /* 0x000fe40003fa6070 */
[C---:B------:R-:W-:Y:S02]  /*4880*/  LOP3.LUT P4, RZ, R100.reuse, 0xff0000, RZ, 0xc0, !PT ;  /* 0x00ff000064ff7812 */ /* 0x040fe4000788c0ff */
[----:B------:R-:W-:Y:S02]  /*4890*/  ISETP.GE.U32.AND P6, PT, R100, 0x1000000, PT ;  /* 0x010000006400780c */ /* 0x000fe40003fc6070 */
[----:B------:R-:W-:-:S02]  /*48a0*/  F2FP.BF16.F32.PACK_AB R66, R59, R0 ;  /* 0x000000003b42723e */ /* 0x000fc400000010ff */
[C---:B------:R-:W-:Y:S02]  /*48b0*/  FSEL R0, R65.reuse, RZ, P3 ;  /* 0x000000ff41007208 */ /* 0x040fe40001800000 */
[----:B------:R-:W-:Y:S02]  /*48c0*/  FSEL R59, R65, RZ, P4 ;  /* 0x000000ff413b7208 */ /* 0x000fe40002000000 */
[C---:B------:R-:W-:Y:S02]  /*48d0*/  FSEL R58, R64.reuse, RZ, P5 ;  /* 0x000000ff403a7208 */ /* 0x040fe40002800000 */
[----:B------:R-:W-:Y:S02]  /*48e0*/  FSEL R67, R64, RZ, P6 ;  /* 0x000000ff40437208 */ /* 0x000fe40003000000 */
[----:B------:R-:W-:Y:S02]  /*48f0*/  F2FP.BF16.F32.PACK_AB R0, R59, R0 ;  /* 0x000000003b00723e */ /* 0x000fe400000010ff */
[----:B------:R-:W-:-:S02]  /*4900*/  F2FP.BF16.F32.PACK_AB R67, R67, R58 ;  /* 0x0000003a4343723e */ /* 0x000fc400000010ff */
[C---:B------:R-:W-:Y:S02]  /*4910*/  PRMT R170, R66.reuse, 0x7632, R170 ;  /* 0x0000763242aa7816 */ /* 0x040fe400000000aa */
[----:B------:R-:W-:Y:S02]  /*4920*/  PRMT R65, R66, 0x7610, R65 ;  /* 0x0000761042417816 */ /* 0x000fe40000000041 */
[C---:B------:R-:W-:Y:S02]  /*4930*/  PRMT R171, R195.reuse, 0x7632, R171 ;  /* 0x00007632c3ab7816 */ /* 0x040fe400000000ab */
[----:B------:R-:W-:Y:S02]  /*4940*/  PRMT R64, R195, 0x7610, R64 ;  /* 0x00007610c3407816 */ /* 0x000fe40000000040 */
[----:B------:R-:W-:Y:S02]  /*4950*/  PRMT R172, R0, 0x7632, R172 ;  /* 0x0000763200ac7816 */ /* 0x000fe400000000ac */
[----:B------:R-:W-:Y:S01]  /*4960*/  PRMT R173, R67, 0x7632, R173 ;  /* 0x0000763243ad7816 */ /* 0x000fe200000000ad */
[----:B------:R-:W-:Y:S06]  /*4970*/  BRA `(.L_x_350) ;  /* 0x0000000c00cc7947 */ /* 0x000fec0003800000 */
.L_x_348:
[----:B------:R-:W-:Y:S05]  /*4980*/  BRA.U !UP0, `(.L_x_351) ;  /* 0x0000000108c47547 */ /* 0x000fea000b800000 */
[-CC-:B------:R-:W-:Y:S01]  /*4990*/  FFMA.FTZ R190, R190, R75.reuse, R74.reuse ;  /* 0x0000004bbebe7223 */ /* 0x180fe2000001004a */
[-CC-:B------:R-:W-:Y:S01]  /*49a0*/  FFMA.FTZ R192, R192, R75.reuse, R74.reuse ;  /* 0x0000004bc0c07223 */ /* 0x180fe2000001004a */
[----:B------:R-:W-:Y:S01]  /*49b0*/  LOP3.LUT P6, RZ, R142, 0xff, RZ, 0xc0, !PT ;  /* 0x000000ff8eff7812 */ /* 0x000fe200078cc0ff */
[-C--:B------:R-:W-:Y:S01]  /*49c0*/  FFMA.FTZ R191, R191, R75.reuse, R74 ;  /* 0x0000004bbfbf7223 */ /* 0x080fe2000001004a */
[----:B------:R-:W-:Y:S01]  /*49d0*/  FADD.FTZ R193, R193, -R190 ;  /* 0x800000bec1c17221 */ /* 0x000fe20000010000 */
[----:B0-----:R-:W-:Y:S01]  /*49e0*/  FADD.FTZ R67, R195, -R192 ;  /* 0x800000c0c3437221 */ /* 0x001fe20000010000 */
[----:B------:R-:W-:Y:S01]  /*49f0*/  FFMA.FTZ R194, R194, R75, R74 ;  /* 0x0000004bc2c27223 */ /* 0x000fe2000001004a */
[----:B------:R-:W-:Y:S01]  /*4a00*/  FADD.FTZ R191, R196, -R191 ;  /* 0x800000bfc4bf7221 */ /* 0x000fe20000010000 */
[C---:B------:R-:W-:Y:S01]  /*4a10*/  FMUL.FTZ R0, R102.reuse, R193 ;  /* 0x000000c166007220 */ /* 0x040fe20000410000 */
[----:B------:R-:W-:Y:S01]  /*4a20*/  FMUL.FTZ R67, R102, R67 ;  /* 0x0000004366437220 */ /* 0x000fe20000410000 */
[----:B------:R-:W-:Y:S01]  /*4a30*/  FADD.FTZ R197, R197, -R194 ;  /* 0x800000c2c5c57221 */ /* 0x000fe20000010000 */
[----:B------:R-:W-:Y:S01]  /*4a40*/  LOP3.LUT P5, RZ, R142, 0xff00, RZ, 0xc0, !PT ;  /* 0x0000ff008eff7812 */ /* 0x000fe200078ac0ff */
[----:B--2---:R-:W-:Y:S01]  /*4a50*/  FMUL.FTZ R58, R0, UR6 ;  /* 0x00000006003a7c20 */ /* 0x004fe20008410000 */
[----:B------:R-:W-:Y:S01]  /*4a60*/  LOP3.LUT P3, RZ, R142, 0xff0000, RZ, 0xc0, !PT ;  /* 0x00ff00008eff7812 */ /* 0x000fe2000786c0ff */
[----:B------:R-:W-:Y:S01]  /*4a70*/  FMUL.FTZ R66, R102, R197 ;  /* 0x000000c566427220 */ /* 0x000fe20000410000 */
[----:B------:R-:W-:-:S02]  /*4a80*/  ISETP.GE.U32.AND P4, PT, R142, 0x1000000, PT ;  /* 0x010000008e00780c */ /* 0x000fc40003f86070 */
[----:B------:R-:W-:Y:S01]  /*4a90*/  FSEL R59, R58, RZ, P6 ;  /* 0x000000ff3a3b7208 */ /* 0x000fe20003000000 */
[----:B-1----:R-:W-:Y:S01]  /*4aa0*/  FMUL.FTZ R64, R66, UR6 ;  /* 0x0000000642407c20 */ /* 0x002fe20008410000 */
[----:B------:R-:W-:Y:S02]  /*4ab0*/  LOP3.LUT P6, RZ, R100, 0xff, RZ, 0xc0, !PT ;  /* 0x000000ff64ff7812 */ /* 0x000fe400078cc0ff */
[----:B------:R-:W-:Y:S02]  /*4ac0*/  F2FP.BF16.F32.PACK_AB R59, R59, R0 ;  /* 0x000000003b3b723e */ /* 0x000fe400000010ff */
[----:B------:R-:W-:Y:S02]  /*4ad0*/  FSEL R58, R58, RZ, P6 ;  /* 0x000000ff3a3a7208 */ /* 0x000fe40003000000 */
[----:B------:R-:W-:Y:S02]  /*4ae0*/  PRMT R65, R59, 0x7632, R65 ;  /* 0x000076323b417816 */ /* 0x000fe40000000041 */
[----:B------:R-:W-:Y:S01]  /*4af0*/  F2FP.BF16.F32.PACK_AB R170, R67, R58 ;  /* 0x0000003a43aa723e */ /* 0x000fe200000010ff */
[----:B------:R-:W-:Y:S01]  /*4b00*/  FMUL.FTZ R58, R102, R191 ;  /* 0x000000bf663a7220 */ /* 0x000fe20000410000 */
[----:B------:R-:W-:Y:S01]  /*4b10*/  PRMT R166, R59, 0x7610, R166 ;  /* 0x000076103ba67816 */ /* 0x000fe200000000a6 */
[----:B------:R-:W-:Y:S01]  /*4b20*/  FMUL.FTZ R67, R67, UR6 ;  /* 0x0000000643437c20 */ /* 0x000fe20008410000 */
[----:B------:R-:W-:Y:S01]  /*4b30*/  LOP3.LUT P6, RZ, R100, 0xff00, RZ, 0xc0, !PT ;  /* 0x0000ff0064ff7812 */ /* 0x000fe200078cc0ff */
[----:B------:R-:W-:Y:S01]  /*4b40*/  FMUL.FTZ R59, R58, UR6 ;  /* 0x000000063a3b7c20 */ /* 0x000fe20008410000 */
[----:B------:R-:W-:-:S02]  /*4b50*/  PRMT R167, R170, 0x7632, R167 ;  /* 0x00007632aaa77816 */ /* 0x000fc400000000a7 */
[C---:B------:R-:W-:Y:S02]  /*4b60*/  FSEL R0, R67.reuse, RZ, P5 ;  /* 0x000000ff43007208 */ /* 0x040fe40002800000 */
[----:B------:R-:W-:Y:S02]  /*4b70*/  FSEL R67, R67, RZ, P6 ;  /* 0x000000ff43437208 */ /* 0x000fe40003000000 */
[----:B------:R-:W-:Y:S02]  /*4b80*/  FSEL R73, R59, RZ, P3 ;  /* 0x000000ff3b497208 */ /* 0x000fe40001800000 */
[C---:B------:R-:W-:Y:S02]  /*4b90*/  LOP3.LUT P5, RZ, R100.reuse, 0xff0000, RZ, 0xc0, !PT ;  /* 0x00ff000064ff7812 */ /* 0x040fe400078ac0ff */
[----:B------:R-:W-:Y:S02]  /*4ba0*/  ISETP.GE.U32.AND P3, PT, R100, 0x1000000, PT ;  /* 0x010000006400780c */ /* 0x000fe40003f66070 */
[----:B------:R-:W-:-:S02]  /*4bb0*/  F2FP.BF16.F32.PACK_AB R72, R67, R0 ;  /* 0x000000004348723e */ /* 0x000fc400000010ff */
[----:B------:R-:W-:Y:S02]  /*4bc0*/  FSEL R59, R59, RZ, P5 ;  /* 0x000000ff3b3b7208 */ /* 0x000fe40002800000 */
[C---:B------:R-:W-:Y:S02]  /*4bd0*/  FSEL R0, R64.reuse, RZ, P4 ;  /* 0x000000ff40007208 */ /* 0x040fe40002000000 */
[----:B------:R-:W-:Y:S02]  /*4be0*/  FSEL R67, R64, RZ, P3 ;  /* 0x000000ff40437208 */ /* 0x000fe40001800000 */
[----:B------:R-:W-:Y:S02]  /*4bf0*/  F2FP.BF16.F32.PACK_AB R73, R73, R58 ;  /* 0x0000003a4949723e */ /* 0x000fe400000010ff */
[----:B------:R-:W-:Y:S02]  /*4c00*/  F2FP.BF16.F32.PACK_AB R59, R66, R59 ;  /* 0x0000003b423b723e */ /* 0x000fe400000010ff */
[----:B------:R-:W-:-:S02]  /*4c10*/  F2FP.BF16.F32.PACK_AB R67, R67, R0 ;  /* 0x000000004343723e */ /* 0x000fc400000010ff */
[C---:B------:R-:W-:Y:S02]  /*4c20*/  PRMT R171, R72.reuse, 0x7632, R171 ;  /* 0x0000763248ab7816 */ /* 0x040fe400000000ab */
[----:B------:R-:W-:Y:S02]  /*4c30*/  PRMT R64, R72, 0x7610, R64 ;  /* 0x0000761048407816 */ /* 0x000fe40000000040 */
[C---:B------:R-:W-:Y:S02]  /*4c40*/  PRMT R0, R73.reuse, 0x7632, R0 ;  /* 0x0000763249007816 */ /* 0x040fe40000000000 */
[----:B------:R-:W-:Y:S02]  /*4c50*/  PRMT R168, R73, 0x7610, R168 ;  /* 0x0000761049a87816 */ /* 0x000fe400000000a8 */
[C---:B------:R-:W-:Y:S02]  /*4c60*/  PRMT R169, R59.reuse, 0x7632, R169 ;  /* 0x000076323ba97816 */ /* 0x040fe400000000a9 */
[----:B------:R-:W-:-:S02]  /*4c70*/  PRMT R172, R59, 0x7610, R172 ;  /* 0x000076103bac7816 */ /* 0x000fc400000000ac */
[----:B------:R-:W-:Y:S01]  /*4c80*/  PRMT R173, R67, 0x7632, R173 ;  /* 0x0000763243ad7816 */ /* 0x000fe200000000ad */
[----:B------:R-:W-:Y:S06]  /*4c90*/  BRA `(.L_x_350) ;  /* 0x0000000c00047947 */ /* 0x000fec0003800000 */
.L_x_351:
[-CC-:B------:R-:W-:Y:S01]  /*4ca0*/  FFMA.FTZ R192, R192, R75.reuse, R74.reuse ;  /* 0x0000004bc0c07223 */ /* 0x180fe2000001004a */
[-CC-:B------:R-:W-:Y:S01]  /*4cb0*/  FFMA.FTZ R190, R190, R75.reuse, R74.reuse ;  /* 0x0000004bbebe7223 */ /* 0x180fe2000001004a */
[----:B------:R-:W-:Y:S01]  /*4cc0*/  LOP3.LUT P6, RZ, R142, 0xff00, RZ, 0xc0, !PT ;  /* 0x0000ff008eff7812 */ /* 0x000fe200078cc0ff */
        /* <DEDUP_REMOVED lines=28> */
[----:B0-2---:R-:W-:Y:S02]  /*4e90*/  FSEL R58, R197, RZ, P5 ;  /* 0x000000ffc53a7208 */ /* 0x005fe40002800000 */
[----:B------:R-:W-:Y:S02]  /*4ea0*/  FSEL R191, R191, RZ, P4 ;  /* 0x000000ffbfbf7208 */ /* 0x000fe40002000000 */
[----:B------:R-:W-:Y:S02]  /*4eb0*/  FSEL R197, R197, RZ, P6 ;  /* 0x000000ffc5c57208 */ /* 0x000fe40003000000 */
[----:B------:R-:W-:Y:S02]  /*4ec0*/  F2FP.BF16.F32.PACK_AB R0, R191, R0 ;  /* 0x00000000bf00723e */ /* 0x000fe400000010ff */
[----:B------:R-:W-:Y:S02]  /*4ed0*/  F2FP.BF16.F32.PACK_AB R58, R197, R58 ;  /* 0x0000003ac53a723e */ /* 0x000fe400000010ff */
[----:B------:R-:W-:-:S02]  /*4ee0*/  PRMT R170, R193, 0x7632, R170 ;  /* 0x00007632c1aa7816 */ /* 0x000fc400000000aa */
[----:B-1----:R-:W-:Y:S02]  /*4ef0*/  PRMT R65, R193, 0x7610, R65 ;  /* 0x00007610c1417816 */ /* 0x002fe40000000041 */
[C---:B------:R-:W-:Y:S02]  /*4f00*/  PRMT R171, R195.reuse, 0x7632, R171 ;  /* 0x00007632c3ab7816 */ /* 0x040fe400000000ab */
[----:B------:R-:W-:Y:S02]  /*4f10*/  PRMT R64, R195, 0x7610, R64 ;  /* 0x00007610c3407816 */ /* 0x000fe40000000040 */
[----:B------:R-:W-:Y:S02]  /*4f20*/  PRMT R172, R0, 0x7632, R172 ;  /* 0x0000763200ac7816 */ /* 0x000fe400000000ac */
[C---:B------:R-:W-:Y:S02]  /*4f30*/  PRMT R173, R58.reuse, 0x7632, R173 ;  /* 0x000076323aad7816 */ /* 0x040fe400000000ad */
[----:B------:R-:W-:Y:S01]  /*4f40*/  PRMT R67, R58, 0x7610, R67 ;  /* 0x000076103a437816 */ /* 0x000fe20000000043 */
[----:B------:R-:W-:Y:S06]  /*4f50*/  BRA `(.L_x_350) ;  /* 0x0000000800547947 */ /* 0x000fec0003800000 */
.L_x_347:
[----:B------:R-:W-:Y:S05]  /*4f60*/  @!P0 BRA `(.L_x_352) ;  /* 0x00000004004c8947 */ /* 0x000fea0003800000 */
[----:B------:R-:W-:Y:S05]  /*4f70*/  BRA.U !UP0, `(.L_x_353) ;  /* 0x0000000108b07547 */ /* 0x000fea000b800000 */
[--C-:B0-2---:R-:W-:Y:S01]  /*4f80*/  SHF.R.U64 R58, R130, 0x10, R131.reuse ;  /* 0x00000010823a7819 */ /* 0x105fe20000001283 */
[-C--:B------:R-:W-:Y:S01]  /*4f90*/  FFMA.FTZ R192, R192, R75.reuse, R74 ;  /* 0x0000004bc0c07223 */ /* 0x080fe2000001004a */
[----:B------:R-:W-:Y:S02]  /*4fa0*/  IMAD.MOV.U32 R0, RZ, RZ, R130 ;  /* 0x000000ffff007224 */ /* 0x000fe400078e0082 */
[-CC-:B------:R-:W-:Y:S01]  /*4fb0*/  FFMA.FTZ R190, R190, R75.reuse, R74.reuse ;  /* 0x0000004bbebe7223 */ /* 0x180fe2000001004a */
[--C-:B-1----:R-:W-:Y:S01]  /*4fc0*/  IMAD.MOV.U32 R64, RZ, RZ, R131.reuse ;  /* 0x000000ffff407224 */ /* 0x102fe200078e0083 */
        /* <DEDUP_REMOVED lines=10> */
[----:B------:R-:W-:Y:S01]  /*5070*/  FADD.FTZ R191, R196, -R191 ;  /* 0x800000bfc4bf7221 */ /* 0x000fe20000010000 */
[C---:B------:R-:W-:Y:S01]  /*5080*/  FFMA.FTZ R58, R102.reuse, R195, R58 ;  /* 0x000000c3663a7223 */ /* 0x040fe2000001003a */
[----:B------:R-:W-:Y:S01]  /*5090*/  FFMA.FTZ R59, R102, R193, R59 ;  /* 0x000000c1663b7223 */ /* 0x000fe2000001003b */
[----:B------:R-:W-:Y:S01]  /*50a0*/  LOP3.LUT P4, RZ, R142, 0xff00, RZ, 0xc0, !PT ;  /* 0x0000ff008eff7812 */ /* 0x000fe2000788c0ff */
[C---:B------:R-:W-:Y:S01]  /*50b0*/  FFMA.FTZ R197, R102.reuse, R197, R64 ;  /* 0x000000c566c57223 */ /* 0x040fe20000010040 */
[----:B------:R-:W-:Y:S01]  /*50c0*/  FFMA.FTZ R191, R102, R191, R0 ;  /* 0x000000bf66bf7223 */ /* 0x000fe20000010000 */
[----:B------:R-:W-:Y:S01]  /*50d0*/  FMUL.FTZ R64, R58, UR6 ;  /* 0x000000063a407c20 */ /* 0x000fe20008410000 */
[----:B------:R-:W-:Y:S01]  /*50e0*/  FMUL.FTZ R0, R59, UR6 ;  /* 0x000000063b007c20 */ /* 0x000fe20008410000 */
[C---:B------:R-:W-:Y:S01]  /*50f0*/  LOP3.LUT P3, RZ, R142.reuse, 0xff, RZ, 0xc0, !PT ;  /* 0x000000ff8eff7812 */ /* 0x040fe2000786c0ff */
        /* <DEDUP_REMOVED lines=16> */
[C---:B------:R-:W-:Y:S02]  /*5200*/  PRMT R0, R66.reuse, 0x7632, R0 ;  /* 0x0000763242007816 */ /* 0x040fe40000000000 */
[----:B------:R-:W-:Y:S02]  /*5210*/  PRMT R168, R66, 0x7610, R168 ;  /* 0x0000761042a87816 */ /* 0x000fe400000000a8 */
[----:B------:R-:W-:Y:S01]  /*5220*/  PRMT R67, R169, 0x7632, R67 ;  /* 0x00007632a9437816 */ /* 0x000fe20000000043 */
[----:B------:R-:W-:Y:S06]  /*5230*/  BRA `(.L_x_350) ;  /* 0x00000004009c7947 */ /* 0x000fec0003800000 */
.L_x_353:
[----:B------:R-:W-:Y:S01]  /*5240*/  IMAD.MOV.U32 R0, RZ, RZ, R130 ;  /* 0x000000ffff007224 */ /* 0x000fe200078e0082 */
[--C-:B0-2---:R-:W-:Y:S01]  /*5250*/  SHF.R.U64 R58, R130, 0x10, R131.reuse ;  /* 0x00000010823a7819 */ /* 0x105fe20000001283 */
[--C-:B-1----:R-:W-:Y:S01]  /*5260*/  IMAD.MOV.U32 R64, RZ, RZ, R131.reuse ;  /* 0x000000ffff407224 */ /* 0x102fe200078e0083 */
[----:B------:R-:W-:Y:S01]  /*5270*/  SHF.R.U32.HI R65, RZ, 0x10, R131 ;  /* 0x00000010ff417819 */ /* 0x000fe20000011683 */
[-CC-:B------:R-:W-:Y:S01]  /*5280*/  FFMA.FTZ R190, R190, R75.reuse, R74.reuse ;  /* 0x0000004bbebe7223 */ /* 0x180fe2000001004a */
[-CC-:B------:R-:W-:Y:S01]  /*5290*/  FFMA.FTZ R192, R192, R75.reuse, R74.reuse ;  /* 0x0000004bc0c07223 */ /* 0x180fe2000001004a */
[-CC-:B------:R-:W-:Y:S01]  /*52a0*/  FFMA.FTZ R191, R191, R75.reuse, R74.reuse ;  /* 0x0000004bbfbf7223 */ /* 0x180fe2000001004a */
[----:B------:R-:W-:Y:S01]  /*52b0*/  FFMA.FTZ R194, R194, R75, R74 ;  /* 0x0000004bc2c27223 */ /* 0x000fe2000001004a */
[----:B------:R-:W-:Y:S02]  /*52c0*/  IMAD.U32 R59, R0, 0x10000, RZ ;  /* 0x00010000003b7824 */ /* 0x000fe400078e00ff */
[----:B------:R-:W-:Y:S01]  /*52d0*/  FADD.FTZ R193, R193, -R190 ;  /* 0x800000bec1c17221 */ /* 0x000fe20000010000 */
[----:B------:R-:W-:Y:S01]  /*52e0*/  IMAD.U32 R0, R64, 0x10000, RZ ;  /* 0x0001000040007824 */ /* 0x000fe200078e00ff */
[----:B------:R-:W-:Y:S01]  /*52f0*/  SHF.L.U32 R64, R65, 0x10, RZ ;  /* 0x0000001041407819 */ /* 0x000fe200000006ff */
[----:B------:R-:W-:Y:S01]  /*5300*/  FADD.FTZ R195, R195, -R192 ;  /* 0x800000c0c3c37221 */ /* 0x000fe20000010000 */
[----:B------:R-:W-:Y:S01]  /*5310*/  FADD.FTZ R191, R196, -R191 ;  /* 0x800000bfc4bf7221 */ /* 0x000fe20000010000 */
[----:B------:R-:W-:-:S02]  /*5320*/  IMAD.U32 R58, R58, 0x10000, RZ ;  /* 0x000100003a3a7824 */ /* 0x000fc400078e00ff */
[----:B------:R-:W-:Y:S01]  /*5330*/  FADD.FTZ R197, R197, -R194 ;  /* 0x800000c2c5c57221 */ /* 0x000fe20000010000 */
        /* <DEDUP_REMOVED lines=8> */
[C---:B------:R-:W-:Y:S02]  /*53c0*/  LOP3.LUT P3, RZ, R142.reuse, 0xff, RZ, 0xc0, !PT ;  /* 0x000000ff8eff7812 */ /* 0x040fe4000786c0ff */
        /* <DEDUP_REMOVED lines=11> */
[----:B------:R-:W-:Y:S01]  /*5480*/  PRMT R67, R0, 0x7632, R67 ;  /* 0x0000763200437816 */ /* 0x000fe20000000043 */
[----:B------:R-:W-:Y:S06]  /*5490*/  BRA `(.L_x_350) ;  /* 0x0000000400047947 */ /* 0x000fec0003800000 */
.L_x_352:
        /* <DEDUP_REMOVED lines=9> */
[----:B------:R-:W-:Y:S01]  /*5530*/  FMUL.FTZ R193, R102, R193 ;  /* 0x000000c166c17220 */ /* 0x000fe20000410000 */
[----:B------:R-:W-:Y:S01]  /*5540*/  LOP3.LUT P3, RZ, R142, 0xff, RZ, 0xc0, !PT ;  /* 0x000000ff8eff7812 */ /* 0x000fe2000786c0ff */
[C---:B------:R-:W-:Y:S01]  /*5550*/  FMUL.FTZ R195, R102.reuse, R195 ;  /* 0x000000c366c37220 */ /* 0x040fe20000410000 */
[C---:B------:R-:W-:Y:S01]  /*5560*/  FMUL.FTZ R191, R102.reuse, R191 ;  /* 0x000000bf66bf7220 */ /* 0x040fe20000410000 */
[----:B------:R-:W-:Y:S01]  /*5570*/  FMUL.FTZ R0, R193, UR6 ;  /* 0x00000006c1007c20 */ /* 0x000fe20008410000 */
[----:B------:R-:W-:Y:S01]  /*5580*/  FMUL.FTZ R197, R102, R197 ;  /* 0x000000c566c57220 */ /* 0x000fe20000410000 */
[----:B0-2---:R-:W-:Y:S01]  /*5590*/  FMUL.FTZ R58, R195, UR6 ;  /* 0x00000006c33a7c20 */ /* 0x005fe20008410000 */
[----:B------:R-:W-:Y:S01]  /*55a0*/  FMUL.FTZ R59, R191, UR6 ;  /* 0x00000006bf3b7c20 */ /* 0x000fe20008410000 */
[----:B------:R-:W-:Y:S01]  /*55b0*/  LOP3.LUT P4, RZ, R142, 0xff00, RZ, 0xc0, !PT ;  /* 0x0000ff008eff7812 */ /* 0x000fe2000788c0ff */
[----:B-1----:R-:W-:Y:S01]  /*55c0*/  FMUL.FTZ R64, R197, UR6 ;  /* 0x00000006c5407c20 */ /* 0x002fe20008410000 */
        /* <DEDUP_REMOVED lines=14> */
[----:B------:R-:W-:Y:S01]  /*56b0*/  PRMT R67, R169, 0x7632, R67 ;  /* 0x00007632a9437816 */ /* 0x000fe20000000043 */
[----:B------:R-:W-:Y:S06]  /*56c0*/  BRA `(.L_x_350) ;  /* 0x0000000000787947 */ /* 0x000fec0003800000 */
.L_x_354:
        /* <DEDUP_REMOVED lines=14> */
[C---:B------:R-:W-:Y:S01]  /*57b0*/  LOP3.LUT P3, RZ, R142.reuse, 0xff, RZ, 0xc0, !PT ;  /* 0x000000ff8eff7812 */ /* 0x040fe2000786c0ff */
[----:B------:R-:W-:Y:S01]  /*57c0*/  FMUL.FTZ R191, R191, UR6 ;  /* 0x00000006bfbf7c20 */ /* 0x000fe20008410000 */
[C---:B------:R-:W-:Y:S01]  /*57d0*/  LOP3.LUT P4, RZ, R142.reuse, 0xff00, RZ, 0xc0, !PT ;  /* 0x0000ff008eff7812 */ /* 0x040fe2000788c0ff */
[----:B------:R-:W-:Y:S01]  /*57e0*/  FMUL.FTZ R197, R197, UR6 ;  /* 0x00000006c5c57c20 */ /* 0x000fe20008410000 */
[----:B------:R-:W-:-:S02]  /*57f0*/  LOP3.LUT P5, RZ, R142, 0xff0000, RZ, 0xc0, !PT ;  /* 0x00ff00008eff7812 */ /* 0x000fc400078ac0ff */
[----:B------:R-:W-:Y:S02]  /*5800*/  ISETP.GE.U32.AND P6, PT, R142, 0x1000000, PT ;  /* 0x010000008e00780c */ /* 0x000fe40003fc6070 */
[----:B------:R-:W-:Y:S02]  /*5810*/  FSEL R193, R193, RZ, P3 ;  /* 0x000000ffc1c17208 */ /* 0x000fe40001800000 */
[----:B------:R-:W-:Y:S02]  /*5820*/  FSEL R0, R195, RZ, P4 ;  /* 0x000000ffc3007208 */ /* 0x000fe40002000000 */
[----:B------:R-:W-:Y:S02]  /*5830*/  FSEL R191, R191, RZ, P5 ;  /* 0x000000ffbfbf7208 */ /* 0x000fe40002800000 */
[----:B0-2---:R-:W-:Y:S02]  /*5840*/  FSEL R58, R197, RZ, P6 ;  /* 0x000000ffc53a7208 */ /* 0x005fe40003000000 */
[----:B------:R-:W-:-:S02]  /*5850*/  F2FP.BF16.F32.PACK_AB R0, R0, R193 ;  /* 0x000000c10000723e */ /* 0x000fc400000010ff */
[----:B------:R-:W-:Y:S02]  /*5860*/  F2FP.BF16.F32.PACK_AB R58, R58, R191 ;  /* 0x000000bf3a3a723e */ /* 0x000fe400000010ff */
[C---:B-1----:R-:W-:Y:S02]  /*5870*/  PRMT R64, R0.reuse, 0x7632, R64 ;  /* 0x0000763200407816 */ /* 0x042fe40000000040 */
[----:B------:R-:W-:Y:S02]  /*5880*/  PRMT R65, R0, 0x7610, R65 ;  /* 0x0000761000417816 */ /* 0x000fe40000000041 */
[C---:B------:R-:W-:Y:S02]  /*5890*/  PRMT R67, R58.reuse, 0x7632, R67 ;  /* 0x000076323a437816 */ /* 0x040fe40000000043 */
[----:B------:R-:W-:-:S07]  /*58a0*/  PRMT R0, R58, 0x7610, R0 ;  /* 0x000076103a007816 */ /* 0x000fce0000000000 */
.L_x_350:
        /* <DEDUP_REMOVED lines=15> */
.L_x_355:
[----:B------:R1:W-:Y:S01]  /*59a0*/  STG.E.64 desc[UR10][R72.64], R66 ;  /* 0x0000004248007986 */ /* 0x0003e2000c101b0a */
[----:B------:R-:W-:Y:S05]  /*59b0*/  @!P1 BRA `(.L_x_356) ;  /* 0x0000000000209947 */ /* 0x000fea0003800000 */
[----:B0-----:R-:W0:Y:S01]  /*59c0*/  LDC.64 R64, c[0x0][0x470] ;  /* 0x00011c00ff407b82 */ /* 0x001e220000000a00 */
[----:B------:R-:W-:Y:S02]  /*59d0*/  LOP3.LUT R58, R171, 0xffff, RZ, 0xc0, !PT ;  /* 0x0000ffffab3a7812 */ /* 0x000fe400078ec0ff */
[----:B-1----:R-:W-:-:S03]  /*59e0*/  PRMT R67, R172, 0x5410, R173 ;  /* 0x00005410ac437816 */ /* 0x002fc600000000ad */
[----:B------:R-:W-:-:S05]  /*59f0*/  IMAD.WIDE.U32 R58, R58, 0x10000, RZ ;  /* 0x000100003a3a7825 */ /* 0x000fca00078e00ff */
[----:B------:R-:W-:Y:S02]  /*5a00*/  LOP3.LUT R59, R67, R59, RZ, 0xfc, !PT ;  /* 0x0000003b433b7212 */ /* 0x000fe400078efcff */
[----:B------:R-:W-:Y:S01]  /*5a10*/  LOP3.LUT R58, R58, 0xffff, R170, 0xf8, !PT ;  /* 0x0000ffff3a3a7812 */ /* 0x000fe200078ef8aa */
[----:B0-----:R-:W-:-:S05]  /*5a20*/  IMAD.WIDE.U32 R64, R106, 0x8, R64 ;  /* 0x000000086a407825 */ /* 0x001fca00078e0040 */
[----:B------:R2:W-:Y:S02]  /*5a30*/  STG.E.64 desc[UR10][R64.64], R58 ;  /* 0x0000003a40007986 */ /* 0x0005e4000c101b0a */
.L_x_356:
[----:B------:R-:W-:Y:S05]  /*5a40*/  @!P1 BRA `(.L_x_357) ;  /* 0x0000000c00349947 */ /* 0x000fea0003800000 */
[----:B------:R-:W-:Y:S05]  /*5a50*/  @!P0 BRA `(.L_x_358) ;  /* 0x0000000400b88947 */ /* 0x000fea0003800000 */
[----:B------:R-:W-:Y:S05]  /*5a60*/  BRA.U !UP0, `(.L_x_359) ;  /* 0x0000000108e87547 */ /* 0x000fea000b800000 */
[-C--:B------:R-:W-:Y:S01]  /*5a70*/  FFMA.FTZ R199, R199, R75.reuse, R74 ;  /* 0x0000004bc7c77223 */ /* 0x080fe2000001004a */
[----:B------:R-:W-:Y:S01]  /*5a80*/  IMAD.MOV.U32 R0, RZ, RZ, R132 ;  /* 0x000000ffff007224 */ /* 0x000fe200078e0084 */
[--C-:B0-2---:R-:W-:Y:S01]  /*5a90*/  SHF.R.U64 R65, R132, 0x10, R133.reuse ;  /* 0x0000001084417819 */ /* 0x105fe20000001285 */
[----:B------:R-:W-:Y:S02]  /*5aa0*/  IMAD.MOV.U32 R58, RZ, RZ, R133 ;  /* 0x000000ffff3a7224 */ /* 0x000fe400078e0085 */
        /* <DEDUP_REMOVED lines=11> */
[----:B-1----:R-:W-:Y:S01]  /*5b60*/  SHF.R.U32.HI R66, RZ, 0x10, R133 ;  /* 0x00000010ff427819 */ /* 0x002fe20000011685 */
        /* <DEDUP_REMOVED lines=15> */
[----:B------:R-:W-:Y:S01]  /*5c60*/  LOP3.LUT P5, RZ, R141, 0xff00, RZ, 0xc0, !PT ;  /* 0x0000ff008dff7812 */ /* 0x000fe200078ac0ff */
        /* <DEDUP_REMOVED lines=26> */
.L_x_359:
[----:B------:R-:W-:Y:S01]  /*5e10*/  SHF.R.U64 R0, R132, 0x10, R133 ;  /* 0x0000001084007819 */ /* 0x000fe20000001285 */
        /* <DEDUP_REMOVED lines=8> */
[----:B------:R-:W-:Y:S01]  /*5ea0*/  SHF.R.U32.HI R64, RZ, 0x10, R133 ;  /* 0x00000010ff407819 */ /* 0x000fe20000011685 */
        /* <DEDUP_REMOVED lines=27> */
[----:B-1----:R-:W-:-:S02]  /*6060*/  F2FP.BF16.F32.PACK_AB R66, R59, R0 ;  /* 0x000000003b42723e */ /* 0x002fc400000010ff */
        /* <DEDUP_REMOVED lines=13> */
.L_x_358:
[----:B------:R-:W-:Y:S05]  /*6140*/  BRA.U !UP0, `(.L_x_361) ;  /* 0x0000000108c47547 */ /* 0x000fea000b800000 */
[-CC-:B------:R-:W-:Y:S01]  /*6150*/  FFMA.FTZ R199, R199, R75.reuse, R74.reuse ;  /* 0x0000004bc7c77223 */ /* 0x180fe2000001004a */
[-CC-:B------:R-:W-:Y:S01]  /*6160*/  FFMA.FTZ R198, R198, R75.reuse, R74.reuse ;  /* 0x0000004bc6c67223 */ /* 0x180fe2000001004a */
[----:B------:R-:W-:Y:S01]  /*6170*/  LOP3.LUT P6, RZ, R141, 0xff, RZ, 0xc0, !PT ;  /* 0x000000ff8dff7812 */ /* 0x000fe200078cc0ff */
[-C--:B------:R-:W-:Y:S01]  /*6180*/  FFMA.FTZ R201, R201, R75.reuse, R74 ;  /* 0x0000004bc9c97223 */ /* 0x080fe2000001004a */
[----:B------:R-:W-:Y:S01]  /*6190*/  FADD.FTZ R199, R202, -R199 ;  /* 0x800000c7cac77221 */ /* 0x000fe20000010000 */
[----:B-1----:R-:W-:Y:S01]  /*61a0*/  FADD.FTZ R67, R203, -R198 ;  /* 0x800000c6cb437221 */ /* 0x002fe20000010000 */
[----:B------:R-:W-:Y:S01]  /*61b0*/  FFMA.FTZ R200, R200, R75, R74 ;  /* 0x0000004bc8c87223 */ /* 0x000fe2000001004a */
[----:B------:R-:W-:Y:S01]  /*61c0*/  FADD.FTZ R201, R204, -R201 ;  /* 0x800000c9ccc97221 */ /* 0x000fe20000010000 */
[C---:B------:R-:W-:Y:S01]  /*61d0*/  FMUL.FTZ R0, R102.reuse, R199 ;  /* 0x000000c766007220 */ /* 0x040fe20000410000 */
[----:B------:R-:W-:Y:S01]  /*61e0*/  FMUL.FTZ R67, R102, R67 ;  /* 0x0000004366437220 */ /* 0x000fe20000410000 */
[----:B------:R-:W-:Y:S01]  /*61f0*/  FADD.FTZ R205, R205, -R200 ;  /* 0x800000c8cdcd7221 */ /* 0x000fe20000010000 */
[C---:B------:R-:W-:Y:S01]  /*6200*/  LOP3.LUT P5, RZ, R141.reuse, 0xff00, RZ, 0xc0, !PT ;  /* 0x0000ff008dff7812 */ /* 0x040fe200078ac0ff */
[----:B0-2---:R-:W-:Y:S01]  /*6210*/  FMUL.FTZ R58, R0, UR6 ;  /* 0x00000006003a7c20 */ /* 0x005fe20008410000 */
[C---:B------:R-:W-:Y:S01]  /*6220*/  LOP3.LUT P3, RZ, R141.reuse, 0xff0000, RZ, 0xc0, !PT ;  /* 0x00ff00008dff7812 */ /* 0x040fe2000786c0ff */
[----:B------:R-:W-:Y:S01]  /*6230*/  FMUL.FTZ R66, R102, R205 ;  /* 0x000000cd66427220 */ /* 0x000fe20000410000 */
[----:B------:R-:W-:-:S02]  /*6240*/  ISETP.GE.U32.AND P4, PT, R141, 0x1000000, PT ;  /* 0x010000008d00780c */ /* 0x000fc40003f86070 */
[----:B------:R-:W-:Y:S01]  /*6250*/  FSEL R59, R58, RZ, P6 ;  /* 0x000000ff3a3b7208 */ /* 0x000fe20003000000 */
[----:B------:R-:W-:Y:S01]  /*6260*/  FMUL.FTZ R64, R66, UR6 ;  /* 0x0000000642407c20 */ /* 0x000fe20008410000 */
        /* <DEDUP_REMOVED lines=31> */
.L_x_361:
        /* <DEDUP_REMOVED lines=9> */
[C---:B------:R-:W-:Y:S01]  /*64f0*/  FMUL.FTZ R199, R102.reuse, R199 ;  /* 0x000000c766c77220 */ /* 0x040fe20000410000 */
        /* <DEDUP_REMOVED lines=27> */
[----:B------:R-:W-:Y:S02]  /*66b0*/  PRMT R65, R199, 0x7610, R65 ;  /* 0x00007610c7417816 */ /* 0x000fe40000000041 */
[C---:B------:R-:W-:Y:S02]  /*66c0*/  PRMT R171, R203.reuse, 0x7632, R171 ;  /* 0x00007632cbab7816 */ /* 0x040fe400000000ab */
[----:B------:R-:W-:Y:S02]  /*66d0*/  PRMT R64, R203, 0x7610, R64 ;  /* 0x00007610cb407816 */ /* 0x000fe40000000040 */
[----:B------:R-:W-:Y:S02]  /*66e0*/  PRMT R172, R0, 0x7632, R172 ;  /* 0x0000763200ac7816 */ /* 0x000fe400000000ac */
[C---:B------:R-:W-:Y:S02]  /*66f0*/  PRMT R173, R58.reuse, 0x7632, R173 ;  /* 0x000076323aad7816 */ /* 0x040fe400000000ad */
[----:B-1----:R-:W-:Y:S01]  /*6700*/  PRMT R67, R58, 0x7610, R67 ;  /* 0x000076103a437816 */ /* 0x002fe20000000043 */
[----:B------:R-:W-:Y:S06]  /*6710*/  BRA `(.L_x_360) ;  /* 0x0000000800547947 */ /* 0x000fec0003800000 */
.L_x_357:
[----:B------:R-:W-:Y:S05]  /*6720*/  @!P0 BRA `(.L_x_362) ;  /* 0x00000004004c8947 */ /* 0x000fea0003800000 */
[----:B------:R-:W-:Y:S05]  /*6730*/  BRA.U !UP0, `(.L_x_363) ;  /* 0x0000000108b07547 */ /* 0x000fea000b800000 */
[--C-:B0-2---:R-:W-:Y:S01]  /*6740*/  SHF.R.U64 R58, R132, 0x10, R133.reuse ;  /* 0x00000010843a7819 */ /* 0x105fe20000001285 */
[-C--:B------:R-:W-:Y:S01]  /*6750*/  FFMA.FTZ R198, R198, R75.reuse, R74 ;  /* 0x0000004bc6c67223 */ /* 0x080fe2000001004a */
[----:B------:R-:W-:Y:S02]  /*6760*/  IMAD.MOV.U32 R0, RZ, RZ, R132 ;  /* 0x000000ffff007224 */ /* 0x000fe400078e0084 */
[-CC-:B------:R-:W-:Y:S01]  /*6770*/  FFMA.FTZ R199, R199, R75.reuse, R74.reuse ;  /* 0x0000004bc7c77223 */ /* 0x180fe2000001004a */
[--C-:B------:R-:W-:Y:S01]  /*6780*/  IMAD.MOV.U32 R64, RZ, RZ, R133.reuse ;  /* 0x000000ffff407224 */ /* 0x100fe200078e0085 */
        /* <DEDUP_REMOVED lines=12> */
[C---:B------:R-:W-:Y:S01]  /*6850*/  FFMA.FTZ R59, R102.reuse, R199, R59 ;  /* 0x000000c7663b7223 */ /* 0x040fe2000001003b */
[----:B------:R-:W-:Y:S01]  /*6860*/  LOP3.LUT P4, RZ, R141, 0xff00, RZ, 0xc0, !PT ;  /* 0x0000ff008dff7812 */ /* 0x000fe2000788c0ff */
[C---:B------:R-:W-:Y:S01]  /*6870*/  FFMA.FTZ R205, R102.reuse, R205, R64 ;  /* 0x000000cd66cd7223 */ /* 0x040fe20000010040 */
[----:B------:R-:W-:Y:S01]  /*6880*/  FFMA.FTZ R201, R102, R201, R0 ;  /* 0x000000c966c97223 */ /* 0x000fe20000010000 */
[----:B------:R-:W-:Y:S01]  /*6890*/  FMUL.FTZ R64, R58, UR6 ;  /* 0x000000063a407c20 */ /* 0x000fe20008410000 */
[----:B------:R-:W-:Y:S01]  /*68a0*/  FMUL.FTZ R0, R59, UR6 ;  /* 0x000000063b007c20 */ /* 0x000fe20008410000 */
[----:B------:R-:W-:Y:S01]  /*68b0*/  LOP3.LUT P3, RZ, R141, 0xff, RZ, 0xc0, !PT ;  /* 0x000000ff8dff7812 */ /* 0x000fe2000786c0ff */
[----:B-1----:R-:W-:Y:S01]  /*68c0*/  FMUL.FTZ R66, R201, UR6 ;  /* 0x00000006c9427c20 */ /* 0x002fe20008410000 */
        /* <DEDUP_REMOVED lines=19> */
.L_x_363:
[----:B------:R-:W-:Y:S01]  /*6a00*/  IMAD.MOV.U32 R0, RZ, RZ, R132 ;  /* 0x000000ffff007224 */ /* 0x000fe200078e0084 */
[--C-:B0-2---:R-:W-:Y:S01]  /*6a10*/  SHF.R.U64 R58, R132, 0x10, R133.reuse ;  /* 0x00000010843a7819 */ /* 0x105fe20000001285 */
[--C-:B------:R-:W-:Y:S01]  /*6a20*/  IMAD.MOV.U32 R64, RZ, RZ, R133.reuse ;  /* 0x000000ffff407224 */ /* 0x100fe200078e0085 */
        /* <DEDUP_REMOVED lines=33> */
[----:B-1----:R-:W-:Y:S01]  /*6c40*/  PRMT R67, R0, 0x7632, R67 ;  /* 0x0000763200437816 */ /* 0x002fe20000000043 */
[----:B------:R-:W-:Y:S06]  /*6c50*/  BRA `(.L_x_360) ;  /* 0x0000000400047947 */ /* 0x000fec0003800000 */
.L_x_362:
        /* <DEDUP_REMOVED lines=33> */
[----:B-1----:R-:W-:Y:S01]  /*6e70*/  PRMT R67, R169, 0x7632, R67 ;  /* 0x00007632a9437816 */ /* 0x002fe20000000043 */
[----:B------:R-:W-:Y:S06]  /*6e80*/  BRA `(.L_x_360) ;  /* 0x0000000000787947 */ /* 0x000fec0003800000 */
.L_x_364:
        /* <DEDUP_REMOVED lines=14> */
[----:B------:R-:W-:Y:S01]  /*6f70*/  LOP3.LUT P3, RZ, R141, 0xff, RZ, 0xc0, !PT ;  /* 0x000000ff8dff7812 */ /* 0x000fe2000786c0ff */
[----:B------:R-:W-:Y:S01]  /*6f80*/  FMUL.FTZ R201, R201, UR6 ;  /* 0x00000006c9c97c20 */ /* 0x000fe20008410000 */
[----:B------:R-:W-:Y:S01]  /*6f90*/  LOP3.LUT P4, RZ, R141, 0xff00, RZ, 0xc0, !PT ;  /* 0x0000ff008dff7812 */ /* 0x000fe2000788c0ff */
        /* <DEDUP_REMOVED lines=9> */
[C---:B------:R-:W-:Y:S02]  /*7030*/  PRMT R64, R0.reuse, 0x7632, R64 ;  /* 0x0000763200407816 */ /* 0x040fe40000000040 */
[----:B------:R-:W-:Y:S02]  /*7040*/  PRMT R65, R0, 0x7610, R65 ;  /* 0x0000761000417816 */ /* 0x000fe40000000041 */
[C---:B-1----:R-:W-:Y:S02]  /*7050*/  PRMT R67, R58.reuse, 0x7632, R67 ;  /* 0x000076323a437816 */ /* 0x042fe40000000043 */
[----:B------:R-:W-:-:S07]  /*7060*/  PRMT R0, R58, 0x7610, R0 ;  /* 0x000076103a007816 */ /* 0x000fce0000000000 */
.L_x_360:
        /* <DEDUP_REMOVED lines=15> */
.L_x_365:
        /* <DEDUP_REMOVED lines=10> */
.L_x_366:
        /* <DEDUP_REMOVED lines=61> */
.L_x_369:
        /* <DEDUP_REMOVED lines=9> */
[----:B------:R-:W-:-:S02]  /*7660*/  IMAD.MOV.U32 R58, RZ, RZ, R135 ;  /* 0x000000ffff3a7224 */ /* 0x000fc400078e0087 */
[----:B------:R-:W-:Y:S01]  /*7670*/  FFMA.FTZ R211, R102, R211, R59 ;  /* 0x000000d366d37223 */ /* 0x000fe2000001003b */
[----:B------:R-:W-:Y:S01]  /*7680*/  IMAD.U32 R59, R0, 0x10000, RZ ;  /* 0x00010000003b7824 */ /* 0x000fe200078e00ff */
[----:B------:R-:W-:Y:S01]  /*7690*/  SHF.R.U32.HI R64, RZ, 0x10, R135 ;  /* 0x00000010ff407819 */ /* 0x000fe20000011687 */
[----:B------:R-:W-:Y:S01]  /*76a0*/  FFMA.FTZ R208, R208, R75, R74 ;  /* 0x0000004bd0d07223 */ /* 0x000fe2000001004a */
[----:B------:R-:W-:Y:S01]  /*76b0*/  FMUL.FTZ R211, R211, UR6 ;  /* 0x00000006d3d37c20 */ /* 0x000fe20008410000 */
[----:B------:R-:W-:Y:S01]  /*76c0*/  FFMA.FTZ R59, R102, R207, R59 ;  /* 0x000000cf663b7223 */ /* 0x000fe2000001003b */
[----:B------:R-:W-:Y:S01]  /*76d0*/  FADD.FTZ R209, R212, -R209 ;  /* 0x800000d1d4d17221 */ /* 0x000fe20000010000 */
[----:B------:R-:W-:Y:S01]  /*76e0*/  IMAD.U32 R65, R58, 0x10000, RZ ;  /* 0x000100003a417824 */ /* 0x000fe200078e00ff */
[----:B------:R-:W-:Y:S01]  /*76f0*/  SHF.L.U32 R64, R64, 0x10, RZ ;  /* 0x0000001040407819 */ /* 0x000fe200000006ff */
[----:B------:R-:W-:Y:S01]  /*7700*/  FADD.FTZ R213, R213, -R208 ;  /* 0x800000d0d5d57221 */ /* 0x000fe20000010000 */
[----:B------:R-:W-:Y:S01]  /*7710*/  FSEL R0, R211, RZ, P6 ;  /* 0x000000ffd3007208 */ /* 0x000fe20003000000 */
[----:B------:R-:W-:Y:S01]  /*7720*/  FMUL.FTZ R59, R59, UR6 ;  /* 0x000000063b3b7c20 */ /* 0x000fe20008410000 */
[----:B------:R-:W-:Y:S01]  /*7730*/  LOP3.LUT P6, RZ, R98, 0xff00, RZ, 0xc0, !PT ;  /* 0x0000ff0062ff7812 */ /* 0x000fe200078cc0ff */
[----:B------:R-:W-:Y:S01]  /*7740*/  FFMA.FTZ R65, R102, R209, R65 ;  /* 0x000000d166417223 */ /* 0x000fe20000010041 */
[----:B------:R-:W-:Y:S01]  /*7750*/  LOP3.LUT P4, RZ, R174, 0xff, RZ, 0xc0, !PT ;  /* 0x000000ffaeff7812 */ /* 0x000fe2000788c0ff */
[----:B------:R-:W-:Y:S01]  /*7760*/  FFMA.FTZ R64, R102, R213, R64 ;  /* 0x000000d566407223 */ /* 0x000fe20000010040 */
[----:B------:R-:W-:Y:S01]  /*7770*/  FSEL R211, R211, RZ, P6 ;  /* 0x000000ffd3d37208 */ /* 0x000fe20003000000 */
[----:B------:R-:W-:Y:S01]  /*7780*/  FMUL.FTZ R65, R65, UR6 ;  /* 0x0000000641417c20 */ /* 0x000fe20008410000 */
[----:B------:R-:W-:Y:S01]  /*7790*/  LOP3.LUT P6, RZ, R98, 0xff, RZ, 0xc0, !PT ;  /* 0x000000ff62ff7812 */ /* 0x000fe200078cc0ff */
[----:B------:R-:W-:Y:S01]  /*77a0*/  FMUL.FTZ R64, R64, UR6 ;  /* 0x0000000640407c20 */ /* 0x000fe20008410000 */
[----:B------:R-:W-:-:S02]  /*77b0*/  F2FP.BF16.F32.PACK_AB R211, R211, R0 ;  /* 0x00000000d3d3723e */ /* 0x000fc400000010ff */
[C---:B------:R-:W-:Y:S02]  /*77c0*/  FSEL R0, R59.reuse, RZ, P4 ;  /* 0x000000ff3b007208 */ /* 0x040fe40002000000 */
[----:B------:R-:W-:Y:S02]  /*77d0*/  FSEL R59, R59, RZ, P6 ;  /* 0x000000ff3b3b7208 */ /* 0x000fe40003000000 */
[C---:B------:R-:W-:Y:S02]  /*77e0*/  LOP3.LUT P3, RZ, R174.reuse, 0xff0000, RZ, 0xc0, !PT ;  /* 0x00ff0000aeff7812 */ /* 0x040fe4000786c0ff */
[----:B------:R-:W-:Y:S02]  /*77f0*/  ISETP.GE.U32.AND P5, PT, R174, 0x1000000, PT ;  /* 0x01000000ae00780c */ /* 0x000fe40003fa6070 */
[C---:B------:R-:W-:Y:S02]  /*7800*/  LOP3.LUT P4, RZ, R98.reuse, 0xff0000, RZ, 0xc0, !PT ;  /* 0x00ff000062ff7812 */ /* 0x040fe4000788c0ff */
[----:B------:R-:W-:-:S02]  /*7810*/  ISETP.GE.U32.AND P6, PT, R98, 0x1000000, PT ;  /* 0x010000006200780c */ /* 0x000fc40003fc6070 */
[----:B------:R-:W-:Y:S02]  /*7820*/  F2FP.BF16.F32.PACK_AB R77, R59, R0 ;  /* 0x000000003b4d723e */ /* 0x000fe400000010ff */
[C---:B------:R-:W-:Y:S02]  /*7830*/  FSEL R0, R65.reuse, RZ, P3 ;  /* 0x000000ff41007208 */ /* 0x040fe40001800000 */
[----:B------:R-:W-:Y:S02]  /*7840*/  FSEL R65, R65, RZ, P4 ;  /* 0x000000ff41417208 */ /* 0x000fe40002000000 */
[C---:B------:R-:W-:Y:S02]  /*7850*/  FSEL R58, R64.reuse, RZ, P5 ;  /* 0x000000ff403a7208 */ /* 0x040fe40002800000 */
[----:B------:R-:W-:Y:S02]  /*7860*/  FSEL R59, R64, RZ, P6 ;  /* 0x000000ff403b7208 */ /* 0x000fe40003000000 */
[----:B------:R-:W-:-:S02]  /*7870*/  F2FP.BF16.F32.PACK_AB R0, R65, R0 ;  /* 0x000000004100723e */ /* 0x000fc400000010ff */
[----:B------:R-:W-:Y:S02]  /*7880*/  F2FP.BF16.F32.PACK_AB R58, R59, R58 ;  /* 0x0000003a3b3a723e */ /* 0x000fe400000010ff */
[----:B------:R-:W-:Y:S02]  /*7890*/  PRMT R170, R77, 0x7632, R170 ;  /* 0x000076324daa7816 */ /* 0x000fe400000000aa */
[C---:B------:R-:W-:Y:S02]  /*78a0*/  PRMT R171, R211.reuse, 0x7632, R171 ;  /* 0x00007632d3ab7816 */ /* 0x040fe400000000ab */
[----:B------:R-:W-:Y:S02]  /*78b0*/  PRMT R64, R211, 0x7610, R64 ;  /* 0x00007610d3407816 */ /* 0x000fe40000000040 */
[----:B------:R-:W-:Y:S02]  /*78c0*/  PRMT R172, R0, 0x7632, R172 ;  /* 0x0000763200ac7816 */ /* 0x000fe400000000ac */
[----:B------:R-:W-:-:S02]  /*78d0*/  PRMT R173, R58, 0x7632, R173 ;  /* 0x000076323aad7816 */ /* 0x000fc400000000ad */
[----:B------:R-:W-:Y:S01]  /*78e0*/  PRMT R65, R58, 0x7610, R65 ;  /* 0x000076103a417816 */ /* 0x000fe20000000041 */
[----:B------:R-:W-:Y:S06]  /*78f0*/  BRA `(.L_x_370) ;  /* 0x0000000c00cc7947 */ /* 0x000fec0003800000 */
.L_x_368:
[----:B------:R-:W-:Y:S05]  /*7900*/  BRA.U !UP0, `(.L_x_371) ;  /* 0x0000000108c47547 */ /* 0x000fea000b800000 */
[-CC-:B------:R-:W-:Y:S01]  /*7910*/  FFMA.FTZ R207, R207, R75.reuse, R74.reuse ;  /* 0x0000004bcfcf7223 */ /* 0x180fe2000001004a */
[-CC-:B------:R-:W-:Y:S01]  /*7920*/  FFMA.FTZ R206, R206, R75.reuse, R74.reuse ;  /* 0x0000004bcece7223 */ /* 0x180fe2000001004a */
[----:B------:R-:W-:Y:S01]  /*7930*/  LOP3.LUT P6, RZ, R174, 0xff, RZ, 0xc0, !PT ;  /* 0x000000ffaeff7812 */ /* 0x000fe200078cc0ff */
[-C--:B------:R-:W-:Y:S01]  /*7940*/  FFMA.FTZ R209, R209, R75.reuse, R74 ;  /* 0x0000004bd1d17223 */ /* 0x080fe2000001004a */
[----:B------:R-:W-:Y:S01]  /*7950*/  FADD.FTZ R207, R210, -R207 ;  /* 0x800000cfd2cf7221 */ /* 0x000fe20000010000 */
[----:B0-2---:R-:W-:Y:S01]  /*7960*/  FADD.FTZ R65, R211, -R206 ;  /* 0x800000ced3417221 */ /* 0x005fe20000010000 */
[----:B------:R-:W-:Y:S01]  /*7970*/  FFMA.FTZ R208, R208, R75, R74 ;  /* 0x0000004bd0d07223 */ /* 0x000fe2000001004a */
[----:B------:R-:W-:Y:S01]  /*7980*/  FADD.FTZ R209, R212, -R209 ;  /* 0x800000d1d4d17221 */ /* 0x000fe20000010000 */
[C---:B------:R-:W-:Y:S01]  /*7990*/  FMUL.FTZ R0, R102.reuse, R207 ;  /* 0x000000cf66007220 */ /* 0x040fe20000410000 */
[----:B------:R-:W-:Y:S01]  /*79a0*/  FMUL.FTZ R65, R102, R65 ;  /* 0x0000004166417220 */ /* 0x000fe20000410000 */
[----:B------:R-:W-:Y:S01]  /*79b0*/  FADD.FTZ R213, R213, -R208 ;  /* 0x800000d0d5d57221 */ /* 0x000fe20000010000 */
[----:B------:R-:W-:Y:S01]  /*79c0*/  LOP3.LUT P5, RZ, R174, 0xff00, RZ, 0xc0, !PT ;  /* 0x0000ff00aeff7812 */ /* 0x000fe200078ac0ff */
[----:B------:R-:W-:Y:S01]  /*79d0*/  FMUL.FTZ R58, R0, UR6 ;  /* 0x00000006003a7c20 */ /* 0x000fe20008410000 */
[----:B------:R-:W-:Y:S01]  /*79e0*/  LOP3.LUT P3, RZ, R174, 0xff0000, RZ, 0xc0, !PT ;  /* 0x00ff0000aeff7812 */ /* 0x000fe2000786c0ff */
[----:B-1----:R-:W-:Y:S01]  /*79f0*/  FMUL.FTZ R66, R102, R213 ;  /* 0x000000d566427220 */ /* 0x002fe20000410000 */
        /* <DEDUP_REMOVED lines=34> */
.L_x_371:
        /* <DEDUP_REMOVED lines=42> */
[----:B------:R-:W-:Y:S01]  /*7ec0*/  PRMT R65, R58, 0x7610, R65 ;  /* 0x000076103a417816 */ /* 0x000fe20000000041 */
[----:B------:R-:W-:Y:S06]  /*7ed0*/  BRA `(.L_x_370) ;  /* 0x0000000800547947 */ /* 0x000fec0003800000 */
.L_x_367:
        /* <DEDUP_REMOVED lines=46> */
.L_x_373:
        /* <DEDUP_REMOVED lines=38> */
.L_x_372:
        /* <DEDUP_REMOVED lines=35> */
.L_x_374:
        /* <DEDUP_REMOVED lines=28> */
[C---:B------:R-:W-:Y:S02]  /*8810*/  PRMT R65, R58.reuse, 0x7632, R65 ;  /* 0x000076323a417816 */ /* 0x040fe40000000041 */
[----:B------:R-:W-:-:S07]  /*8820*/  PRMT R0, R58, 0x7610, R0 ;  /* 0x000076103a007816 */ /* 0x000fce0000000000 */
.L_x_370:
[----:B------:R-:W-:Y:S01]  /*8830*/  LOP3.LUT R58, R64, 0xffff, RZ, 0xc0, !PT ;  /* 0x0000ffff403a7812 */ /* 0x000fe200078ec0ff */
[----:B-1----:R-:W-:Y:S01]  /*8840*/  IMAD.WIDE.U32 R72, R104, 0x8, R56 ;  /* 0x0000000868487825 */ /* 0x002fe200078e0038 */
        /* <DEDUP_REMOVED lines=13> */
.L_x_375:
        /* <DEDUP_REMOVED lines=10> */
.L_x_376:
[----:B------:R-:W-:Y:S05]  /*89c0*/  @!P1 BRA `(.L_x_377) ;  /* 0x0000000c003c9947 */ /* 0x000fea0003800000 */
[----:B------:R-:W-:Y:S05]  /*89d0*/  @!P0 BRA `(.L_x_378) ;  /* 0x0000000400bc8947 */ /* 0x000fea0003800000 */
[----:B------:R-:W-:Y:S05]  /*89e0*/  BRA.U !UP0, `(.L_x_379) ;  /* 0x0000000108ec7547 */ /* 0x000fea000b800000 */
[-C--:B------:R-:W-:Y:S01]  /*89f0*/  FFMA.FTZ R217, R217, R75.reuse, R74 ;  /* 0x0000004bd9d97223 */ /* 0x080fe2000001004a */
[----:B------:R-:W-:Y:S01]  /*8a00*/  IMAD.MOV.U32 R0, RZ, RZ, R136 ;  /* 0x000000ffff007224 */ /* 0x000fe200078e0088 */
[----:B0-2---:R-:W-:Y:S01]  /*8a10*/  SHF.R.U64 R64, R136, 0x10, R137 ;  /* 0x0000001088407819 */ /* 0x005fe20000001289 */
[-CC-:B------:R-:W-:Y:S01]  /*8a20*/  FFMA.FTZ R218, R218, R75.reuse, R74.reuse ;  /* 0x0000004bdada7223 */ /* 0x180fe2000001004a */
[----:B------:R-:W-:Y:S01]  /*8a30*/  FADD.FTZ R217, R214, -R217 ;  /* 0x800000d9d6d97221 */ /* 0x000fe20000010000 */
[----:B------:R-:W-:Y:S01]  /*8a40*/  IMAD.U32 R59, R0, 0x10000, RZ ;  /* 0x00010000003b7824 */ /* 0x000fe200078e00ff */
[----:B------:R-:W-:Y:S01]  /*8a50*/  LOP3.LUT P5, RZ, R175, 0xff, RZ, 0xc0, !PT ;  /* 0x000000ffafff7812 */ /* 0x000fe200078ac0ff */
[----:B------:R-:W-:Y:S02]  /*8a60*/  IMAD.MOV.U32 R65, RZ, RZ, R137 ;  /* 0x000000ffff417224 */ /* 0x000fe400078e0089 */
[----:B------:R-:W-:Y:S01]  /*8a70*/  FFMA.FTZ R219, R219, R75, R74 ;  /* 0x0000004bdbdb7223 */ /* 0x000fe2000001004a */
[----:B------:R-:W-:Y:S01]  /*8a80*/  FFMA.FTZ R59, R102, R217, R59 ;  /* 0x000000d9663b7223 */ /* 0x000fe2000001003b */
[----:B------:R-:W-:Y:S01]  /*8a90*/  FADD.FTZ R215, R215, -R218 ;  /* 0x800000dad7d77221 */ /* 0x000fe20000010000 */
[----:B------:R-:W-:Y:S01]  /*8aa0*/  IMAD.U32 R64, R64, 0x10000, RZ ;  /* 0x0001000040407824 */ /* 0x000fe200078e00ff */
[----:B-1----:R-:W-:Y:S01]  /*8ab0*/  SHF.L.U32 R66, R65, 0x10, RZ ;  /* 0x0000001041427819 */ /* 0x002fe200000006ff */
        /* <DEDUP_REMOVED lines=9> */
[----:B------:R-:W-:Y:S01]  /*8b50*/  F2FP.BF16.F32.PACK_AB R58, R58, R59 ;  /* 0x0000003b3a3a723e */ /* 0x000fe200000010ff */
[----:B------:R-:W-:Y:S01]  /*8b60*/  IMAD.U32 R67, R67, 0x10000, RZ ;  /* 0x0001000043437824 */ /* 0x000fe200078e00ff */
[----:B------:R-:W-:-:S02]  /*8b70*/  FSEL R0, R0, RZ, P5 ;  /* 0x000000ff00007208 */ /* 0x000fc40002800000 */
[----:B------:R-:W-:Y:S01]  /*8b80*/  PRMT R73, R58, 0x7632, R73 ;  /* 0x000076323a497816 */ /* 0x000fe20000000049 */
[----:B------:R-:W-:Y:S01]  /*8b90*/  FFMA.FTZ R67, R102, R75, R67 ;  /* 0x0000004b66437223 */ /* 0x000fe20000010043 */
[C---:B------:R-:W-:Y:S01]  /*8ba0*/  F2FP.BF16.F32.PACK_AB R0, R215.reuse, R0 ;  /* 0x00000000d700723e */ /* 0x040fe200000010ff */
[----:B------:R-:W-:Y:S01]  /*8bb0*/  FMUL.FTZ R215, R215, UR6 ;  /* 0x00000006d7d77c20 */ /* 0x000fe20008410000 */
[----:B------:R-:W-:Y:S01]  /*8bc0*/  PRMT R166, R58, 0x7610, R166 ;  /* 0x000076103aa67816 */ /* 0x000fe200000000a6 */
[----:B------:R-:W-:Y:S01]  /*8bd0*/  FMUL.FTZ R58, R66, UR6 ;  /* 0x00000006423a7c20 */ /* 0x000fe20008410000 */
[----:B------:R-:W-:Y:S01]  /*8be0*/  LOP3.LUT P4, RZ, R175, 0xff00, RZ, 0xc0, !PT ;  /* 0x0000ff00afff7812 */ /* 0x000fe2000788c0ff */
[----:B------:R-:W-:Y:S01]  /*8bf0*/  FMUL.FTZ R64, R67, UR6 ;  /* 0x0000000643407c20 */ /* 0x000fe20008410000 */
[----:B------:R-:W-:Y:S02]  /*8c00*/  LOP3.LUT P0, RZ, R175, 0xff0000, RZ, 0xc0, !PT ;  /* 0x00ff0000afff7812 */ /* 0x000fe4000780c0ff */
[----:B------:R-:W-:-:S02]  /*8c10*/  LOP3.LUT P5, RZ, R97, 0xff00, RZ, 0xc0, !PT ;  /* 0x0000ff0061ff7812 */ /* 0x000fc400078ac0ff */
[C---:B------:R-:W-:Y:S02]  /*8c20*/  PRMT R167, R0.reuse, 0x7632, R167 ;  /* 0x0000763200a77816 */ /* 0x040fe400000000a7 */
[----:B------:R-:W-:Y:S02]  /*8c30*/  PRMT R170, R0, 0x7610, R170 ;  /* 0x0000761000aa7816 */ /* 0x000fe400000000aa */
[C---:B------:R-:W-:Y:S02]  /*8c40*/  FSEL R0, R215.reuse, RZ, P4 ;  /* 0x000000ffd7007208 */ /* 0x040fe40002000000 */
[----:B------:R-:W-:Y:S02]  /*8c50*/  FSEL R215, R215, RZ, P5 ;  /* 0x000000ffd7d77208 */ /* 0x000fe40002800000 */
[----:B------:R-:W-:Y:S02]  /*8c60*/  FSEL R59, R58, RZ, P0 ;  /* 0x000000ff3a3b7208 */ /* 0x000fe40000000000 */
[----:B------:R-:W-:-:S02]  /*8c70*/  ISETP.GE.U32.AND P3, PT, R175, 0x1000000, PT ;  /* 0x01000000af00780c */ /* 0x000fc40003f66070 */
[C---:B------:R-:W-:Y:S02]  /*8c80*/  LOP3.LUT P4, RZ, R97.reuse, 0xff0000, RZ, 0xc0, !PT ;  /* 0x00ff000061ff7812 */ /* 0x040fe4000788c0ff */
[----:B------:R-:W-:Y:S02]  /*8c90*/  ISETP.GE.U32.AND P0, PT, R97, 0x1000000, PT ;  /* 0x010000006100780c */ /* 0x000fe40003f06070 */
[----:B------:R-:W-:Y:S02]  /*8ca0*/  F2FP.BF16.F32.PACK_AB R215, R215, R0 ;  /* 0x00000000d7d7723e */ /* 0x000fe400000010ff */
[----:B------:R-:W-:Y:S02]  /*8cb0*/  F2FP.BF16.F32.PACK_AB R66, R59, R66 ;  /* 0x000000423b42723e */ /* 0x000fe400000010ff */
        /* <DEDUP_REMOVED lines=14> */
.L_x_379:
[--C-:B0-2---:R-:W-:Y:S01]  /*8da0*/  SHF.R.U64 R58, R136, 0x10, R137.reuse ;  /* 0x00000010883a7819 */ /* 0x105fe20000001289 */
[-CC-:B------:R-:W-:Y:S01]  /*8db0*/  FFMA.FTZ R218, R218, R75.reuse, R74.reuse ;  /* 0x0000004bdada7223 */ /* 0x180fe2000001004a */
[-CC-:B------:R-:W-:Y:S01]  /*8dc0*/  FFMA.FTZ R219, R219, R75.reuse, R74.reuse ;  /* 0x0000004bdbdb7223 */ /* 0x180fe2000001004a */
[-CC-:B------:R-:W-:Y:S01]  /*8dd0*/  FFMA.FTZ R65, R222, R75.reuse, R74.reuse ;  /* 0x0000004bde417223 */ /* 0x180fe2000001004a */
[----:B------:R-:W-:Y:S01]  /*8de0*/  FFMA.FTZ R75, R217, R75, R74 ;  /* 0x0000004bd94b7223 */ /* 0x000fe2000001004a */
[----:B------:R-:W-:Y:S01]  /*8df0*/  FADD.FTZ R215, R215, -R218 ;  /* 0x800000dad7d77221 */ /* 0x000fe20000010000 */
[----:B------:R-:W-:Y:S01]  /*8e00*/  IMAD.U32 R59, R58, 0x10000, RZ ;  /* 0x000100003a3b7824 */ /* 0x000fe200078e00ff */
[----:B------:R-:W-:Y:S01]  /*8e10*/  SHF.R.U32.HI R64, RZ, 0x10, R137 ;  /* 0x00000010ff407819 */ /* 0x000fe20000011689 */
[----:B------:R-:W-:Y:S02]  /*8e20*/  IMAD.MOV.U32 R0, RZ, RZ, R136 ;  /* 0x000000ffff007224 */ /* 0x000fe400078e0088 */
[----:B------:R-:W-:Y:S01]  /*8e30*/  FADD.FTZ R75, R214, -R75 ;  /* 0x8000004bd64b7221 */ /* 0x000fe20000010000 */
[----:B------:R-:W-:Y:S01]  /*8e40*/  FFMA.FTZ R59, R102, R215, R59 ;  /* 0x000000d7663b7223 */ /* 0x000fe2000001003b */
[----:B------:R-:W-:Y:S01]  /*8e50*/  IMAD.MOV.U32 R58, RZ, RZ, R137 ;  /* 0x000000ffff3a7224 */ /* 0x000fe200078e0089 */
[----:B------:R-:W-:Y:S01]  /*8e60*/  LOP3.LUT P5, RZ, R175, 0xff00, RZ, 0xc0, !PT ;  /* 0x0000ff00afff7812 */ /* 0x000fe200078ac0ff */
[----:B------:R-:W-:-:S02]  /*8e70*/  IMAD.U32 R0, R0, 0x10000, RZ ;  /* 0x0001000000007824 */ /* 0x000fc400078e00ff */
[----:B------:R-:W-:Y:S01]  /*8e80*/  FMUL.FTZ R59, R59, UR6 ;  /* 0x000000063b3b7c20 */ /* 0x000fe20008410000 */
[----:B-1----:R-:W-:Y:S01]  /*8e90*/  FADD.FTZ R67, R220, -R65 ;  /* 0x80000041dc437221 */ /* 0x002fe20000010000 */
[----:B------:R-:W-:Y:S01]  /*8ea0*/  FADD.FTZ R219, R216, -R219 ;  /* 0x800000dbd8db7221 */ /* 0x000fe20000010000 */
[----:B------:R-:W-:Y:S01]  /*8eb0*/  FFMA.FTZ R0, R102, R75, R0 ;  /* 0x0000004b66007223 */ /* 0x000fe20000010000 */
[----:B------:R-:W-:Y:S01]  /*8ec0*/  LOP3.LUT P6, RZ, R97, 0xff00, RZ, 0xc0, !PT ;  /* 0x0000ff0061ff7812 */ /* 0x000fe200078cc0ff */
[----:B------:R-:W-:Y:S01]  /*8ed0*/  IMAD.U32 R65, R58, 0x10000, RZ ;  /* 0x000100003a417824 */ /* 0x000fe200078e00ff */
[----:B------:R-:W-:Y:S01]  /*8ee0*/  SHF.L.U32 R64, R64, 0x10, RZ ;  /* 0x0000001040407819 */ /* 0x000fe200000006ff */
[----:B------:R-:W-:Y:S01]  /*8ef0*/  FMUL.FTZ R0, R0, UR6 ;  /* 0x0000000600007c20 */ /* 0x000fe20008410000 */
[C---:B------:R-:W-:Y:S01]  /*8f00*/  FSEL R58, R59.reuse, RZ, P5 ;  /* 0x000000ff3b3a7208 */ /* 0x040fe20002800000 */
[C---:B------:R-:W-:Y:S01]  /*8f10*/  FFMA.FTZ R65, R102.reuse, R219, R65 ;  /* 0x000000db66417223 */ /* 0x040fe20000010041 */
[----:B------:R-:W-:Y:S01]  /*8f20*/  FSEL R59, R59, RZ, P6 ;  /* 0x000000ff3b3b7208 */ /* 0x000fe20003000000 */
[----:B------:R-:W-:Y:S01]  /*8f30*/  FFMA.FTZ R64, R102, R67, R64 ;  /* 0x0000004366407223 */ /* 0x000fe20000010040 */
[----:B------:R-:W-:Y:S01]  /*8f40*/  LOP3.LUT P4, RZ, R175, 0xff, RZ, 0xc0, !PT ;  /* 0x000000ffafff7812 */ /* 0x000fe2000788c0ff */
[----:B------:R-:W-:Y:S01]  /*8f50*/  FMUL.FTZ R65, R65, UR6 ;  /* 0x0000000641417c20 */ /* 0x000fe20008410000 */
[----:B------:R-:W-:Y:S01]  /*8f60*/  LOP3.LUT P5, RZ, R97, 0xff, RZ, 0xc0, !PT ;  /* 0x000000ff61ff7812 */ /* 0x000fe200078ac0ff */
[----:B------:R-:W-:Y:S01]  /*8f70*/  FMUL.FTZ R64, R64, UR6 ;  /* 0x0000000640407c20 */ /* 0x000fe20008410000 */
[----:B------:R-:W-:-:S02]  /*8f80*/  F2FP.BF16.F32.PACK_AB R66, R59, R58 ;  /* 0x0000003a3b42723e */ /* 0x000fc400000010ff */
[C---:B------:R-:W-:Y:S02]  /*8f90*/  LOP3.LUT P0, RZ, R175.reuse, 0xff0000, RZ, 0xc0, !PT ;  /* 0x00ff0000afff7812 */ /* 0x040fe4000780c0ff */
[C---:B------:R-:W-:Y:S02]  /*8fa0*/  FSEL R58, R0.reuse, RZ, P4 ;  /* 0x000000ff003a7208 */ /* 0x040fe40002000000 */
[----:B------:R-:W-:Y:S02]  /*8fb0*/  FSEL R59, R0, RZ, P5 ;  /* 0x000000ff003b7208 */ /* 0x000fe40002800000 */
        /* <DEDUP_REMOVED lines=17> */
.L_x_378:
[----:B------:R-:W-:Y:S05]  /*90d0*/  BRA.U !UP0, `(.L_x_381) ;  /* 0x0000000108c87547 */ /* 0x000fea000b800000 */
[-CC-:B------:R-:W-:Y:S01]  /*90e0*/  FFMA.FTZ R217, R217, R75.reuse, R74.reuse ;  /* 0x0000004bd9d97223 */ /* 0x180fe2000001004a */
[----:B------:R-:W-:Y:S01]  /*90f0*/  LOP3.LUT P5, RZ, R175, 0xff, RZ, 0xc0, !PT ;  /* 0x000000ffafff7812 */ /* 0x000fe200078ac0ff */
[-CC-:B------:R-:W-:Y:S01]  /*9100*/  FFMA.FTZ R218, R218, R75.reuse, R74.reuse ;  /* 0x0000004bdada7223 */ /* 0x180fe2000001004a */
[-CC-:B------:R-:W-:Y:S01]  /*9110*/  FFMA.FTZ R219, R219, R75.reuse, R74.reuse ;  /* 0x0000004bdbdb7223 */ /* 0x180fe2000001004a */
[----:B------:R-:W-:Y:S01]  /*9120*/  FADD.FTZ R217, R214, -R217 ;  /* 0x800000d9d6d97221 */ /* 0x000fe20000010000 */
[----:B------:R-:W-:Y:S01]  /*9130*/  FFMA.FTZ R75, R222, R75, R74 ;  /* 0x0000004bde4b7223 */ /* 0x000fe2000001004a */
[----:B------:R-:W-:Y:S01]  /*9140*/  FADD.FTZ R215, R215, -R218 ;  /* 0x800000dad7d77221 */ /* 0x000fe20000010000 */
[----:B------:R-:W-:Y:S01]  /*9150*/  FADD.FTZ R219, R216, -R219 ;  /* 0x800000dbd8db7221 */ /* 0x000fe20000010000 */
[----:B------:R-:W-:Y:S01]  /*9160*/  FMUL.FTZ R0, R102, R217 ;  /* 0x000000d966007220 */ /* 0x000fe20000410000 */
[----:B-1----:R-:W-:Y:S01]  /*9170*/  FADD.FTZ R67, R220, -R75 ;  /* 0x8000004bdc437221 */ /* 0x002fe20000010000 */
[C---:B------:R-:W-:Y:S01]  /*9180*/  LOP3.LUT P4, RZ, R175.reuse, 0xff00, RZ, 0xc0, !PT ;  /* 0x0000ff00afff7812 */ /* 0x040fe2000788c0ff */
[----:B0-2---:R-:W-:Y:S01]  /*9190*/  FMUL.FTZ R64, R102, R219 ;  /* 0x000000db66407220 */ /* 0x005fe20000410000 */
[----:B------:R-:W-:Y:S01]  /*91a0*/  FMUL.FTZ R58, R0, UR6 ;  /* 0x00000006003a7c20 */ /* 0x000fe20008410000 */
[C---:B------:R-:W-:Y:S01]  /*91b0*/  LOP3.LUT P0, RZ, R175.reuse, 0xff0000, RZ, 0xc0, !PT ;  /* 0x00ff0000afff7812 */ /* 0x040fe2000780c0ff */
[----:B------:R-:W-:Y:S01]  /*91c0*/  FMUL.FTZ R67, R102, R67 ;  /* 0x0000004366437220 */ /* 0x000fe20000410000 */
[----:B------:R-:W-:-:S02]  /*91d0*/  ISETP.GE.U32.AND P3, PT, R175, 0x1000000, PT ;  /* 0x01000000af00780c */ /* 0x000fc40003f66070 */
[----:B------:R-:W-:Y:S01]  /*91e0*/  FSEL R59, R58, RZ, P5 ;  /* 0x000000ff3a3b7208 */ /* 0x000fe20002800000 */
[----:B------:R-:W-:Y:S01]  /*91f0*/  FMUL.FTZ R66, R67, UR6 ;  /* 0x0000000643427c20 */ /* 0x000fe20008410000 */
[----:B------:R-:W-:Y:S02]  /*9200*/  LOP3.LUT P5, RZ, R97, 0xff, RZ, 0xc0, !PT ;  /* 0x000000ff61ff7812 */ /* 0x000fe400078ac0ff */
[----:B------:R-:W-:Y:S01]  /*9210*/  F2FP.BF16.F32.PACK_AB R0, R59, R0 ;  /* 0x000000003b00723e */ /* 0x000fe200000010ff */
[----:B------:R-:W-:Y:S01]  /*9220*/  FMUL.FTZ R59, R102, R215 ;  /* 0x000000d7663b7220 */ /* 0x000fe20000410000 */
[----:B------:R-:W-:Y:S02]  /*9230*/  FSEL R58, R58, RZ, P5 ;  /* 0x000000ff3a3a7208 */ /* 0x000fe40002800000 */
[----:B------:R-:W-:Y:S02]  /*9240*/  LOP3.LUT P5, RZ, R97, 0xff00, RZ, 0xc0, !PT ;  /* 0x0000ff0061ff7812 */ /* 0x000fe400078ac0ff */
[C---:B------:R-:W-:Y:S01]  /*9250*/  F2FP.BF16.F32.PACK_AB R170, R59.reuse, R58 ;  /* 0x0000003a3baa723e */ /* 0x040fe200000010ff */
[----:B------:R-:W-:Y:S01]  /*9260*/  FMUL.FTZ R59, R59, UR6 ;  /* 0x000000063b3b7c20 */ /* 0x000fe20008410000 */
[----:B------:R-:W-:Y:S01]  /*9270*/  FMUL.FTZ R58, R64, UR6 ;  /* 0x00000006403a7c20 */ /* 0x000fe20008410000 */
[----:B------:R-:W-:-:S02]  /*9280*/  PRMT R73, R0, 0x7632, R73 ;  /* 0x0000763200497816 */ /* 0x000fc40000000049 */
[----:B------:R-:W-:Y:S02]  /*9290*/  PRMT R166, R0, 0x7610, R166 ;  /* 0x0000761000a67816 */ /* 0x000fe400000000a6 */
[C---:B------:R-:W-:Y:S02]  /*92a0*/  FSEL R0, R59.reuse, RZ, P4 ;  /* 0x000000ff3b007208 */ /* 0x040fe40002000000 */
[----:B------:R-:W-:Y:S02]  /*92b0*/  FSEL R59, R59, RZ, P5 ;  /* 0x000000ff3b3b7208 */ /* 0x000fe40002800000 */
[----:B------:R-:W-:Y:S02]  /*92c0*/  FSEL R65, R58, RZ, P0 ;  /* 0x000000ff3a417208 */ /* 0x000fe40000000000 */
[C---:B------:R-:W-:Y:S02]  /*92d0*/  LOP3.LUT P4, RZ, R97.reuse, 0xff0000, RZ, 0xc0, !PT ;  /* 0x00ff000061ff7812 */ /* 0x040fe4000788c0ff */
[----:B------:R-:W-:-:S02]  /*92e0*/  ISETP.GE.U32.AND P0, PT, R97, 0x1000000, PT ;  /* 0x010000006100780c */ /* 0x000fc40003f06070 */
[----:B------:R-:W-:Y:S02]  /*92f0*/  F2FP.BF16.F32.PACK_AB R72, R59, R0 ;  /* 0x000000003b48723e */ /* 0x000fe400000010ff */
[----:B------:R-:W-:Y:S02]  /*9300*/  FSEL R58, R58, RZ, P4 ;  /* 0x000000ff3a3a7208 */ /* 0x000fe40002000000 */
[C---:B------:R-:W-:Y:S02]  /*9310*/  FSEL R0, R66.reuse, RZ, P3 ;  /* 0x000000ff42007208 */ /* 0x040fe40001800000 */
[----:B------:R-:W-:Y:S02]  /*9320*/  FSEL R59, R66, RZ, P0 ;  /* 0x000000ff423b7208 */ /* 0x000fe40000000000 */
[----:B------:R-:W-:Y:S02]  /*9330*/  F2FP.BF16.F32.PACK_AB R65, R65, R64 ;  /* 0x000000404141723e */ /* 0x000fe400000010ff */
[----:B------:R-:W-:-:S02]  /*9340*/  F2FP.BF16.F32.PACK_AB R58, R67, R58 ;  /* 0x0000003a433a723e */ /* 0x000fc400000010ff */
[----:B------:R-:W-:Y:S02]  /*9350*/  F2FP.BF16.F32.PACK_AB R59, R59, R0 ;  /* 0x000000003b3b723e */ /* 0x000fe400000010ff */
[C---:B------:R-:W-:Y:S02]  /*9360*/  PRMT R0, R65.reuse, 0x7632, R0 ;  /* 0x0000763241007816 */ /* 0x040fe40000000000 */
[----:B------:R-:W-:Y:S02]  /*9370*/  PRMT R168, R65, 0x7610, R168 ;  /* 0x0000761041a87816 */ /* 0x000fe400000000a8 */
[----:B------:R-:W-:Y:S02]  /*9380*/  PRMT R167, R170, 0x7632, R167 ;  /* 0x00007632aaa77816 */ /* 0x000fe400000000a7 */
[C---:B------:R-:W-:Y:S02]  /*9390*/  PRMT R171, R72.reuse, 0x7632, R171 ;  /* 0x0000763248ab7816 */ /* 0x040fe400000000ab */
[----:B------:R-:W-:-:S02]  /*93a0*/  PRMT R64, R72, 0x7610, R64 ;  /* 0x0000761048407816 */ /* 0x000fc40000000040 */
[C---:B------:R-:W-:Y:S02]  /*93b0*/  PRMT R169, R58.reuse, 0x7632, R169 ;  /* 0x000076323aa97816 */ /* 0x040fe400000000a9 */
[----:B------:R-:W-:Y:S02]  /*93c0*/  PRMT R172, R58, 0x7610, R172 ;  /* 0x000076103aac7816 */ /* 0x000fe400000000ac */
[C---:B------:R-:W-:Y:S02]  /*93d0*/  PRMT R173, R59.reuse, 0x7632, R173 ;  /* 0x000076323bad7816 */ /* 0x040fe400000000ad */
[----:B------:R-:W-:Y:S01]  /*93e0*/  PRMT R65, R59, 0x7610, R65 ;  /* 0x000076103b417816 */ /* 0x000fe20000000041 */
[----:B------:R-:W-:Y:S06]  /*93f0*/  BRA `(.L_x_380) ;  /* 0x0000000c00087947 */ /* 0x000fec0003800000 */
.L_x_381:
[-CC-:B------:R-:W-:Y:S01]  /*9400*/  FFMA.FTZ R218, R218, R75.reuse, R74.reuse ;  /* 0x0000004bdada7223 */ /* 0x180fe2000001004a */
[-CC-:B------:R-:W-:Y:S01]  /*9410*/  FFMA.FTZ R217, R217, R75.reuse, R74.reuse ;  /* 0x0000004bd9d97223 */ /* 0x180fe2000001004a */
[-CC-:B------:R-:W-:Y:S01]  /*9420*/  FFMA.FTZ R219, R219, R75.reuse, R74.reuse ;  /* 0x0000004bdbdb7223 */ /* 0x180fe2000001004a */
[----:B------:R-:W-:Y:S01]  /*9430*/  FFMA.FTZ R75, R222, R75, R74 ;  /* 0x0000004bde4b7223 */ /* 0x000fe2000001004a */
[----:B------:R-:W-:Y:S01]  /*9440*/  FADD.FTZ R215, R215, -R218 ;  /* 0x800000dad7d77221 */ /* 0x000fe20000010000 */
[----:B------:R-:W-:Y:S01]  /*9450*/  FADD.FTZ R217, R214, -R217 ;  /* 0x800000d9d6d97221 */ /* 0x000fe20000010000 */
[----:B------:R-:W-:Y:S01]  /*9460*/  LOP3.LUT P5, RZ, R175, 0xff00, RZ, 0xc0, !PT ;  /* 0x0000ff00afff7812 */ /* 0x000fe200078ac0ff */
[----:B------:R-:W-:Y:S01]  /*9470*/  FADD.FTZ R219, R216, -R219 ;  /* 0x800000dbd8db7221 */ /* 0x000fe20000010000 */
[C---:B------:R-:W-:Y:S01]  /*9480*/  FMUL.FTZ R215, R102.reuse, R215 ;  /* 0x000000d766d77220 */ /* 0x040fe20000410000 */
[----:B------:R-:W-:Y:S01]  /*9490*/  FMUL.FTZ R217, R102, R217 ;  /* 0x000000d966d97220 */ /* 0x000fe20000410000 */
[----:B------:R-:W-:Y:S01]  /*94a0*/  LOP3.LUT P6, RZ, R97, 0xff00, RZ, 0xc0, !PT ;  /* 0x0000ff0061ff7812 */ /* 0x000fe200078cc0ff */
[----:B------:R-:W-:Y:S01]  /*94b0*/  FADD.FTZ R75, R220, -R75 ;  /* 0x8000004bdc4b7221 */ /* 0x000fe20000010000 */
[----:B------:R-:W-:Y:S01]  /*94c0*/  FMUL.FTZ R215, R215, UR6 ;  /* 0x00000006d7d77c20 */ /* 0x000fe20008410000 */
[----:B------:R-:W-:Y:S01]  /*94d0*/  FMUL.FTZ R217, R217, UR6 ;  /* 0x00000006d9d97c20 */ /* 0x000fe20008410000 */
[----:B------:R-:W-:Y:S01]  /*94e0*/  LOP3.LUT P4, RZ, R175, 0xff, RZ, 0xc0, !PT ;  /* 0x000000ffafff7812 */ /* 0x000fe2000788c0ff */
[C---:B------:R-:W-:Y:S01]  /*94f0*/  FMUL.FTZ R219, R102.reuse, R219 ;  /* 0x000000db66db7220 */ /* 0x040fe20000410000 */
[----:B------:R-:W-:Y:S01]  /*9500*/  FMUL.FTZ R75, R102, R75 ;  /* 0x0000004b664b7220 */ /* 0x000fe20000410000 */
[----:B------:R-:W-:-:S02]  /*9510*/  FSEL R0, R215, RZ, P5 ;  /* 0x000000ffd7007208 */ /* 0x000fc40002800000 */
[----:B------:R-:W-:Y:S01]  /*9520*/  FSEL R215, R215, RZ, P6 ;  /* 0x000000ffd7d77208 */ /* 0x000fe20003000000 */
[----:B------:R-:W-:Y:S01]  /*9530*/  FMUL.FTZ R219, R219, UR6 ;  /* 0x00000006dbdb7c20 */ /* 0x000fe20008410000 */
[----:B------:R-:W-:Y:S01]  /*9540*/  LOP3.LUT P5, RZ, R97, 0xff, RZ, 0xc0, !PT ;  /* 0x000000ff61ff7812 */ /* 0x000fe200078ac0ff */
[----:B------:R-:W-:Y:S01]  /*9550*/  FMUL.FTZ R75, R75, UR6 ;  /* 0x000000064b4b7c20 */ /* 0x000fe20008410000 */
[----:B------:R-:W-:Y:S02]  /*9560*/  F2FP.BF16.F32.PACK_AB R215, R215, R0 ;  /* 0x00000000d7d7723e */ /* 0x000fe400000010ff */
[C---:B------:R-:W-:Y:S02]  /*9570*/  FSEL R0, R217.reuse, RZ, P4 ;  /* 0x000000ffd9007208 */ /* 0x040fe40002000000 */
[----:B------:R-:W-:Y:S02]  /*9580*/  FSEL R217, R217, RZ, P5 ;  /* 0x000000ffd9d97208 */ /* 0x000fe40002800000 */
[----:B------:R-:W-:-:S02]  /*9590*/  LOP3.LUT P0, RZ, R175, 0xff0000, RZ, 0xc0, !PT ;  /* 0x00ff0000afff7812 */ /* 0x000fc4000780c0ff */
[----:B------:R-:W-:Y:S02]  /*95a0*/  ISETP.GE.U32.AND P3, PT, R175, 0x1000000, PT ;  /* 0x01000000af00780c */ /* 0x000fe40003f66070 */
[C---:B------:R-:W-:Y:S02]  /*95b0*/  LOP3.LUT P4, RZ, R97.reuse, 0xff0000, RZ, 0xc0, !PT ;  /* 0x00ff000061ff7812 */ /* 0x040fe4000788c0ff */
[----:B------:R-:W-:Y:S02]  /*95c0*/  ISETP.GE.U32.AND P5, PT, R97, 0x1000000, PT ;  /* 0x010000006100780c */ /* 0x000fe40003fa6070 */
[----:B------:R-:W-:Y:S02]  /*95d0*/  F2FP.BF16.F32.PACK_AB R217, R217, R0 ;  /* 0x00000000d9d9723e */ /* 0x000fe400000010ff */
[----:B------:R-:W-:Y:S02]  /*95e0*/  FSEL R0, R219, RZ, P0 ;  /* 0x000000ffdb007208 */ /* 0x000fe40000000000 */
[----:B0-2---:R-:W-:-:S02]  /*95f0*/  FSEL R58, R75, RZ, P3 ;  /* 0x000000ff4b3a7208 */ /* 0x005fc40001800000 */
[----:B------:R-:W-:Y:S02]  /*9600*/  FSEL R219, R219, RZ, P4 ;  /* 0x000000ffdbdb7208 */ /* 0x000fe40002000000 */
[----:B------:R-:W-:Y:S02]  /*9610*/  FSEL R75, R75, RZ, P5 ;  /* 0x000000ff4b4b7208 */ /* 0x000fe40002800000 */
[----:B------:R-:W-:Y:S02]  /*9620*/  F2FP.BF16.F32.PACK_AB R0, R219, R0 ;  /* 0x00000000db00723e */ /* 0x000fe400000010ff */
[----:B------:R-:W-:Y:S02]  /*9630*/  F2FP.BF16.F32.PACK_AB R58, R75, R58 ;  /* 0x0000003a4b3a723e */ /* 0x000fe400000010ff */
[C---:B------:R-:W-:Y:S02]  /*9640*/  PRMT R170, R217.reuse, 0x7632, R170 ;  /* 0x00007632d9aa7816 */ /* 0x040fe400000000aa */
[----:B-1----:R-:W-:-:S02]  /*9650*/  PRMT R73, R217, 0x7610, R73 ;  /* 0x00007610d9497816 */ /* 0x002fc40000000049 */
[C---:B------:R-:W-:Y:S02]  /*9660*/  PRMT R171, R215.reuse, 0x7632, R171 ;  /* 0x00007632d7ab7816 */ /* 0x040fe400000000ab */
[----:B------:R-:W-:Y:S02]  /*9670*/  PRMT R64, R215, 0x7610, R64 ;  /* 0x00007610d7407816 */ /* 0x000fe40000000040 */
[----:B------:R-:W-:Y:S02]  /*9680*/  PRMT R172, R0, 0x7632, R172 ;  /* 0x0000763200ac7816 */ /* 0x000fe400000000ac */
[C---:B------:R-:W-:Y:S02]  /*9690*/  PRMT R173, R58.reuse, 0x7632, R173 ;  /* 0x000076323aad7816 */ /* 0x040fe400000000ad */
[----:B------:R-:W-:Y:S01]  /*96a0*/  PRMT R65, R58, 0x7610, R65 ;  /* 0x000076103a417816 */ /* 0x000fe20000000041 */
[----:B------:R-:W-:Y:S06]  /*96b0*/  BRA `(.L_x_380) ;  /* 0x0000000800587947 */ /* 0x000fec0003800000 */
.L_x_377:
[----:B------:R-:W-:Y:S05]  /*96c0*/  @!P0 BRA `(.L_x_382) ;  /* 0x00000004004c8947 */ /* 0x000fea0003800000 */
[----:B------:R-:W-:Y:S05]  /*96d0*/  BRA.U !UP0, `(.L_x_383) ;  /* 0x0000000108b07547 */ /* 0x000fea000b800000 */
[-CC-:B0-2---:R-:W-:Y:S01]  /*96e0*/  FFMA.FTZ R59, R222, R75.reuse, R74.reuse ;  /* 0x0000004bde3b7223 */ /* 0x185fe2000001004a */
[-C--:B------:R-:W-:Y:S01]  /*96f0*/  FFMA.FTZ R217, R217, R75.reuse, R74 ;  /* 0x0000004bd9d97223 */ /* 0x080fe2000001004a */
[----:B------:R-:W-:Y:S01]  /*9700*/  IMAD.MOV.U32 R0, RZ, RZ, R136 ;  /* 0x000000ffff007224 */ /* 0x000fe200078e0088 */
[----:B------:R-:W-:Y:S01]  /*9710*/  SHF.R.U64 R58, R136, 0x10, R137 ;  /* 0x00000010883a7819 */ /* 0x000fe20000001289 */
[-CC-:B------:R-:W-:Y:S01]  /*9720*/  FFMA.FTZ R218, R218, R75.reuse, R74.reuse ;  /* 0x0000004bdada7223 */ /* 0x180fe2000001004a */
[----:B------:R-:W-:Y:S01]  /*9730*/  FADD.FTZ R65, R220, -R59 ;  /* 0x8000003bdc417221 */ /* 0x000fe20000010000 */
[----:B------:R-:W-:Y:S01]  /*9740*/  SHF.R.U32.HI R64, RZ, 0x10, R137 ;  /* 0x00000010ff407819 */ /* 0x000fe20000011689 */
[----:B------:R-:W-:Y:S01]  /*9750*/  FADD.FTZ R217, R214, -R217 ;  /* 0x800000d9d6d97221 */ /* 0x000fe20000010000 */
[----:B------:R-:W-:Y:S02]  /*9760*/  IMAD.MOV.U32 R59, RZ, RZ, R137 ;  /* 0x000000ffff3b7224 */ /* 0x000fe400078e0089 */
[----:B------:R-:W-:Y:S01]  /*9770*/  FFMA.FTZ R75, R219, R75, R74 ;  /* 0x0000004bdb4b7223 */ /* 0x000fe2000001004a */
[----:B------:R-:W-:-:S02]  /*9780*/  IMAD.U32 R0, R0, 0x10000, RZ ;  /* 0x0001000000007824 */ /* 0x000fc400078e00ff */
[----:B------:R-:W-:Y:S01]  /*9790*/  FADD.FTZ R215, R215, -R218 ;  /* 0x800000dad7d77221 */ /* 0x000fe20000010000 */
[----:B------:R-:W-:Y:S02]  /*97a0*/  IMAD.U32 R58, R58, 0x10000, RZ ;  /* 0x000100003a3a7824 */ /* 0x000fe400078e00ff */
[----:B------:R-:W-:Y:S01]  /*97b0*/  FADD.FTZ R75, R216, -R75 ;  /* 0x8000004bd84b7221 */ /* 0x000fe20000010000 */
[----:B-1----:R-:W-:Y:S02]  /*97c0*/  IMAD.U32 R67, R64, 0x10000, RZ ;  /* 0x0001000040437824 */ /* 0x002fe400078e00ff */
[C---:B------:R-:W-:Y:S01]  /*97d0*/  FFMA.FTZ R0, R102.reuse, R217, R0 ;  /* 0x000000d966007223 */ /* 0x040fe20000010000 */
[----:B------:R-:W-:Y:S01]  /*97e0*/  SHF.L.U32 R64, R59, 0x10, RZ ;  /* 0x000000103b407819 */ /* 0x000fe200000006ff */
[----:B------:R-:W-:Y:S01]  /*97f0*/  FFMA.FTZ R215, R102, R215, R58 ;  /* 0x000000d766d77223 */ /* 0x000fe2000001003a */
[----:B------:R-:W-:Y:S01]  /*9800*/  LOP3.LUT P0, RZ, R175, 0xff, RZ, 0xc0, !PT ;  /* 0x000000ffafff7812 */ /* 0x000fe2000780c0ff */
[----:B------:R-:W-:Y:S01]  /*9810*/  FMUL.FTZ R58, R0, UR6 ;  /* 0x00000006003a7c20 */ /* 0x000fe20008410000 */
[C---:B------:R-:W-:Y:S01]  /*9820*/  FFMA.FTZ R67, R102.reuse, R65, R67 ;  /* 0x0000004166437223 */ /* 0x040fe20000010043 */
[----:B------:R-:W-:Y:S01]  /*9830*/  FFMA.FTZ R75, R102, R75, R64 ;  /* 0x0000004b664b7223 */ /* 0x000fe20000010040 */
[----:B------:R-:W-:Y:S01]  /*9840*/  FMUL.FTZ R64, R215, UR6 ;  /* 0x00000006d7407c20 */ /* 0x000fe20008410000 */
[----:B------:R-:W-:-:S02]  /*9850*/  LOP3.LUT P3, RZ, R175, 0xff00, RZ, 0xc0, !PT ;  /* 0x0000ff00afff7812 */ /* 0x000fc4000786c0ff */
[----:B------:R-:W-:Y:S01]  /*9860*/  FSEL R59, R58, RZ, P0 ;  /* 0x000000ff3a3b7208 */ /* 0x000fe20000000000 */
[----:B------:R-:W-:Y:S01]  /*9870*/  FMUL.FTZ R65, R75, UR6 ;  /* 0x000000064b417c20 */ /* 0x000fe20008410000 */
[----:B------:R-:W-:Y:S01]  /*9880*/  FMUL.FTZ R58, R67, UR6 ;  /* 0x00000006433a7c20 */ /* 0x000fe20008410000 */
[C---:B------:R-:W-:Y:S02]  /*9890*/  LOP3.LUT P4, RZ, R175.reuse, 0xff0000, RZ, 0xc0, !PT ;  /* 0x00ff0000afff7812 */ /* 0x040fe4000788c0ff */
[----:B------:R-:W-:Y:S02]  /*98a0*/  ISETP.GE.U32.AND P0, PT, R175, 0x1000000, PT ;  /* 0x01000000af00780c */ /* 0x000fe40003f06070 */
[----:B------:R-:W-:Y:S02]  /*98b0*/  F2FP.BF16.F32.PACK_AB R59, R59, R0 ;  /* 0x000000003b3b723e */ /* 0x000fe400000010ff */
[----:B------:R-:W-:Y:S02]  /*98c0*/  FSEL R64, R64, RZ, P3 ;  /* 0x000000ff40407208 */ /* 0x000fe40001800000 */
[----:B------:R-:W-:-:S02]  /*98d0*/  FSEL R0, R65, RZ, P4 ;  /* 0x000000ff41007208 */ /* 0x000fc40002000000 */
[----:B------:R-:W-:Y:S02]  /*98e0*/  FSEL R58, R58, RZ, P0 ;  /* 0x000000ff3a3a7208 */ /* 0x000fe40000000000 */
[----:B------:R-:W-:Y:S02]  /*98f0*/  F2FP.BF16.F32.PACK_AB R167, R64, R215 ;  /* 0x000000d740a7723e */ /* 0x000fe400000010ff */
        /* <DEDUP_REMOVED lines=10> */
.L_x_383:
[-C--:B0-2---:R-:W-:Y:S01]  /*99a0*/  FFMA.FTZ R59, R222, R75.reuse, R74 ;  /* 0x0000004bde3b7223 */ /* 0x085fe2000001004a */
[----:B------:R-:W-:Y:S02]  /*99b0*/  IMAD.MOV.U32 R0, RZ, RZ, R136 ;  /* 0x000000ffff007224 */ /* 0x000fe400078e0088 */
[-CC-:B------:R-:W-:Y:S01]  /*99c0*/  FFMA.FTZ R217, R217, R75.reuse, R74.reuse ;  /* 0x0000004bd9d97223 */ /* 0x180fe2000001004a */
[--C-:B------:R-:W-:Y:S02]  /*99d0*/  IMAD.MOV.U32 R64, RZ, RZ, R137.reuse ;  /* 0x000000ffff407224 */ /* 0x100fe400078e0089 */
[-CC-:B------:R-:W-:Y:S01]  /*99e0*/  FFMA.FTZ R218, R218, R75.reuse, R74.reuse ;  /* 0x0000004bdada7223 */ /* 0x180fe2000001004a */
[--C-:B------:R-:W-:Y:S01]  /*99f0*/  SHF.R.U64 R58, R136, 0x10, R137.reuse ;  /* 0x00000010883a7819 */ /* 0x100fe20000001289 */
[----:B------:R-:W-:Y:S01]  /*9a00*/  FFMA.FTZ R75, R219, R75, R74 ;  /* 0x0000004bdb4b7223 */ /* 0x000fe2000001004a */
[----:B-1----:R-:W-:Y:S01]  /*9a10*/  SHF.R.U32.HI R66, RZ, 0x10, R137 ;  /* 0x00000010ff427819 */ /* 0x002fe20000011689 */
[----:B------:R-:W-:Y:S01]  /*9a20*/  FADD.FTZ R65, R220, -R59 ;  /* 0x8000003bdc417221 */ /* 0x000fe20000010000 */
[----:B------:R-:W-:Y:S01]  /*9a30*/  IMAD.U32 R59, R0, 0x10000, RZ ;  /* 0x00010000003b7824 */ /* 0x000fe200078e00ff */
[----:B------:R-:W-:Y:S01]  /*9a40*/  SHF.L.U32 R0, R64, 0x10, RZ ;  /* 0x0000001040007819 */ /* 0x000fe200000006ff */
[----:B------:R-:W-:Y:S01]  /*9a50*/  FADD.FTZ R217, R214, -R217 ;  /* 0x800000d9d6d97221 */ /* 0x000fe20000010000 */
[----:B------:R-:W-:Y:S01]  /*9a60*/  FADD.FTZ R215, R215, -R218 ;  /* 0x800000dad7d77221 */ /* 0x000fe20000010000 */
[----:B------:R-:W-:-:S02]  /*9a70*/  IMAD.U32 R58, R58, 0x10000, RZ ;  /* 0x000100003a3a7824 */ /* 0x000fc400078e00ff */
[----:B------:R-:W-:Y:S01]  /*9a80*/  FADD.FTZ R75, R216, -R75 ;  /* 0x8000004bd84b7221 */ /* 0x000fe20000010000 */
        /* <DEDUP_REMOVED lines=11> */
[C---:B------:R-:W-:Y:S02]  /*9b40*/  ISETP.GE.U32.AND P5, PT, R175.reuse, 0x1000000, PT ;  /* 0x01000000af00780c */ /* 0x040fe40003fa6070 */
[----:B------:R-:W-:Y:S02]  /*9b50*/  LOP3.LUT P4, RZ, R175, 0xff0000, RZ, 0xc0, !PT ;  /* 0x00ff0000afff7812 */ /* 0x000fe4000788c0ff */
        /* <DEDUP_REMOVED lines=8> */
[----:B------:R-:W-:Y:S01]  /*9be0*/  PRMT R65, R0, 0x7632, R65 ;  /* 0x0000763200417816 */ /* 0x000fe20000000041 */
[----:B------:R-:W-:Y:S06]  /*9bf0*/  BRA `(.L_x_380) ;  /* 0x0000000400087947 */ /* 0x000fec0003800000 */
.L_x_382:
        /* <DEDUP_REMOVED lines=14> */
[----:B------:R-:W-:Y:S01]  /*9ce0*/  LOP3.LUT P0, RZ, R175, 0xff, RZ, 0xc0, !PT ;  /* 0x000000ffafff7812 */ /* 0x000fe2000780c0ff */
[----:B0-2---:R-:W-:Y:S01]  /*9cf0*/  FMUL.FTZ R58, R215, UR6 ;  /* 0x00000006d73a7c20 */ /* 0x005fe20008410000 */
[----:B------:R-:W-:Y:S01]  /*9d00*/  FMUL.FTZ R59, R219, UR6 ;  /* 0x00000006db3b7c20 */ /* 0x000fe20008410000 */
[----:B------:R-:W-:Y:S01]  /*9d10*/  FMUL.FTZ R64, R75, UR6 ;  /* 0x000000064b407c20 */ /* 0x000fe20008410000 */
[----:B------:R-:W-:-:S02]  /*9d20*/  FSEL R0, R0, RZ, P0 ;  /* 0x000000ff00007208 */ /* 0x000fc40000000000 */
[C---:B------:R-:W-:Y:S02]  /*9d30*/  LOP3.LUT P3, RZ, R175.reuse, 0xff00, RZ, 0xc0, !PT ;  /* 0x0000ff00afff7812 */ /* 0x040fe4000786c0ff */
        /* <DEDUP_REMOVED lines=9> */
[----:B-1----:R-:W-:Y:S02]  /*9dd0*/  PRMT R73, R166, 0x7632, R73 ;  /* 0x00007632a6497816 */ /* 0x002fe40000000049 */
[----:B------:R-:W-:-:S02]  /*9de0*/  PRMT R64, R58, 0x7632, R64 ;  /* 0x000076323a407816 */ /* 0x000fc40000000040 */
[----:B------:R-:W-:Y:S02]  /*9df0*/  PRMT R167, R58, 0x7610, R167 ;  /* 0x000076103aa77816 */ /* 0x000fe400000000a7 */
[----:B------:R-:W-:Y:S02]  /*9e00*/  PRMT R0, R168, 0x7632, R0 ;  /* 0x00007632a8007816 */ /* 0x000fe40000000000 */
[C---:B------:R-:W-:Y:S02]  /*9e10*/  PRMT R65, R75.reuse, 0x7632, R65 ;  /* 0x000076324b417816 */ /* 0x040fe40000000041 */
[----:B------:R-:W-:Y:S01]  /*9e20*/  PRMT R169, R75, 0x7610, R169 ;  /* 0x000076104ba97816 */ /* 0x000fe200000000a9 */
[----:B------:R-:W-:Y:S06]  /*9e30*/  BRA `(.L_x_380) ;  /* 0x0000000000787947 */ /* 0x000fec0003800000 */
.L_x_384:
        /* <DEDUP_REMOVED lines=27> */
[----:B-1----:R-:W-:Y:S02]  /*9ff0*/  PRMT R73, R0, 0x7610, R73 ;  /* 0x0000761000497816 */ /* 0x002fe40000000049 */
[C---:B------:R-:W-:Y:S02]  /*a000*/  PRMT R65, R58.reuse, 0x7632, R65 ;  /* 0x000076323a417816 */ /* 0x040fe40000000041 */
[----:B------:R-:W-:-:S07]  /*a010*/  PRMT R0, R58, 0x7610, R0 ;  /* 0x000076103a007816 */ /* 0x000fce0000000000 */
.L_x_380:
        /* <DEDUP_REMOVED lines=15> */
.L_x_385:
        /* <DEDUP_REMOVED lines=10> */
.L_x_386:
[----:B------:R-:W-:Y:S01]  /*a1b0*/  UPLOP3.LUT UP1, UPT, UPT, UPT, UP1, 0x40, 0x4 ;  /* 0x000000000004789c */ /* 0x000fe20003f2e810 */
[----:B------:R-:W-:Y:S10]  /*a1c0*/  @!P2 BRA `(.L_x_387) ;  /* 0xffffff680038a947 */ /* 0x000ff4000383ffff */
[----:B0-2---:R-:W-:Y:S01]  /*a1d0*/  IMAD.MOV.U32 R58, RZ, RZ, R91 ;  /* 0x000000ffff3a7224 */ /* 0x005fe200078e005b */
[----:B------:R-:W-:Y:S01]  /*a1e0*/  MOV R75, R82 ;  /* 0x00000052004b7202 */ /* 0x000fe20000000f00 */
[----:B-1----:R-:W-:Y:S01]  /*a1f0*/  IMAD.MOV.U32 R66, RZ, RZ, R90 ;  /* 0x000000ffff427224 */ /* 0x002fe200078e005a */
[----:B------:R-:W-:Y:S01]  /*a200*/  MOV R90, R16 ;  /* 0x00000010005a7202 */ /* 0x000fe20000000f00 */
[----:B------:R-:W-:Y:S01]  /*a210*/  IMAD.MOV.U32 R72, RZ, RZ, R95 ;  /* 0x000000ffff487224 */ /* 0x000fe200078e005f */
        /* <DEDUP_REMOVED lines=9> */
[----:B------:R-:W-:-:S02]  /*a2b0*/  IMAD.MOV.U32 R95, RZ, RZ, R29 ;  /* 0x000000ffff5f7224 */ /* 0x000fc400078e001d */
[----:B------:R-:W-:Y:S02]  /*a2c0*/  IMAD.MOV.U32 R16, RZ, RZ, R30 ;  /* 0x000000ffff107224 */ /* 0x000fe400078e001e */
[----:B------:R-:W-:Y:S02]  /*a2d0*/  IMAD.MOV.U32 R67, RZ, RZ, R83 ;  /* 0x000000ffff437224 */ /* 0x000fe400078e0053 */
[----:B------:R-:W-:Y:S01]  /*a2e0*/  IMAD.MOV.U32 R76, RZ, RZ, R71 ;  /* 0x000000ffff4c7224 */ /* 0x000fe200078e0047 */
[----:B------:R-:W-:Y:S01]  /*a2f0*/  MOV R71, R52 ;  /* 0x0000003400477202 */ /* 0x000fe20000000f00 */
[----:B------:R-:W-:Y:S02]  /*a300*/  IMAD.MOV.U32 R77, RZ, RZ, R63 ;  /* 0x000000ffff4d7224 */ /* 0x000fe400078e003f */
[----:B------:R-:W-:Y:S02]  /*a310*/  IMAD.MOV.U32 R97, RZ, RZ, R43 ;  /* 0x000000ffff617224 */ /* 0x000fe400078e002b */
[----:B------:R-:W-:-:S02]  /*a320*/  IMAD.MOV.U32 R54, RZ, RZ, R4 ;  /* 0x000000ffff367224 */ /* 0x000fc400078e0004 */
[----:B------:R-:W-:Y:S02]  /*a330*/  IMAD.MOV.U32 R94, RZ, RZ, R28 ;  /* 0x000000ffff5e7224 */ /* 0x000fe400078e001c */
[----:B------:R-:W-:Y:S01]  /*a340*/  IMAD.MOV.U32 R98, RZ, RZ, R42 ;  /* 0x000000ffff627224 */ /* 0x000fe200078e002a */
[----:B------:R-:W-:Y:S01]  /*a350*/  MOV R42, R38 ;  /* 0x00000026002a7202 */ /* 0x000fe20000000f00 */
[----:B------:R-:W-:Y:S02]  /*a360*/  IMAD.MOV.U32 R55, RZ, RZ, R5 ;  /* 0x000000ffff377224 */ /* 0x000fe400078e0005 */
[----:B------:R-:W-:Y:S02]  /*a370*/  IMAD.MOV.U32 R29, RZ, RZ, R19 ;  /* 0x000000ffff1d7224 */ /* 0x000fe400078e0013 */
[----:B------:R-:W-:Y:S02]  /*a380*/  IMAD.MOV.U32 R30, RZ, RZ, R20 ;  /* 0x000000ffff1e7224 */ /* 0x000fe400078e0014 */
[----:B------:R-:W-:-:S02]  /*a390*/  IMAD.MOV.U32 R31, RZ, RZ, R21 ;  /* 0x000000ffff1f7224 */ /* 0x000fc400078e0015 */
[----:B------:R-:W-:Y:S01]  /*a3a0*/  IMAD.MOV.U32 R64, RZ, RZ, R96 ;  /* 0x000000ffff407224 */ /* 0x000fe200078e0060 */
[----:B------:R-:W-:Y:S01]  /*a3b0*/  MOV R96, R44 ;  /* 0x0000002c00607202 */ /* 0x000fe20000000f00 */
[----:B------:R-:W-:Y:S02]  /*a3c0*/  IMAD.MOV.U32 R65, RZ, RZ, R93 ;  /* 0x000000ffff417224 */ /* 0x000fe400078e005d */
[----:B------:R-:W-:Y:S02]  /*a3d0*/  IMAD.MOV.U32 R74, RZ, RZ, R89 ;  /* 0x000000ffff4a7224 */ /* 0x000fe400078e0059 */
[----:B------:R-:W-:Y:S02]  /*a3e0*/  IMAD.MOV.U32 R59, RZ, RZ, R88 ;  /* 0x000000ffff3b7224 */ /* 0x000fe400078e0058 */
[----:B------:R-:W-:Y:S02]  /*a3f0*/  IMAD.MOV.U32 R63, RZ, RZ, R53 ;  /* 0x000000ffff3f7224 */ /* 0x000fe400078e0035 */
[----:B------:R-:W-:-:S02]  /*a400*/  IMAD.MOV.U32 R79, RZ, RZ, R51 ;  /* 0x000000ffff4f7224 */ /* 0x000fc400078e0033 */
[----:B------:R-:W-:Y:S02]  /*a410*/  IMAD.MOV.U32 R83, RZ, RZ, R50 ;  /* 0x000000ffff537224 */ /* 0x000fe400078e0032 */
[----:B------:R-:W-:Y:S02]  /*a420*/  IMAD.MOV.U32 R4, RZ, RZ, R6 ;  /* 0x000000ffff047224 */ /* 0x000fe400078e0006 */
        /* <DEDUP_REMOVED lines=26> */
[----:B------:R-:W-:-:S07]  /*a5d0*/  IMAD.MOV.U32 R39, RZ, RZ, R33 ;  /* 0x000000ffff277224 */ /* 0x000fce00078e0021 */
.L_x_334:
        /* <DEDUP_REMOVED lines=33> */
.L_x_388:
        /* <DEDUP_REMOVED lines=9> */
.L_x_5377:


//--------------------- .text._ZN10layer_norm22ln_bwd_finalize_kernelINS_22Kernel_traits_finalizeILj5120E13__nv_bfloat16S2_S2_S2_fjLb0ELj1024ELj4ENS_18Kernel_traits_baseILj5120ES2_S2_S2_S2_fjLj1024EEEEELb0ELb0EEEvNS_9BwdParamsE --------------------------
	.section	.text._ZN10layer_norm22ln_bwd_finalize_kernelINS_22Kernel_traits_finalizeILj5120E13__nv_bfloat16S2_S2_S2_fjLb0ELj1024ELj4ENS_18Kernel_traits_baseILj5120ES2_S2_S2_S2_fjLj1024EEEEELb0ELb0EEEvNS_9BwdParamsE,"ax",@progbits
	.align	128
        .global         _ZN10layer_norm22ln_bwd_finalize_kernelINS_22Kernel_traits_finalizeILj5120E13__nv_bfloat16S2_S2_S2_fjLb0ELj1024ELj4ENS_18Kernel_traits_baseILj5120ES2_S2_S2_S2_fjLj1024EEEEELb0ELb0EEEvNS_9BwdParamsE
        .type           _ZN10layer_norm22ln_bwd_finalize_kernelINS_22Kernel_traits_finalizeILj5120E13__nv_bfloat16S2_S2_S2_fjLb0ELj1024ELj4ENS_18Kernel_traits_baseILj5120ES2_S2_S2_S2_fjLj1024EEEEELb0ELb0EEEvNS_9BwdParamsE,@function
        .size           _ZN10layer_norm22ln_bwd_finalize_kernelINS_22Kernel_traits_finalizeILj5120E13__nv_bfloat16S2_S2_S2_fjLb0ELj1024ELj4ENS_18Kernel_traits_baseILj5120ES2_S2_S2_S2_fjLj1024EEEEELb0ELb0EEEvNS_9BwdParamsE,(.L_x_5378 - _ZN10layer_norm22ln_bwd_finalize_kernelINS_22Kernel_traits_finalizeILj5120E13__nv_bfloat16S2_S2_S2_fjLb0ELj1024ELj4ENS_18Kernel_traits_baseILj5120ES2_S2_S2_S2_fjLj1024EEEEELb0ELb0EEEvNS_9BwdParamsE)
        .other          _ZN10layer_norm22ln_bwd_finalize_kernelINS_22Kernel_traits_finalizeILj5120E13__nv_bfloat16S2_S2_S2_fjLb0ELj1024ELj4ENS_18Kernel_traits_baseILj5120ES2_S2_S2_S2_fjLj1024EEEEELb0ELb0EEEvNS_9BwdParamsE,@"STO_CUDA_ENTRY STV_DEFAULT"
_ZN10layer_norm22ln_bwd_finalize_kernelINS_22Kernel_traits_finalizeILj5120E13__nv_bfloat16S2_S2_S2_fjLb0ELj1024ELj4ENS_18Kernel_traits_baseILj5120ES2_S2_S2_S2_fjLj1024EEEEELb0ELb0EEEvNS_9BwdParamsE:
.text._ZN10layer_norm22ln_bwd_finalize_kernelINS_22Kernel_traits_finalizeILj5120E13__nv_bfloat16S2_S2_S2_fjLb0ELj1024ELj4ENS_18Kernel_traits_baseILj5120ES2_S2_S2_S2_fjLj1024EEEEELb0ELb0EEEvNS_9BwdParamsE:
[----:B------:R-:W-:Y:S01]  /*0000*/  LDC R1, c[0x0][0x37c] ;  /* 0x0000df00ff017b82 */ /* 0x000fe20000000800 */
[----:B------:R-:W0:Y:S01]  /*0010*/  S2R R58, SR_CTAID.X ;  /* 0x00000000003a7919 */ /* 0x000e220000002500 */
[----:B------:R-:W1:Y:S01]  /*0020*/  S2R R0, SR_TID.X ;  /* 0x0000000000007919 */ /* 0x000e620000002100 */
[----:B0-----:R-:W-:-:S04]  /*0030*/  SHF.L.U32 R5, R58, 0x5, RZ ;  /* 0x000000053a057819 */ /* 0x001fc800000006ff */
[----:B-1----:R-:W-:-:S04]  /*0040*/  LOP3.LUT R3, R5, 0x1f, R0, 0xf8, !PT ;  /* 0x0000001f05037812 */ /* 0x002fc800078ef800 */
[----:B------:R-:W-:-:S13]  /*0050*/  ISETP.GT.U32.AND P0, PT, R3, 0x13ff, PT ;  /* 0x000013ff0300780c */ /* 0x000fda0003f04070 */
[----:B------:R-:W-:Y:S05]  /*0060*/  @P0 EXIT ;  /* 0x000000000000094d */ /* 0x000fea0003800000 */
[----:B------:R-:W0:Y:S01]  /*0070*/  LDC R54, c[0x0][0x388] ;  /* 0x0000e200ff367b82 */ /* 0x000e220000000800 */
[----:B------:R-:W1:Y:S01]  /*0080*/  LDCU UR8, c[0x0][0x380] ;  /* 0x00007000ff0877ac */ /* 0x000e620008000800 */
[----:B------:R-:W-:Y:S01]  /*0090*/  SHF.R.U32.HI R2, RZ, 0x5, R0 ;  /* 0x00000005ff027819 */ /* 0x000fe20000011600 */
[----:B------:R-:W-:Y:S01]  /*00a0*/  BSSY.RECONVERGENT B0, `(.L_x_389) ;  /* 0x0000136000007945 */ /* 0x000fe20003800200 */
[----:B------:R-:W-:Y:S01]  /*00b0*/  LOP3.LUT R57, R0, 0x1f, RZ, 0xc0, !PT ;  /* 0x0000001f00397812 */ /* 0x000fe200078ec0ff */
[----:B------:R-:W2:Y:S01]  /*00c0*/  LDCU.64 UR6, c[0x0][0x358] ;  /* 0x00006b00ff0677ac */ /* 0x000ea20008000a00 */
[----:B------:R-:W-:Y:S02]  /*00d0*/  MOV R43, RZ ;  /* 0x000000ff002b7202 */ /* 0x000fe40000000f00 */
[----:B-1----:R-:W-:-:S04]  /*00e0*/  ISETP.GE.U32.AND P0, PT, R2, UR8, PT ;  /* 0x0000000802007c0c */ /* 0x002fc8000bf06070 */
[----:B0-----:R-:W-:Y:S01]  /*00f0*/  ISETP.GE.U32.OR P0, PT, R3, R54, P0 ;  /* 0x000000360300720c */ /* 0x001fe20000706470 */
[----:B------:R-:W-:-:S12]  /*0100*/  HFMA2 R3, -RZ, RZ, 0, 0 ;  /* 0x00000000ff037431 */ /* 0x000fd800000001ff */
[----:B--2---:R-:W-:Y:S05]  /*0110*/  @P0 BRA `(.L_x_390) ;  /* 0x0000001000b80947 */ /* 0x004fea0003800000 */
[----:B------:R-:W-:Y:S01]  /*0120*/  LOP3.LUT R32, R2, 0x20, RZ, 0xfc, !PT ;  /* 0x0000002002207812 */ /* 0x000fe200078efcff */
[----:B------:R-:W-:Y:S01]  /*0130*/  BSSY.RECONVERGENT B1, `(.L_x_391) ;  /* 0x00000b1000017945 */ /* 0x000fe20003800200 */
[----:B------:R-:W-:Y:S02]  /*0140*/  LOP3.LUT R3, RZ, R2, RZ, 0x33, !PT ;  /* 0x00000002ff037212 */ /* 0x000fe400078e33ff */
[----:B------:R-:W-:Y:S02]  /*0150*/  VIMNMX.U32 R0, PT, PT, R32, UR8, !PT ;  /* 0x0000000820007c48 */ /* 0x000fe4000ffe0000 */
[----:B------:R-:W-:Y:S02]  /*0160*/  MOV R43, RZ ;  /* 0x000000ff002b7202 */ /* 0x000fe40000000f00 */
[----:B------:R-:W-:Y:S02]  /*0170*/  IADD3 R0, PT, PT, R0, R3, RZ ;  /* 0x0000000300007210 */ /* 0x000fe40007ffe0ff */
[----:B------:R-:W-:-:S02]  /*0180*/  MOV R3, RZ ;  /* 0x000000ff00037202 */ /* 0x000fc40000000f00 */
[C---:B------:R-:W-:Y:S02]  /*0190*/  ISETP.GE.U32.AND P1, PT, R0.reuse, 0x1e0, PT ;  /* 0x000001e00000780c */ /* 0x040fe40003f26070 */
[----:B------:R-:W-:-:S04]  /*01a0*/  LEA.HI R55, R0, 0x1, RZ, 0x1b ;  /* 0x0000000100377811 */ /* 0x000fc800078fd8ff */
[----:B------:R-:W-:-:S07]  /*01b0*/  LOP3.LUT P0, R56, R55, 0xf, RZ, 0xc0, !PT ;  /* 0x0000000f37387812 */ /* 0x000fce000780c0ff */
[----:B------:R-:W-:Y:S06]  /*01c0*/  @!P1 BRA `(.L_x_392) ;  /* 0x00000008009c9947 */ /* 0x000fec0003800000 */
[----:B------:R-:W-:Y:S01]  /*01d0*/  LOP3.LUT R7, R2, 0x140, RZ, 0xfc, !PT ;  /* 0x0000014002077812 */ /* 0x000fe200078efcff */
[-CC-:B------:R-:W-:Y:S01]  /*01e0*/  IMAD R32, R32, R54.reuse, R5.reuse ;  /* 0x0000003620207224 */ /* 0x180fe200078e0205 */
[C---:B------:R-:W-:Y:S01]  /*01f0*/  LOP3.LUT R9, R2.reuse, 0x160, RZ, 0xfc, !PT ;  /* 0x0000016002097812 */ /* 0x040fe200078efcff */
[----:B------:R-:W-:Y:S01]  /*0200*/  HFMA2 R43, -RZ, RZ, 0, 0 ;  /* 0x00000000ff2b7431 */ /* 0x000fe200000001ff */
[C---:B------:R-:W-:Y:S01]  /*0210*/  LOP3.LUT R11, R2.reuse, 0x180, RZ, 0xfc, !PT ;  /* 0x00000180020b7812 */ /* 0x040fe200078efcff */
[-CC-:B------:R-:W-:Y:S01]  /*0220*/  IMAD R8, R7, R54.reuse, R5.reuse ;  /* 0x0000003607087224 */ /* 0x180fe200078e0205 */
[C---:B------:R-:W-:Y:S01]  /*0230*/  LOP3.LUT R0, R2.reuse, 0x100, RZ, 0xfc, !PT ;  /* 0x0000010002007812 */ /* 0x040fe200078efcff */
[-CC-:B------:R-:W-:Y:S01]  /*0240*/  IMAD R10, R9, R54.reuse, R5.reuse ;  /* 0x00000036090a7224 */ /* 0x180fe200078e0205 */
[C---:B------:R-:W-:Y:S01]  /*0250*/  LOP3.LUT R13, R2.reuse, 0x1a0, RZ, 0xfc, !PT ;  /* 0x000001a0020d7812 */ /* 0x040fe200078efcff */
[-CC-:B------:R-:W-:Y:S01]  /*0260*/  IMAD R12, R11, R54.reuse, R5.reuse ;  /* 0x000000360b0c7224 */ /* 0x180fe200078e0205 */
[----:B------:R-:W-:Y:S01]  /*0270*/  LOP3.LUT R15, R2, 0x1c0, RZ, 0xfc, !PT ;  /* 0x000001c0020f7812 */ /* 0x000fe200078efcff */
[-CC-:B------:R-:W-:Y:S01]  /*0280*/  IMAD R4, R0, R54.reuse, R5.reuse ;  /* 0x0000003600047224 */ /* 0x180fe200078e0205 */
        /* <DEDUP_REMOVED lines=17> */
[--C-:B------:R-:W-:Y:S01]  /*03a0*/  IMAD R28, R27, R54, R5.reuse ;  /* 0x000000361b1c7224 */ /* 0x100fe200078e0205 */
[----:B------:R-:W-:Y:S01]  /*03b0*/  IADD3 R7, PT, PT, R57, R8, RZ ;  /* 0x0000000839077210 */ /* 0x000fe20007ffe0ff */
[--C-:B------:R-:W-:Y:S01]  /*03c0*/  IMAD R30, R29, R54, R5.reuse ;  /* 0x000000361d1e7224 */ /* 0x100fe200078e0205 */
[C---:B------:R-:W-:Y:S01]  /*03d0*/  IADD3 R8, PT, PT, R57.reuse, R10, RZ ;  /* 0x0000000a39087210 */ /* 0x040fe20007ffe0ff */
[----:B------:R-:W-:Y:S01]  /*03e0*/  IMAD R0, R2, R54, R5 ;  /* 0x0000003602007224 */ /* 0x000fe200078e0205 */
[----:B------:R-:W-:-:S02]  /*03f0*/  IADD3 R9, PT, PT, R57, R12, RZ ;  /* 0x0000000c39097210 */ /* 0x000fc40007ffe0ff */
[C---:B------:R-:W-:Y:S02]  /*0400*/  IADD3 R17, PT, PT, R57.reuse, R4, RZ ;  /* 0x0000000439117210 */ /* 0x040fe40007ffe0ff */
[C---:B------:R-:W-:Y:S02]  /*0410*/  IADD3 R10, PT, PT, R57.reuse, R14, RZ ;  /* 0x0000000e390a7210 */ /* 0x040fe40007ffe0ff */
[C---:B------:R-:W-:Y:S02]  /*0420*/  IADD3 R11, PT, PT, R57.reuse, R16, RZ ;  /* 0x00000010390b7210 */ /* 0x040fe40007ffe0ff */
[C---:B------:R-:W-:Y:S02]  /*0430*/  IADD3 R12, PT, PT, R57.reuse, R18, RZ ;  /* 0x00000012390c7210 */ /* 0x040fe40007ffe0ff */
[C---:B------:R-:W-:Y:S02]  /*0440*/  IADD3 R5, PT, PT, R57.reuse, R32, RZ ;  /* 0x0000002039057210 */ /* 0x040fe40007ffe0ff */
[----:B------:R-:W-:-:S02]  /*0450*/  IADD3 R0, PT, PT, R57, R0, RZ ;  /* 0x0000000039007210 */ /* 0x000fc40007ffe0ff */
[----:B------:R-:W-:Y:S02]  /*0460*/  IADD3 R19, PT, PT, -R19, RZ, RZ ;  /* 0x000000ff13137210 */ /* 0x000fe40007ffe1ff */
[C---:B------:R-:W-:Y:S02]  /*0470*/  IADD3 R6, PT, PT, R57.reuse, R6, RZ ;  /* 0x0000000639067210 */ /* 0x040fe40007ffe0ff */
[C---:B------:R-:W-:Y:S02]  /*0480*/  IADD3 R13, PT, PT, R57.reuse, R20, RZ ;  /* 0x00000014390d7210 */ /* 0x040fe40007ffe0ff */
[C---:B------:R-:W-:Y:S02]  /*0490*/  IADD3 R14, PT, PT, R57.reuse, R22, RZ ;  /* 0x00000016390e7210 */ /* 0x040fe40007ffe0ff */
[C---:B------:R-:W-:Y:S02]  /*04a0*/  IADD3 R15, PT, PT, R57.reuse, R24, RZ ;  /* 0x00000018390f7210 */ /* 0x040fe40007ffe0ff */
[----:B------:R-:W-:-:S02]  /*04b0*/  IADD3 R16, PT, PT, R57, R26, RZ ;  /* 0x0000001a39107210 */ /* 0x000fc40007ffe0ff */
[C---:B------:R-:W-:Y:S02]  /*04c0*/  IADD3 R4, PT, PT, R57.reuse, R28, RZ ;  /* 0x0000001c39047210 */ /* 0x040fe40007ffe0ff */
[----:B------:R-:W-:-:S07]  /*04d0*/  IADD3 R18, PT, PT, R57, R30, RZ ;  /* 0x0000001e39127210 */ /* 0x000fce0007ffe0ff */
.L_x_393:
[----:B------:R-:W0:Y:S08]  /*04e0*/  LDC.64 R50, c[0x0][0x440] ;  /* 0x00011000ff327b82 */ /* 0x000e300000000a00 */
[----:B------:R-:W1:Y:S01]  /*04f0*/  LDC.64 R52, c[0x0][0x448] ;  /* 0x00011200ff347b82 */ /* 0x000e620000000a00 */
[----:B0-----:R-:W-:-:S06]  /*0500*/  IMAD.WIDE.U32 R44, R0, 0x4, R50 ;  /* 0x00000004002c7825 */ /* 0x001fcc00078e0032 */
[----:B------:R-:W2:Y:S01]  /*0510*/  LDG.E R44, desc[UR6][R44.64] ;  /* 0x000000062c2c7981 */ /* 0x000ea2000c1e1900 */
[----:B------:R-:W-:-:S04]  /*0520*/  IMAD.WIDE.U32 R20, R4, 0x4, R50 ;  /* 0x0000000404147825 */ /* 0x000fc800078e0032 */
[----:B------:R-:W-:Y:S01]  /*0530*/  IMAD.WIDE.U32 R24, R15, 0x4, R50 ;  /* 0x000000040f187825 */ /* 0x000fe200078e0032 */
[----:B------:R0:W3:Y:S03]  /*0540*/  LDG.E R48, desc[UR6][R20.64] ;  /* 0x0000000614307981 */ /* 0x0000e6000c1e1900 */
[----:B-1----:R-:W-:Y:S02]  /*0550*/  IMAD.WIDE.U32 R40, R0, 0x4, R52 ;  /* 0x0000000400287825 */ /* 0x002fe400078e0034 */
[----:B------:R-:W4:Y:S02]  /*0560*/  LDG.E R25, desc[UR6][R24.64] ;  /* 0x0000000618197981 */ /* 0x000f24000c1e1900 */
[--C-:B------:R-:W-:Y:S02]  /*0570*/  IMAD.WIDE.U32 R22, R5, 0x4, R50.reuse ;  /* 0x0000000405167825 */ /* 0x100fe400078e0032 */
[----:B------:R-:W5:Y:S02]  /*0580*/  LDG.E R40, desc[UR6][R40.64] ;  /* 0x0000000628287981 */ /* 0x000f64000c1e1900 */
[----:B0-----:R-:W-:-:S02]  /*0590*/  IMAD.WIDE.U32 R20, R16, 0x4, R50 ;  /* 0x0000000410147825 */ /* 0x001fc400078e0032 */
[----:B------:R0:W3:Y:S02]  /*05a0*/  LDG.E R49, desc[UR6][R22.64] ;  /* 0x0000000616317981 */ /* 0x0000e4000c1e1900 */
[----:B------:R-:W-:Y:S02]  /*05b0*/  IMAD.WIDE.U32 R38, R5, 0x4, R52 ;  /* 0x0000000405267825 */ /* 0x000fe400078e0034 */
[----:B------:R1:W4:Y:S02]  /*05c0*/  LDG.E R24, desc[UR6][R20.64] ;  /* 0x0000000614187981 */ /* 0x000324000c1e1900 */
[--C-:B------:R-:W-:Y:S02]  /*05d0*/  IMAD.WIDE.U32 R26, R13, 0x4, R50.reuse ;  /* 0x000000040d1a7825 */ /* 0x100fe400078e0032 */
[----:B------:R-:W4:Y:S02]  /*05e0*/  LDG.E R38, desc[UR6][R38.64] ;  /* 0x0000000626267981 */ /* 0x000f24000c1e1900 */
[----:B0-----:R-:W-:-:S02]  /*05f0*/  IMAD.WIDE.U32 R22, R14, 0x4, R50 ;  /* 0x000000040e167825 */ /* 0x001fc400078e0032 */
[----:B------:R-:W4:Y:S02]  /*0600*/  LDG.E R27, desc[UR6][R26.64] ;  /* 0x000000061a1b7981 */ /* 0x000f24000c1e1900 */
[----:B-1----:R-:W-:-:S04]  /*0610*/  IMAD.WIDE.U32 R20, R7, 0x4, R50 ;  /* 0x0000000407147825 */ /* 0x002fc800078e0032 */
[--C-:B------:R-:W-:Y:S02]  /*0620*/  IMAD.WIDE.U32 R28, R8, 0x4, R50.reuse ;  /* 0x00000004081c7825 */ /* 0x100fe400078e0032 */
[----:B------:R-:W4:Y:S02]  /*0630*/  LDG.E R21, desc[UR6][R20.64] ;  /* 0x0000000614157981 */ /* 0x000f24000c1e1900 */
[----:B------:R-:W-:Y:S02]  /*0640*/  IMAD.WIDE.U32 R32, R9, 0x4, R50 ;  /* 0x0000000409207825 */ /* 0x000fe400078e0032 */
[----:B------:R0:W4:Y:S02]  /*0650*/  LDG.E R26, desc[UR6][R22.64] ;  /* 0x00000006161a7981 */ /* 0x000124000c1e1900 */
[----:B------:R-:W-:Y:S02]  /*0660*/  IMAD.WIDE.U32 R34, R4, 0x4, R52 ;  /* 0x0000000404227825 */ /* 0x000fe400078e0034 */
[----:B------:R-:W4:Y:S02]  /*0670*/  LDG.E R36, desc[UR6][R32.64] ;  /* 0x0000000620247981 */ /* 0x000f24000c1e1900 */
[----:B------:R-:W-:-:S02]  /*0680*/  IMAD.WIDE.U32 R46, R18, 0x4, R50 ;  /* 0x00000004122e7825 */ /* 0x000fc400078e0032 */
[----:B------:R1:W4:Y:S02]  /*0690*/  LDG.E R20, desc[UR6][R28.64] ;  /* 0x000000061c147981 */ /* 0x000324000c1e1900 */
[--C-:B0-----:R-:W-:Y:S02]  /*06a0*/  IMAD.WIDE.U32 R22, R17, 0x4, R50.reuse ;  /* 0x0000000411167825 */ /* 0x101fe400078e0032 */
[----:B------:R0:W4:Y:S02]  /*06b0*/  LDG.E R37, desc[UR6][R34.64] ;  /* 0x0000000622257981 */ /* 0x000124000c1e1900 */
[----:B------:R-:W-:Y:S02]  /*06c0*/  IMAD.WIDE.U32 R30, R6, 0x4, R50 ;  /* 0x00000004061e7825 */ /* 0x000fe400078e0032 */
[----:B------:R-:W4:Y:S02]  /*06d0*/  LDG.E R46, desc[UR6][R46.64] ;  /* 0x000000062e2e7981 */ /* 0x000f24000c1e1900 */
[----:B-1----:R-:W-:-:S02]  /*06e0*/  IMAD.WIDE.U32 R28, R18, 0x4, R52 ;  /* 0x00000004121c7825 */ /* 0x002fc400078e0034 */
[----:B------:R-:W4:Y:S02]  /*06f0*/  LDG.E R23, desc[UR6][R22.64] ;  /* 0x0000000616177981 */ /* 0x000f24000c1e1900 */
[--C-:B------:R-:W-:Y:S02]  /*0700*/  IMAD.WIDE.U32 R32, R13, 0x4, R52.reuse ;  /* 0x000000040d207825 */ /* 0x100fe400078e0034 */
[----:B------:R-:W4:Y:S04]  /*0710*/  LDG.E R41, desc[UR6][R28.64] ;  /* 0x000000061c297981 */ /* 0x000f28000c1e1900 */
[----:B------:R1:W4:Y:S04]  /*0720*/  LDG.E R42, desc[UR6][R32.64] ;  /* 0x00000006202a7981 */ /* 0x000328000c1e1900 */
[----:B------:R1:W4:Y:S01]  /*0730*/  LDG.E R22, desc[UR6][R30.64] ;  /* 0x000000061e167981 */ /* 0x000322000c1e1900 */
[----:B0-----:R-:W-:-:S04]  /*0740*/  IMAD.WIDE.U32 R34, R15, 0x4, R52 ;  /* 0x000000040f227825 */ /* 0x001fc800078e0034 */
[----:B-1----:R-:W-:Y:S02]  /*0750*/  IMAD.WIDE.U32 R32, R14, 0x4, R52 ;  /* 0x000000040e207825 */ /* 0x002fe400078e0034 */
[----:B------:R-:W4:Y:S02]  /*0760*/  LDG.E R34, desc[UR6][R34.64] ;  /* 0x0000000622227981 */ /* 0x000f24000c1e1900 */
[----:B------:R-:W-:-:S04]  /*0770*/  IMAD.WIDE.U32 R30, R10, 0x4, R50 ;  /* 0x000000040a1e7825 */ /* 0x000fc800078e0032 */
[--C-:B------:R-:W-:Y:S01]  /*0780*/  IMAD.WIDE.U32 R28, R12, 0x4, R50.reuse ;  /* 0x000000040c1c7825 */ /* 0x100fe200078e0032 */
[----:B------:R0:W4:Y:S04]  /*0790*/  LDG.E R39, desc[UR6][R30.64] ;  /* 0x000000061e277981 */ /* 0x000128000c1e1900 */
[----:B------:R1:W4:Y:S01]  /*07a0*/  LDG.E R47, desc[UR6][R28.64] ;  /* 0x000000061c2f7981 */ /* 0x000322000c1e1900 */
[----:B0-----:R-:W-:-:S04]  /*07b0*/  IMAD.WIDE.U32 R30, R11, 0x4, R50 ;  /* 0x000000040b1e7825 */ /* 0x001fc800078e0032 */
[--C-:B-1----:R-:W-:Y:S01]  /*07c0*/  IMAD.WIDE.U32 R28, R16, 0x4, R52.reuse ;  /* 0x00000004101c7825 */ /* 0x102fe200078e0034 */
[----:B------:R0:W4:Y:S04]  /*07d0*/  LDG.E R45, desc[UR6][R30.64] ;  /* 0x000000061e2d7981 */ /* 0x000128000c1e1900 */
[----:B------:R1:W4:Y:S01]  /*07e0*/  LDG.E R35, desc[UR6][R28.64] ;  /* 0x000000061c237981 */ /* 0x000322000c1e1900 */
[----:B0-----:R-:W-:-:S04]  /*07f0*/  IMAD.WIDE.U32 R30, R17, 0x4, R52 ;  /* 0x00000004111e7825 */ /* 0x001fc800078e0034 */
[--C-:B-1----:R-:W-:Y:S01]  /*0800*/  IMAD.WIDE.U32 R28, R7, 0x4, R52.reuse ;  /* 0x00000004071c7825 */ /* 0x102fe200078e0034 */
[----:B------:R0:W4:Y:S03]  /*0810*/  LDG.E R50, desc[UR6][R30.64] ;  /* 0x000000061e327981 */ /* 0x000126000c1e1900 */
[----:B0-----:R-:W-:-:S06]  /*0820*/  IMAD.WIDE.U32 R30, R8, 0x4, R52 ;  /* 0x00000004081e7825 */ /* 0x001fcc00078e0034 */
[----:B------:R-:W4:Y:S01]  /*0830*/  LDG.E R30, desc[UR6][R30.64] ;  /* 0x000000061e1e7981 */ /* 0x000f22000c1e1900 */
[----:B--2---:R-:W-:-:S03]  /*0840*/  FADD.FTZ R44, R44, R43 ;  /* 0x0000002b2c2c7221 */ /* 0x004fc60000010000 */
[----:B------:R0:W2:Y:S02]  /*0850*/  LDG.E R43, desc[UR6][R32.64] ;  /* 0x00000006202b7981 */ /* 0x0000a4000c1e1900 */
[----:B0-----:R-:W-:-:S06]  /*0860*/  IMAD.WIDE.U32 R32, R6, 0x4, R52 ;  /* 0x0000000406207825 */ /* 0x001fcc00078e0034 */
[----:B------:R-:W2:Y:S04]  /*0870*/  LDG.E R32, desc[UR6][R32.64] ;  /* 0x0000000620207981 */ /* 0x000ea8000c1e1900 */
[----:B------:R0:W2:Y:S02]  /*0880*/  LDG.E R33, desc[UR6][R28.64] ;  /* 0x000000061c217981 */ /* 0x0000a4000c1e1900 */
[----:B0-----:R-:W-:-:S05]  /*0890*/  IMAD.WIDE.U32 R28, R9, 0x4, R52 ;  /* 0x00000004091c7825 */ /* 0x001fca00078e0034 */
[----:B------:R0:W2:Y:S02]  /*08a0*/  LDG.E R51, desc[UR6][R28.64] ;  /* 0x000000061c337981 */ /* 0x0000a4000c1e1900 */
[----:B0-----:R-:W-:-:S05]  /*08b0*/  IMAD.WIDE.U32 R28, R10, 0x4, R52 ;  /* 0x000000040a1c7825 */ /* 0x001fca00078e0034 */
[----:B------:R0:W2:Y:S02]  /*08c0*/  LDG.E R59, desc[UR6][R28.64] ;  /* 0x000000061c3b7981 */ /* 0x0000a4000c1e1900 */
[----:B0-----:R-:W-:-:S05]  /*08d0*/  IMAD.WIDE.U32 R28, R11, 0x4, R52 ;  /* 0x000000040b1c7825 */ /* 0x001fca00078e0034 */
[----:B------:R0:W2:Y:S02]  /*08e0*/  LDG.E R60, desc[UR6][R28.64] ;  /* 0x000000061c3c7981 */ /* 0x0000a4000c1e1900 */
[----:B0-----:R-:W-:-:S05]  /*08f0*/  IMAD.WIDE.U32 R28, R12, 0x4, R52 ;  /* 0x000000040c1c7825 */ /* 0x001fca00078e0034 */
[----:B------:R-:W2:Y:S01]  /*0900*/  LDG.E R52, desc[UR6][R28.64] ;  /* 0x000000061c347981 */ /* 0x000ea2000c1e1900 */
[----:B-----5:R-:W-:Y:S01]  /*0910*/  FADD.FTZ R3, R40, R3 ;  /* 0x0000000328037221 */ /* 0x020fe20000010000 */
[----:B---3--:R-:W-:-:S03]  /*0920*/  FADD.FTZ R49, R44, R49 ;  /* 0x000000312c317221 */ /* 0x008fc60000010000 */
[----:B----4-:R-:W-:Y:S01]  /*0930*/  FADD.FTZ R38, R3, R38 ;  /* 0x0000002603267221 */ /* 0x010fe20000010000 */
[----:B------:R-:W-:-:S03]  /*0940*/  FADD.FTZ R49, R49, R48 ;  /* 0x0000003031317221 */ /* 0x000fc60000010000 */
[----:B------:R-:W-:Y:S01]  /*0950*/  FADD.FTZ R38, R38, R37 ;  /* 0x0000002526267221 */ /* 0x000fe20000010000 */
[----:B------:R-:W-:-:S03]  /*0960*/  FADD.FTZ R46, R49, R46 ;  /* 0x0000002e312e7221 */ /* 0x000fc60000010000 */
[----:B------:R-:W-:Y:S01]  /*0970*/  FADD.FTZ R41, R38, R41 ;  /* 0x0000002926297221 */ /* 0x000fe20000010000 */
[----:B------:R-:W-:-:S03]  /*0980*/  FADD.FTZ R27, R46, R27 ;  /* 0x0000001b2e1b7221 */ /* 0x000fc60000010000 */
[----:B------:R-:W-:Y:S01]  /*0990*/  FADD.FTZ R42, R41, R42 ;  /* 0x0000002a292a7221 */ /* 0x000fe20000010000 */
[----:B------:R-:W-:-:S04]  /*09a0*/  FADD.FTZ R26, R27, R26 ;  /* 0x0000001a1b1a7221 */ /* 0x000fc80000010000 */
[----:B------:R-:W-:-:S04]  /*09b0*/  FADD.FTZ R25, R26, R25 ;  /* 0x000000191a197221 */ /* 0x000fc80000010000 */
[----:B------:R-:W-:-:S04]  /*09c0*/  FADD.FTZ R24, R25, R24 ;  /* 0x0000001819187221 */ /* 0x000fc80000010000 */
[----:B------:R-:W-:-:S04]  /*09d0*/  FADD.FTZ R23, R24, R23 ;  /* 0x0000001718177221 */ /* 0x000fc80000010000 */
[----:B------:R-:W-:Y:S01]  /*09e0*/  FADD.FTZ R22, R23, R22 ;  /* 0x0000001617167221 */ /* 0x000fe20000010000 */
[----:B------:R-:W-:-:S03]  /*09f0*/  IADD3 R19, PT, PT, R19, 0x10, RZ ;  /* 0x0000001013137810 */ /* 0x000fc60007ffe0ff */
[----:B------:R-:W-:Y:S01]  /*0a00*/  FADD.FTZ R21, R22, R21 ;  /* 0x0000001516157221 */ /* 0x000fe20000010000 */
[----:B------:R-:W-:-:S03]  /*0a10*/  ISETP.NE.AND P1, PT, R19, RZ, PT ;  /* 0x000000ff1300720c */ /* 0x000fc60003f25270 */
[----:B------:R-:W-:-:S04]  /*0a20*/  FADD.FTZ R21, R21, R20 ;  /* 0x0000001415157221 */ /* 0x000fc80000010000 */
[----:B------:R-:W-:-:S04]  /*0a30*/  FADD.FTZ R36, R21, R36 ;  /* 0x0000002415247221 */ /* 0x000fc80000010000 */
[----:B------:R-:W-:-:S04]  /*0a40*/  FADD.FTZ R36, R36, R39 ;  /* 0x0000002724247221 */ /* 0x000fc80000010000 */
[----:B------:R-:W-:Y:S01]  /*0a50*/  FADD.FTZ R36, R36, R45 ;  /* 0x0000002d24247221 */ /* 0x000fe20000010000 */
[----:B------:R-:W-:Y:S02]  /*0a60*/  IADD3 R2, PT, PT, R2, 0x200, RZ ;  /* 0x0000020002027810 */ /* 0x000fe40007ffe0ff */
[C---:B------:R-:W-:Y:S02]  /*0a70*/  LEA R0, R54.reuse, R0, 0x9 ;  /* 0x0000000036007211 */ /* 0x040fe400078e48ff */
[C---:B------:R-:W-:Y:S02]  /*0a80*/  LEA R5, R54.reuse, R5, 0x9 ;  /* 0x0000000536057211 */ /* 0x040fe400078e48ff */
[C---:B------:R-:W-:Y:S02]  /*0a90*/  LEA R4, R54.reuse, R4, 0x9 ;  /* 0x0000000436047211 */ /* 0x040fe400078e48ff */
[C---:B------:R-:W-:Y:S02]  /*0aa0*/  LEA R18, R54.reuse, R18, 0x9 ;  /* 0x0000001236127211 */ /* 0x040fe400078e48ff */
[----:B------:R-:W-:-:S02]  /*0ab0*/  LEA R13, R54, R13, 0x9 ;  /* 0x0000000d360d7211 */ /* 0x000fc400078e48ff */
[C---:B------:R-:W-:Y:S02]  /*0ac0*/  LEA R14, R54.reuse, R14, 0x9 ;  /* 0x0000000e360e7211 */ /* 0x040fe400078e48ff */
        /* <DEDUP_REMOVED lines=9> */
[----:B------:R-:W-:Y:S01]  /*0b60*/  LEA R12, R54, R12, 0x9 ;  /* 0x0000000c360c7211 */ /* 0x000fe200078e48ff */
[----:B--2---:R-:W-:-:S04]  /*0b70*/  FADD.FTZ R43, R42, R43 ;  /* 0x0000002b2a2b7221 */ /* 0x004fc80000010000 */
[----:B------:R-:W-:-:S04]  /*0b80*/  FADD.FTZ R34, R43, R34 ;  /* 0x000000222b227221 */ /* 0x000fc80000010000 */
[----:B------:R-:W-:-:S04]  /*0b90*/  FADD.FTZ R35, R34, R35 ;  /* 0x0000002322237221 */ /* 0x000fc80000010000 */
[----:B------:R-:W-:-:S04]  /*0ba0*/  FADD.FTZ R35, R35, R50 ;  /* 0x0000003223237221 */ /* 0x000fc80000010000 */
[----:B------:R-:W-:-:S04]  /*0bb0*/  FADD.FTZ R32, R35, R32 ;  /* 0x0000002023207221 */ /* 0x000fc80000010000 */
[----:B------:R-:W-:-:S04]  /*0bc0*/  FADD.FTZ R33, R32, R33 ;  /* 0x0000002120217221 */ /* 0x000fc80000010000 */
[----:B------:R-:W-:-:S04]  /*0bd0*/  FADD.FTZ R30, R33, R30 ;  /* 0x0000001e211e7221 */ /* 0x000fc80000010000 */
[----:B------:R-:W-:Y:S01]  /*0be0*/  FADD.FTZ R30, R30, R51 ;  /* 0x000000331e1e7221 */ /* 0x000fe20000010000 */
[----:B------:R-:W-:-:S03]  /*0bf0*/  FADD.FTZ R43, R36, R47 ;  /* 0x0000002f242b7221 */ /* 0x000fc60000010000 */
[----:B------:R-:W-:-:S04]  /*0c00*/  FADD.FTZ R59, R30, R59 ;  /* 0x0000003b1e3b7221 */ /* 0x000fc80000010000 */
[----:B------:R-:W-:-:S04]  /*0c10*/  FADD.FTZ R59, R59, R60 ;  /* 0x0000003c3b3b7221 */ /* 0x000fc80000010000 */
[----:B------:R-:W-:Y:S01]  /*0c20*/  FADD.FTZ R3, R59, R52 ;  /* 0x000000343b037221 */ /* 0x000fe20000010000 */
[----:B------:R-:W-:Y:S06]  /*0c30*/  @P1 BRA `(.L_x_393) ;  /* 0xfffffff800281947 */ /* 0x000fec000383ffff */
.L_x_392:
[----:B------:R-:W-:Y:S05]  /*0c40*/  BSYNC.RECONVERGENT B1 ;  /* 0x0000000000017941 */ /* 0x000fea0003800200 */
.L_x_391:
[----:B------:R-:W-:Y:S05]  /*0c50*/  @!P0 BRA `(.L_x_390) ;  /* 0x0000000400e88947 */ /* 0x000fea0003800000 */
[----:B------:R-:W0:Y:S01]  /*0c60*/  S2R R0, SR_TID.X ;  /* 0x0000000000007919 */ /* 0x000e220000002100 */
[----:B------:R-:W-:Y:S01]  /*0c70*/  ISETP.GE.U32.AND P0, PT, R56, 0x8, PT ;  /* 0x000000083800780c */ /* 0x000fe20003f06070 */
[----:B------:R-:W-:Y:S01]  /*0c80*/  BSSY.RECONVERGENT B1, `(.L_x_394) ;  /* 0x0000041000017945 */ /* 0x000fe20003800200 */
[----:B------:R-:W-:Y:S02]  /*0c90*/  LOP3.LUT R34, R55, 0x7, RZ, 0xc0, !PT ;  /* 0x0000000737227812 */ /* 0x000fe400078ec0ff */
[----:B------:R-:W-:Y:S02]  /*0ca0*/  SHF.L.U32 R7, R58, 0x5, RZ ;  /* 0x000000053a077819 */ /* 0x000fe400000006ff */
[----:B------:R-:W-:Y:S02]  /*0cb0*/  ISETP.NE.AND P1, PT, R34, RZ, PT ;  /* 0x000000ff2200720c */ /* 0x000fe40003f25270 */
[----:B0-----:R-:W-:-:S05]  /*0cc0*/  LOP3.LUT R11, R7, 0x1f, R0, 0xf8, !PT ;  /* 0x0000001f070b7812 */ /* 0x001fca00078ef800 */
[----:B------:R-:W-:Y:S06]  /*0cd0*/  @!P0 BRA `(.L_x_395) ;  /* 0x0000000000ec8947 */ /* 0x000fec0003800000 */
[----:B------:R-:W0:Y:S01]  /*0ce0*/  LDC.64 R4, c[0x0][0x448] ;  /* 0x00011200ff047b82 */ /* 0x000e220000000a00 */
[----:B------:R-:W-:-:S05]  /*0cf0*/  IMAD R13, R2, R54, R11 ;  /* 0x00000036020d7224 */ /* 0x000fca00078e020b */
[CC--:B------:R-:W-:Y:S02]  /*0d00*/  LEA R21, R54.reuse, R13.reuse, 0x5 ;  /* 0x0000000d36157211 */ /* 0x0c0fe400078e28ff */
[----:B------:R-:W1:Y:S01]  /*0d10*/  LDC.64 R8, c[0x0][0x440] ;  /* 0x00011000ff087b82 */ /* 0x000e620000000a00 */
[CC--:B------:R-:W-:Y:S02]  /*0d20*/  LEA R23, R54.reuse, R13.reuse, 0x6 ;  /* 0x0000000d36177211 */ /* 0x0c0fe400078e30ff */
[C---:B------:R-:W-:Y:S02]  /*0d30*/  LEA R33, R54.reuse, R13, 0x7 ;  /* 0x0000000d36217211 */ /* 0x040fe400078e38ff */
[----:B------:R-:W-:Y:S01]  /*0d40*/  LEA R27, R54, R23, 0x5 ;  /* 0x00000017361b7211 */ /* 0x000fe200078e28ff */
[----:B0-----:R-:W-:-:S06]  /*0d50*/  IMAD.WIDE.U32 R14, R13, 0x4, R4 ;  /* 0x000000040d0e7825 */ /* 0x001fcc00078e0004 */
[----:B------:R0:W2:Y:S01]  /*0d60*/  LDG.E R14, desc[UR6][R14.64] ;  /* 0x000000060e0e7981 */ /* 0x0000a2000c1e1900 */
[----:B-1----:R-:W-:-:S04]  /*0d70*/  IMAD.WIDE.U32 R16, R13, 0x4, R8 ;  /* 0x000000040d107825 */ /* 0x002fc800078e0008 */
[C---:B------:R-:W-:Y:S01]  /*0d80*/  IMAD.WIDE.U32 R18, R21.reuse, 0x4, R8 ;  /* 0x0000000415127825 */ /* 0x040fe200078e0008 */
[----:B------:R-:W3:Y:S03]  /*0d90*/  LDG.E R0, desc[UR6][R16.64] ;  /* 0x0000000610007981 */ /* 0x000ee6000c1e1900 */
[----:B------:R-:W-:Y:S01]  /*0da0*/  IMAD.WIDE.U32 R20, R21, 0x4, R4 ;  /* 0x0000000415147825 */ /* 0x000fe200078e0004 */
[----:B------:R1:W4:Y:S03]  /*0db0*/  LDG.E R6, desc[UR6][R18.64] ;  /* 0x0000000612067981 */ /* 0x000326000c1e1900 */
[C---:B------:R-:W-:Y:S01]  /*0dc0*/  IMAD.WIDE.U32 R12, R23.reuse, 0x4, R8 ;  /* 0x00000004170c7825 */ /* 0x040fe200078e0008 */
[----:B------:R5:W4:Y:S03]  /*0dd0*/  LDG.E R35, desc[UR6][R20.64] ;  /* 0x0000000614237981 */ /* 0x000b26000c1e1900 */
[----:B------:R-:W-:-:S04]  /*0de0*/  IMAD.WIDE.U32 R22, R23, 0x4, R4 ;  /* 0x0000000417167825 */ /* 0x000fc800078e0004 */
[C---:B------:R-:W-:Y:S01]  /*0df0*/  IMAD.WIDE.U32 R24, R27.reuse, 0x4, R8 ;  /* 0x000000041b187825 */ /* 0x040fe200078e0008 */
[----:B------:R5:W4:Y:S03]  /*0e00*/  LDG.E R12, desc[UR6][R12.64] ;  /* 0x000000060c0c7981 */ /* 0x000b26000c1e1900 */
[--C-:B------:R-:W-:Y:S01]  /*0e10*/  IMAD.WIDE.U32 R26, R27, 0x4, R4.reuse ;  /* 0x000000041b1a7825 */ /* 0x100fe200078e0004 */
[----:B------:R-:W4:Y:S01]  /*0e20*/  LDG.E R23, desc[UR6][R22.64] ;  /* 0x0000000616177981 */ /* 0x000f22000c1e1900 */
[CC--:B0-----:R-:W-:Y:S02]  /*0e30*/  LEA R15, R54.reuse, R33.reuse, 0x5 ;  /* 0x00000021360f7211 */ /* 0x0c1fe400078e28ff */
[----:B------:R-:W-:Y:S01]  /*0e40*/  IMAD.WIDE.U32 R30, R33, 0x4, R4 ;  /* 0x00000004211e7825 */ /* 0x000fe200078e0004 */
[----:B------:R-:W4:Y:S01]  /*0e50*/  LDG.E R25, desc[UR6][R24.64] ;  /* 0x0000000618197981 */ /* 0x000f22000c1e1900 */
[----:B-1----:R-:W-:-:S02]  /*0e60*/  LEA R19, R54, R33, 0x6 ;  /* 0x0000002136137211 */ /* 0x002fc400078e30ff */
[--C-:B------:R-:W-:Y:S01]  /*0e70*/  IMAD.WIDE.U32 R28, R33, 0x4, R8.reuse ;  /* 0x00000004211c7825 */ /* 0x100fe200078e0008 */
[----:B------:R-:W4:Y:S03]  /*0e80*/  LDG.E R27, desc[UR6][R26.64] ;  /* 0x000000061a1b7981 */ /* 0x000f26000c1e1900 */
[C---:B------:R-:W-:Y:S01]  /*0e90*/  IMAD.WIDE.U32 R32, R15.reuse, 0x4, R8 ;  /* 0x000000040f207825 */ /* 0x040fe200078e0008 */
[----:B------:R-:W4:Y:S03]  /*0ea0*/  LDG.E R10, desc[UR6][R28.64] ;  /* 0x000000061c0a7981 */ /* 0x000f26000c1e1900 */
[----:B-----5:R-:W-:Y:S01]  /*0eb0*/  IMAD.WIDE.U32 R20, R15, 0x4, R4 ;  /* 0x000000040f147825 */ /* 0x020fe200078e0004 */
[----:B------:R-:W5:Y:S01]  /*0ec0*/  LDG.E R31, desc[UR6][R30.64] ;  /* 0x000000061e1f7981 */ /* 0x000f62000c1e1900 */
[----:B------:R-:W-:-:S02]  /*0ed0*/  LEA R13, R54, R19, 0x5 ;  /* 0x00000013360d7211 */ /* 0x000fc400078e28ff */
[C---:B------:R-:W-:Y:S01]  /*0ee0*/  IMAD.WIDE.U32 R16, R19.reuse, 0x4, R8 ;  /* 0x0000000413107825 */ /* 0x040fe200078e0008 */
[----:B------:R-:W5:Y:S03]  /*0ef0*/  LDG.E R33, desc[UR6][R32.64] ;  /* 0x0000000620217981 */ /* 0x000f66000c1e1900 */
[----:B------:R-:W-:Y:S01]  /*0f00*/  IMAD.WIDE.U32 R18, R19, 0x4, R4 ;  /* 0x0000000413127825 */ /* 0x000fe200078e0004 */
[----:B------:R-:W5:Y:S03]  /*0f10*/  LDG.E R21, desc[UR6][R20.64] ;  /* 0x0000000614157981 */ /* 0x000f66000c1e1900 */
[C---:B------:R-:W-:Y:S01]  /*0f20*/  IMAD.WIDE.U32 R8, R13.reuse, 0x4, R8 ;  /* 0x000000040d087825 */ /* 0x040fe200078e0008 */
[----:B------:R-:W5:Y:S03]  /*0f30*/  LDG.E R17, desc[UR6][R16.64] ;  /* 0x0000000610117981 */ /* 0x000f66000c1e1900 */
[----:B------:R-:W-:Y:S01]  /*0f40*/  IMAD.WIDE.U32 R4, R13, 0x4, R4 ;  /* 0x000000040d047825 */ /* 0x000fe200078e0004 */
[----:B------:R-:W5:Y:S04]  /*0f50*/  LDG.E R19, desc[UR6][R18.64] ;  /* 0x0000000612137981 */ /* 0x000f68000c1e1900 */
[----:B------:R-:W5:Y:S04]  /*0f60*/  LDG.E R9, desc[UR6][R8.64] ;  /* 0x0000000608097981 */ /* 0x000f68000c1e1900 */
[----:B------:R-:W5:Y:S01]  /*0f70*/  LDG.E R5, desc[UR6][R4.64] ;  /* 0x0000000604057981 */ /* 0x000f62000c1e1900 */
[----:B------:R-:W-:Y:S01]  /*0f80*/  IADD3 R2, PT, PT, R2, 0x100, RZ ;  /* 0x0000010002027810 */ /* 0x000fe20007ffe0ff */
[----:B--2---:R-:W-:Y:S01]  /*0f90*/  FADD.FTZ R14, R3, R14 ;  /* 0x0000000e030e7221 */ /* 0x004fe20000010000 */
[----:B---3--:R-:W-:-:S04]  /*0fa0*/  FADD.FTZ R43, R43, R0 ;  /* 0x000000002b2b7221 */ /* 0x008fc80000010000 */
[----:B----4-:R-:W-:Y:S01]  /*0fb0*/  FADD.FTZ R43, R43, R6 ;  /* 0x000000062b2b7221 */ /* 0x010fe20000010000 */
[----:B------:R-:W-:-:S03]  /*0fc0*/  FADD.FTZ R14, R14, R35 ;  /* 0x000000230e0e7221 */ /* 0x000fc60000010000 */
[----:B------:R-:W-:Y:S01]  /*0fd0*/  FADD.FTZ R12, R43, R12 ;  /* 0x0000000c2b0c7221 */ /* 0x000fe20000010000 */
[----:B------:R-:W-:-:S03]  /*0fe0*/  FADD.FTZ R14, R14, R23 ;  /* 0x000000170e0e7221 */ /* 0x000fc60000010000 */
[----:B------:R-:W-:Y:S01]  /*0ff0*/  FADD.FTZ R25, R12, R25 ;  /* 0x000000190c197221 */ /* 0x000fe20000010000 */
[----:B------:R-:W-:-:S03]  /*1000*/  FADD.FTZ R14, R14, R27 ;  /* 0x0000001b0e0e7221 */ /* 0x000fc60000010000 */
[----:B------:R-:W-:Y:S01]  /*1010*/  FADD.FTZ R10, R25, R10 ;  /* 0x0000000a190a7221 */ /* 0x000fe20000010000 */
[----:B-----5:R-:W-:-:S03]  /*1020*/  FADD.FTZ R14, R14, R31 ;  /* 0x0000001f0e0e7221 */ /* 0x020fc60000010000 */
[----:B------:R-:W-:Y:S01]  /*1030*/  FADD.FTZ R10, R10, R33 ;  /* 0x000000210a0a7221 */ /* 0x000fe20000010000 */
[----:B------:R-:W-:-:S03]  /*1040*/  FADD.FTZ R14, R14, R21 ;  /* 0x000000150e0e7221 */ /* 0x000fc60000010000 */
[----:B------:R-:W-:Y:S01]  /*1050*/  FADD.FTZ R10, R10, R17 ;  /* 0x000000110a0a7221 */ /* 0x000fe20000010000 */
[----:B------:R-:W-:-:S03]  /*1060*/  FADD.FTZ R14, R14, R19 ;  /* 0x000000130e0e7221 */ /* 0x000fc60000010000 */
[----:B------:R-:W-:Y:S01]  /*1070*/  FADD.FTZ R43, R10, R9 ;  /* 0x000000090a2b7221 */ /* 0x000fe20000010000 */
[----:B------:R-:W-:-:S07]  /*1080*/  FADD.FTZ R3, R14, R5 ;  /* 0x000000050e037221 */ /* 0x000fce0000010000 */
.L_x_395:
[----:B------:R-:W-:Y:S05]  /*1090*/  BSYNC.RECONVERGENT B1 ;  /* 0x0000000000017941 */ /* 0x000fea0003800200 */
.L_x_394:
[----:B------:R-:W-:Y:S05]  /*10a0*/  @!P1 BRA `(.L_x_390) ;  /* 0x0000000000d49947 */ /* 0x000fea0003800000 */
[----:B------:R-:W-:Y:S01]  /*10b0*/  ISETP.GE.U32.AND P0, PT, R34, 0x4, PT ;  /* 0x000000042200780c */ /* 0x000fe20003f06070 */
[----:B------:R-:W-:Y:S01]  /*10c0*/  BSSY.RECONVERGENT B1, `(.L_x_396) ;  /* 0x0000023000017945 */ /* 0x000fe20003800200 */
[----:B------:R-:W-:-:S04]  /*10d0*/  LOP3.LUT R0, R55, 0x3, RZ, 0xc0, !PT ;  /* 0x0000000337007812 */ /* 0x000fc800078ec0ff */
[----:B------:R-:W-:-:S07]  /*10e0*/  ISETP.NE.AND P1, PT, R0, RZ, PT ;  /* 0x000000ff0000720c */ /* 0x000fce0003f25270 */
[----:B------:R-:W-:Y:S06]  /*10f0*/  @!P0 BRA `(.L_x_397) ;  /* 0x00000000007c8947 */ /* 0x000fec0003800000 */
[----:B------:R-:W0:Y:S01]  /*1100*/  LDC.64 R4, c[0x0][0x440] ;  /* 0x00011000ff047b82 */ /* 0x000e220000000a00 */
[----:B------:R-:W-:-:S05]  /*1110*/  IMAD R15, R2, R54, R11 ;  /* 0x00000036020f7224 */ /* 0x000fca00078e020b */
[CC--:B------:R-:W-:Y:S02]  /*1120*/  LEA R17, R54.reuse, R15.reuse, 0x5 ;  /* 0x0000000f36117211 */ /* 0x0c0fe400078e28ff */
[----:B------:R-:W1:Y:S01]  /*1130*/  LDC.64 R12, c[0x0][0x448] ;  /* 0x00011200ff0c7b82 */ /* 0x000e620000000a00 */
[----:B------:R-:W-:-:S04]  /*1140*/  LEA R21, R54, R15, 0x6 ;  /* 0x0000000f36157211 */ /* 0x000fc800078e30ff */
[----:B------:R-:W-:Y:S01]  /*1150*/  LEA R23, R54, R21, 0x5 ;  /* 0x0000001536177211 */ /* 0x000fe200078e28ff */
[----:B0-----:R-:W-:-:S04]  /*1160*/  IMAD.WIDE.U32 R8, R15, 0x4, R4 ;  /* 0x000000040f087825 */ /* 0x001fc800078e0004 */
[----:B-1----:R-:W-:Y:S02]  /*1170*/  IMAD.WIDE.U32 R10, R15, 0x4, R12 ;  /* 0x000000040f0a7825 */ /* 0x002fe400078e000c */
[----:B------:R-:W2:Y:S02]  /*1180*/  LDG.E R8, desc[UR6][R8.64] ;  /* 0x0000000608087981 */ /* 0x000ea4000c1e1900 */
[C---:B------:R-:W-:Y:S02]  /*1190*/  IMAD.WIDE.U32 R14, R17.reuse, 0x4, R4 ;  /* 0x00000004110e7825 */ /* 0x040fe400078e0004 */
[----:B------:R-:W3:Y:S02]  /*11a0*/  LDG.E R10, desc[UR6][R10.64] ;  /* 0x000000060a0a7981 */ /* 0x000ee4000c1e1900 */
[----:B------:R-:W-:Y:S02]  /*11b0*/  IMAD.WIDE.U32 R16, R17, 0x4, R12 ;  /* 0x0000000411107825 */ /* 0x000fe400078e000c */
[----:B------:R-:W4:Y:S02]  /*11c0*/  LDG.E R15, desc[UR6][R14.64] ;  /* 0x000000060e0f7981 */ /* 0x000f24000c1e1900 */
[----:B------:R-:W-:-:S02]  /*11d0*/  IMAD.WIDE.U32 R18, R21, 0x4, R4 ;  /* 0x0000000415127825 */ /* 0x000fc400078e0004 */
[----:B------:R-:W5:Y:S02]  /*11e0*/  LDG.E R17, desc[UR6][R16.64] ;  /* 0x0000000610117981 */ /* 0x000f64000c1e1900 */
[----:B------:R-:W-:Y:S02]  /*11f0*/  IMAD.WIDE.U32 R20, R21, 0x4, R12 ;  /* 0x0000000415147825 */ /* 0x000fe400078e000c */
[----:B------:R-:W5:Y:S02]  /*1200*/  LDG.E R19, desc[UR6][R18.64] ;  /* 0x0000000612137981 */ /* 0x000f64000c1e1900 */
[C---:B------:R-:W-:Y:S02]  /*1210*/  IMAD.WIDE.U32 R4, R23.reuse, 0x4, R4 ;  /* 0x0000000417047825 */ /* 0x040fe400078e0004 */
[----:B------:R-:W5:Y:S02]  /*1220*/  LDG.E R21, desc[UR6][R20.64] ;  /* 0x0000000614157981 */ /* 0x000f64000c1e1900 */
[----:B------:R-:W-:-:S02]  /*1230*/  IMAD.WIDE.U32 R12, R23, 0x4, R12 ;  /* 0x00000004170c7825 */ /* 0x000fc400078e000c */
[----:B------:R-:W5:Y:S04]  /*1240*/  LDG.E R5, desc[UR6][R4.64] ;  /* 0x0000000604057981 */ /* 0x000f68000c1e1900 */
[----:B------:R-:W5:Y:S01]  /*1250*/  LDG.E R13, desc[UR6][R12.64] ;  /* 0x000000060c0d7981 */ /* 0x000f62000c1e1900 */
[----:B------:R-:W-:Y:S01]  /*1260*/  IADD3 R2, PT, PT, R2, 0x80, RZ ;  /* 0x0000008002027810 */ /* 0x000fe20007ffe0ff */
[----:B--2---:R-:W-:Y:S01]  /*1270*/  FADD.FTZ R8, R43, R8 ;  /* 0x000000082b087221 */ /* 0x004fe20000010000 */
[----:B---3--:R-:W-:-:S03]  /*1280*/  FADD.FTZ R10, R3, R10 ;  /* 0x0000000a030a7221 */ /* 0x008fc60000010000 */
[----:B----4-:R-:W-:Y:S01]  /*1290*/  FADD.FTZ R8, R8, R15 ;  /* 0x0000000f08087221 */ /* 0x010fe20000010000 */
[----:B-----5:R-:W-:-:S03]  /*12a0*/  FADD.FTZ R10, R10, R17 ;  /* 0x000000110a0a7221 */ /* 0x020fc60000010000 */
[----:B------:R-:W-:Y:S01]  /*12b0*/  FADD.FTZ R8, R8, R19 ;  /* 0x0000001308087221 */ /* 0x000fe20000010000 */
[----:B------:R-:W-:-:S03]  /*12c0*/  FADD.FTZ R10, R10, R21 ;  /* 0x000000150a0a7221 */ /* 0x000fc60000010000 */
[----:B------:R-:W-:Y:S01]  /*12d0*/  FADD.FTZ R43, R8, R5 ;  /* 0x00000005082b7221 */ /* 0x000fe20000010000 */
[----:B------:R-:W-:-:S07]  /*12e0*/  FADD.FTZ R3, R10, R13 ;  /* 0x0000000d0a037221 */ /* 0x000fce0000010000 */
.L_x_397:
[----:B------:R-:W-:Y:S05]  /*12f0*/  BSYNC.RECONVERGENT B1 ;  /* 0x0000000000017941 */ /* 0x000fea0003800200 */
.L_x_396:
[----:B------:R-:W-:Y:S05]  /*1300*/  @!P1 BRA `(.L_x_390) ;  /* 0x00000000003c9947 */ /* 0x000fea0003800000 */
[----:B------:R-:W0:Y:S01]  /*1310*/  LDC.64 R8, c[0x0][0x440] ;  /* 0x00011000ff087b82 */ /* 0x000e220000000a00 */
[----:B------:R-:W-:Y:S01]  /*1320*/  IMAD R2, R2, R54, R7 ;  /* 0x0000003602027224 */ /* 0x000fe200078e0207 */
[----:B------:R-:W-:-:S04]  /*1330*/  IADD3 R0, PT, PT, -R0, RZ, RZ ;  /* 0x000000ff00007210 */ /* 0x000fc80007ffe1ff */
[----:B------:R-:W-:Y:S02]  /*1340*/  IADD3 R13, PT, PT, R57, R2, RZ ;  /* 0x00000002390d7210 */ /* 0x000fe40007ffe0ff */
[----:B------:R-:W1:Y:S05]  /*1350*/  LDC.64 R10, c[0x0][0x448] ;  /* 0x00011200ff0a7b82 */ /* 0x000e6a0000000a00 */
.L_x_398:
[----:B0-----:R-:W-:-:S04]  /*1360*/  IMAD.WIDE.U32 R4, R13, 0x4, R8 ;  /* 0x000000040d047825 */ /* 0x001fc800078e0008 */
[----:B-1----:R-:W-:Y:S02]  /*1370*/  IMAD.WIDE.U32 R6, R13, 0x4, R10 ;  /* 0x000000040d067825 */ /* 0x002fe400078e000a */
[----:B------:R-:W2:Y:S04]  /*1380*/  LDG.E R4, desc[UR6][R4.64] ;  /* 0x0000000604047981 */ /* 0x000ea8000c1e1900 */
[----:B------:R-:W3:Y:S01]  /*1390*/  LDG.E R6, desc[UR6][R6.64] ;  /* 0x0000000606067981 */ /* 0x000ee2000c1e1900 */
[----:B------:R-:W-:Y:S02]  /*13a0*/  IADD3 R0, PT, PT, R0, 0x1, RZ ;  /* 0x0000000100007810 */ /* 0x000fe40007ffe0ff */
[----:B------:R-:W-:Y:S02]  /*13b0*/  LEA R13, R54, R13, 0x5 ;  /* 0x0000000d360d7211 */ /* 0x000fe400078e28ff */
[----:B------:R-:W-:Y:S01]  /*13c0*/  ISETP.NE.AND P0, PT, R0, RZ, PT ;  /* 0x000000ff0000720c */ /* 0x000fe20003f05270 */
[----:B--2---:R-:W-:Y:S01]  /*13d0*/  FADD.FTZ R43, R4, R43 ;  /* 0x0000002b042b7221 */ /* 0x004fe20000010000 */
[----:B---3--:R-:W-:-:S11]  /*13e0*/  FADD.FTZ R3, R6, R3 ;  /* 0x0000000306037221 */ /* 0x008fd60000010000 */
[----:B------:R-:W-:Y:S05]  /*13f0*/  @P0 BRA `(.L_x_398) ;  /* 0xfffffffc00d80947 */ /* 0x000fea000383ffff */
.L_x_390:
[----:B------:R-:W-:Y:S05]  /*1400*/  BSYNC.RECONVERGENT B0 ;  /* 0x0000000000007941 */ /* 0x000fea0003800200 */
.L_x_389:
[----:B------:R-:W0:Y:S01]  /*1410*/  S2R R5, SR_TID.X ;  /* 0x0000000000057919 */ /* 0x000e220000002100 */
[----:B------:R-:W1:Y:S01]  /*1420*/  S2UR UR5, SR_CgaCtaId ;  /* 0x00000000000579c3 */ /* 0x000e620000008800 */
[----:B------:R-:W-:Y:S01]  /*1430*/  UMOV UR4, 0x400 ;  /* 0x0000040000047882 */ /* 0x000fe20000000000 */
[----:B------:R-:W-:Y:S02]  /*1440*/  SHF.L.U32 R58, R58, 0x4, RZ ;  /* 0x000000043a3a7819 */ /* 0x000fe400000006ff */
[----:B------:R-:W-:Y:S02]  /*1450*/  ISETP.NE.AND P0, PT, R57, RZ, PT ;  /* 0x000000ff3900720c */ /* 0x000fe40003f05270 */
[----:B------:R-:W-:Y:S01]  /*1460*/  LOP3.LUT R58, R58, 0x7ffffff0, RZ, 0xc0, !PT ;  /* 0x7ffffff03a3a7812 */ /* 0x000fe200078ec0ff */
[----:B-1----:R-:W-:Y:S01]  /*1470*/  ULEA UR4, UR5, UR4, 0x18 ;  /* 0x0000000405047291 */ /* 0x002fe2000f8ec0ff */
[----:B0-----:R-:W-:-:S04]  /*1480*/  SHF.R.U32.HI R12, RZ, 0x5, R5 ;  /* 0x00000005ff0c7819 */ /* 0x001fc80000011605 */
[----:B------:R-:W-:-:S04]  /*1490*/  LOP3.LUT R0, R12, 0x1f, R5, 0x78, !PT ;  /* 0x0000001f0c007812 */ /* 0x000fc800078e7805 */
[----:B------:R-:W-:Y:S02]  /*14a0*/  LOP3.LUT R2, R0, 0x3e0, R5, 0xf8, !PT ;  /* 0x000003e000027812 */ /* 0x000fe400078ef805 */
[----:B------:R-:W-:Y:S02]  /*14b0*/  SHF.L.U32 R5, R57, 0x7, RZ ;  /* 0x0000000739057819 */ /* 0x000fe400000006ff */
[----:B------:R-:W-:Y:S02]  /*14c0*/  LEA R2, R2, UR4, 0x2 ;  /* 0x0000000402027c11 */ /* 0x000fe4000f8e10ff */
[----:B------:R-:W-:-:S03]  /*14d0*/  SHF.L.U32 R0, R0, 0x2, RZ ;  /* 0x0000000200007819 */ /* 0x000fc600000006ff */
[----:B------:R-:W-:Y:S01]  /*14e0*/  STS [R2], R3 ;  /* 0x0000000302007388 */ /* 0x000fe20000000800 */
[----:B------:R-:W-:-:S03]  /*14f0*/  LOP3.LUT R0, R5, R0, RZ, 0xfc, !PT ;  /* 0x0000000005007212 */ /* 0x000fc600078efcff */
[----:B------:R-:W-:Y:S01]  /*1500*/  STS [R2+0x1000], R43 ;  /* 0x0010002b02007388 */ /* 0x000fe20000000800 */
[----:B------:R-:W-:Y:S06]  /*1510*/  BAR.SYNC.DEFER_BLOCKING 0x0 ;  /* 0x0000000000007b1d */ /* 0x000fec0000010000 */
[----:B------:R-:W0:Y:S04]  /*1520*/  LDS R4, [R0+UR4] ;  /* 0x0000000400047984 */ /* 0x000e280008000800 */
[----:B------:R-:W1:Y:S04]  /*1530*/  LDS R5, [R0+UR4+0x1000] ;  /* 0x0010000400057984 */ /* 0x000e680008000800 */
[----:B0-----:R-:W0:Y:S04]  /*1540*/  SHFL.BFLY PT, R7, R4, 0x1, 0x1f ;  /* 0x0c201f0004077f89 */ /* 0x001e2800000e0000 */
[----:B-1----:R-:W1:Y:S01]  /*1550*/  SHFL.BFLY PT, R6, R5, 0x1, 0x1f ;  /* 0x0c201f0005067f89 */ /* 0x002e6200000e0000 */
[----:B0-----:R-:W-:Y:S01]  /*1560*/  FADD.FTZ R8, R4, R7 ;  /* 0x0000000704087221 */ /* 0x001fe20000010000 */
[----:B-1----:R-:W-:-:S04]  /*1570*/  FADD.FTZ R6, R5, R6 ;  /* 0x0000000605067221 */ /* 0x002fc80000010000 */
[----:B------:R-:W0:Y:S04]  /*1580*/  SHFL.BFLY PT, R9, R8, 0x2, 0x1f ;  /* 0x0c401f0008097f89 */ /* 0x000e2800000e0000 */
[----:B------:R-:W1:Y:S01]  /*1590*/  SHFL.BFLY PT, R7, R6, 0x2, 0x1f ;  /* 0x0c401f0006077f89 */ /* 0x000e6200000e0000 */
[----:B0-----:R-:W-:Y:S01]  /*15a0*/  FADD.FTZ R9, R8, R9 ;  /* 0x0000000908097221 */ /* 0x001fe20000010000 */
[----:B-1----:R-:W-:-:S04]  /*15b0*/  FADD.FTZ R7, R6, R7 ;  /* 0x0000000706077221 */ /* 0x002fc80000010000 */
[----:B------:R-:W0:Y:S04]  /*15c0*/  SHFL.BFLY PT, R10, R9, 0x4, 0x1f ;  /* 0x0c801f00090a7f89 */ /* 0x000e2800000e0000 */
[----:B------:R-:W1:Y:S01]  /*15d0*/  SHFL.BFLY PT, R2, R7, 0x4, 0x1f ;  /* 0x0c801f0007027f89 */ /* 0x000e6200000e0000 */
[----:B0-----:R-:W-:Y:S01]  /*15e0*/  FADD.FTZ R10, R9, R10 ;  /* 0x0000000a090a7221 */ /* 0x001fe20000010000 */
[----:B------:R-:W-:Y:S01]  /*15f0*/  IADD3 R9, PT, PT, R57, R58, RZ ;  /* 0x0000003a39097210 */ /* 0x000fe20007ffe0ff */
[----:B-1----:R-:W-:-:S03]  /*1600*/  FADD.FTZ R2, R7, R2 ;  /* 0x0000000207027221 */ /* 0x002fc60000010000 */
[----:B------:R-:W0:Y:S01]  /*1610*/  SHFL.BFLY PT, R5, R10, 0x8, 0x1f ;  /* 0x0d001f000a057f89 */ /* 0x000e2200000e0000 */
[----:B------:R-:W-:-:S03]  /*1620*/  SHF.L.U32 R7, R9, 0x1, RZ ;  /* 0x0000000109077819 */ /* 0x000fc600000006ff */
[----:B------:R-:W1:Y:S01]  /*1630*/  SHFL.BFLY PT, R3, R2, 0x8, 0x1f ;  /* 0x0d001f0002037f89 */ /* 0x000e6200000e0000 */
[----:B------:R-:W-:Y:S02]  /*1640*/  ISETP.GE.U32.AND P1, PT, R7, R54, PT ;  /* 0x000000360700720c */ /* 0x000fe40003f26070 */
[----:B------:R-:W-:Y:S01]  /*1650*/  @!P0 LEA R7, R12, UR4, 0x2 ;  /* 0x000000040c078c11 */ /* 0x000fe2000f8e10ff */
[----:B0-----:R-:W-:Y:S01]  /*1660*/  FADD.FTZ R5, R10, R5 ;  /* 0x000000050a057221 */ /* 0x001fe20000010000 */
[----:B-1----:R-:W-:-:S04]  /*1670*/  FADD.FTZ R3, R2, R3 ;  /* 0x0000000302037221 */ /* 0x002fc80000010000 */
[----:B------:R-:W0:Y:S04]  /*1680*/  SHFL.BFLY PT, R4, R5, 0x10, 0x1f ;  /* 0x0e001f0005047f89 */ /* 0x000e2800000e0000 */
[----:B------:R-:W1:Y:S01]  /*1690*/  SHFL.BFLY PT, R0, R3, 0x10, 0x1f ;  /* 0x0e001f0003007f89 */ /* 0x000e6200000e0000 */
[----:B0-----:R-:W-:Y:S01]  /*16a0*/  FADD.FTZ R4, R5, R4 ;  /* 0x0000000405047221 */ /* 0x001fe20000010000 */
[----:B-1----:R-:W-:-:S04]  /*16b0*/  FADD.FTZ R0, R3, R0 ;  /* 0x0000000003007221 */ /* 0x002fc80000010000 */
[----:B------:R0:W-:Y:S04]  /*16c0*/  @!P0 STS [R7+0x2000], R4 ;  /* 0x0020000407008388 */ /* 0x0001e80000000800 */
[----:B------:R0:W-:Y:S01]  /*16d0*/  @!P0 STS [R7+0x2080], R0 ;  /* 0x0020800007008388 */ /* 0x0001e20000000800 */
[----:B------:R-:W-:Y:S06]  /*16e0*/  BAR.SYNC.DEFER_BLOCKING 0x0 ;  /* 0x0000000000007b1d */ /* 0x000fec0000010000 */
[----:B------:R-:W-:Y:S05]  /*16f0*/  @P1 EXIT ;  /* 0x000000000000194d */ /* 0x000fea0003800000 */
[----:B------:R-:W-:-:S04]  /*1700*/  ISETP.GT.U32.AND P0, PT, R57, 0xf, PT ;  /* 0x0000000f3900780c */ /* 0x000fc80003f04070 */
[----:B------:R-:W-:-:S13]  /*1710*/  ISETP.NE.OR P0, PT, R12, 0x1f, P0 ;  /* 0x0000001f0c00780c */ /* 0x000fda0000705670 */
[----:B------:R-:W-:Y:S05]  /*1720*/  @P0 EXIT ;  /* 0x000000000000094d */ /* 0x000fea0003800000 */
[----:B------:R-:W-:Y:S01]  /*1730*/  LEA R57, R57, UR4, 0x3 ;  /* 0x0000000439397c11 */ /* 0x000fe2000f8e18ff */
[----:B------:R-:W1:Y:S04]  /*1740*/  LDC.64 R2, c[0x0][0x488] ;  /* 0x00012200ff027b82 */ /* 0x000e680000000a00 */
[----:B0-----:R-:W0:Y:S04]  /*1750*/  LDS.64 R6, [R57+0x2000] ;  /* 0x0020000039067984 */ /* 0x001e280000000a00 */
[----:B------:R-:W2:Y:S01]  /*1760*/  LDS.64 R10, [R57+0x2080] ;  /* 0x00208000390a7984 */ /* 0x000ea20000000a00 */
[----:B------:R-:W3:Y:S01]  /*1770*/  LDC.64 R4, c[0x0][0x480] ;  /* 0x00012000ff047b82 */ /* 0x000ee20000000a00 */
[----:B-1----:R-:W-:-:S04]  /*1780*/  IMAD.WIDE.U32 R2, R9, 0x4, R2 ;  /* 0x0000000409027825 */ /* 0x002fc800078e0002 */
[----:B---3--:R-:W-:Y:S01]  /*1790*/  IMAD.WIDE.U32 R4, R9, 0x4, R4 ;  /* 0x0000000409047825 */ /* 0x008fe200078e0004 */
[----:B0-----:R-:W-:Y:S02]  /*17a0*/  F2FP.BF16.F32.PACK_AB R7, R7, R6 ;  /* 0x000000060707723e */ /* 0x001fe400000010ff */
[----:B--2---:R-:W-:-:S03]  /*17b0*/  F2FP.BF16.F32.PACK_AB R11, R11, R10 ;  /* 0x0000000a0b0b723e */ /* 0x004fc600000010ff */
[----:B------:R-:W-:Y:S04]  /*17c0*/  STG.E desc[UR6][R2.64], R7 ;  /* 0x0000000702007986 */ /* 0x000fe8000c101906 */
[----:B------:R-:W-:Y:S01]  /*17d0*/  STG.E desc[UR6][R4.64], R11 ;  /* 0x0000000b04007986 */ /* 0x000fe2000c101906 */
[----:B------:R-:W-:Y:S05]  /*17e0*/  EXIT ;  /* 0x000000000000794d */ /* 0x000fea0003800000 */
.L_x_399:
        /* <DEDUP_REMOVED lines=9> */
.L_x_5378:


//--------------------- .text._ZN10layer_norm40ln_parallel_residual_bwd_finalize_kernelINS_22Kernel_traits_finalizeILj5120E13__nv_bfloat16S2_S2_S2_fjLb0ELj1024ELj4ENS_18Kernel_traits_baseILj5120ES2_S2_S2_S2_fjLj1024EEEEELb0EEEvNS_9BwdParamsE --------------------------
	.section	.text._ZN10layer_norm40ln_parallel_residual_bwd_finalize_kernelINS_22Kernel_traits_finalizeILj5120E13__nv_bfloat16S2_S2_S2_fjLb0ELj1024ELj4ENS_18Kernel_traits_baseILj5120ES2_S2_S2_S2_fjLj1024EEEEELb0EEEvNS_9BwdParamsE,"ax",@progbits
	.align	128
        .global         _ZN10layer_norm40ln_parallel_residual_bwd_finalize_kernelINS_22Kernel_traits_finalizeILj5120E13__nv_bfloat16S2_S2_S2_fjLb0ELj1024ELj4ENS_18Kernel_traits_baseILj5120ES2_S2_S2_S2_fjLj1024EEEEELb0EEEvNS_9BwdParamsE
        .type           _ZN10layer_norm40ln_parallel_residual_bwd_finalize_kernelINS_22Kernel_traits_finalizeILj5120E13__nv_bfloat16S2_S2_S2_fjLb0ELj1024ELj4ENS_18Kernel_traits_baseILj5120ES2_S2_S2_S2_fjLj1024EEEEELb0EEEvNS_9BwdParamsE,@function
        .size           _ZN10layer_norm40ln_parallel_residual_bwd_finalize_kernelINS_22Kernel_traits_finalizeILj5120E13__nv_bfloat16S2_S2_S2_fjLb0ELj1024ELj4ENS_18Kernel_traits_baseILj5120ES2_S2_S2_S2_fjLj1024EEEEELb0EEEvNS_9BwdParamsE,(.L_x_5379 - _ZN10layer_norm40ln_parallel_residual_bwd_finalize_kernelINS_22Kernel_traits_finalizeILj5120E13__nv_bfloat16S2_S2_S2_fjLb0ELj1024ELj4ENS_18Kernel_traits_baseILj5120ES2_S2_S2_S2_fjLj1024EEEEELb0EEEvNS_9BwdParamsE)
        .other          _ZN10layer_norm40ln_parallel_residual_bwd_finalize_kernelINS_22Kernel_traits_finalizeILj5120E13__nv_bfloat16S2_S2_S2_fjLb0ELj1024ELj4ENS_18Kernel_traits_baseILj5120ES2_S2_S2_S2_fjLj1024EEEEELb0EEEvNS_9BwdParamsE,@"STO_CUDA_ENTRY STV_DEFAULT"
_ZN10layer_norm40ln_parallel_residual_bwd_finalize_kernelINS_22Kernel_traits_finalizeILj5120E13__nv_bfloat16S2_S2_S2_fjLb0ELj1024ELj4ENS_18Kernel_traits_baseILj5120ES2_S2_S2_S2_fjLj1024EEEEELb0EEEvNS_9BwdParamsE:
.text._ZN10layer_norm40ln_parallel_residual_bwd_finalize_kernelINS_22Kernel_traits_finalizeILj5120E13__nv_bfloat16S2_S2_S2_fjLb0ELj1024ELj4ENS_18Kernel_traits_baseILj5120ES2_S2_S2_S2_fjLj1024EEEEELb0EEEvNS_9BwdParamsE:
        /* <DEDUP_REMOVED lines=11> */
[----:B------:R-:W-:Y:S01]  /*00b0*/  HFMA2 R20, -RZ, RZ, 0, 0 ;  /* 0x00000000ff147431 */ /* 0x000fe200000001ff */
[----:B------:R-:W2:Y:S01]  /*00c0*/  LDCU.64 UR6, c[0x0][0x358] ;  /* 0x00006b00ff0677ac */ /* 0x000ea20008000a00 */
[----:B------:R-:W-:Y:S01]  /*00d0*/  MOV R8, R5 ;  /* 0x0000000500087202 */ /* 0x000fe20000000f00 */
[----:B------:R-:W-:Y:S01]  /*00e0*/  HFMA2 R22, -RZ, RZ, 0, 0 ;  /* 0x00000000ff167431 */ /* 0x000fe200000001ff */
[----:B------:R-:W-:Y:S02]  /*00f0*/  MOV R11, RZ ;  /* 0x000000ff000b7202 */ /* 0x000fe40000000f00 */
[----:B------:R-:W-:-:S02]  /*0100*/  MOV R7, RZ ;  /* 0x000000ff00077202 */ /* 0x000fc40000000f00 */
[----:B-1----:R-:W-:-:S04]  /*0110*/  ISETP.GE.U32.AND P0, PT, R8, UR8, PT ;  /* 0x0000000808007c0c */ /* 0x002fc8000bf06070 */
[----:B0-----:R-:W-:Y:S02]  /*0120*/  ISETP.GE.U32.OR P0, PT, R6, R3, P0 ;  /* 0x000000030600720c */ /* 0x001fe40000706470 */
[----:B------:R-:W-:-:S11]  /*0130*/  LOP3.LUT R6, R2, 0x1f, RZ, 0xc0, !PT ;  /* 0x0000001f02067812 */ /* 0x000fd600078ec0ff */
        /* <DEDUP_REMOVED lines=9> */
[----:B------:R-:W-:Y:S02]  /*01d0*/  MOV R11, RZ ;  /* 0x000000ff000b7202 */ /* 0x000fe40000000f00 */
[----:B------:R-:W-:Y:S02]  /*01e0*/  MOV R20, RZ ;  /* 0x000000ff00147202 */ /* 0x000fe40000000f00 */
[----:B------:R-:W-:-:S07]  /*01f0*/  LEA.HI R18, R10, 0x1, RZ, 0x1b ;  /* 0x000000010a127811 */ /* 0x000fce00078fd8ff */
[----:B------:R-:W-:Y:S05]  /*0200*/  @!P0 BRA `(.L_x_403) ;  /* 0x0000000800248947 */ /* 0x000fea0003800000 */
[C---:B------:R-:W-:Y:S01]  /*0210*/  LOP3.LUT R7, R8.reuse, 0x80, RZ, 0xfc, !PT ;  /* 0x0000008008077812 */ /* 0x040fe200078efcff */
[-CC-:B------:R-:W-:Y:S01]  /*0220*/  IMAD R17, R17, R3.reuse, R4.reuse ;  /* 0x0000000311117224 */ /* 0x180fe200078e0204 */
[C---:B------:R-:W-:Y:S01]  /*0230*/  LOP3.LUT R9, R8.reuse, 0xa0, RZ, 0xfc, !PT ;  /* 0x000000a008097812 */ /* 0x040fe200078efcff */
[CCC-:B------:R-:W-:Y:S01]  /*0240*/  IMAD R29, R8.reuse, R3.reuse, R4.reuse ;  /* 0x00000003081d7224 */ /* 0x1c0fe200078e0204 */
[C---:B------:R-:W-:Y:S01]  /*0250*/  LOP3.LUT R12, R8.reuse, 0xc0, RZ, 0xfc, !PT ;  /* 0x000000c0080c7812 */ /* 0x040fe200078efcff */
[-CC-:B------:R-:W-:Y:S01]  /*0260*/  IMAD R25, R7, R3.reuse, R4.reuse ;  /* 0x0000000307197224 */ /* 0x180fe200078e0204 */
[C---:B------:R-:W-:Y:S01]  /*0270*/  LOP3.LUT R13, R8.reuse, 0xe0, RZ, 0xfc, !PT ;  /* 0x000000e0080d7812 */ /* 0x040fe200078efcff */
[-CC-:B------:R-:W-:Y:S01]  /*0280*/  IMAD R19, R9, R3.reuse, R4.reuse ;  /* 0x0000000309137224 */ /* 0x180fe200078e0204 */
[----:B------:R-:W-:Y:S01]  /*0290*/  LOP3.LUT R14, R8, 0x40, RZ, 0xfc, !PT ;  /* 0x00000040080e7812 */ /* 0x000fe200078efcff */
[-CC-:B------:R-:W-:Y:S01]  /*02a0*/  IMAD R21, R12, R3.reuse, R4.reuse ;  /* 0x000000030c157224 */ /* 0x180fe200078e0204 */
[----:B------:R-:W-:Y:S01]  /*02b0*/  LOP3.LUT R16, R8, 0x60, RZ, 0xfc, !PT ;  /* 0x0000006008107812 */ /* 0x000fe200078efcff */
[-CC-:B------:R-:W-:Y:S01]  /*02c0*/  IMAD R23, R13, R3.reuse, R4.reuse ;  /* 0x000000030d177224 */ /* 0x180fe200078e0204 */
[----:B------:R-:W-:Y:S01]  /*02d0*/  LOP3.LUT R18, R18, 0xffffff8, RZ, 0xc0, !PT ;  /* 0x0ffffff812127812 */ /* 0x000fe200078ec0ff */
[----:B------:R-:W-:-:S02]  /*02e0*/  IMAD R15, R14, R3, R4 ;  /* 0x000000030e0f7224 */ /* 0x000fc400078e0204 */
[----:B------:R-:W-:Y:S02]  /*02f0*/  HFMA2 R7, -RZ, RZ, 0, 0 ;  /* 0x00000000ff077431 */ /* 0x000fe400000001ff */
[----:B------:R-:W-:Y:S01]  /*0300*/  IMAD R27, R16, R3, R4 ;  /* 0x00000003101b7224 */ /* 0x000fe200078e0204 */
[----:B------:R-:W-:Y:S02]  /*0310*/  IADD3 R13, PT, PT, R6, R17, RZ ;  /* 0x00000011060d7210 */ /* 0x000fe40007ffe0ff */
[----:B------:R-:W-:Y:S02]  /*0320*/  IADD3 R9, PT, PT, -R18, RZ, RZ ;  /* 0x000000ff12097210 */ /* 0x000fe40007ffe1ff */
[C---:B------:R-:W-:Y:S02]  /*0330*/  IADD3 R4, PT, PT, R6.reuse, R29, RZ ;  /* 0x0000001d06047210 */ /* 0x040fe40007ffe0ff */
[C---:B------:R-:W-:Y:S02]  /*0340*/  IADD3 R25, PT, PT, R6.reuse, R25, RZ ;  /* 0x0000001906197210 */ /* 0x040fe40007ffe0ff */
[----:B------:R-:W-:-:S02]  /*0350*/  IADD3 R19, PT, PT, R6, R19, RZ ;  /* 0x0000001306137210 */ /* 0x000fc40007ffe0ff */
[C---:B------:R-:W-:Y:S02]  /*0360*/  IADD3 R21, PT, PT, R6.reuse, R21, RZ ;  /* 0x0000001506157210 */ /* 0x040fe40007ffe0ff */
[C---:B------:R-:W-:Y:S02]  /*0370*/  IADD3 R23, PT, PT, R6.reuse, R23, RZ ;  /* 0x0000001706177210 */ /* 0x040fe40007ffe0ff */
[C---:B------:R-:W-:Y:S02]  /*0380*/  IADD3 R12, PT, PT, R6.reuse, R15, RZ ;  /* 0x0000000f060c7210 */ /* 0x040fe40007ffe0ff */
[----:B------:R-:W-:-:S07]  /*0390*/  IADD3 R27, PT, PT, R6, R27, RZ ;  /* 0x0000001b061b7210 */ /* 0x000fce0007ffe0ff */
.L_x_404:
[----:B------:R-:W0:Y:S02]  /*03a0*/  LDC.64 R14, c[0x0][0x440] ;  /* 0x00011000ff0e7b82 */ /* 0x000e240000000a00 */
[----:B0-----:R-:W-:-:S05]  /*03b0*/  IMAD.WIDE.U32 R16, R4, 0x4, R14 ;  /* 0x0000000404107825 */ /* 0x001fca00078e000e */
[----:B------:R0:W2:Y:S01]  /*03c0*/  LDG.E R24, desc[UR6][R16.64] ;  /* 0x0000000610187981 */ /* 0x0000a2000c1e1900 */
[----:B------:R-:W-:-:S04]  /*03d0*/  IMAD.WIDE.U32 R28, R12, 0x4, R14 ;  /* 0x000000040c1c7825 */ /* 0x000fc800078e000e */
[----:B0-----:R-:W-:-:S05]  /*03e0*/  IMAD.WIDE.U32 R16, R13, 0x4, R14 ;  /* 0x000000040d107825 */ /* 0x001fca00078e000e */
[----:B------:R-:W3:Y:S01]  /*03f0*/  LDG.E R18, desc[UR6][R16.64] ;  /* 0x0000000610127981 */ /* 0x000ee2000c1e1900 */
[----:B--2---:R-:W-:-:S03]  /*0400*/  FADD.FTZ R26, R24, R7 ;  /* 0x00000007181a7221 */ /* 0x004fc60000010000 */
[----:B------:R0:W2:Y:S02]  /*0410*/  LDG.E R7, desc[UR6][R28.64] ;  /* 0x000000061c077981 */ /* 0x0000a4000c1e1900 */
[----:B0-----:R-:W-:-:S05]  /*0420*/  IMAD.WIDE.U32 R28, R27, 0x4, R14 ;  /* 0x000000041b1c7825 */ /* 0x001fca00078e000e */
[----:B------:R0:W4:Y:S01]  /*0430*/  LDG.E R24, desc[UR6][R28.64] ;  /* 0x000000061c187981 */ /* 0x000122000c1e1900 */
[----:B---3--:R-:W-:Y:S01]  /*0440*/  FADD.FTZ R18, R26, R18 ;  /* 0x000000121a127221 */ /* 0x008fe20000010000 */
[----:B------:R-:W-:-:S04]  /*0450*/  IMAD.WIDE.U32 R16, R19, 0x4, R14 ;  /* 0x0000000413107825 */ /* 0x000fc800078e000e */
[----:B0-----:R-:W-:-:S04]  /*0460*/  IMAD.WIDE.U32 R28, R25, 0x4, R14 ;  /* 0x00000004191c7825 */ /* 0x001fc800078e000e */
[----:B--2---:R-:W-:Y:S02]  /*0470*/  FADD.FTZ R18, R18, R7 ;  /* 0x0000000712127221 */ /* 0x004fe40000010000 */
[----:B------:R0:W2:Y:S02]  /*0480*/  LDG.E R7, desc[UR6][R28.64] ;  /* 0x000000061c077981 */ /* 0x0000a4000c1e1900 */
[----:B----4-:R-:W-:Y:S02]  /*0490*/  FADD.FTZ R18, R18, R24 ;  /* 0x0000001812127221 */ /* 0x010fe40000010000 */
[----:B------:R1:W3:Y:S01]  /*04a0*/  LDG.E R24, desc[UR6][R16.64] ;  /* 0x0000000610187981 */ /* 0x0002e2000c1e1900 */
[----:B0-----:R-:W-:-:S04]  /*04b0*/  IMAD.WIDE.U32 R28, R23, 0x4, R14 ;  /* 0x00000004171c7825 */ /* 0x001fc800078e000e */
[----:B-1----:R-:W-:Y:S02]  /*04c0*/  IMAD.WIDE.U32 R16, R21, 0x4, R14 ;  /* 0x0000000415107825 */ /* 0x002fe400078e000e */
[----:B------:R-:W0:Y:S03]  /*04d0*/  LDC.64 R14, c[0x0][0x448] ;  /* 0x00011200ff0e7b82 */ /* 0x000e260000000a00 */
[----:B------:R-:W4:Y:S04]  /*04e0*/  LDG.E R26, desc[UR6][R16.64] ;  /* 0x00000006101a7981 */ /* 0x000f28000c1e1900 */
[----:B------:R0:W5:Y:S02]  /*04f0*/  LDG.E R16, desc[UR6][R28.64] ;  /* 0x000000061c107981 */ /* 0x000164000c1e1900 */
[----:B0-----:R-:W-:-:S04]  /*0500*/  IMAD.WIDE.U32 R28, R4, 0x4, R14 ;  /* 0x00000004041c7825 */ /* 0x001fc800078e000e */
[----:B--2---:R-:W-:-:S04]  /*0510*/  FADD.FTZ R7, R18, R7 ;  /* 0x0000000712077221 */ /* 0x004fc80000010000 */
[----:B---3--:R-:W-:Y:S02]  /*0520*/  FADD.FTZ R7, R7, R24 ;  /* 0x0000001807077221 */ /* 0x008fe40000010000 */
[----:B------:R0:W2:Y:S02]  /*0530*/  LDG.E R24, desc[UR6][R28.64] ;  /* 0x000000061c187981 */ /* 0x0000a4000c1e1900 */
[----:B0-----:R-:W-:-:S04]  /*0540*/  IMAD.WIDE.U32 R28, R13, 0x4, R14 ;  /* 0x000000040d1c7825 */ /* 0x001fc800078e000e */
[----:B----4-:R-:W-:Y:S01]  /*0550*/  FADD.FTZ R7, R7, R26 ;  /* 0x0000001a07077221 */ /* 0x010fe20000010000 */
[----:B------:R-:W3:Y:S03]  /*0560*/  LDG.E R18, desc[UR6][R28.64] ;  /* 0x000000061c127981 */ /* 0x000ee6000c1e1900 */
[----:B-----5:R-:W-:Y:S01]  /*0570*/  FADD.FTZ R7, R7, R16 ;  /* 0x0000001007077221 */ /* 0x020fe20000010000 */
[----:B------:R-:W-:-:S05]  /*0580*/  IMAD.WIDE.U32 R16, R12, 0x4, R14 ;  /* 0x000000040c107825 */ /* 0x000fca00078e000e */
[----:B------:R0:W4:Y:S02]  /*0590*/  LDG.E R26, desc[UR6][R16.64] ;  /* 0x00000006101a7981 */ /* 0x000124000c1e1900 */
[----:B0-----:R-:W-:-:S04]  /*05a0*/  IMAD.WIDE.U32 R16, R27, 0x4, R14 ;  /* 0x000000041b107825 */ /* 0x001fc800078e000e */
[----:B--2---:R-:W-:-:S04]  /*05b0*/  FADD.FTZ R24, R24, R22 ;  /* 0x0000001618187221 */ /* 0x004fc80000010000 */
[----:B---3--:R-:W-:Y:S02]  /*05c0*/  FADD.FTZ R22, R24, R18 ;  /* 0x0000001218167221 */ /* 0x008fe40000010000 */
[----:B------:R0:W2:Y:S02]  /*05d0*/  LDG.E R18, desc[UR6][R16.64] ;  /* 0x0000000610127981 */ /* 0x0000a4000c1e1900 */
[----:B0-----:R-:W-:-:S05]  /*05e0*/  IMAD.WIDE.U32 R16, R25, 0x4, R14 ;  /* 0x0000000419107825 */ /* 0x001fca00078e000e */
[----:B------:R0:W3:Y:S01]  /*05f0*/  LDG.E R24, desc[UR6][R16.64] ;  /* 0x0000000610187981 */ /* 0x0000e2000c1e1900 */
[----:B----4-:R-:W-:Y:S01]  /*0600*/  FADD.FTZ R26, R22, R26 ;  /* 0x0000001a161a7221 */ /* 0x010fe20000010000 */
[----:B0-----:R-:W-:-:S05]  /*0610*/  IMAD.WIDE.U32 R16, R19, 0x4, R14 ;  /* 0x0000000413107825 */ /* 0x001fca00078e000e */
[----:B------:R0:W4:Y:S02]  /*0620*/  LDG.E R22, desc[UR6][R16.64] ;  /* 0x0000000610167981 */ /* 0x000124000c1e1900 */
[----:B0-----:R-:W0:Y:S01]  /*0630*/  LDC.64 R16, c[0x0][0x450] ;  /* 0x00011400ff107b82 */ /* 0x001e220000000a00 */
[----:B------:R-:W-:-:S04]  /*0640*/  IMAD.WIDE.U32 R28, R21, 0x4, R14 ;  /* 0x00000004151c7825 */ /* 0x000fc800078e000e */
[----:B------:R-:W-:Y:S02]  /*0650*/  IMAD.WIDE.U32 R14, R23, 0x4, R14 ;  /* 0x00000004170e7825 */ /* 0x000fe400078e000e */
[----:B------:R-:W5:Y:S02]  /*0660*/  LDG.E R28, desc[UR6][R28.64] ;  /* 0x000000061c1c7981 */ /* 0x000f64000c1e1900 */
[----:B--2---:R-:W-:-:S04]  /*0670*/  FADD.FTZ R18, R26, R18 ;  /* 0x000000121a127221 */ /* 0x004fc80000010000 */
[----:B---3--:R-:W-:Y:S02]  /*0680*/  FADD.FTZ R18, R18, R24 ;  /* 0x0000001812127221 */ /* 0x008fe40000010000 */
[----:B------:R0:W2:Y:S02]  /*0690*/  LDG.E R24, desc[UR6][R14.64] ;  /* 0x000000060e187981 */ /* 0x0000a4000c1e1900 */
[----:B0-----:R-:W-:-:S04]  /*06a0*/  IMAD.WIDE.U32 R14, R4, 0x4, R16 ;  /* 0x00000004040e7825 */ /* 0x001fc800078e0010 */
[----:B----4-:R-:W-:Y:S02]  /*06b0*/  FADD.FTZ R22, R18, R22 ;  /* 0x0000001612167221 */ /* 0x010fe40000010000 */
[----:B------:R0:W3:Y:S02]  /*06c0*/  LDG.E R18, desc[UR6][R14.64] ;  /* 0x000000060e127981 */ /* 0x0000e4000c1e1900 */
[----:B0-----:R-:W-:-:S05]  /*06d0*/  IMAD.WIDE.U32 R14, R13, 0x4, R16 ;  /* 0x000000040d0e7825 */ /* 0x001fca00078e0010 */
[----:B------:R0:W4:Y:S02]  /*06e0*/  LDG.E R26, desc[UR6][R14.64] ;  /* 0x000000060e1a7981 */ /* 0x000124000c1e1900 */
[----:B0-----:R-:W-:-:S04]  /*06f0*/  IMAD.WIDE.U32 R14, R12, 0x4, R16 ;  /* 0x000000040c0e7825 */ /* 0x001fc800078e0010 */
[----:B---3--:R-:W-:Y:S02]  /*0700*/  FADD.FTZ R18, R18, R11 ;  /* 0x0000000b12127221 */ /* 0x008fe40000010000 */
[----:B------:R-:W3:Y:S01]  /*0710*/  LDG.E R11, desc[UR6][R14.64] ;  /* 0x000000060e0b7981 */ /* 0x000ee2000c1e1900 */
[----:B-----5:R-:W-:Y:S01]  /*0720*/  FADD.FTZ R22, R22, R28 ;  /* 0x0000001c16167221 */ /* 0x020fe20000010000 */
[----:B------:R-:W-:-:S04]  /*0730*/  IMAD.WIDE.U32 R28, R27, 0x4, R16 ;  /* 0x000000041b1c7825 */ /* 0x000fc800078e0010 */
[----:B----4-:R-:W-:Y:S02]  /*0740*/  FADD.FTZ R18, R18, R26 ;  /* 0x0000001a12127221 */ /* 0x010fe40000010000 */
[----:B------:R0:W4:Y:S02]  /*0750*/  LDG.E R26, desc[UR6][R28.64] ;  /* 0x000000061c1a7981 */ /* 0x000124000c1e1900 */
[----:B0-----:R-:W-:-:S04]  /*0760*/  IMAD.WIDE.U32 R28, R25, 0x4, R16 ;  /* 0x00000004191c7825 */ /* 0x001fc800078e0010 */
[----:B---3--:R-:W-:Y:S02]  /*0770*/  FADD.FTZ R11, R18, R11 ;  /* 0x0000000b120b7221 */ /* 0x008fe40000010000 */
[----:B------:R0:W3:Y:S01]  /*0780*/  LDG.E R18, desc[UR6][R28.64] ;  /* 0x000000061c127981 */ /* 0x0000e2000c1e1900 */
[----:B------:R-:W-:-:S04]  /*0790*/  IMAD.WIDE.U32 R14, R21, 0x4, R16 ;  /* 0x00000004150e7825 */ /* 0x000fc800078e0010 */
[----:B0-----:R-:W-:-:S04]  /*07a0*/  IMAD.WIDE.U32 R28, R19, 0x4, R16 ;  /* 0x00000004131c7825 */ /* 0x001fc800078e0010 */
[----:B----4-:R-:W-:Y:S02]  /*07b0*/  FADD.FTZ R11, R11, R26 ;  /* 0x0000001a0b0b7221 */ /* 0x010fe40000010000 */
[----:B------:R-:W4:Y:S02]  /*07c0*/  LDG.E R26, desc[UR6][R28.64] ;  /* 0x000000061c1a7981 */ /* 0x000f24000c1e1900 */
[----:B---3--:R-:W-:Y:S02]  /*07d0*/  FADD.FTZ R11, R11, R18 ;  /* 0x000000120b0b7221 */ /* 0x008fe40000010000 */
[----:B------:R0:W3:Y:S02]  /*07e0*/  LDG.E R18, desc[UR6][R14.64] ;  /* 0x000000060e127981 */ /* 0x0000e4000c1e1900 */
[----:B0-----:R-:W0:Y:S01]  /*07f0*/  LDC.64 R14, c[0x0][0x458] ;  /* 0x00011600ff0e7b82 */ /* 0x001e220000000a00 */
[----:B------:R-:W-:-:S04]  /*0800*/  IMAD.WIDE.U32 R28, R23, 0x4, R16 ;  /* 0x00000004171c7825 */ /* 0x000fc800078e0010 */
[----:B----4-:R-:W-:Y:S02]  /*0810*/  FADD.FTZ R26, R11, R26 ;  /* 0x0000001a0b1a7221 */ /* 0x010fe40000010000 */
[----:B------:R1:W4:Y:S01]  /*0820*/  LDG.E R11, desc[UR6][R28.64] ;  /* 0x000000061c0b7981 */ /* 0x000322000c1e1900 */
[----:B0-----:R-:W-:-:S04]  /*0830*/  IMAD.WIDE.U32 R16, R4, 0x4, R14 ;  /* 0x0000000404107825 */ /* 0x001fc800078e000e */
[----:B-1----:R-:W-:Y:S02]  /*0840*/  IMAD.WIDE.U32 R28, R13, 0x4, R14 ;  /* 0x000000040d1c7825 */ /* 0x002fe400078e000e */
[----:B------:R-:W5:Y:S02]  /*0850*/  LDG.E R17, desc[UR6][R16.64] ;  /* 0x0000000610117981 */ /* 0x000f64000c1e1900 */
[----:B---3--:R-:W-:Y:S02]  /*0860*/  FADD.FTZ R18, R26, R18 ;  /* 0x000000121a127221 */ /* 0x008fe40000010000 */
[----:B------:R-:W3:Y:S01]  /*0870*/  LDG.E R26, desc[UR6][R28.64] ;  /* 0x000000061c1a7981 */ /* 0x000ee2000c1e1900 */
[----:B-----5:R-:W-:Y:S01]  /*0880*/  FADD.FTZ R20, R17, R20 ;  /* 0x0000001411147221 */ /* 0x020fe20000010000 */
[----:B------:R-:W-:-:S04]  /*0890*/  IMAD.WIDE.U32 R16, R12, 0x4, R14 ;  /* 0x000000040c107825 */ /* 0x000fc800078e000e */
[----:B---3--:R-:W-:Y:S02]  /*08a0*/  FADD.FTZ R20, R20, R26 ;  /* 0x0000001a14147221 */ /* 0x008fe40000010000 */
[----:B------:R-:W3:Y:S01]  /*08b0*/  LDG.E R26, desc[UR6][R16.64] ;  /* 0x00000006101a7981 */ /* 0x000ee2000c1e1900 */
        /* <DEDUP_REMOVED lines=10> */
[----:B------:R-:W-:-:S06]  /*0960*/  IMAD.WIDE.U32 R14, R23, 0x4, R14 ;  /* 0x00000004170e7825 */ /* 0x000fcc00078e000e */
[----:B------:R-:W5:Y:S01]  /*0970*/  LDG.E R15, desc[UR6][R14.64] ;  /* 0x000000060e0f7981 */ /* 0x000f62000c1e1900 */
[----:B------:R-:W-:Y:S01]  /*0980*/  IADD3 R9, PT, PT, R9, 0x8, RZ ;  /* 0x0000000809097810 */ /* 0x000fe20007ffe0ff */
[----:B---3--:R-:W-:Y:S02]  /*0990*/  FADD.FTZ R20, R20, R26 ;  /* 0x0000001a14147221 */ /* 0x008fe40000010000 */
[----:B------:R-:W3:Y:S01]  /*09a0*/  LDG.E R26, desc[UR6][R16.64] ;  /* 0x00000006101a7981 */ /* 0x000ee2000c1e1900 */
[----:B------:R-:W-:Y:S01]  /*09b0*/  ISETP.NE.AND P0, PT, R9, RZ, PT ;  /* 0x000000ff0900720c */ /* 0x000fe20003f05270 */
[----:B--2---:R-:W-:Y:S01]  /*09c0*/  FADD.FTZ R22, R22, R24 ;  /* 0x0000001816167221 */ /* 0x004fe20000010000 */
[----:B----4-:R-:W-:Y:S01]  /*09d0*/  FADD.FTZ R11, R18, R11 ;  /* 0x0000000b120b7221 */ /* 0x010fe20000010000 */
[----:B------:R-:W-:Y:S02]  /*09e0*/  IADD3 R8, PT, PT, R8, 0x100, RZ ;  /* 0x0000010008087810 */ /* 0x000fe40007ffe0ff */
[----:B------:R-:W-:-:S02]  /*09f0*/  LEA R4, R3, R4, 0x8 ;  /* 0x0000000403047211 */ /* 0x000fc400078e40ff */
[C---:B------:R-:W-:Y:S02]  /*0a00*/  LEA R13, R3.reuse, R13, 0x8 ;  /* 0x0000000d030d7211 */ /* 0x040fe400078e40ff */
[C---:B------:R-:W-:Y:S02]  /*0a10*/  LEA R12, R3.reuse, R12, 0x8 ;  /* 0x0000000c030c7211 */ /* 0x040fe400078e40ff */
[C---:B------:R-:W-:Y:S02]  /*0a20*/  LEA R27, R3.reuse, R27, 0x8 ;  /* 0x0000001b031b7211 */ /* 0x040fe400078e40ff */
[C---:B------:R-:W-:Y:S02]  /*0a30*/  LEA R25, R3.reuse, R25, 0x8 ;  /* 0x0000001903197211 */ /* 0x040fe400078e40ff */
[C---:B------:R-:W-:Y:S02]  /*0a40*/  LEA R19, R3.reuse, R19, 0x8 ;  /* 0x0000001303137211 */ /* 0x040fe400078e40ff */
[----:B------:R-:W-:-:S02]  /*0a50*/  LEA R21, R3, R21, 0x8 ;  /* 0x0000001503157211 */ /* 0x000fc400078e40ff */
[----:B------:R-:W-:Y:S01]  /*0a60*/  LEA R23, R3, R23, 0x8 ;  /* 0x0000001703177211 */ /* 0x000fe200078e40ff */
[----:B---3--:R-:W-:-:S04]  /*0a70*/  FADD.FTZ R20, R20, R26 ;  /* 0x0000001a14147221 */ /* 0x008fc80000010000 */
[----:B-----5:R-:W-:Y:S01]  /*0a80*/  FADD.FTZ R20, R20, R15 ;  /* 0x0000000f14147221 */ /* 0x020fe20000010000 */
[----:B------:R-:W-:Y:S06]  /*0a90*/  @P0 BRA `(.L_x_404) ;  /* 0xfffffff800400947 */ /* 0x000fec000383ffff */
.L_x_403:
[----:B------:R-:W-:Y:S05]  /*0aa0*/  BSYNC.RECONVERGENT B1 ;  /* 0x0000000000017941 */ /* 0x000fea0003800200 */
.L_x_402:
[----:B------:R-:W-:-:S04]  /*0ab0*/  LEA.HI R9, R10, 0x1, RZ, 0x1b ;  /* 0x000000010a097811 */ /* 0x000fc800078fd8ff */
[----:B------:R-:W-:-:S13]  /*0ac0*/  LOP3.LUT P0, R4, R9, 0x7, RZ, 0xc0, !PT ;  /* 0x0000000709047812 */ /* 0x000fda000780c0ff */
[----:B------:R-:W-:Y:S05]  /*0ad0*/  @!P0 BRA `(.L_x_401) ;  /* 0x0000000400dc8947 */ /* 0x000fea0003800000 */
[----:B------:R-:W-:Y:S01]  /*0ae0*/  ISETP.GE.U32.AND P0, PT, R4, 0x4, PT ;  /* 0x000000040400780c */ /* 0x000fe20003f06070 */
[----:B------:R-:W-:Y:S01]  /*0af0*/  BSSY.RECONVERGENT B1, `(.L_x_405) ;  /* 0x000003e000017945 */ /* 0x000fe20003800200 */
[----:B------:R-:W-:Y:S02]  /*0b00*/  SHF.L.U32 R13, R0, 0x5, RZ ;  /* 0x00000005000d7819 */ /* 0x000fe400000006ff */
[----:B------:R-:W-:Y:S02]  /*0b10*/  LOP3.LUT P1, R9, R9, 0x3, RZ, 0xc0, !PT ;  /* 0x0000000309097812 */ /* 0x000fe4000782c0ff */
[----:B------:R-:W-:-:S07]  /*0b20*/  LOP3.LUT R4, R13, 0x1f, R2, 0xf8, !PT ;  /* 0x0000001f0d047812 */ /* 0x000fce00078ef802 */
[----:B------:R-:W-:Y:S05]  /*0b30*/  @!P0 BRA `(.L_x_406) ;  /* 0x0000000000e48947 */ /* 0x000fea0003800000 */
[----:B------:R-:W0:Y:S01]  /*0b40*/  LDC.64 R18, c[0x0][0x440] ;  /* 0x00011000ff127b82 */ /* 0x000e220000000a00 */
[----:B------:R-:W-:-:S07]  /*0b50*/  IMAD R21, R8, R3, R4 ;  /* 0x0000000308157224 */ /* 0x000fce00078e0204 */
[----:B------:R-:W1:Y:S08]  /*0b60*/  LDC.64 R14, c[0x0][0x450] ;  /* 0x00011400ff0e7b82 */ /* 0x000e700000000a00 */
[----:B------:R-:W2:Y:S01]  /*0b70*/  LDC.64 R16, c[0x0][0x458] ;  /* 0x00011600ff107b82 */ /* 0x000ea20000000a00 */
[----:B0-----:R-:W-:-:S05]  /*0b80*/  IMAD.WIDE.U32 R12, R21, 0x4, R18 ;  /* 0x00000004150c7825 */ /* 0x001fca00078e0012 */
[----:B------:R0:W3:Y:S02]  /*0b90*/  LDG.E R28, desc[UR6][R12.64] ;  /* 0x000000060c1c7981 */ /* 0x0000e4000c1e1900 */
[----:B0-----:R-:W0:Y:S01]  /*0ba0*/  LDC.64 R12, c[0x0][0x448] ;  /* 0x00011200ff0c7b82 */ /* 0x001e220000000a00 */
[----:B-1----:R-:W-:-:S04]  /*0bb0*/  IMAD.WIDE.U32 R26, R21, 0x4, R14 ;  /* 0x00000004151a7825 */ /* 0x002fc800078e000e */
[----:B0-----:R-:W-:-:S06]  /*0bc0*/  IMAD.WIDE.U32 R24, R21, 0x4, R12 ;  /* 0x0000000415187825 */ /* 0x001fcc00078e000c */
[----:B------:R3:W4:Y:S02]  /*0bd0*/  LDG.E R25, desc[UR6][R24.64] ;  /* 0x0000000618197981 */ /* 0x000724000c1e1900 */
[----:B---3--:R-:W-:Y:S02]  /*0be0*/  FADD.FTZ R24, R7, R28 ;  /* 0x0000001c07187221 */ /* 0x008fe40000010000 */
[----:B------:R-:W3:Y:S01]  /*0bf0*/  LDG.E R7, desc[UR6][R26.64] ;  /* 0x000000061a077981 */ /* 0x000ee2000c1e1900 */
[----:B--2---:R-:W-:Y:S01]  /*0c00*/  IMAD.WIDE.U32 R28, R21, 0x4, R16 ;  /* 0x00000004151c7825 */ /* 0x004fe200078e0010 */
[----:B------:R-:W-:-:S04]  /*0c10*/  LEA R23, R3, R21, 0x5 ;  /* 0x0000001503177211 */ /* 0x000fc800078e28ff */
[----:B------:R0:W2:Y:S02]  /*0c20*/  LDG.E R27, desc[UR6][R28.64] ;  /* 0x000000061c1b7981 */ /* 0x0000a4000c1e1900 */
[----:B0-----:R-:W-:-:S04]  /*0c30*/  IMAD.WIDE.U32 R28, R23, 0x4, R18 ;  /* 0x00000004171c7825 */ /* 0x001fc800078e0012 */
[----:B----4-:R-:W-:Y:S01]  /*0c40*/  FADD.FTZ R26, R22, R25 ;  /* 0x00000019161a7221 */ /* 0x010fe20000010000 */
[----:B---3--:R-:W-:Y:S02]  /*0c50*/  FADD.FTZ R7, R11, R7 ;  /* 0x000000070b077221 */ /* 0x008fe40000010000 */
[----:B------:R0:W3:Y:S01]  /*0c60*/  LDG.E R11, desc[UR6][R28.64] ;  /* 0x000000061c0b7981 */ /* 0x0000e2000c1e1900 */
[----:B------:R-:W-:Y:S01]  /*0c70*/  LEA R21, R3, R21, 0x6 ;  /* 0x0000001503157211 */ /* 0x000fe200078e30ff */
[----:B--2---:R-:W-:Y:S01]  /*0c80*/  FADD.FTZ R20, R20, R27 ;  /* 0x0000001b14147221 */ /* 0x004fe20000010000 */
[----:B0-----:R-:W-:-:S05]  /*0c90*/  IMAD.WIDE.U32 R28, R23, 0x4, R12 ;  /* 0x00000004171c7825 */ /* 0x001fca00078e000c */
[----:B------:R-:W2:Y:S01]  /*0ca0*/  LDG.E R25, desc[UR6][R28.64] ;  /* 0x000000061c197981 */ /* 0x000ea2000c1e1900 */
[----:B---3--:R-:W-:Y:S01]  /*0cb0*/  FADD.FTZ R11, R24, R11 ;  /* 0x0000000b180b7221 */ /* 0x008fe20000010000 */
[----:B--2---:R-:W-:Y:S01]  /*0cc0*/  FADD.FTZ R26, R26, R25 ;  /* 0x000000191a1a7221 */ /* 0x004fe20000010000 */
[----:B------:R-:W-:-:S04]  /*0cd0*/  IMAD.WIDE.U32 R24, R23, 0x4, R14 ;  /* 0x0000000417187825 */ /* 0x000fc800078e000e */
[----:B------:R-:W-:Y:S02]  /*0ce0*/  IMAD.WIDE.U32 R22, R23, 0x4, R16 ;  /* 0x0000000417167825 */ /* 0x000fe400078e0010 */
[----:B------:R-:W2:Y:S04]  /*0cf0*/  LDG.E R24, desc[UR6][R24.64] ;  /* 0x0000000618187981 */ /* 0x000ea8000c1e1900 */
[----:B------:R0:W3:Y:S02]  /*0d00*/  LDG.E R27, desc[UR6][R22.64] ;  /* 0x00000006161b7981 */ /* 0x0000e4000c1e1900 */
[----:B0-----:R-:W-:-:S06]  /*0d10*/  IMAD.WIDE.U32 R22, R21, 0x4, R18 ;  /* 0x0000000415167825 */ /* 0x001fcc00078e0012 */
[----:B------:R3:W4:Y:S01]  /*0d20*/  LDG.E R22, desc[UR6][R22.64] ;  /* 0x0000000616167981 */ /* 0x000722000c1e1900 */
[----:B------:R-:W-:Y:S01]  /*0d30*/  IMAD.WIDE.U32 R28, R21, 0x4, R12 ;  /* 0x00000004151c7825 */ /* 0x000fe200078e000c */
[----:B------:R-:W-:-:S05]  /*0d40*/  LEA R25, R3, R21, 0x5 ;  /* 0x0000001503197211 */ /* 0x000fca00078e28ff */
[----:B------:R-:W-:-:S04]  /*0d50*/  IMAD.WIDE.U32 R18, R25, 0x4, R18 ;  /* 0x0000000419127825 */ /* 0x000fc800078e0012 */
[----:B------:R-:W-:Y:S02]  /*0d60*/  IMAD.WIDE.U32 R12, R25, 0x4, R12 ;  /* 0x00000004190c7825 */ /* 0x000fe400078e000c */
[----:B------:R-:W5:Y:S04]  /*0d70*/  LDG.E R19, desc[UR6][R18.64] ;  /* 0x0000000612137981 */ /* 0x000f68000c1e1900 */
[----:B------:R-:W5:Y:S01]  /*0d80*/  LDG.E R13, desc[UR6][R12.64] ;  /* 0x000000060c0d7981 */ /* 0x000f62000c1e1900 */
[----:B--2---:R-:W-:-:S03]  /*0d90*/  FADD.FTZ R24, R7, R24 ;  /* 0x0000001807187221 */ /* 0x004fc60000010000 */
[----:B------:R0:W2:Y:S01]  /*0da0*/  LDG.E R7, desc[UR6][R28.64] ;  /* 0x000000061c077981 */ /* 0x0000a2000c1e1900 */
[----:B---3--:R-:W-:Y:S01]  /*0db0*/  FADD.FTZ R23, R20, R27 ;  /* 0x0000001b14177221 */ /* 0x008fe20000010000 */
[----:B0-----:R-:W-:-:S04]  /*0dc0*/  IMAD.WIDE.U32 R28, R21, 0x4, R14 ;  /* 0x00000004151c7825 */ /* 0x001fc800078e000e */
[----:B------:R-:W-:-:S04]  /*0dd0*/  IMAD.WIDE.U32 R20, R21, 0x4, R16 ;  /* 0x0000000415147825 */ /* 0x000fc800078e0010 */
[----:B------:R-:W-:-:S04]  /*0de0*/  IMAD.WIDE.U32 R14, R25, 0x4, R14 ;  /* 0x00000004190e7825 */ /* 0x000fc800078e000e */
[----:B----4-:R-:W-:Y:S01]  /*0df0*/  FADD.FTZ R22, R11, R22 ;  /* 0x000000160b167221 */ /* 0x010fe20000010000 */
[----:B------:R-:W3:Y:S01]  /*0e00*/  LDG.E R20, desc[UR6][R20.64] ;  /* 0x0000000614147981 */ /* 0x000ee2000c1e1900 */
[----:B------:R-:W-:-:S03]  /*0e10*/  IMAD.WIDE.U32 R16, R25, 0x4, R16 ;  /* 0x0000000419107825 */ /* 0x000fc600078e0010 */
[----:B------:R-:W4:Y:S04]  /*0e20*/  LDG.E R11, desc[UR6][R28.64] ;  /* 0x000000061c0b7981 */ /* 0x000f28000c1e1900 */
[----:B------:R-:W4:Y:S04]  /*0e30*/  LDG.E R14, desc[UR6][R14.64] ;  /* 0x000000060e0e7981 */ /* 0x000f28000c1e1900 */
[----:B------:R-:W4:Y:S01]  /*0e40*/  LDG.E R16, desc[UR6][R16.64] ;  /* 0x0000000610107981 */ /* 0x000f22000c1e1900 */
[----:B------:R-:W-:Y:S01]  /*0e50*/  IADD3 R8, PT, PT, R8, 0x80, RZ ;  /* 0x0000008008087810 */ /* 0x000fe20007ffe0ff */
[----:B--2---:R-:W-:Y:S01]  /*0e60*/  FADD.FTZ R26, R26, R7 ;  /* 0x000000071a1a7221 */ /* 0x004fe20000010000 */
[----:B-----5:R-:W-:-:S03]  /*0e70*/  FADD.FTZ R7, R22, R19 ;  /* 0x0000001316077221 */ /* 0x020fc60000010000 */
[----:B------:R-:W-:Y:S01]  /*0e80*/  FADD.FTZ R22, R26, R13 ;  /* 0x0000000d1a167221 */ /* 0x000fe20000010000 */
[----:B---3--:R-:W-:Y:S01]  /*0e90*/  FADD.FTZ R23, R23, R20 ;  /* 0x0000001417177221 */ /* 0x008fe20000010000 */
[----:B----4-:R-:W-:-:S04]  /*0ea0*/  FADD.FTZ R11, R24, R11 ;  /* 0x0000000b180b7221 */ /* 0x010fc80000010000 */
[----:B------:R-:W-:Y:S01]  /*0eb0*/  FADD.FTZ R11, R11, R14 ;  /* 0x0000000e0b0b7221 */ /* 0x000fe20000010000 */
[----:B------:R-:W-:-:S07]  /*0ec0*/  FADD.FTZ R20, R23, R16 ;  /* 0x0000001017147221 */ /* 0x000fce0000010000 */
.L_x_406:
[----:B------:R-:W-:Y:S05]  /*0ed0*/  BSYNC.RECONVERGENT B1 ;  /* 0x0000000000017941 */ /* 0x000fea0003800200 */
.L_x_405:
[----:B------:R-:W-:Y:S05]  /*0ee0*/  @!P1 BRA `(.L_x_401) ;  /* 0x0000000000d89947 */ /* 0x000fea0003800000 */
[----:B------:R-:W-:Y:S01]  /*0ef0*/  ISETP.NE.AND P1, PT, R9, 0x1, PT ;  /* 0x000000010900780c */ /* 0x000fe20003f25270 */
[----:B------:R-:W-:Y:S01]  /*0f00*/  BSSY.RECONVERGENT B1, `(.L_x_407) ;  /* 0x0000022000017945 */ /* 0x000fe20003800200 */
[----:B------:R-:W-:-:S11]  /*0f10*/  LOP3.LUT P0, RZ, R10, 0x20, RZ, 0xc0, !PT ;  /* 0x000000200aff7812 */ /* 0x000fd6000780c0ff */
[----:B------:R-:W-:Y:S05]  /*0f20*/  @!P1 BRA `(.L_x_408) ;  /* 0x00000000007c9947 */ /* 0x000fea0003800000 */
[----:B------:R-:W0:Y:S01]  /*0f30*/  LDC.64 R12, c[0x0][0x440] ;  /* 0x00011000ff0c7b82 */ /* 0x000e220000000a00 */
[----:B------:R-:W-:-:S07]  /*0f40*/  IMAD R19, R8, R3, R4 ;  /* 0x0000000308137224 */ /* 0x000fce00078e0204 */
[----:B------:R-:W1:Y:S08]  /*0f50*/  LDC.64 R14, c[0x0][0x448] ;  /* 0x00011200ff0e7b82 */ /* 0x000e700000000a00 */
[----:B------:R-:W2:Y:S08]  /*0f60*/  LDC.64 R16, c[0x0][0x450] ;  /* 0x00011400ff107b82 */ /* 0x000eb00000000a00 */
[----:B------:R-:W3:Y:S01]  /*0f70*/  LDC.64 R24, c[0x0][0x458] ;  /* 0x00011600ff187b82 */ /* 0x000ee20000000a00 */
[----:B0-----:R-:W-:Y:S01]  /*0f80*/  IMAD.WIDE.U32 R26, R19, 0x4, R12 ;  /* 0x00000004131a7825 */ /* 0x001fe200078e000c */
[----:B------:R-:W-:-:S04]  /*0f90*/  LEA R21, R3, R19, 0x5 ;  /* 0x0000001303157211 */ /* 0x000fc800078e28ff */
[----:B------:R2:W4:Y:S01]  /*0fa0*/  LDG.E R10, desc[UR6][R26.64] ;  /* 0x000000061a0a7981 */ /* 0x000522000c1e1900 */
[----:B-1----:R-:W-:-:S04]  /*0fb0*/  IMAD.WIDE.U32 R28, R19, 0x4, R14 ;  /* 0x00000004131c7825 */ /* 0x002fc800078e000e */
[----:B--2---:R-:W-:Y:S01]  /*0fc0*/  IMAD.WIDE.U32 R26, R19, 0x4, R16 ;  /* 0x00000004131a7825 */ /* 0x004fe200078e0010 */
[----:B------:R-:W2:Y:S03]  /*0fd0*/  LDG.E R9, desc[UR6][R28.64] ;  /* 0x000000061c097981 */ /* 0x000ea6000c1e1900 */
[----:B------:R-:W-:Y:S02]  /*0fe0*/  IMAD.WIDE.U32 R12, R21, 0x4, R12 ;  /* 0x00000004150c7825 */ /* 0x000fe400078e000c */
[----:B------:R-:W5:Y:S02]  /*0ff0*/  LDG.E R26, desc[UR6][R26.64] ;  /* 0x000000061a1a7981 */ /* 0x000f64000c1e1900 */
[----:B---3--:R-:W-:Y:S02]  /*1000*/  IMAD.WIDE.U32 R18, R19, 0x4, R24 ;  /* 0x0000000413127825 */ /* 0x008fe400078e0018 */
[----:B------:R-:W3:Y:S02]  /*1010*/  LDG.E R12, desc[UR6][R12.64] ;  /* 0x000000060c0c7981 */ /* 0x000ee4000c1e1900 */
[----:B------:R-:W-:-:S02]  /*1020*/  IMAD.WIDE.U32 R14, R21, 0x4, R14 ;  /* 0x00000004150e7825 */ /* 0x000fc400078e000e */
[----:B------:R-:W3:Y:S02]  /*1030*/  LDG.E R19, desc[UR6][R18.64] ;  /* 0x0000000612137981 */ /* 0x000ee4000c1e1900 */
[C---:B------:R-:W-:Y:S02]  /*1040*/  IMAD.WIDE.U32 R16, R21.reuse, 0x4, R16 ;  /* 0x0000000415107825 */ /* 0x040fe400078e0010 */
[----:B------:R-:W3:Y:S02]  /*1050*/  LDG.E R14, desc[UR6][R14.64] ;  /* 0x000000060e0e7981 */ /* 0x000ee4000c1e1900 */
[----:B------:R-:W-:Y:S02]  /*1060*/  IMAD.WIDE.U32 R24, R21, 0x4, R24 ;  /* 0x0000000415187825 */ /* 0x000fe400078e0018 */
[----:B------:R-:W3:Y:S04]  /*1070*/  LDG.E R16, desc[UR6][R16.64] ;  /* 0x0000000610107981 */ /* 0x000ee8000c1e1900 */
[----:B------:R-:W3:Y:S01]  /*1080*/  LDG.E R25, desc[UR6][R24.64] ;  /* 0x0000000618197981 */ /* 0x000ee2000c1e1900 */
[----:B------:R-:W-:Y:S01]  /*1090*/  IADD3 R8, PT, PT, R8, 0x40, RZ ;  /* 0x0000004008087810 */ /* 0x000fe20007ffe0ff */
[----:B----4-:R-:W-:Y:S01]  /*10a0*/  FADD.FTZ R7, R7, R10 ;  /* 0x0000000a07077221 */ /* 0x010fe20000010000 */
[----:B--2---:R-:W-:Y:S01]  /*10b0*/  FADD.FTZ R9, R22, R9 ;  /* 0x0000000916097221 */ /* 0x004fe20000010000 */
[----:B-----5:R-:W-:-:S02]  /*10c0*/  FADD.FTZ R11, R11, R26 ;  /* 0x0000001a0b0b7221 */ /* 0x020fc40000010000 */
[----:B---3--:R-:W-:Y:S01]  /*10d0*/  FADD.FTZ R7, R7, R12 ;  /* 0x0000000c07077221 */ /* 0x008fe20000010000 */
[----:B------:R-:W-:Y:S01]  /*10e0*/  FADD.FTZ R20, R20, R19 ;  /* 0x0000001314147221 */ /* 0x000fe20000010000 */
[----:B------:R-:W-:Y:S01]  /*10f0*/  FADD.FTZ R22, R9, R14 ;  /* 0x0000000e09167221 */ /* 0x000fe20000010000 */
[----:B------:R-:W-:Y:S02]  /*1100*/  FADD.FTZ R11, R11, R16 ;  /* 0x000000100b0b7221 */ /* 0x000fe40000010000 */
[----:B------:R-:W-:-:S07]  /*1110*/  FADD.FTZ R20, R20, R25 ;  /* 0x0000001914147221 */ /* 0x000fce0000010000 */
.L_x_408:
[----:B------:R-:W-:Y:S05]  /*1120*/  BSYNC.RECONVERGENT B1 ;  /* 0x0000000000017941 */ /* 0x000fea0003800200 */
.L_x_407:
[----:B------:R-:W-:Y:S05]  /*1130*/  @P0 BRA `(.L_x_401) ;  /* 0x0000000000440947 */ /* 0x000fea0003800000 */
[----:B------:R-:W0:Y:S01]  /*1140*/  LDC.64 R18, c[0x0][0x440] ;  /* 0x00011000ff127b82 */ /* 0x000e220000000a00 */
[----:B------:R-:W-:-:S07]  /*1150*/  IMAD R9, R8, R3, R4 ;  /* 0x0000000308097224 */ /* 0x000fce00078e0204 */
[----:B------:R-:W1:Y:S08]  /*1160*/  LDC.64 R12, c[0x0][0x448] ;  /* 0x00011200ff0c7b82 */ /* 0x000e700000000a00 */
[----:B------:R-:W2:Y:S08]  /*1170*/  LDC.64 R14, c[0x0][0x450] ;  /* 0x00011400ff0e7b82 */ /* 0x000eb00000000a00 */
[----:B------:R-:W3:Y:S01]  /*1180*/  LDC.64 R16, c[0x0][0x458] ;  /* 0x00011600ff107b82 */ /* 0x000ee20000000a00 */
[----:B0-----:R-:W-:-:S06]  /*1190*/  IMAD.WIDE.U32 R18, R9, 0x4, R18 ;  /* 0x0000000409127825 */ /* 0x001fcc00078e0012 */
[----:B------:R-:W4:Y:S01]  /*11a0*/  LDG.E R18, desc[UR6][R18.64] ;  /* 0x0000000612127981 */ /* 0x000f22000c1e1900 */
[----:B-1----:R-:W-:-:S06]  /*11b0*/  IMAD.WIDE.U32 R12, R9, 0x4, R12 ;  /* 0x00000004090c7825 */ /* 0x002fcc00078e000c */
[----:B------:R-:W5:Y:S01]  /*11c0*/  LDG.E R13, desc[UR6][R12.64] ;  /* 0x000000060c0d7981 */ /* 0x000f62000c1e1900 */
[----:B--2---:R-:W-:-:S06]  /*11d0*/  IMAD.WIDE.U32 R14, R9, 0x4, R14 ;  /* 0x00000004090e7825 */ /* 0x004fcc00078e000e */
[----:B------:R-:W2:Y:S01]  /*11e0*/  LDG.E R14, desc[UR6][R14.64] ;  /* 0x000000060e0e7981 */ /* 0x000ea2000c1e1900 */
[----:B---3--:R-:W-:-:S06]  /*11f0*/  IMAD.WIDE.U32 R16, R9, 0x4, R16 ;  /* 0x0000000409107825 */ /* 0x008fcc00078e0010 */
[----:B------:R-:W3:Y:S01]  /*1200*/  LDG.E R17, desc[UR6][R16.64] ;  /* 0x0000000610117981 */ /* 0x000ee2000c1e1900 */
[----:B----4-:R-:W-:Y:S01]  /*1210*/  FADD.FTZ R7, R7, R18 ;  /* 0x0000001207077221 */ /* 0x010fe20000010000 */
[----:B-----5:R-:W-:Y:S01]  /*1220*/  FADD.FTZ R22, R22, R13 ;  /* 0x0000000d16167221 */ /* 0x020fe20000010000 */
[----:B--2---:R-:W-:Y:S01]  /*1230*/  FADD.FTZ R11, R11, R14 ;  /* 0x0000000e0b0b7221 */ /* 0x004fe20000010000 */
[----:B---3--:R-:W-:-:S07]  /*1240*/  FADD.FTZ R20, R20, R17 ;  /* 0x0000001114147221 */ /* 0x008fce0000010000 */
.L_x_401:
[----:B------:R-:W-:Y:S05]  /*1250*/  BSYNC.RECONVERGENT B0 ;  /* 0x0000000000007941 */ /* 0x000fea0003800200 */
.L_x_400:
[----:B------:R-:W0:Y:S01]  /*1260*/  S2UR UR5, SR_CgaCtaId ;  /* 0x00000000000579c3 */ /* 0x000e220000008800 */
[----:B------:R-:W-:Y:S01]  /*1270*/  UMOV UR4, 0x400 ;  /* 0x0000040000047882 */ /* 0x000fe20000000000 */
[--C-:B------:R-:W-:Y:S02]  /*1280*/  LOP3.LUT R9, R5, 0x1f, R2.reuse, 0x78, !PT ;  /* 0x0000001f05097812 */ /* 0x100fe400078e7802 */
[C---:B------:R-:W-:Y:S02]  /*1290*/  SHF.L.U32 R4, R6.reuse, 0x7, RZ ;  /* 0x0000000706047819 */ /* 0x040fe400000006ff */
[C---:B------:R-:W-:Y:S02]  /*12a0*/  LOP3.LUT R2, R9.reuse, 0x3e0, R2, 0xf8, !PT ;  /* 0x000003e009027812 */ /* 0x040fe400078ef802 */
[----:B------:R-:W-:Y:S02]  /*12b0*/  SHF.L.U32 R9, R9, 0x2, RZ ;  /* 0x0000000209097819 */ /* 0x000fe400000006ff */
[----:B------:R-:W-:-:S02]  /*12c0*/  ISETP.NE.AND P0, PT, R6, RZ, PT ;  /* 0x000000ff0600720c */ /* 0x000fc40003f05270 */
[----:B------:R-:W-:Y:S02]  /*12d0*/  LOP3.LUT R4, R4, R9, RZ, 0xfc, !PT ;  /* 0x0000000904047212 */ /* 0x000fe400078efcff */
[----:B------:R-:W-:Y:S01]  /*12e0*/  SHF.L.U32 R0, R0, 0x4, RZ ;  /* 0x0000000400007819 */ /* 0x000fe200000006ff */
[----:B0-----:R-:W-:-:S06]  /*12f0*/  ULEA UR4, UR5, UR4, 0x18 ;  /* 0x0000000405047291 */ /* 0x001fcc000f8ec0ff */
[----:B------:R-:W-:-:S05]  /*1300*/  LEA R2, R2, UR4, 0x2 ;  /* 0x0000000402027c11 */ /* 0x000fca000f8e10ff */
[----:B------:R-:W-:Y:S04]  /*1310*/  STS [R2], R22 ;  /* 0x0000001602007388 */ /* 0x000fe80000000800 */
[----:B------:R-:W-:Y:S04]  /*1320*/  STS [R2+0x1000], R7 ;  /* 0x0010000702007388 */ /* 0x000fe80000000800 */
[----:B------:R-:W-:Y:S04]  /*1330*/  STS [R2+0x2000], R20 ;  /* 0x0020001402007388 */ /* 0x000fe80000000800 */
[----:B------:R-:W-:Y:S01]  /*1340*/  STS [R2+0x3000], R11 ;  /* 0x0030000b02007388 */ /* 0x000fe20000000800 */
[----:B------:R-:W-:Y:S06]  /*1350*/  BAR.SYNC.DEFER_BLOCKING 0x0 ;  /* 0x0000000000007b1d */ /* 0x000fec0000010000 */
[----:B------:R-:W0:Y:S04]  /*1360*/  LDS R12, [R4+UR4+0x1000] ;  /* 0x00100004040c7984 */ /* 0x000e280008000800 */
[----:B------:R-:W1:Y:S04]  /*1370*/  LDS R8, [R4+UR4] ;  /* 0x0000000404087984 */ /* 0x000e680008000800 */
[----:B------:R-:W2:Y:S04]  /*1380*/  LDS R10, [R4+UR4+0x2000] ;  /* 0x00200004040a7984 */ /* 0x000ea80008000800 */
[----:B------:R-:W3:Y:S04]  /*1390*/  LDS R9, [R4+UR4+0x3000] ;  /* 0x0030000404097984 */ /* 0x000ee80008000800 */
[----:B0-----:R-:W0:Y:S04]  /*13a0*/  SHFL.BFLY PT, R13, R12, 0x1, 0x1f ;  /* 0x0c201f000c0d7f89 */ /* 0x001e2800000e0000 */
[----:B-1----:R-:W1:Y:S04]  /*13b0*/  SHFL.BFLY PT, R15, R8, 0x1, 0x1f ;  /* 0x0c201f00080f7f89 */ /* 0x002e6800000e0000 */
[----:B--2---:R-:W2:Y:S04]  /*13c0*/  SHFL.BFLY PT, R17, R10, 0x1, 0x1f ;  /* 0x0c201f000a117f89 */ /* 0x004ea800000e0000 */
[----:B---3--:R-:W3:Y:S01]  /*13d0*/  SHFL.BFLY PT, R14, R9, 0x1, 0x1f ;  /* 0x0c201f00090e7f89 */ /* 0x008ee200000e0000 */
[----:B0-----:R-:W-:Y:S01]  /*13e0*/  FADD.FTZ R13, R12, R13 ;  /* 0x0000000d0c0d7221 */ /* 0x001fe20000010000 */
[----:B-1----:R-:W-:-:S04]  /*13f0*/  FADD.FTZ R15, R8, R15 ;  /* 0x0000000f080f7221 */ /* 0x002fc80000010000 */
[----:B------:R-:W0:Y:S01]  /*1400*/  SHFL.BFLY PT, R2, R13, 0x2, 0x1f ;  /* 0x0c401f000d027f89 */ /* 0x000e2200000e0000 */
[----:B--2---:R-:W-:Y:S01]  /*1410*/  FADD.FTZ R17, R10, R17 ;  /* 0x000000110a117221 */ /* 0x004fe20000010000 */
[----:B---3--:R-:W-:-:S04]  /*1420*/  FADD.FTZ R11, R9, R14 ;  /* 0x0000000e090b7221 */ /* 0x008fc80000010000 */
[----:B------:R-:W1:Y:S04]  /*1430*/  SHFL.BFLY PT, R16, R17, 0x2, 0x1f ;  /* 0x0c401f0011107f89 */ /* 0x000e6800000e0000 */
[----:B------:R-:W2:Y:S04]  /*1440*/  SHFL.BFLY PT, R14, R15, 0x2, 0x1f ;  /* 0x0c401f000f0e7f89 */ /* 0x000ea800000e0000 */
[----:B------:R-:W3:Y:S01]  /*1450*/  SHFL.BFLY PT, R4, R11, 0x2, 0x1f ;  /* 0x0c401f000b047f89 */ /* 0x000ee200000e0000 */
[----:B0-----:R-:W-:-:S05]  /*1460*/  FADD.FTZ R2, R13, R2 ;  /* 0x000000020d027221 */ /* 0x001fca0000010000 */
[----:B------:R-:W0:Y:S01]  /*1470*/  SHFL.BFLY PT, R7, R2, 0x4, 0x1f ;  /* 0x0c801f0002077f89 */ /* 0x000e2200000e0000 */
[----:B-1----:R-:W-:Y:S01]  /*1480*/  FADD.FTZ R16, R17, R16 ;  /* 0x0000001011107221 */ /* 0x002fe20000010000 */
[----:B------:R-:W-:Y:S01]  /*1490*/  LOP3.LUT R17, R0, 0x7ffffff0, RZ, 0xc0, !PT ;  /* 0x7ffffff000117812 */ /* 0x000fe200078ec0ff */
[----:B--2---:R-:W-:-:S03]  /*14a0*/  FADD.FTZ R14, R15, R14 ;  /* 0x0000000e0f0e7221 */ /* 0x004fc60000010000 */
[----:B------:R-:W1:Y:S01]  /*14b0*/  SHFL.BFLY PT, R19, R16, 0x4, 0x1f ;  /* 0x0c801f0010137f89 */ /* 0x000e6200000e0000 */
[----:B------:R-:W-:Y:S01]  /*14c0*/  IADD3 R0, PT, PT, R6, R17, RZ ;  /* 0x0000001106007210 */ /* 0x000fe20007ffe0ff */
[----:B---3--:R-:W-:Y:S02]  /*14d0*/  FADD.FTZ R10, R11, R4 ;  /* 0x000000040b0a7221 */ /* 0x008fe40000010000 */
[----:B------:R-:W2:Y:S04]  /*14e0*/  SHFL.BFLY PT, R9, R14, 0x4, 0x1f ;  /* 0x0c801f000e097f89 */ /* 0x000ea800000e0000 */
[----:B------:R-:W3:Y:S01]  /*14f0*/  SHFL.BFLY PT, R13, R10, 0x4, 0x1f ;  /* 0x0c801f000a0d7f89 */ /* 0x000ee200000e0000 */
[----:B0-----:R-:W-:-:S05]  /*1500*/  FADD.FTZ R7, R2, R7 ;  /* 0x0000000702077221 */ /* 0x001fca0000010000 */
[----:B------:R-:W0:Y:S01]  /*1510*/  SHFL.BFLY PT, R4, R7, 0x8, 0x1f ;  /* 0x0d001f0007047f89 */ /* 0x000e2200000e0000 */
[----:B-1----:R-:W-:Y:S01]  /*1520*/  FADD.FTZ R19, R16, R19 ;  /* 0x0000001310137221 */ /* 0x002fe20000010000 */
[----:B--2---:R-:W-:-:S04]  /*1530*/  FADD.FTZ R8, R14, R9 ;  /* 0x000000090e087221 */ /* 0x004fc80000010000 */
[----:B------:R-:W1:Y:S01]  /*1540*/  SHFL.BFLY PT, R18, R19, 0x8, 0x1f ;  /* 0x0d001f0013127f89 */ /* 0x000e6200000e0000 */
[----:B---3--:R-:W-:-:S03]  /*1550*/  FADD.FTZ R13, R10, R13 ;  /* 0x0000000d0a0d7221 */ /* 0x008fc60000010000 */
[----:B------:R-:W2:Y:S04]  /*1560*/  SHFL.BFLY PT, R9, R8, 0x8, 0x1f ;  /* 0x0d001f0008097f89 */ /* 0x000ea800000e0000 */
[----:B------:R-:W3:Y:S01]  /*1570*/  SHFL.BFLY PT, R12, R13, 0x8, 0x1f ;  /* 0x0d001f000d0c7f89 */ /* 0x000ee200000e0000 */
[----:B0-----:R-:W-:Y:S01]  /*1580*/  FADD.FTZ R4, R7, R4 ;  /* 0x0000000407047221 */ /* 0x001fe20000010000 */
[----:B-1----:R-:W-:Y:S01]  /*1590*/  FADD.FTZ R18, R19, R18 ;  /* 0x0000001213127221 */ /* 0x002fe20000010000 */
[----:B--2---:R-:W-:-:S04]  /*15a0*/  FADD.FTZ R2, R8, R9 ;  /* 0x0000000908027221 */ /* 0x004fc80000010000 */
[----:B------:R-:W0:Y:S01]  /*15b0*/  SHFL.BFLY PT, R15, R18, 0x10, 0x1f ;  /* 0x0e001f00120f7f89 */ /* 0x000e2200000e0000 */
[----:B------:R-:W-:Y:S01]  /*15c0*/  SHF.L.U32 R8, R0, 0x1, RZ ;  /* 0x0000000100087819 */ /* 0x000fe200000006ff */
[----:B---3--:R-:W-:Y:S02]  /*15d0*/  FADD.FTZ R12, R13, R12 ;  /* 0x0000000c0d0c7221 */ /* 0x008fe40000010000 */
[----:B------:R-:W1:Y:S01]  /*15e0*/  SHFL.BFLY PT, R9, R4, 0x10, 0x1f ;  /* 0x0e001f0004097f89 */ /* 0x000e6200000e0000 */
[----:B------:R-:W-:-:S03]  /*15f0*/  ISETP.GE.U32.AND P1, PT, R8, R3, PT ;  /* 0x000000030800720c */ /* 0x000fc60003f26070 */
[----:B------:R-:W2:Y:S04]  /*1600*/  SHFL.BFLY PT, R11, R2, 0x10, 0x1f ;  /* 0x0e001f00020b7f89 */ /* 0x000ea800000e0000 */
[----:B------:R-:W3:Y:S01]  /*1610*/  SHFL.BFLY PT, R7, R12, 0x10, 0x1f ;  /* 0x0e001f000c077f89 */ /* 0x000ee200000e0000 */
[----:B0-----:R-:W-:Y:S01]  /*1620*/  FADD.FTZ R15, R18, R15 ;  /* 0x0000000f120f7221 */ /* 0x001fe20000010000 */
[----:B-1----:R-:W-:Y:S01]  /*1630*/  FADD.FTZ R9, R4, R9 ;  /* 0x0000000904097221 */ /* 0x002fe20000010000 */
[----:B------:R-:W-:Y:S01]  /*1640*/  @!P0 LEA R4, R5, UR4, 0x2 ;  /* 0x0000000405048c11 */ /* 0x000fe2000f8e10ff */
[----:B--2---:R-:W-:-:S04]  /*1650*/  FADD.FTZ R11, R2, R11 ;  /* 0x0000000b020b7221 */ /* 0x004fc80000010000 */
[----:B------:R0:W-:Y:S01]  /*1660*/  @!P0 STS [R4+0x4080], R9 ;  /* 0x0040800904008388 */ /* 0x0001e20000000800 */
[----:B---3--:R-:W-:-:S03]  /*1670*/  FADD.FTZ R7, R12, R7 ;  /* 0x000000070c077221 */ /* 0x008fc60000010000 */
[----:B------:R0:W-:Y:S04]  /*1680*/  @!P0 STS [R4+0x4000], R11 ;  /* 0x0040000b04008388 */ /* 0x0001e80000000800 */
        /* <DEDUP_REMOVED lines=8> */
[----:B0-----:R-:W0:Y:S04]  /*1710*/  LDC.64 R8, c[0x0][0x480] ;  /* 0x00012000ff087b82 */ /* 0x001e280000000a00 */
[----:B------:R-:W1:Y:S04]  /*1720*/  LDS.64 R12, [R10+0x4000] ;  /* 0x004000000a0c7984 */ /* 0x000e680000000a00 */
[----:B------:R-:W2:Y:S01]  /*1730*/  LDS.64 R14, [R10+0x4080] ;  /* 0x004080000a0e7984 */ /* 0x000ea20000000a00 */
[----:B------:R-:W3:Y:S03]  /*1740*/  LDC.64 R6, c[0x0][0x488] ;  /* 0x00012200ff067b82 */ /* 0x000ee60000000a00 */
[----:B------:R-:W4:Y:S04]  /*1750*/  LDS.64 R16, [R10+0x4100] ;  /* 0x004100000a107984 */ /* 0x000f280000000a00 */
[----:B------:R-:W5:Y:S01]  /*1760*/  LDS.64 R18, [R10+0x4180] ;  /* 0x004180000a127984 */ /* 0x000f620000000a00 */
[----:B------:R-:W1:Y:S01]  /*1770*/  LDC.64 R4, c[0x0][0x498] ;  /* 0x00012600ff047b82 */ /* 0x000e620000000a00 */
[----:B0-----:R-:W-:-:S07]  /*1780*/  IMAD.WIDE.U32 R8, R0, 0x4, R8 ;  /* 0x0000000400087825 */ /* 0x001fce00078e0008 */
[----:B------:R-:W0:Y:S01]  /*1790*/  LDC.64 R2, c[0x0][0x490] ;  /* 0x00012400ff027b82 */ /* 0x000e220000000a00 */
[----:B---3--:R-:W-:-:S04]  /*17a0*/  IMAD.WIDE.U32 R6, R0, 0x4, R6 ;  /* 0x0000000400067825 */ /* 0x008fc800078e0006 */
[C---:B-1----:R-:W-:Y:S01]  /*17b0*/  IMAD.WIDE.U32 R4, R0.reuse, 0x4, R4 ;  /* 0x0000000400047825 */ /* 0x042fe200078e0004 */
[----:B------:R-:W-:Y:S02]  /*17c0*/  F2FP.BF16.F32.PACK_AB R13, R13, R12 ;  /* 0x0000000c0d0d723e */ /* 0x000fe400000010ff */
[----:B--2---:R-:W-:Y:S01]  /*17d0*/  F2FP.BF16.F32.PACK_AB R15, R15, R14 ;  /* 0x0000000e0f0f723e */ /* 0x004fe200000010ff */
[----:B0-----:R-:W-:Y:S02]  /*17e0*/  IMAD.WIDE.U32 R2, R0, 0x4, R2 ;  /* 0x0000000400027825 */ /* 0x001fe400078e0002 */
[----:B------:R-:W-:Y:S01]  /*17f0*/  STG.E desc[UR6][R6.64], R13 ;  /* 0x0000000d06007986 */ /* 0x000fe2000c101906 */
[----:B----4-:R-:W-:-:S03]  /*1800*/  F2FP.BF16.F32.PACK_AB R17, R17, R16 ;  /* 0x000000101111723e */ /* 0x010fc600000010ff */
[----:B------:R-:W-:Y:S01]  /*1810*/  STG.E desc[UR6][R8.64], R15 ;  /* 0x0000000f08007986 */ /* 0x000fe2000c101906 */
[----:B-----5:R-:W-:-:S03]  /*1820*/  F2FP.BF16.F32.PACK_AB R19, R19, R18 ;  /* 0x000000121313723e */ /* 0x020fc600000010ff */
[----:B------:R-:W-:Y:S04]  /*1830*/  STG.E desc[UR6][R4.64], R17 ;  /* 0x0000001104007986 */ /* 0x000fe8000c101906 */
[----:B------:R-:W-:Y:S01]  /*1840*/  STG.E desc[UR6][R2.64], R19 ;  /* 0x0000001302007986 */ /* 0x000fe2000c101906 */
[----:B------:R-:W-:Y:S05]  /*1850*/  EXIT ;  /* 0x000000000000794d */ /* 0x000fea0003800000 */
.L_x_409:
        /* <DEDUP_REMOVED lines=10> */
.L_x_5379:


//--------------------- .text._ZN10layer_norm31ln_parallel_residual_bwd_kernelINS_13Kernel_traitsI13__nv_bfloat16S2_S2_S2_fjLj5120ELj1ELj1ELj8ELj8ENS_18Kernel_traits_baseILj5120ES2_S2_S2_S2_fjLj256EEEEELb1ELb1ELb0EEEvNS_9BwdParamsE --------------------------
	.section	.text._ZN10layer_norm31ln_parallel_residual_bwd_kernelINS_13Kernel_traitsI13__nv_bfloat16S2_S2_S2_fjLj5120ELj1ELj1ELj8ELj8ENS_18Kernel_traits_baseILj5120ES2_S2_S2_S2_fjLj256EEEEELb1ELb1ELb0EEEvNS_9BwdParamsE,"ax",@progbits
	.align	128
        .global         _ZN10layer_norm31ln_parallel_residual_bwd_kernelINS_13Kernel_traitsI13__nv_bfloat16S2_S2_S2_fjLj5120ELj1ELj1ELj8ELj8ENS_18Kernel_traits_baseILj5120ES2_S2_S2_S2_fjLj256EEEEELb1ELb1ELb0EEEvNS_9BwdParamsE
        .type           _ZN10layer_norm31ln_parallel_residual_bwd_kernelINS_13Kernel_traitsI13__nv_bfloat16S2_S2_S2_fjLj5120ELj1ELj1ELj8ELj8ENS_18Kernel_traits_baseILj5120ES2_S2_S2_S2_fjLj256EEEEELb1ELb1ELb0EEEvNS_9BwdParamsE,@function
        .size           _ZN10layer_norm31ln_parallel_residual_bwd_kernelINS_13Kernel_traitsI13__nv_bfloat16S2_S2_S2_fjLj5120ELj1ELj1ELj8ELj8ENS_18Kernel_traits_baseILj5120ES2_S2_S2_S2_fjLj256EEEEELb1ELb1ELb0EEEvNS_9BwdParamsE,(.L_x_5380 - _ZN10layer_norm31ln_parallel_residual_bwd_kernelINS_13Kernel_traitsI13__nv_bfloat16S2_S2_S2_fjLj5120ELj1ELj1ELj8ELj8ENS_18Kernel_traits_baseILj5120ES2_S2_S2_S2_fjLj256EEEEELb1ELb1ELb0EEEvNS_9BwdParamsE)
        .other          _ZN10layer_norm31ln_parallel_residual_bwd_kernelINS_13Kernel_traitsI13__nv_bfloat16S2_S2_S2_fjLj5120ELj1ELj1ELj8ELj8ENS_18Kernel_traits_baseILj5120ES2_S2_S2_S2_fjLj256EEEEELb1ELb1ELb0EEEvNS_9BwdParamsE,@"STO_CUDA_ENTRY STV_DEFAULT"
_ZN10layer_norm31ln_parallel_residual_bwd_kernelINS_13Kernel_traitsI13__nv_bfloat16S2_S2_S2_fjLj5120ELj1ELj1ELj8ELj8ENS_18Kernel_traits_baseILj5120ES2_S2_S2_S2_fjLj256EEEEELb1ELb1ELb0EEEvNS_9BwdParamsE:
.text._ZN10layer_norm31ln_parallel_residual_bwd_kernelINS_13Kernel_traitsI13__nv_bfloat16S2_S2_S2_fjLj5120ELj1ELj1ELj8ELj8ENS_18Kernel_traits_baseILj5120ES2_S2_S2_S2_fjLj256EEEEELb1ELb1ELb0EEEvNS_9BwdParamsE:
[----:B------:R-:W-:Y:S01]  /*0000*/  LDC R1, c[0x0][0x37c] ;  /* 0x0000df00ff017b82 */ /* 0x000fe20000000800 */
[----:B------:R-:W0:Y:S01]  /*0010*/  S2R R149, SR_TID.X ;  /* 0x0000000000957919 */ /* 0x000e220000002100 */
[----:B------:R-:W1:Y:S01]  /*0020*/  LDCU UR4, c[0x0][0x388] ;  /* 0x00007100ff0477ac */ /* 0x000e620008000800 */
[----:B------:R-:W2:Y:S01]  /*0030*/  LDCU UR5, c[0x0][0x384] ;  /* 0x00007080ff0577ac */ /* 0x000ea20008000800 */
[----:B------:R-:W3:Y:S01]  /*0040*/  LDCU.64 UR10, c[0x0][0x358] ;  /* 0x00006b00ff0a77ac */ /* 0x000ee20008000a00 */
[----:B-1----:R-:W-:-:S05]  /*0050*/  IMAD.U32 R2, RZ, RZ, UR4 ;  /* 0x00000004ff027e24 */ /* 0x002fca000f8e00ff */
[----:B------:R-:W-:-:S04]  /*0060*/  SHF.R.S32.HI R3, RZ, 0x1f, R2 ;  /* 0x0000001fff037819 */ /* 0x000fc80000011402 */
[----:B------:R-:W-:Y:S02]  /*0070*/  LEA.HI R0, R3, R2, RZ, 0x2 ;  /* 0x0000000203007211 */ /* 0x000fe400078f10ff */
[----:B0-----:R-:W-:Y:S01]  /*0080*/  LOP3.LUT R5, R149, 0xff, RZ, 0x3c, !PT ;  /* 0x000000ff95057812 */ /* 0x001fe200078e3cff */
[----:B------:R-:W0:Y:S01]  /*0090*/  S2UR UR4, SR_CTAID.X ;  /* 0x00000000000479c3 */ /* 0x000e220000002500 */
[----:B------:R-:W-:Y:S02]  /*00a0*/  IMAD.MOV.U32 R3, RZ, RZ, R149 ;  /* 0x000000ffff037224 */ /* 0x000fe400078e0095 */
        /* <DEDUP_REMOVED lines=11> */
[----:B------:R-:W-:-:S03]  /*0160*/  @P0 LOP3.LUT R3, R3, 0x100, RZ, 0xfc, !PT ;  /* 0x0000010003030812 */ /* 0x000fc600078efcff */
[----:B0-----:R-:W-:Y:S01]  /*0170*/  IMAD.U32 R71, RZ, RZ, UR4 ;  /* 0x00000004ff477e24 */ /* 0x001fe2000f8e00ff */
[----:B---3--:R-:W5:Y:S02]  /*0180*/  @P0 LDG.E.64 R44, desc[UR10][R4.64] ;  /* 0x0000000a042c0981 */ /* 0x008f64000c1e1b00 */
[----:B------:R-:W0:Y:S01]  /*0190*/  @P4 LDC.64 R14, c[0x0][0x3d0] ;  /* 0x0000f400ff0e4b82 */ /* 0x000e220000000a00 */
[----:B----4-:R-:W-:-:S04]  /*01a0*/  @P1 IMAD.WIDE.U32 R8, R3, 0x8, R6 ;  /* 0x0000000803081825 */ /* 0x010fc800078e0006 */
[----:B------:R-:W-:Y:S01]  /*01b0*/  @P1 VIADD R3, R3, 0x100 ;  /* 0x0000010003031836 */ /* 0x000fe20000000000 */
[----:B--2---:R-:W-:Y:S01]  /*01c0*/  ISETP.GE.AND P5, PT, R71, UR5, PT ;  /* 0x0000000547007c0c */ /* 0x004fe2000bfa6270 */
[----:B------:R-:W5:Y:S02]  /*01d0*/  @P1 LDG.E.64 R46, desc[UR10][R8.64] ;  /* 0x0000000a082e1981 */ /* 0x000f64000c1e1b00 */
[----:B------:R-:W-:-:S04]  /*01e0*/  @P2 IMAD.WIDE.U32 R10, R3, 0x8, R10 ;  /* 0x00000008030a2825 */ /* 0x000fc800078e000a */
[----:B------:R-:W-:Y:S01]  /*01f0*/  @P2 VIADD R3, R3, 0x100 ;  /* 0x0000010003032836 */ /* 0x000fe20000000000 */
[----:B------:R-:W5:Y:S03]  /*0200*/  @P2 LDG.E.64 R48, desc[UR10][R10.64] ;  /* 0x0000000a0a302981 */ /* 0x000f66000c1e1b00 */
[----:B------:R-:W-:-:S04]  /*0210*/  @P3 IMAD.WIDE.U32 R12, R3, 0x8, R12 ;  /* 0x00000008030c3825 */ /* 0x000fc800078e000c */
[----:B------:R-:W-:Y:S01]  /*0220*/  @P3 VIADD R3, R3, 0x100 ;  /* 0x0000010003033836 */ /* 0x000fe20000000000 */
[----:B------:R1:W5:Y:S03]  /*0230*/  @P3 LDG.E.64 R50, desc[UR10][R12.64] ;  /* 0x0000000a0c323981 */ /* 0x000366000c1e1b00 */
[----:B0-----:R-:W-:Y:S01]  /*0240*/  @P4 IMAD.WIDE.U32 R6, R3, 0x8, R14 ;  /* 0x0000000803064825 */ /* 0x001fe200078e000e */
[----:B------:R-:W-:Y:S02]  /*0250*/  CS2R R40, SRZ ;  /* 0x0000000000287805 */ /* 0x000fe4000001ff00 */
[----:B------:R-:W-:Y:S02]  /*0260*/  CS2R R42, SRZ ;  /* 0x00000000002a7805 */ /* 0x000fe4000001ff00 */
[----:B------:R-:W-:Y:S02]  /*0270*/  CS2R R36, SRZ ;  /* 0x0000000000247805 */ /* 0x000fe4000001ff00 */
[----:B------:R-:W-:Y:S01]  /*0280*/  CS2R R38, SRZ ;  /* 0x0000000000267805 */ /* 0x000fe2000001ff00 */
[----:B------:R0:W5:Y:S01]  /*0290*/  @P4 LDG.E.64 R52, desc[UR10][R6.64] ;  /* 0x0000000a06344981 */ /* 0x000162000c1e1b00 */
        /* <DEDUP_REMOVED lines=10> */
[----:B-1----:R-:W-:Y:S02]  /*0340*/  CS2R R12, SRZ ;  /* 0x00000000000c7805 */ /* 0x002fe4000001ff00 */
[----:B------:R-:W-:Y:S02]  /*0350*/  CS2R R14, SRZ ;  /* 0x00000000000e7805 */ /* 0x000fe4000001ff00 */
[----:B------:R-:W-:-:S02]  /*0360*/  CS2R R8, SRZ ;  /* 0x0000000000087805 */ /* 0x000fc4000001ff00 */
[----:B------:R-:W-:Y:S02]  /*0370*/  CS2R R10, SRZ ;  /* 0x00000000000a7805 */ /* 0x000fe4000001ff00 */
[----:B------:R-:W-:Y:S02]  /*0380*/  CS2R R4, SRZ ;  /* 0x0000000000047805 */ /* 0x000fe4000001ff00 */
[----:B0-----:R-:W-:Y:S01]  /*0390*/  CS2R R6, SRZ ;  /* 0x0000000000067805 */ /* 0x001fe2000001ff00 */
[----:B------:R-:W-:Y:S06]  /*03a0*/  @P5 BRA `(.L_x_410) ;  /* 0x0000009c00e45947 */ /* 0x000fec0003800000 */
        /* <DEDUP_REMOVED lines=18> */
[----:B0-----:R-:W-:Y:S01]  /*04d0*/  UISETP.NE.AND UP0, UPT, UR4, URZ, UPT ;  /* 0x000000ff0400728c */ /* 0x001fe2000bf05270 */
[--C-:B------:R-:W-:Y:S01]  /*04e0*/  SHF.R.U64 R94, R52, 0x10, R53.reuse ;  /* 0x00000010345e7819 */ /* 0x100fe20000001235 */
[--C-:B------:R-:W-:Y:S01]  /*04f0*/  IMAD.MOV.U32 R95, RZ, RZ, R53.reuse ;  /* 0x000000ffff5f7224 */ /* 0x100fe200078e0035 */
[----:B------:R-:W-:-:S02]  /*0500*/  SHF.R.U32.HI R96, RZ, 0x10, R53 ;  /* 0x00000010ff607819 */ /* 0x000fc40000011635 */
        /* <DEDUP_REMOVED lines=27> */
.L_x_482:
[----:B0---4-:R-:W0:Y:S08]  /*06c0*/  LDC.64 R44, c[0x0][0x3c0] ;  /* 0x0000f000ff2c7b82 */ /* 0x011e300000000a00 */
[----:B-123--:R-:W1:Y:S08]  /*06d0*/  LDC.64 R48, c[0x0][0x3c8] ;  /* 0x0000f200ff307b82 */ /* 0x00ee700000000a00 */
[----:B------:R-:W2:Y:S01]  /*06e0*/  LDC R2, c[0x0][0x388] ;  /* 0x0000e200ff027b82 */ /* 0x000ea20000000800 */
[----:B0-----:R-:W-:-:S06]  /*06f0*/  IMAD.WIDE R44, R71, 0x4, R44 ;  /* 0x00000004472c7825 */ /* 0x001fcc00078e022c */
[----:B------:R0:W3:Y:S01]  /*0700*/  LDG.E R44, desc[UR10][R44.64] ;  /* 0x0000000a2c2c7981 */ /* 0x0000e2000c1e1900 */
[C---:B------:R-:W-:Y:S01]  /*0710*/  ISETP.GE.U32.AND P1, PT, R0.reuse, 0x200, PT ;  /* 0x000002000000780c */ /* 0x040fe20003f26070 */
[C---:B-1----:R-:W-:Y:S01]  /*0720*/  IMAD.WIDE R48, R71.reuse, 0x4, R48 ;  /* 0x0000000447307825 */ /* 0x042fe200078e0230 */
[C---:B------:R-:W-:Y:S02]  /*0730*/  ISETP.GE.U32.AND P2, PT, R0.reuse, 0x300, PT ;  /* 0x000003000000780c */ /* 0x040fe40003f46070 */
[C---:B------:R-:W-:Y:S02]  /*0740*/  ISETP.GE.U32.AND P3, PT, R0.reuse, 0x400, PT ;  /* 0x000004000000780c */ /* 0x040fe40003f66070 */
[----:B-----5:R1:W5:Y:S01]  /*0750*/  LDG.E R133, desc[UR10][R48.64] ;  /* 0x0000000a30857981 */ /* 0x020362000c1e1900 */
[----:B------:R-:W-:Y:S01]  /*0760*/  ISETP.GE.U32.AND P4, PT, R0, 0x500, PT ;  /* 0x000005000000780c */ /* 0x000fe20003f86070 */
[----:B--2---:R-:W-:-:S05]  /*0770*/  IMAD R46, R71, R2, RZ ;  /* 0x00000002472e7224 */ /* 0x004fca00078e02ff */
[----:B------:R-:W-:-:S04]  /*0780*/  SHF.R.S32.HI R47, RZ, 0x1f, R46 ;  /* 0x0000001fff2f7819 */ /* 0x000fc8000001142e */
[----:B------:R-:W-:Y:S01]  /*0790*/  LEA.HI R46, R47, R46, RZ, 0x2 ;  /* 0x0000002e2f2e7211 */ /* 0x000fe200078f10ff */
[----:B------:R-:W-:Y:S03]  /*07a0*/  BSSY.RECONVERGENT B0, `(.L_x_411) ;  /* 0x000004a000007945 */ /* 0x000fe60003800200 */
[----:B------:R-:W-:Y:S02]  /*07b0*/  LEA.HI.SX32 R123, R46, R149, 0x1e ;  /* 0x000000952e7b7211 */ /* 0x000fe400078ff2ff */
[----:B------:R-:W-:-:S03]  /*07c0*/  CS2R R46, SRZ ;  /* 0x00000000002e7805 */ /* 0x000fc6000001ff00 */
[----:B0-----:R-:W-:Y:S01]  /*07d0*/  IMAD.MOV.U32 R45, RZ, RZ, R123 ;  /* 0x000000ffff2d7224 */ /* 0x001fe200078e007b */
[----:B---3--:R-:W-:Y:S01]  /*07e0*/  FSEL R44, R44, RZ, !P5 ;  /* 0x000000ff2c2c7208 */ /* 0x008fe20006800000 */
[----:B-1----:R-:W-:Y:S06]  /*07f0*/  @!P0 BRA `(.L_x_412) ;  /* 0x0000000400108947 */ /* 0x002fec0003800000 */
[----:B------:R-:W0:Y:S08]  /*0800*/  LDC.64 R50, c[0x0][0x3a8] ;  /* 0x0000ea00ff327b82 */ /* 0x000e300000000a00 */
[----:B------:R-:W1:Y:S01]  /*0810*/  LDC.64 R46, c[0x0][0x428] ;  /* 0x00010a00ff2e7b82 */ /* 0x000e620000000a00 */
[----:B----4-:R-:W-:-:S04]  /*0820*/  ISETP.NE.U32.AND P5, PT, RZ, UR12, PT ;  /* 0x0000000cff007c0c */ /* 0x010fc8000bfa5070 */
[----:B------:R-:W-:Y:S02]  /*0830*/  ISETP.NE.AND.EX P5, PT, RZ, UR13, PT, P5 ;  /* 0x0000000dff007c0c */ /* 0x000fe4000bfa5350 */
[----:B------:R-:W-:Y:S01]  /*0840*/  ISETP.NE.U32.AND P0, PT, RZ, UR16, PT ;  /* 0x00000010ff007c0c */ /* 0x000fe2000bf05070 */
[----:B------:R-:W2:Y:S01]  /*0850*/  LDC.64 R134, c[0x0][0x3b0] ;  /* 0x0000ec00ff867b82 */ /* 0x000ea20000000a00 */
[----:B0-----:R-:W-:-:S09]  /*0860*/  IMAD.WIDE.U32 R50, R123, 0x8, R50 ;  /* 0x000000087b327825 */ /* 0x001fd200078e0032 */
[----:B------:R-:W0:Y:S01]  /*0870*/  @P5 LDC.64 R52, c[0x0][0x3b8] ;  /* 0x0000ee00ff345b82 */ /* 0x000e220000000a00 */
[----:B------:R-:W3:Y:S01]  /*0880*/  LDG.E.64 R50, desc[UR10][R50.64] ;  /* 0x0000000a32327981 */ /* 0x000ee2000c1e1b00 */
[----:B-1----:R-:W-:-:S06]  /*0890*/  IMAD.WIDE.U32 R46, R123, 0x8, R46 ;  /* 0x000000087b2e7825 */ /* 0x002fcc00078e002e */
[----:B------:R-:W4:Y:S01]  /*08a0*/  LDG.E.64 R46, desc[UR10][R46.64] ;  /* 0x0000000a2e2e7981 */ /* 0x000f22000c1e1b00 */
[----:B0-----:R-:W-:-:S05]  /*08b0*/  @P5 IMAD.WIDE.U32 R52, R123, 0x4, R52 ;  /* 0x000000047b345825 */ /* 0x001fca00078e0034 */
[----:B------:R-:W5:Y:S01]  /*08c0*/  @P5 LDG.E R70, desc[UR10][R52.64] ;  /* 0x0000000a34465981 */ /* 0x000f62000c1e1900 */
[----:B------:R-:W-:-:S13]  /*08d0*/  ISETP.NE.AND.EX P0, PT, RZ, UR17, PT, P0 ;  /* 0x00000011ff007c0c */ /* 0x000fda000bf05300 */
[----:B------:R-:W0:Y:S01]  /*08e0*/  @P0 LDC.64 R48, c[0x0][0x438] ;  /* 0x00010e00ff300b82 */ /* 0x000e220000000a00 */
[----:B------:R-:W-:Y:S02]  /*08f0*/  IMAD.U32 R136, R77, 0x10000, RZ ;  /* 0x000100004d887824 */ /* 0x000fe400078e00ff */
[----:B--2---:R-:W-:-:S06]  /*0900*/  IMAD.WIDE.U32 R134, R123, 0x4, R134 ;  /* 0x000000047b867825 */ /* 0x004fcc00078e0086 */
[----:B------:R1:W5:Y:S01]  /*0910*/  LDG.E R134, desc[UR10][R134.64] ;  /* 0x0000000a86867981 */ /* 0x000362000c1e1900 */
[----:B------:R-:W-:Y:S02]  /*0920*/  IMAD.U32 R140, R79, 0x10000, RZ ;  /* 0x000100004f8c7824 */ /* 0x000fe400078e00ff */
[----:B0-----:R-:W-:-:S05]  /*0930*/  @P0 IMAD.WIDE.U32 R48, R123, 0x8, R48 ;  /* 0x000000087b300825 */ /* 0x001fca00078e0030 */
[----:B------:R0:W5:Y:S01]  /*0940*/  @P0 LDG.E.64 R60, desc[UR10][R48.64] ;  /* 0x0000000a303c0981 */ /* 0x000162000c1e1b00 */
[----:B-1----:R-:W-:Y:S02]  /*0950*/  IMAD.U32 R135, R78, 0x10000, RZ ;  /* 0x000100004e877824 */ /* 0x002fe400078e00ff */
[----:B------:R-:W-:Y:S02]  /*0960*/  IMAD.U32 R139, R80, 0x10000, RZ ;  /* 0x00010000508b7824 */ /* 0x000fe400078e00ff */
[----:B---3--:R-:W-:-:S04]  /*0970*/  IMAD.MOV.U32 R3, RZ, RZ, R50 ;  /* 0x000000ffff037224 */ /* 0x008fc800078e0032 */
[----:B------:R-:W-:Y:S02]  /*0980*/  IMAD.U32 R3, R3, 0x10000, RZ ;  /* 0x0001000003037824 */ /* 0x000fe400078e00ff */
[----:B----4-:R-:W-:Y:S01]  /*0990*/  IMAD.MOV.U32 R45, RZ, RZ, R46 ;  /* 0x000000ffff2d7224 */ /* 0x010fe200078e002e */
[----:B------:R-:W-:Y:S01]  /*09a0*/  SHF.R.U64 R57, R46, 0x10, R47 ;  /* 0x000000102e397819 */ /* 0x000fe2000000122f */
[----:B------:R-:W-:Y:S01]  /*09b0*/  FADD.FTZ R46, -R44, R3 ;  /* 0x000000032c2e7221 */ /* 0x000fe20000010100 */
[--C-:B------:R-:W-:Y:S01]  /*09c0*/  IMAD.MOV.U32 R55, RZ, RZ, R47.reuse ;  /* 0x000000ffff377224 */ /* 0x100fe200078e002f */
[----:B------:R-:W-:Y:S01]  /*09d0*/  SHF.R.U32.HI R56, RZ, 0x10, R47 ;  /* 0x00000010ff387819 */ /* 0x000fe2000001162f */
[----:B------:R-:W-:Y:S02]  /*09e0*/  IMAD.U32 R45, R45, 0x10000, RZ ;  /* 0x000100002d2d7824 */ /* 0x000fe400078e00ff */
[----:B-----5:R-:W-:Y:S01]  /*09f0*/  FMUL.FTZ R3, R133, R46 ;  /* 0x0000002e85037220 */ /* 0x020fe20000410000 */
[--C-:B------:R-:W-:Y:S01]  /*0a00*/  IMAD.MOV.U32 R54, RZ, RZ, R51.reuse ;  /* 0x000000ffff367224 */ /* 0x100fe200078e0033 */
[----:B------:R-:W-:Y:S01]  /*0a10*/  SHF.R.U64 R47, R50, 0x10, R51 ;  /* 0x00000010322f7819 */ /* 0x000fe20000001233 */
[-C--:B------:R-:W-:Y:S01]  /*0a20*/  FMUL.FTZ R136, R136, R45.reuse ;  /* 0x0000002d88887220 */ /* 0x080fe20000410000 */
[----:B------:R-:W-:Y:S01]  /*0a30*/  FADD.FTZ R20, R20, R45 ;  /* 0x0000002d14147221 */ /* 0x000fe20000010000 */
[----:B------:R-:W-:Y:S01]  /*0a40*/  FFMA.FTZ R40, R3, R45, R40 ;  /* 0x0000002d03287223 */ /* 0x000fe20000010028 */
[----:B------:R-:W-:Y:S01]  /*0a50*/  IMAD.U32 R45, R54, 0x10000, RZ ;  /* 0x00010000362d7824 */ /* 0x000fe200078e00ff */
[----:B0-----:R-:W-:Y:S01]  /*0a60*/  SHF.R.U32.HI R49, RZ, 0x10, R51 ;  /* 0x00000010ff317819 */ /* 0x001fe20000011633 */
[----:B------:R-:W-:-:S02]  /*0a70*/  IMAD.U32 R47, R47, 0x10000, RZ ;  /* 0x000100002f2f7824 */ /* 0x000fc400078e00ff */
[C---:B------:R-:W-:Y:S01]  /*0a80*/  FADD.FTZ R46, -R44.reuse, R45 ;  /* 0x0000002d2c2e7221 */ /* 0x040fe20000010100 */
[----:B------:R-:W-:Y:S02]  /*0a90*/  IMAD.U32 R48, R57, 0x10000, RZ ;  /* 0x0001000039307824 */ /* 0x000fe400078e00ff */
[----:B------:R-:W-:Y:S01]  /*0aa0*/  FADD.FTZ R138, -R44, R47 ;  /* 0x0000002f2c8a7221 */ /* 0x000fe20000010100 */
[----:B------:R-:W-:Y:S02]  /*0ab0*/  IMAD.U32 R47, R49, 0x10000, RZ ;  /* 0x00010000312f7824 */ /* 0x000fe400078e00ff */
[----:B------:R-:W-:Y:S01]  /*0ac0*/  FMUL.FTZ R137, R133, R46 ;  /* 0x0000002e85897220 */ /* 0x000fe20000410000 */
[----:B------:R-:W-:Y:S01]  /*0ad0*/  FMUL.FTZ R135, R135, R48 ;  /* 0x0000003087877220 */ /* 0x000fe20000410000 */
[----:B------:R-:W-:Y:S01]  /*0ae0*/  FADD.FTZ R46, RZ, R136 ;  /* 0x00000088ff2e7221 */ /* 0x000fe20000010000 */
[----:B------:R-:W-:Y:S01]  /*0af0*/  FMUL.FTZ R138, R133, R138 ;  /* 0x0000008a858a7220 */ /* 0x000fe20000410000 */
[----:B------:R-:W-:-:S02]  /*0b00*/  IMAD.U32 R55, R55, 0x10000, RZ ;  /* 0x0001000037377824 */ /* 0x000fc400078e00ff */
[----:B------:R-:W-:Y:S01]  /*0b10*/  FFMA.FTZ R45, R3, R136, RZ ;  /* 0x00000088032d7223 */ /* 0x000fe200000100ff */
[----:B------:R-:W-:Y:S01]  /*0b20*/  FADD.FTZ R142, -R44, R47 ;  /* 0x0000002f2c8e7221 */ /* 0x000fe20000010100 */
[----:B------:R-:W-:Y:S01]  /*0b30*/  FADD.FTZ R47, R46, R135 ;  /* 0x000000872e2f7221 */ /* 0x000fe20000010000 */
[----:B------:R-:W-:Y:S02]  /*0b40*/  IMAD.U32 R50, R56, 0x10000, RZ ;  /* 0x0001000038327824 */ /* 0x000fe400078e00ff */
[----:B------:R-:W-:Y:S01]  /*0b50*/  FMUL.FTZ R140, R140, R55 ;  /* 0x000000378c8c7220 */ /* 0x000fe20000410000 */
[C---:B------:R-:W-:Y:S01]  /*0b60*/  FFMA.FTZ R46, R138.reuse, R135, R45 ;  /* 0x000000878a2e7223 */ /* 0x040fe2000001002d */
        /* <DEDUP_REMOVED lines=10> */
[----:B------:R-:W-:-:S02]  /*0c10*/  VIADD R45, R123, 0x100 ;  /* 0x000001007b2d7836 */ /* 0x000fc40000000000 */
[----:B------:R-:W-:Y:S01]  /*0c20*/  FADD.FTZ R47, R48, R139 ;  /* 0x0000008b302f7221 */ /* 0x000fe20000010000 */
[----:B------:R-:W-:-:S07]  /*0c30*/  FFMA.FTZ R46, R142, R139, R46 ;  /* 0x0000008b8e2e7223 */ /* 0x000fce000001002e */
.L_x_412:
[----:B----4-:R-:W-:Y:S05]  /*0c40*/  BSYNC.RECONVERGENT B0 ;  /* 0x0000000000007941 */ /* 0x010fea0003800200 */
.L_x_411:
[----:B------:R-:W-:Y:S04]  /*0c50*/  BSSY.RECONVERGENT B0, `(.L_x_413) ;  /* 0x0000046000007945 */ /* 0x000fe80003800200 */
[----:B------:R-:W-:Y:S05]  /*0c60*/  @!P1 BRA `(.L_x_414) ;  /* 0x0000000400109947 */ /* 0x000fea0003800000 */
[----:B------:R-:W0:Y:S08]  /*0c70*/  LDC.64 R48, c[0x0][0x428] ;  /* 0x00010a00ff307b82 */ /* 0x000e300000000a00 */
[----:B------:R-:W1:Y:S01]  /*0c80*/  LDC.64 R52, c[0x0][0x3a8] ;  /* 0x0000ea00ff347b82 */ /* 0x000e620000000a00 */
[----:B------:R-:W-:-:S04]  /*0c90*/  ISETP.NE.U32.AND P5, PT, RZ, UR12, PT ;  /* 0x0000000cff007c0c */ /* 0x000fc8000bfa5070 */
[----:B------:R-:W-:Y:S02]  /*0ca0*/  ISETP.NE.AND.EX P5, PT, RZ, UR13, PT, P5 ;  /* 0x0000000dff007c0c */ /* 0x000fe4000bfa5350 */
[----:B------:R-:W-:Y:S01]  /*0cb0*/  ISETP.NE.U32.AND P0, PT, RZ, UR16, PT ;  /* 0x00000010ff007c0c */ /* 0x000fe2000bf05070 */
[----:B------:R-:W2:Y:S01]  /*0cc0*/  LDC.64 R58, c[0x0][0x3b0] ;  /* 0x0000ec00ff3a7b82 */ /* 0x000ea20000000a00 */
[----:B0-----:R-:W-:-:S09]  /*0cd0*/  IMAD.WIDE.U32 R48, R45, 0x8, R48 ;  /* 0x000000082d307825 */ /* 0x001fd200078e0030 */
[----:B------:R-:W0:Y:S01]  /*0ce0*/  @P5 LDC.64 R54, c[0x0][0x3b8] ;  /* 0x0000ee00ff365b82 */ /* 0x000e220000000a00 */
[----:B------:R2:W3:Y:S01]  /*0cf0*/  LDG.E.64 R56, desc[UR10][R48.64] ;  /* 0x0000000a30387981 */ /* 0x0004e2000c1e1b00 */
[----:B-1----:R-:W-:-:S06]  /*0d00*/  IMAD.WIDE.U32 R52, R45, 0x8, R52 ;  /* 0x000000082d347825 */ /* 0x002fcc00078e0034 */
[----:B------:R-:W4:Y:S01]  /*0d10*/  LDG.E.64 R52, desc[UR10][R52.64] ;  /* 0x0000000a34347981 */ /* 0x000f22000c1e1b00 */
[----:B0-----:R-:W-:-:S05]  /*0d20*/  @P5 IMAD.WIDE.U32 R54, R45, 0x4, R54 ;  /* 0x000000042d365825 */ /* 0x001fca00078e0036 */
[----:B------:R-:W5:Y:S01]  /*0d30*/  @P5 LDG.E R99, desc[UR10][R54.64] ;  /* 0x0000000a36635981 */ /* 0x000f62000c1e1900 */
[----:B------:R-:W-:-:S13]  /*0d40*/  ISETP.NE.AND.EX P0, PT, RZ, UR17, PT, P0 ;  /* 0x00000011ff007c0c */ /* 0x000fda000bf05300 */
[----:B------:R-:W0:Y:S01]  /*0d50*/  @P0 LDC.64 R50, c[0x0][0x438] ;  /* 0x00010e00ff320b82 */ /* 0x000e220000000a00 */
[----:B--2---:R-:W-:-:S05]  /*0d60*/  IMAD.WIDE.U32 R48, R45, 0x4, R58 ;  /* 0x000000042d307825 */ /* 0x004fca00078e003a */
[----:B------:R1:W5:Y:S01]  /*0d70*/  LDG.E R124, desc[UR10][R48.64] ;  /* 0x0000000a307c7981 */ /* 0x000362000c1e1900 */
[----:B------:R-:W-:Y:S02]  /*0d80*/  IMAD.U32 R144, R81, 0x10000, RZ ;  /* 0x0001000051907824 */ /* 0x000fe400078e00ff */
[----:B0-----:R-:W-:-:S05]  /*0d90*/  @P0 IMAD.WIDE.U32 R50, R45, 0x8, R50 ;  /* 0x000000082d320825 */ /* 0x001fca00078e0032 */
[----:B------:R0:W5:Y:S01]  /*0da0*/  @P0 LDG.E.64 R62, desc[UR10][R50.64] ;  /* 0x0000000a323e0981 */ /* 0x000162000c1e1b00 */
[----:B------:R-:W-:Y:S02]  /*0db0*/  IMAD.U32 R148, R83, 0x10000, RZ ;  /* 0x0001000053947824 */ /* 0x000fe400078e00ff */
[----:B------:R-:W-:Y:S02]  /*0dc0*/  IMAD.U32 R147, R84, 0x10000, RZ ;  /* 0x0001000054937824 */ /* 0x000fe400078e00ff */
[----:B------:R-:W-:Y:S02]  /*0dd0*/  VIADD R45, R45, 0x100 ;  /* 0x000001002d2d7836 */ /* 0x000fe40000000000 */
[----:B---3--:R-:W-:Y:S01]  /*0de0*/  IMAD.MOV.U32 R58, RZ, RZ, R56 ;  /* 0x000000ffff3a7224 */ /* 0x008fe200078e0038 */
[--C-:B------:R-:W-:Y:S01]  /*0df0*/  SHF.R.U64 R141, R56, 0x10, R57.reuse ;  /* 0x00000010388d7819 */ /* 0x100fe20000001239 */
[--C-:B------:R-:W-:Y:S01]  /*0e00*/  IMAD.MOV.U32 R59, RZ, RZ, R57.reuse ;  /* 0x000000ffff3b7224 */ /* 0x100fe200078e0039 */
[----:B------:R-:W-:Y:S01]  /*0e10*/  SHF.R.U32.HI R145, RZ, 0x10, R57 ;  /* 0x00000010ff917819 */ /* 0x000fe20000011639 */
[----:B----4-:R-:W-:Y:S01]  /*0e20*/  IMAD.MOV.U32 R56, RZ, RZ, R52 ;  /* 0x000000ffff387224 */ /* 0x010fe200078e0034 */
[----:B------:R-:W-:-:S03]  /*0e30*/  SHF.R.U64 R143, R52, 0x10, R53 ;  /* 0x00000010348f7819 */ /* 0x000fc60000001235 */
[----:B------:R-:W-:-:S04]  /*0e40*/  IMAD.U32 R57, R56, 0x10000, RZ ;  /* 0x0001000038397824 */ /* 0x000fc800078e00ff */
[----:B-1----:R-:W-:Y:S01]  /*0e50*/  FADD.FTZ R48, -R44, R57 ;  /* 0x000000392c307221 */ /* 0x002fe20000010100 */
[----:B0-----:R-:W-:Y:S02]  /*0e60*/  IMAD.U32 R51, R143, 0x10000, RZ ;  /* 0x000100008f337824 */ /* 0x001fe400078e00ff */
[----:B------:R-:W-:Y:S02]  /*0e70*/  IMAD.U32 R50, R141, 0x10000, RZ ;  /* 0x000100008d327824 */ /* 0x000fe400078e00ff */
[----:B-----5:R-:W-:Y:S01]  /*0e80*/  FMUL.FTZ R141, R133, R48 ;  /* 0x00000030858d7220 */ /* 0x020fe20000410000 */
[----:B------:R-:W-:Y:S02]  /*0e90*/  IMAD.U32 R49, R58, 0x10000, RZ ;  /* 0x000100003a317824 */ /* 0x000fe400078e00ff */
[----:B------:R-:W-:Y:S02]  /*0ea0*/  IMAD.MOV.U32 R56, RZ, RZ, R53 ;  /* 0x000000ffff387224 */ /* 0x000fe400078e0035 */
[----:B------:R-:W-:Y:S01]  /*0eb0*/  FADD.FTZ R146, -R44, R51 ;  /* 0x000000332c927221 */ /* 0x000fe20000010100 */
[-C--:B------:R-:W-:Y:S01]  /*0ec0*/  FMUL.FTZ R144, R144, R49.reuse ;  /* 0x0000003190907220 */ /* 0x080fe20000410000 */
[----:B------:R-:W-:Y:S01]  /*0ed0*/  FADD.FTZ R16, R16, R49 ;  /* 0x0000003110107221 */ /* 0x000fe20000010000 */
[----:B------:R-:W-:Y:S01]  /*0ee0*/  FFMA.FTZ R36, R141, R49, R36 ;  /* 0x000000318d247223 */ /* 0x000fe20000010024 */
[----:B------:R-:W-:-:S02]  /*0ef0*/  IMAD.U32 R49, R56, 0x10000, RZ ;  /* 0x0001000038317824 */ /* 0x000fc400078e00ff */
[----:B------:R-:W-:Y:S01]  /*0f00*/  FMUL.FTZ R146, R133, R146 ;  /* 0x0000009285927220 */ /* 0x000fe20000410000 */
[----:B------:R-:W-:Y:S01]  /*0f10*/  IMAD.U32 R143, R82, 0x10000, RZ ;  /* 0x00010000528f7824 */ /* 0x000fe200078e00ff */
[----:B------:R-:W-:Y:S01]  /*0f20*/  SHF.R.U32.HI R52, RZ, 0x10, R53 ;  /* 0x00000010ff347819 */ /* 0x000fe20000011635 */
[----:B------:R-:W-:Y:S01]  /*0f30*/  FADD.FTZ R48, -R44, R49 ;  /* 0x000000312c307221 */ /* 0x000fe20000010100 */
[----:B------:R-:W-:Y:S01]  /*0f40*/  FADD.FTZ R17, R17, R50 ;  /* 0x0000003211117221 */ /* 0x000fe20000010000 */
[-C--:B------:R-:W-:Y:S01]  /*0f50*/  FMUL.FTZ R143, R143, R50.reuse ;  /* 0x000000328f8f7220 */ /* 0x080fe20000410000 */
[----:B------:R-:W-:Y:S01]  /*0f60*/  FFMA.FTZ R37, R146, R50, R37 ;  /* 0x0000003292257223 */ /* 0x000fe20000010025 */
[----:B------:R-:W-:Y:S02]  /*0f70*/  IMAD.U32 R50, R145, 0x10000, RZ ;  /* 0x0001000091327824 */ /* 0x000fe400078e00ff */
[----:B------:R-:W-:Y:S01]  /*0f80*/  FMUL.FTZ R145, R133, R48 ;  /* 0x0000003085917220 */ /* 0x000fe20000410000 */
[----:B------:R-:W-:-:S02]  /*0f90*/  IMAD.U32 R49, R52, 0x10000, RZ ;  /* 0x0001000034317824 */ /* 0x000fc400078e00ff */
[----:B------:R-:W-:Y:S01]  /*0fa0*/  FADD.FTZ R48, R47, R144 ;  /* 0x000000902f307221 */ /* 0x000fe20000010000 */
[----:B------:R-:W-:Y:S02]  /*0fb0*/  IMAD.U32 R59, R59, 0x10000, RZ ;  /* 0x000100003b3b7824 */ /* 0x000fe400078e00ff */
[----:B------:R-:W-:Y:S01]  /*0fc0*/  FFMA.FTZ R47, R141, R144, R46 ;  /* 0x000000908d2f7223 */ /* 0x000fe2000001002e */
[----:B------:R-:W-:Y:S01]  /*0fd0*/  FADD.FTZ R150, -R44, R49 ;  /* 0x000000312c967221 */ /* 0x000fe20000010100 */
[----:B------:R-:W-:Y:S01]  /*0fe0*/  FADD.FTZ R49, R48, R143 ;  /* 0x0000008f30317221 */ /* 0x000fe20000010000 */
[----:B------:R-:W-:Y:S01]  /*0ff0*/  FMUL.FTZ R148, R148, R59 ;  /* 0x0000003b94947220 */ /* 0x000fe20000410000 */
        /* <DEDUP_REMOVED lines=11> */
.L_x_414:
[----:B------:R-:W-:Y:S05]  /*10b0*/  BSYNC.RECONVERGENT B0 ;  /* 0x0000000000007941 */ /* 0x000fea0003800200 */
.L_x_413:
[----:B------:R-:W-:Y:S04]  /*10c0*/  BSSY.RECONVERGENT B0, `(.L_x_415) ;  /* 0x0000046000007945 */ /* 0x000fe80003800200 */
[----:B------:R-:W-:Y:S05]  /*10d0*/  @!P2 BRA `(.L_x_416) ;  /* 0x000000040010a947 */ /* 0x000fea0003800000 */
[----:B------:R-:W0:Y:S08]  /*10e0*/  LDC.64 R48, c[0x0][0x428] ;  /* 0x00010a00ff307b82 */ /* 0x000e300000000a00 */
[----:B------:R-:W1:Y:S01]  /*10f0*/  LDC.64 R50, c[0x0][0x3a8] ;  /* 0x0000ea00ff327b82 */ /* 0x000e620000000a00 */
[----:B------:R-:W-:-:S04]  /*1100*/  ISETP.NE.U32.AND P5, PT, RZ, UR12, PT ;  /* 0x0000000cff007c0c */ /* 0x000fc8000bfa5070 */
[----:B------:R-:W-:-:S03]  /*1110*/  ISETP.NE.AND.EX P5, PT, RZ, UR13, PT, P5 ;  /* 0x0000000dff007c0c */ /* 0x000fc6000bfa5350 */
[----:B------:R-:W2:Y:S01]  /*1120*/  LDC.64 R54, c[0x0][0x3b0] ;  /* 0x0000ec00ff367b82 */ /* 0x000ea20000000a00 */
[----:B0-----:R-:W-:-:S09]  /*1130*/  IMAD.WIDE.U32 R48, R45, 0x8, R48 ;  /* 0x000000082d307825 */ /* 0x001fd200078e0030 */
[----:B------:R-:W0:Y:S01]  /*1140*/  @P5 LDC.64 R56, c[0x0][0x3b8] ;  /* 0x0000ee00ff385b82 */ /* 0x000e220000000a00 */
[----:B------:R-:W3:Y:S01]  /*1150*/  LDG.E.64 R48, desc[UR10][R48.64] ;  /* 0x0000000a30307981 */ /* 0x000ee2000c1e1b00 */
[----:B-1----:R-:W-:-:S06]  /*1160*/  IMAD.WIDE.U32 R52, R45, 0x8, R50 ;  /* 0x000000082d347825 */ /* 0x002fcc00078e0032 */
[----:B------:R-:W4:Y:S01]  /*1170*/  LDG.E.64 R52, desc[UR10][R52.64] ;  /* 0x0000000a34347981 */ /* 0x000f22000c1e1b00 */
[----:B--2---:R-:W-:-:S05]  /*1180*/  IMAD.WIDE.U32 R54, R45, 0x4, R54 ;  /* 0x000000042d367825 */ /* 0x004fca00078e0036 */
[----:B------:R-:W5:Y:S01]  /*1190*/  LDG.E R102, desc[UR10][R54.64] ;  /* 0x0000000a36667981 */ /* 0x000f62000c1e1900 */
[----:B0-----:R-:W-:-:S05]  /*11a0*/  @P5 IMAD.WIDE.U32 R56, R45, 0x4, R56 ;  /* 0x000000042d385825 */ /* 0x001fca00078e0038 */
[----:B------:R-:W5:Y:S01]  /*11b0*/  @P5 LDG.E R101, desc[UR10][R56.64] ;  /* 0x0000000a38655981 */ /* 0x000f62000c1e1900 */
[----:B------:R-:W-:-:S04]  /*11c0*/  ISETP.NE.U32.AND P0, PT, RZ, UR16, PT ;  /* 0x00000010ff007c0c */ /* 0x000fc8000bf05070 */
[----:B------:R-:W-:-:S13]  /*11d0*/  ISETP.NE.AND.EX P0, PT, RZ, UR17, PT, P0 ;  /* 0x00000011ff007c0c */ /* 0x000fda000bf05300 */
[----:B------:R-:W0:Y:S01]  /*11e0*/  @P0 LDC.64 R50, c[0x0][0x438] ;  /* 0x00010e00ff320b82 */ /* 0x000e220000000a00 */
[----:B------:R-:W-:Y:S02]  /*11f0*/  IMAD.U32 R104, R85, 0x10000, RZ ;  /* 0x0001000055687824 */ /* 0x000fe400078e00ff */
[----:B------:R-:W-:Y:S02]  /*1200*/  IMAD.U32 R108, R87, 0x10000, RZ ;  /* 0x00010000576c7824 */ /* 0x000fe400078e00ff */
[----:B0-----:R-:W-:-:S05]  /*1210*/  @P0 IMAD.WIDE.U32 R50, R45, 0x8, R50 ;  /* 0x000000082d320825 */ /* 0x001fca00078e0032 */
[----:B------:R0:W5:Y:S01]  /*1220*/  @P0 LDG.E.64 R64, desc[UR10][R50.64] ;  /* 0x0000000a32400981 */ /* 0x000162000c1e1b00 */
[----:B------:R-:W-:Y:S02]  /*1230*/  IMAD.U32 R109, R88, 0x10000, RZ ;  /* 0x00010000586d7824 */ /* 0x000fe400078e00ff */
[----:B------:R-:W-:Y:S02]  /*1240*/  VIADD R45, R45, 0x100 ;  /* 0x000001002d2d7836 */ /* 0x000fe40000000000 */
[----:B---3--:R-:W-:Y:S01]  /*1250*/  IMAD.MOV.U32 R58, RZ, RZ, R48 ;  /* 0x000000ffff3a7224 */ /* 0x008fe200078e0030 */
[--C-:B------:R-:W-:Y:S01]  /*1260*/  SHF.R.U64 R103, R48, 0x10, R49.reuse ;  /* 0x0000001030677819 */ /* 0x100fe20000001231 */
[--C-:B------:R-:W-:Y:S01]  /*1270*/  IMAD.MOV.U32 R107, RZ, RZ, R49.reuse ;  /* 0x000000ffff6b7224 */ /* 0x100fe200078e0031 */
[----:B------:R-:W-:Y:S01]  /*1280*/  SHF.R.U32.HI R110, RZ, 0x10, R49 ;  /* 0x00000010ff6e7819 */ /* 0x000fe20000011631 */
[----:B----4-:R-:W-:Y:S01]  /*1290*/  IMAD.MOV.U32 R48, RZ, RZ, R52 ;  /* 0x000000ffff307224 */ /* 0x010fe200078e0034 */
[--C-:B------:R-:W-:Y:S01]  /*12a0*/  SHF.R.U64 R105, R52, 0x10, R53.reuse ;  /* 0x0000001034697819 */ /* 0x100fe20000001235 */
[----:B------:R-:W-:-:S02]  /*12b0*/  IMAD.MOV.U32 R59, RZ, RZ, R53 ;  /* 0x000000ffff3b7224 */ /* 0x000fc400078e0035 */
[----:B------:R-:W-:Y:S02]  /*12c0*/  IMAD.U32 R49, R48, 0x10000, RZ ;  /* 0x0001000030317824 */ /* 0x000fe400078e00ff */
[----:B0-----:R-:W-:Y:S02]  /*12d0*/  IMAD.U32 R51, R105, 0x10000, RZ ;  /* 0x0001000069337824 */ /* 0x001fe400078e00ff */
[----:B------:R-:W-:Y:S01]  /*12e0*/  FADD.FTZ R48, -R44, R49 ;  /* 0x000000312c307221 */ /* 0x000fe20000010100 */
[----:B------:R-:W-:Y:S02]  /*12f0*/  IMAD.U32 R59, R59, 0x10000, RZ ;  /* 0x000100003b3b7824 */ /* 0x000fe400078e00ff */
[----:B------:R-:W-:Y:S02]  /*1300*/  IMAD.U32 R49, R58, 0x10000, RZ ;  /* 0x000100003a317824 */ /* 0x000fe400078e00ff */
[----:B------:R-:W-:Y:S02]  /*1310*/  IMAD.U32 R50, R103, 0x10000, RZ ;  /* 0x0001000067327824 */ /* 0x000fe400078e00ff */
[----:B-----5:R-:W-:Y:S01]  /*1320*/  FMUL.FTZ R103, R133, R48 ;  /* 0x0000003085677220 */ /* 0x020fe20000410000 */
[C---:B------:R-:W-:Y:S01]  /*1330*/  FADD.FTZ R106, -R44.reuse, R51 ;  /* 0x000000332c6a7221 */ /* 0x040fe20000010100 */
[----:B------:R-:W-:Y:S01]  /*1340*/  FADD.FTZ R48, -R44, R59 ;  /* 0x0000003b2c307221 */ /* 0x000fe20000010100 */
[----:B------:R-:W-:Y:S01]  /*1350*/  SHF.R.U32.HI R52, RZ, 0x10, R53 ;  /* 0x00000010ff347819 */ /* 0x000fe20000011635 */
[----:B------:R-:W-:Y:S01]  /*1360*/  FMUL.FTZ R104, R104, R49 ;  /* 0x0000003168687220 */ /* 0x000fe20000410000 */
[----:B------:R-:W-:-:S02]  /*1370*/  IMAD.U32 R105, R86, 0x10000, RZ ;  /* 0x0001000056697824 */ /* 0x000fc400078e00ff */
[----:B------:R-:W-:Y:S01]  /*1380*/  FADD.FTZ R12, R12, R49 ;  /* 0x000000310c0c7221 */ /* 0x000fe20000010000 */
[----:B------:R-:W-:Y:S01]  /*1390*/  FFMA.FTZ R32, R103, R49, R32 ;  /* 0x0000003167207223 */ /* 0x000fe20000010020 */
[----:B------:R-:W-:Y:S02]  /*13a0*/  IMAD.U32 R49, R107, 0x10000, RZ ;  /* 0x000100006b317824 */ /* 0x000fe400078e00ff */
[C---:B------:R-:W-:Y:S01]  /*13b0*/  FMUL.FTZ R106, R133.reuse, R106 ;  /* 0x0000006a856a7220 */ /* 0x040fe20000410000 */
[----:B------:R-:W-:Y:S01]  /*13c0*/  FMUL.FTZ R107, R133, R48 ;  /* 0x00000030856b7220 */ /* 0x000fe20000410000 */
[----:B------:R-:W-:Y:S01]  /*13d0*/  FADD.FTZ R48, R47, R104 ;  /* 0x000000682f307221 */ /* 0x000fe20000010000 */
[----:B------:R-:W-:Y:S01]  /*13e0*/  FMUL.FTZ R105, R105, R50 ;  /* 0x0000003269697220 */ /* 0x000fe20000410000 */
[----:B------:R-:W-:Y:S02]  /*13f0*/  IMAD.U32 R51, R52, 0x10000, RZ ;  /* 0x0001000034337824 */ /* 0x000fe400078e00ff */
[----:B------:R-:W-:Y:S01]  /*1400*/  FFMA.FTZ R47, R103, R104, R46 ;  /* 0x00000068672f7223 */ /* 0x000fe2000001002e */
[----:B------:R-:W-:Y:S01]  /*1410*/  FADD.FTZ R13, R13, R50 ;  /* 0x000000320d0d7221 */ /* 0x000fe20000010000 */
[----:B------:R-:W-:Y:S01]  /*1420*/  FFMA.FTZ R33, R106, R50, R33 ;  /* 0x000000326a217223 */ /* 0x000fe20000010021 */
[----:B------:R-:W-:-:S02]  /*1430*/  IMAD.U32 R50, R110, 0x10000, RZ ;  /* 0x000100006e327824 */ /* 0x000fc400078e00ff */
[-C--:B------:R-:W-:Y:S01]  /*1440*/  FMUL.FTZ R108, R108, R49.reuse ;  /* 0x000000316c6c7220 */ /* 0x080fe20000410000 */
[----:B------:R-:W-:Y:S01]  /*1450*/  FADD.FTZ R14, R14, R49 ;  /* 0x000000310e0e7221 */ /* 0x000fe20000010000 */
[----:B------:R-:W-:Y:S01]  /*1460*/  FFMA.FTZ R34, R107, R49, R34 ;  /* 0x000000316b227223 */ /* 0x000fe20000010022 */
[----:B------:R-:W-:Y:S01]  /*1470*/  FADD.FTZ R110, -R44, R51 ;  /* 0x000000332c6e7221 */ /* 0x000fe20000010100 */
        /* <DEDUP_REMOVED lines=9> */
[----:B------:R-:W-:-:S07]  /*1510*/  FFMA.FTZ R46, R110, R109, R46 ;  /* 0x0000006d6e2e7223 */ /* 0x000fce000001002e */
.L_x_416:
[----:B------:R-:W-:Y:S05]  /*1520*/  BSYNC.RECONVERGENT B0 ;  /* 0x0000000000007941 */ /* 0x000fea0003800200 */
.L_x_415:
        /* <DEDUP_REMOVED lines=70> */
.L_x_418:
[----:B------:R-:W-:Y:S05]  /*1990*/  BSYNC.RECONVERGENT B0 ;  /* 0x0000000000007941 */ /* 0x000fea0003800200 */
.L_x_417:
[----:B------:R-:W-:Y:S04]  /*19a0*/  BSSY.RECONVERGENT B0, `(.L_x_419) ;  /* 0x0000045000007945 */ /* 0x000fe80003800200 */
[----:B------:R-:W-:Y:S05]  /*19b0*/  @!P4 BRA `(.L_x_420) ;  /* 0x00000004000cc947 */ /* 0x000fea0003800000 */
[----:B------:R-:W0:Y:S08]  /*19c0*/  LDC.64 R52, c[0x0][0x3a8] ;  /* 0x0000ea00ff347b82 */ /* 0x000e300000000a00 */
[----:B------:R-:W1:Y:S01]  /*19d0*/  LDC.64 R48, c[0x0][0x428] ;  /* 0x00010a00ff307b82 */ /* 0x000e620000000a00 */
[----:B------:R-:W-:Y:S02]  /*19e0*/  ISETP.NE.U32.AND P0, PT, RZ, UR16, PT ;  /* 0x00000010ff007c0c */ /* 0x000fe4000bf05070 */
[----:B------:R-:W-:-:S05]  /*19f0*/  ISETP.NE.U32.AND P5, PT, RZ, UR12, PT ;  /* 0x0000000cff007c0c */ /* 0x000fca000bfa5070 */
[----:B------:R-:W2:Y:S01]  /*1a00*/  LDC.64 R54, c[0x0][0x3b0] ;  /* 0x0000ec00ff367b82 */ /* 0x000ea20000000a00 */
[----:B0-----:R-:W-:-:S06]  /*1a10*/  IMAD.WIDE.U32 R52, R45, 0x8, R52 ;  /* 0x000000082d347825 */ /* 0x001fcc00078e0034 */
[----:B------:R-:W3:Y:S01]  /*1a20*/  LDG.E.64 R52, desc[UR10][R52.64] ;  /* 0x0000000a34347981 */ /* 0x000ee2000c1e1b00 */
[----:B-1----:R-:W-:-:S05]  /*1a30*/  IMAD.WIDE.U32 R48, R45, 0x8, R48 ;  /* 0x000000082d307825 */ /* 0x002fca00078e0030 */
[----:B------:R0:W4:Y:S01]  /*1a40*/  LDG.E.64 R56, desc[UR10][R48.64] ;  /* 0x0000000a30387981 */ /* 0x000122000c1e1b00 */
[----:B------:R-:W-:Y:S02]  /*1a50*/  ISETP.NE.AND.EX P0, PT, RZ, UR17, PT, P0 ;  /* 0x00000011ff007c0c */ /* 0x000fe4000bf05300 */
[----:B------:R-:W-:-:S11]  /*1a60*/  ISETP.NE.AND.EX P5, PT, RZ, UR13, PT, P5 ;  /* 0x0000000dff007c0c */ /* 0x000fd6000bfa5350 */
[----:B------:R-:W1:Y:S08]  /*1a70*/  @P0 LDC.64 R50, c[0x0][0x438] ;  /* 0x00010e00ff320b82 */ /* 0x000e700000000a00 */
[----:B------:R-:W0:Y:S01]  /*1a80*/  @P5 LDC.64 R58, c[0x0][0x3b8] ;  /* 0x0000ee00ff3a5b82 */ /* 0x000e220000000a00 */
[----:B--2---:R-:W-:-:S05]  /*1a90*/  IMAD.WIDE.U32 R54, R45, 0x4, R54 ;  /* 0x000000042d367825 */ /* 0x004fca00078e0036 */
[----:B------:R-:W5:Y:S01]  /*1aa0*/  LDG.E R122, desc[UR10][R54.64] ;  /* 0x0000000a367a7981 */ /* 0x000f62000c1e1900 */
[----:B-1----:R-:W-:-:S05]  /*1ab0*/  @P0 IMAD.WIDE.U32 R50, R45, 0x8, R50 ;  /* 0x000000082d320825 */ /* 0x002fca00078e0032 */
[----:B------:R1:W5:Y:S01]  /*1ac0*/  @P0 LDG.E.64 R68, desc[UR10][R50.64] ;  /* 0x0000000a32440981 */ /* 0x000362000c1e1b00 */
[----:B0-----:R-:W-:-:S04]  /*1ad0*/  @P5 IMAD.WIDE.U32 R48, R45, 0x4, R58 ;  /* 0x000000042d305825 */ /* 0x001fc800078e003a */
[----:B------:R-:W-:Y:S01]  /*1ae0*/  IMAD.U32 R126, R93, 0x10000, RZ ;  /* 0x000100005d7e7824 */ /* 0x000fe200078e00ff */
[----:B------:R0:W5:Y:S01]  /*1af0*/  @P5 LDG.E R121, desc[UR10][R48.64] ;  /* 0x0000000a30795981 */ /* 0x000162000c1e1900 */
[----:B------:R-:W-:Y:S02]  /*1b00*/  IMAD.U32 R127, R94, 0x10000, RZ ;  /* 0x000100005e7f7824 */ /* 0x000fe400078e00ff */
[----:B------:R-:W-:Y:S01]  /*1b10*/  IMAD.U32 R130, R96, 0x10000, RZ ;  /* 0x0001000060827824 */ /* 0x000fe200078e00ff */
[--C-:B---3--:R-:W-:Y:S01]  /*1b20*/  SHF.R.U64 R125, R52, 0x10, R53.reuse ;  /* 0x00000010347d7819 */ /* 0x108fe20000001235 */
[----:B------:R-:W-:Y:S01]  /*1b30*/  IMAD.MOV.U32 R45, RZ, RZ, R52 ;  /* 0x000000ffff2d7224 */ /* 0x000fe200078e0034 */
[----:B------:R-:W-:-:S03]  /*1b40*/  SHF.R.U32.HI R52, RZ, 0x10, R53 ;  /* 0x00000010ff347819 */ /* 0x000fc60000011635 */
[----:B-1----:R-:W-:Y:S02]  /*1b50*/  IMAD.U32 R51, R125, 0x10000, RZ ;  /* 0x000100007d337824 */ /* 0x002fe400078e00ff */
[----:B----4-:R-:W-:Y:S01]  /*1b60*/  IMAD.MOV.U32 R58, RZ, RZ, R56 ;  /* 0x000000ffff3a7224 */ /* 0x010fe200078e0038 */
[----:B------:R-:W-:Y:S01]  /*1b70*/  SHF.R.U64 R129, R56, 0x10, R57 ;  /* 0x0000001038817819 */ /* 0x000fe20000001239 */
[----:B------:R-:W-:Y:S02]  /*1b80*/  IMAD.MOV.U32 R56, RZ, RZ, R53 ;  /* 0x000000ffff387224 */ /* 0x000fe400078e0035 */
[----:B------:R-:W-:Y:S02]  /*1b90*/  IMAD.U32 R45, R45, 0x10000, RZ ;  /* 0x000100002d2d7824 */ /* 0x000fe400078e00ff */
[----:B------:R-:W-:Y:S01]  /*1ba0*/  FADD.FTZ R128, -R44, R51 ;  /* 0x000000332c807221 */ /* 0x000fe20000010100 */
[----:B------:R-:W-:Y:S02]  /*1bb0*/  IMAD.U32 R53, R56, 0x10000, RZ ;  /* 0x0001000038357824 */ /* 0x000fe400078e00ff */
[----:B------:R-:W-:-:S02]  /*1bc0*/  IMAD.U32 R55, R52, 0x10000, RZ ;  /* 0x0001000034377824 */ /* 0x000fc400078e00ff */
[----:B0-----:R-:W-:Y:S01]  /*1bd0*/  FADD.FTZ R48, -R44, R45 ;  /* 0x0000002d2c307221 */ /* 0x001fe20000010100 */
[----:B------:R-:W-:Y:S02]  /*1be0*/  IMAD.U32 R49, R58, 0x10000, RZ ;  /* 0x000100003a317824 */ /* 0x000fe400078e00ff */
[C---:B------:R-:W-:Y:S01]  /*1bf0*/  FADD.FTZ R50, -R44.reuse, R53 ;  /* 0x000000352c327221 */ /* 0x040fe20000010100 */
[----:B------:R-:W-:Y:S01]  /*1c00*/  FADD.FTZ R132, -R44, R55 ;  /* 0x000000372c847221 */ /* 0x000fe20000010100 */
[----:B------:R-:W-:Y:S02]  /*1c10*/  IMAD.U32 R44, R129, 0x10000, RZ ;  /* 0x00010000812c7824 */ /* 0x000fe400078e00ff */
[C---:B-----5:R-:W-:Y:S01]  /*1c20*/  FMUL.FTZ R128, R133.reuse, R128 ;  /* 0x0000008085807220 */ /* 0x060fe20000410000 */
[--C-:B------:R-:W-:Y:S02]  /*1c30*/  IMAD.MOV.U32 R59, RZ, RZ, R57.reuse ;  /* 0x000000ffff3b7224 */ /* 0x100fe400078e0039 */
[----:B------:R-:W-:Y:S01]  /*1c40*/  FMUL.FTZ R125, R133, R48 ;  /* 0x00000030857d7220 */ /* 0x000fe20000410000 */
[----:B------:R-:W-:Y:S01]  /*1c50*/  FMUL.FTZ R126, R126, R49 ;  /* 0x000000317e7e7220 */ /* 0x000fe20000410000 */
[----:B------:R-:W-:Y:S01]  /*1c60*/  SHF.R.U32.HI R57, RZ, 0x10, R57 ;  /* 0x00000010ff397819 */ /* 0x000fe20000011639 */
[-C--:B------:R-:W-:Y:S01]  /*1c70*/  FMUL.FTZ R127, R127, R44.reuse ;  /* 0x0000002c7f7f7220 */ /* 0x080fe20000410000 */
[----:B------:R-:W-:Y:S01]  /*1c80*/  FADD.FTZ R5, R5, R44 ;  /* 0x0000002c05057221 */ /* 0x000fe20000010000 */
[----:B------:R-:W-:Y:S01]  /*1c90*/  FFMA.FTZ R25, R128, R44, R25 ;  /* 0x0000002c80197223 */ /* 0x000fe20000010019 */
[----:B------:R-:W-:-:S02]  /*1ca0*/  IMAD.U32 R129, R95, 0x10000, RZ ;  /* 0x000100005f817824 */ /* 0x000fc400078e00ff */
[----:B------:R-:W-:Y:S01]  /*1cb0*/  FADD.FTZ R44, R47, R126 ;  /* 0x0000007e2f2c7221 */ /* 0x000fe20000010000 */
[----:B------:R-:W-:Y:S02]  /*1cc0*/  IMAD.U32 R59, R59, 0x10000, RZ ;  /* 0x000100003b3b7824 */ /* 0x000fe400078e00ff */
[----:B------:R-:W-:Y:S01]  /*1cd0*/  FFMA.FTZ R45, R125, R126, R46 ;  /* 0x0000007e7d2d7223 */ /* 0x000fe2000001002e */
[----:B------:R-:W-:Y:S02]  /*1ce0*/  IMAD.U32 R48, R57, 0x10000, RZ ;  /* 0x0001000039307824 */ /* 0x000fe400078e00ff */
[----:B------:R-:W-:Y:S01]  /*1cf0*/  FMUL.FTZ R131, R133, R50 ;  /* 0x0000003285837220 */ /* 0x000fe20000410000 */
[----:B------:R-:W-:Y:S01]  /*1d00*/  FMUL.FTZ R129, R129, R59 ;  /* 0x0000003b81817220 */ /* 0x000fe20000410000 */
        /* <DEDUP_REMOVED lines=13> */
[----:B------:R-:W-:-:S07]  /*1de0*/  FFMA.FTZ R46, R132, R130, R45 ;  /* 0x00000082842e7223 */ /* 0x000fce000001002d */
.L_x_420:
[----:B------:R-:W-:Y:S05]  /*1df0*/  BSYNC.RECONVERGENT B0 ;  /* 0x0000000000007941 */ /* 0x000fea0003800200 */
.L_x_419:
        /* <DEDUP_REMOVED lines=32> */
.L_x_422:
[----:B------:R-:W-:Y:S05]  /*2000*/  BSYNC.RECONVERGENT B0 ;  /* 0x0000000000007941 */ /* 0x000fea0003800200 */
.L_x_421:
[----:B------:R-:W1:Y:S08]  /*2010*/  S2UR UR5, SR_CgaCtaId ;  /* 0x00000000000579c3 */ /* 0x000e700000008800 */
[----:B------:R-:W-:Y:S06]  /*2020*/  BAR.SYNC.DEFER_BLOCKING 0x0 ;  /* 0x0000000000007b1d */ /* 0x000fec0000010000 */
[----:B------:R-:W-:Y:S01]  /*2030*/  UMOV UR4, 0x400 ;  /* 0x0000040000047882 */ /* 0x000fe20000000000 */
[----:B------:R-:W-:Y:S01]  /*2040*/  BSSY.RECONVERGENT B0, `(.L_x_423) ;  /* 0x00001ca000007945 */ /* 0x000fe20003800200 */
[----:B-1----:R-:W-:-:S04]  /*2050*/  ULEA UR4, UR5, UR4, 0x18 ;  /* 0x0000000405047291 */ /* 0x002fc8000f8ec0ff */
[----:B------:R-:W-:Y:S02]  /*2060*/  UIADD3 UR5, UPT, UPT, UR4, 0x5040, URZ ;  /* 0x0000504004057890 */ /* 0x000fe4000fffe0ff */
[----:B------:R-:W-:Y:S02]  /*2070*/  @!UP1 UIADD3 UR5, UPT, UPT, UR4, 0x5000, URZ ;  /* 0x0000500004059890 */ /* 0x000fe4000fffe0ff */
[----:B------:R-:W-:Y:S02]  /*2080*/  UIADD3 UR8, UPT, UPT, UR4, 0x5050, URZ ;  /* 0x0000505004087890 */ /* 0x000fe4000fffe0ff */
[----:B------:R-:W-:-:S05]  /*2090*/  @!UP1 UIADD3 UR8, UPT, UPT, UR4, 0x5010, URZ ;  /* 0x0000501004089890 */ /* 0x000fca000fffe0ff */
        /* <DEDUP_REMOVED lines=8> */
[----:B0-----:R-:W-:-:S04]  /*2120*/  FADD.FTZ R151, RZ, R44 ;  /* 0x0000002cff977221 */ /* 0x001fc80000010000 */
[----:B------:R-:W-:Y:S01]  /*2130*/  FADD.FTZ R151, R46, R151 ;  /* 0x000000972e977221 */ /* 0x000fe20000010000 */
[----:B------:R-:W-:Y:S02]  /*2140*/  FADD.FTZ R46, RZ, R45 ;  /* 0x0000002dff2e7221 */ /* 0x000fe40000010000 */
[----:B------:R-:W0:Y:S01]  /*2150*/  LDC.64 R44, c[0x0][0x380] ;  /* 0x0000e000ff2c7b82 */ /* 0x000e220000000a00 */
[----:B-1----:R-:W-:Y:S01]  /*2160*/  FADD.FTZ R151, R151, R48 ;  /* 0x0000003097977221 */ /* 0x002fe20000010000 */
[----:B------:R-:W-:-:S03]  /*2170*/  FADD.FTZ R46, R47, R46 ;  /* 0x0000002e2f2e7221 */ /* 0x000fc60000010000 */
[----:B------:R-:W-:Y:S01]  /*2180*/  FADD.FTZ R151, R50, R151 ;  /* 0x0000009732977221 */ /* 0x000fe20000010000 */
[----:B------:R-:W-:Y:S02]  /*2190*/  FADD.FTZ R46, R46, R49 ;  /* 0x000000312e2e7221 */ /* 0x000fe40000010000 */
[----:B------:R-:W1:Y:S01]  /*21a0*/  LDC.U8 R47, c[0x0][0x410] ;  /* 0x00010400ff2f7b82 */ /* 0x000e620000000000 */
[----:B--2---:R-:W-:Y:S01]  /*21b0*/  FADD.FTZ R151, R151, R52 ;  /* 0x0000003497977221 */ /* 0x004fe20000010000 */
[----:B------:R-:W-:-:S03]  /*21c0*/  FADD.FTZ R46, R51, R46 ;  /* 0x0000002e332e7221 */ /* 0x000fc60000010000 */
[----:B------:R-:W-:Y:S01]  /*21d0*/  FADD.FTZ R151, R54, R151 ;  /* 0x0000009736977221 */ /* 0x000fe20000010000 */
[----:B------:R-:W-:-:S03]  /*21e0*/  FADD.FTZ R46, R46, R53 ;  /* 0x000000352e2e7221 */ /* 0x000fc60000010000 */
[----:B---3--:R-:W-:Y:S01]  /*21f0*/  FADD.FTZ R151, R151, R56 ;  /* 0x0000003897977221 */ /* 0x008fe20000010000 */
[----:B------:R-:W-:-:S03]  /*2200*/  FADD.FTZ R46, R55, R46 ;  /* 0x0000002e372e7221 */ /* 0x000fc60000010000 */
[----:B------:R-:W-:Y:S01]  /*2210*/  FADD.FTZ R58, R58, R151 ;  /* 0x000000973a3a7221 */ /* 0x000fe20000010000 */
[----:B------:R-:W-:Y:S01]  /*2220*/  FADD.FTZ R46, R46, R57 ;  /* 0x000000392e2e7221 */ /* 0x000fe20000010000 */
[----:B0-----:R-:W-:-:S03]  /*2230*/  IMAD.IADD R71, R71, 0x1, R44 ;  /* 0x0000000147477824 */ /* 0x001fc600078e022c */
[----:B------:R-:W-:Y:S02]  /*2240*/  FADD.FTZ R44, R59, R46 ;  /* 0x0000002e3b2c7221 */ /* 0x000fe40000010000 */
[----:B------:R-:W-:Y:S01]  /*2250*/  ISETP.GE.AND P0, PT, R71, R45, PT ;  /* 0x0000002d4700720c */ /* 0x000fe20003f06270 */
[----:B------:R-:W-:Y:S01]  /*2260*/  FMUL.FTZ R45, R58, UR9 ;  /* 0x000000093a2d7c20 */ /* 0x000fe20008410000 */
[----:B------:R-:W-:Y:S01]  /*2270*/  FMUL.FTZ R44, R44, UR9 ;  /* 0x000000092c2c7c20 */ /* 0x000fe20008410000 */
[----:B-1----:R-:W-:Y:S02]  /*2280*/  ISETP.NE.AND P5, PT, R47, RZ, PT ;  /* 0x000000ff2f00720c */ /* 0x002fe40003fa5270 */
[----:B------:R-:W-:Y:S02]  /*2290*/  P2R R56, PR, RZ, 0x1 ;  /* 0x00000001ff387803 */ /* 0x000fe40000000000 */
[----:B------:R-:W-:Y:S02]  /*22a0*/  ISETP.GE.U32.AND P0, PT, R0, 0x100, PT ;  /* 0x000001000000780c */ /* 0x000fe40003f06070 */
[----:B------:R-:W-:-:S11]  /*22b0*/  FSEL R45, R45, RZ, !P5 ;  /* 0x000000ff2d2d7208 */ /* 0x000fd60006800000 */
[----:B------:R-:W-:Y:S05]  /*22c0*/  @!P0 BRA `(.L_x_424) ;  /* 0x0000001800848947 */ /* 0x000fea0003800000 */
        /* <DEDUP_REMOVED lines=39> */
[C---:B------:R-:W-:Y:S02]  /*2540*/  PRMT R53, R48.reuse, 0x7632, R53 ;  /* 0x0000763230357816 */ /* 0x040fe40000000035 */
[----:B------:R-:W-:Y:S01]  /*2550*/  PRMT R50, R48, 0x7610, R50 ;  /* 0x0000761030327816 */ /* 0x000fe20000000032 */
[----:B------:R-:W-:Y:S06]  /*2560*/  BRA `(.L_x_428) ;  /* 0x0000001400607947 */ /* 0x000fec0003800000 */
.L_x_427:
        /* <DEDUP_REMOVED lines=17> */
[C---:B------:R-:W-:Y:S02]  /*2680*/  LOP3.LUT P6, RZ, R134.reuse, 0xff00, RZ, 0xc0, !PT ;  /* 0x0000ff0086ff7812 */ /* 0x040fe400078cc0ff */
[----:B------:R-:W-:Y:S02]  /*2690*/  F2FP.BF16.F32.PACK_AB R47, R47, R46 ;  /* 0x0000002e2f2f723e */ /* 0x000fe400000010ff */
[----:B------:R-:W-:Y:S02]  /*26a0*/  FSEL R49, R49, RZ, P6 ;  /* 0x000000ff31317208 */ /* 0x000fe40003000000 */
[----:B------:R-:W-:Y:S02]  /*26b0*/  LOP3.LUT P6, RZ, R134, 0xff0000, RZ, 0xc0, !PT ;  /* 0x00ff000086ff7812 */ /* 0x000fe400078cc0ff */
[----:B------:R-:W-:-:S02]  /*26c0*/  F2FP.BF16.F32.PACK_AB R49, R49, R48 ;  /* 0x000000303131723e */ /* 0x000fc400000010ff */
[----:B------:R-:W-:Y:S01]  /*26d0*/  FSEL R53, R51, RZ, P6 ;  /* 0x000000ff33357208 */ /* 0x000fe20003000000 */
[----:B------:R-:W-:Y:S01]  /*26e0*/  FMUL.FTZ R51, R52, UR14 ;  /* 0x0000000e34337c20 */ /* 0x000fe20008410000 */
[----:B------:R-:W-:Y:S02]  /*26f0*/  ISETP.GE.U32.AND P6, PT, R134, 0x1000000, PT ;  /* 0x010000008600780c */ /* 0x000fe40003fc6070 */
        /* <DEDUP_REMOVED lines=10> */
[----:B------:R-:W-:Y:S01]  /*27a0*/  PRMT R100, R55, 0x7610, R100 ;  /* 0x0000761037647816 */ /* 0x000fe20000000064 */
[----:B------:R-:W-:Y:S06]  /*27b0*/  BRA `(.L_x_428) ;  /* 0x0000001000cc7947 */ /* 0x000fec0003800000 */
.L_x_426:
        /* <DEDUP_REMOVED lines=41> */
[C---:B------:R-:W-:Y:S02]  /*2a50*/  PRMT R53, R48.reuse, 0x7632, R53 ;  /* 0x0000763230357816 */ /* 0x040fe40000000035 */
[----:B------:R-:W-:Y:S01]  /*2a60*/  PRMT R50, R48, 0x7610, R50 ;  /* 0x0000761030327816 */ /* 0x000fe20000000032 */
[----:B------:R-:W-:Y:S06]  /*2a70*/  BRA `(.L_x_428) ;  /* 0x00000010001c7947 */ /* 0x000fec0003800000 */
.L_x_429:
[----:B------:R-:W-:Y:S02]  /*2a80*/  IMAD.MOV.U32 R46, RZ, RZ, R60 ;  /* 0x000000ffff2e7224 */ /* 0x000fe400078e003c */
[-C--:B------:R-:W-:Y:S01]  /*2a90*/  FFMA.FTZ R47, R3, R44.reuse, R45 ;  /* 0x0000002c032f7223 */ /* 0x080fe2000001002d */
[----:B------:R-:W-:Y:S01]  /*2aa0*/  SHF.R.U64 R49, R60, 0x10, R61 ;  /* 0x000000103c317819 */ /* 0x000fe2000000123d */
[----:B------:R-:W-:Y:S01]  /*2ab0*/  FFMA.FTZ R51, R137, R44, R45 ;  /* 0x0000002c89337223 */ /* 0x000fe2000001002d */
[----:B------:R-:W-:Y:S02]  /*2ac0*/  IMAD.U32 R48, R46, 0x10000, RZ ;  /* 0x000100002e307824 */ /* 0x000fe400078e00ff */
[----:B------:R-:W-:Y:S01]  /*2ad0*/  FADD.FTZ R46, R136, -R47 ;  /* 0x8000002f882e7221 */ /* 0x000fe20000010000 */
[----:B------:R-:W-:Y:S01]  /*2ae0*/  LOP3.LUT P6, RZ, R134, 0xff, RZ, 0xc0, !PT ;  /* 0x000000ff86ff7812 */ /* 0x000fe200078cc0ff */
[----:B------:R-:W-:Y:S02]  /*2af0*/  IMAD.U32 R50, R49, 0x10000, RZ ;  /* 0x0001000031327824 */ /* 0x000fe400078e00ff */
[----:B-----5:R-:W-:Y:S01]  /*2b00*/  FFMA.FTZ R46, R133, R46, R48 ;  /* 0x0000002e852e7223 */ /* 0x020fe20000010030 */
[----:B------:R-:W-:-:S03]  /*2b10*/  FFMA.FTZ R48, R138, R44, R45 ;  /* 0x0000002c8a307223 */ /* 0x000fc6000001002d */
[----:B------:R-:W-:Y:S01]  /*2b20*/  FMUL.FTZ R47, R46, UR14 ;  /* 0x0000000e2e2f7c20 */ /* 0x000fe20008410000 */
[----:B------:R-:W-:-:S04]  /*2b30*/  FADD.FTZ R48, R135, -R48 ;  /* 0x8000003087307221 */ /* 0x000fc80000010000 */
        /* <DEDUP_REMOVED lines=9> */
[----:B------:R-:W-:Y:S01]  /*2bd0*/  FSEL R49, R49, RZ, P6 ;  /* 0x000000ff31317208 */ /* 0x000fe20003000000 */
[----:B------:R-:W-:Y:S01]  /*2be0*/  FFMA.FTZ R52, R142, R44, R45 ;  /* 0x0000002c8e347223 */ /* 0x000fe2000001002d */
[----:B------:R-:W-:Y:S01]  /*2bf0*/  LOP3.LUT P6, RZ, R134, 0xff0000, RZ, 0xc0, !PT ;  /* 0x00ff000086ff7812 */ /* 0x000fe200078cc0ff */
[----:B------:R-:W-:Y:S01]  /*2c00*/  FMUL.FTZ R51, R50, UR14 ;  /* 0x0000000e32337c20 */ /* 0x000fe20008410000 */
[----:B------:R-:W-:Y:S01]  /*2c10*/  F2FP.BF16.F32.PACK_AB R49, R49, R48 ;  /* 0x000000303131723e */ /* 0x000fe200000010ff */
[----:B------:R-:W-:Y:S01]  /*2c20*/  FADD.FTZ R52, R139, -R52 ;  /* 0x800000348b347221 */ /* 0x000fe20000010000 */
[----:B------:R-:W-:-:S02]  /*2c30*/  PRMT R76, R47, 0x7610, R76 ;  /* 0x000076102f4c7816 */ /* 0x000fc4000000004c */
[----:B------:R-:W-:Y:S02]  /*2c40*/  FSEL R53, R51, RZ, P6 ;  /* 0x000000ff33357208 */ /* 0x000fe40003000000 */
[----:B------:R-:W-:Y:S02]  /*2c50*/  SHF.R.U32.HI R51, RZ, 0x10, R61 ;  /* 0x00000010ff337819 */ /* 0x000fe4000001163d */
[----:B------:R-:W-:Y:S02]  /*2c60*/  ISETP.GE.U32.AND P6, PT, R134, 0x1000000, PT ;  /* 0x010000008600780c */ /* 0x000fe40003fc6070 */
[----:B------:R-:W-:Y:S01]  /*2c70*/  F2FP.BF16.F32.PACK_AB R53, R53, R50 ;  /* 0x000000323535723e */ /* 0x000fe200000010ff */
[----:B------:R-:W-:Y:S01]  /*2c80*/  IMAD.U32 R54, R51, 0x10000, RZ ;  /* 0x0001000033367824 */ /* 0x000fe200078e00ff */
[----:B------:R-:W-:Y:S02]  /*2c90*/  PRMT R46, R49, 0x7632, R46 ;  /* 0x00007632312e7816 */ /* 0x000fe4000000002e */
[----:B------:R-:W-:Y:S01]  /*2ca0*/  PRMT R50, R53, 0x7632, R50 ;  /* 0x0000763235327816 */ /* 0x000fe20000000032 */
[----:B------:R-:W-:Y:S01]  /*2cb0*/  FFMA.FTZ R52, R133, R52, R54 ;  /* 0x0000003485347223 */ /* 0x000fe20000010036 */
[----:B------:R-:W-:-:S02]  /*2cc0*/  PRMT R97, R53, 0x7610, R97 ;  /* 0x0000761035617816 */ /* 0x000fc40000000061 */
[----:B------:R-:W-:Y:S01]  /*2cd0*/  PRMT R72, R49, 0x7610, R72 ;  /* 0x0000761031487816 */ /* 0x000fe20000000048 */
[----:B------:R-:W-:-:S05]  /*2ce0*/  FMUL.FTZ R51, R52, UR14 ;  /* 0x0000000e34337c20 */ /* 0x000fca0008410000 */
[----:B------:R-:W-:Y:S02]  /*2cf0*/  FSEL R55, R51, RZ, P6 ;  /* 0x000000ff33377208 */ /* 0x000fe40003000000 */
[----:B------:R-:W-:Y:S02]  /*2d00*/  PRMT R51, R47, 0x7632, R51 ;  /* 0x000076322f337816 */ /* 0x000fe40000000033 */
[----:B------:R-:W-:-:S04]  /*2d10*/  F2FP.BF16.F32.PACK_AB R55, R55, R52 ;  /* 0x000000343737723e */ /* 0x000fc800000010ff */
[C---:B------:R-:W-:Y:S02]  /*2d20*/  PRMT R53, R55.reuse, 0x7632, R53 ;  /* 0x0000763237357816 */ /* 0x040fe40000000035 */
[----:B------:R-:W-:Y:S01]  /*2d30*/  PRMT R100, R55, 0x7610, R100 ;  /* 0x0000761037647816 */ /* 0x000fe20000000064 */
[----:B------:R-:W-:Y:S06]  /*2d40*/  BRA `(.L_x_428) ;  /* 0x0000000c00687947 */ /* 0x000fec0003800000 */
.L_x_425:
        /* <DEDUP_REMOVED lines=11> */
[----:B------:R-:W-:Y:S01]  /*2e00*/  FFMA.FTZ R52, R142, R44, R45 ;  /* 0x0000002c8e347223 */ /* 0x000fe2000001002d */
[----:B------:R-:W-:-:S03]  /*2e10*/  FADD.FTZ R46, R135, -R46 ;  /* 0x8000002e872e7221 */ /* 0x000fc60000010000 */
[----:B------:R-:W-:Y:S01]  /*2e20*/  FADD.FTZ R52, R139, -R52 ;  /* 0x800000348b347221 */ /* 0x000fe20000010000 */
[----:B-----5:R-:W-:-:S03]  /*2e30*/  FMUL.FTZ R46, R133, R46 ;  /* 0x0000002e852e7220 */ /* 0x020fc60000410000 */
[----:B------:R-:W-:Y:S01]  /*2e40*/  FMUL.FTZ R52, R133, R52 ;  /* 0x0000003485347220 */ /* 0x000fe20000410000 */
[----:B------:R-:W-:-:S03]  /*2e50*/  FMUL.FTZ R46, R46, UR14 ;  /* 0x0000000e2e2e7c20 */ /* 0x000fc60008410000 */
[----:B------:R-:W-:Y:S02]  /*2e60*/  FMUL.FTZ R52, R52, UR14 ;  /* 0x0000000e34347c20 */ /* 0x000fe40008410000 */
[----:B------:R-:W-:Y:S02]  /*2e70*/  FSEL R50, R46, RZ, P6 ;  /* 0x000000ff2e327208 */ /* 0x000fe40003000000 */
[----:B------:R-:W-:-:S04]  /*2e80*/  LOP3.LUT P6, RZ, R70, 0xff00, RZ, 0xc0, !PT ;  /* 0x0000ff0046ff7812 */ /* 0x000fc800078cc0ff */
[----:B------:R-:W-:Y:S01]  /*2e90*/  FSEL R47, R46, RZ, P6 ;  /* 0x000000ff2e2f7208 */ /* 0x000fe20003000000 */
[----:B------:R-:W-:Y:S01]  /*2ea0*/  FADD.FTZ R46, R140, -R49 ;  /* 0x800000318c2e7221 */ /* 0x000fe20000010000 */
[----:B------:R-:W-:Y:S01]  /*2eb0*/  LOP3.LUT P6, RZ, R134, 0xff0000, RZ, 0xc0, !PT ;  /* 0x00ff000086ff7812 */ /* 0x000fe200078cc0ff */
[----:B------:R-:W-:Y:S01]  /*2ec0*/  FFMA.FTZ R49, R3, R44, R45 ;  /* 0x0000002c03317223 */ /* 0x000fe2000001002d */
        /* <DEDUP_REMOVED lines=12> */
[----:B------:R-:W-:Y:S01]  /*2f90*/  FMUL.FTZ R46, R46, UR14 ;  /* 0x0000000e2e2e7c20 */ /* 0x000fe20008410000 */
[----:B------:R-:W-:-:S04]  /*2fa0*/  PRMT R50, R48, 0x7610, R50 ;  /* 0x0000761030327816 */ /* 0x000fc80000000032 */
        /* <DEDUP_REMOVED lines=10> */
[----:B------:R-:W-:-:S04]  /*3050*/  F2FP.BF16.F32.PACK_AB R49, R49, R54 ;  /* 0x000000363131723e */ /* 0x000fc800000010ff */
[C---:B------:R-:W-:Y:S02]  /*3060*/  PRMT R98, R49.reuse, 0x7632, R98 ;  /* 0x0000763231627816 */ /* 0x040fe40000000062 */
[----:B------:R-:W-:Y:S01]  /*3070*/  PRMT R53, R49, 0x7610, R53 ;  /* 0x0000761031357816 */ /* 0x000fe20000000035 */
[----:B------:R-:W-:Y:S06]  /*3080*/  BRA `(.L_x_428) ;  /* 0x0000000800987947 */ /* 0x000fec0003800000 */
.L_x_431:
        /* <DEDUP_REMOVED lines=15> */
[----:B------:R-:W-:Y:S02]  /*3180*/  ISETP.GE.U32.AND P6, PT, R134, 0x1000000, PT ;  /* 0x010000008600780c */ /* 0x000fe40003fc6070 */
[----:B------:R-:W-:Y:S01]  /*3190*/  PRMT R97, R55, 0x7610, R97 ;  /* 0x0000761037617816 */ /* 0x000fe20000000061 */
[----:B------:R-:W-:-:S04]  /*31a0*/  FADD.FTZ R46, R139, -R46 ;  /* 0x8000002e8b2e7221 */ /* 0x000fc80000010000 */
[----:B------:R-:W-:-:S04]  /*31b0*/  FMUL.FTZ R58, R133, R46 ;  /* 0x0000002e853a7220 */ /* 0x000fc80000410000 */
[C---:B------:R-:W-:Y:S01]  /*31c0*/  FMUL.FTZ R46, R58.reuse, UR14 ;  /* 0x0000000e3a2e7c20 */ /* 0x040fe20008410000 */
[----:B------:R-:W-:-:S04]  /*31d0*/  F2FP.BF16.F32.PACK_AB R57, R58, R57 ;  /* 0x000000393a39723e */ /* 0x000fc800000010ff */
[----:B------:R-:W-:Y:S02]  /*31e0*/  FSEL R59, R46, RZ, P6 ;  /* 0x000000ff2e3b7208 */ /* 0x000fe40003000000 */
[----:B------:R-:W-:Y:S02]  /*31f0*/  ISETP.GE.U32.AND P6, PT, R70, 0x1000000, PT ;  /* 0x010000004600780c */ /* 0x000fe40003fc6070 */
[----:B------:R-:W-:Y:S02]  /*3200*/  PRMT R100, R57, 0x7632, R100 ;  /* 0x0000763239647816 */ /* 0x000fe40000000064 */
[----:B------:R-:W-:Y:S01]  /*3210*/  FSEL R98, R46, RZ, P6 ;  /* 0x000000ff2e627208 */ /* 0x000fe20003000000 */
[----:B------:R-:W-:Y:S01]  /*3220*/  FADD.FTZ R46, R136, -R47 ;  /* 0x8000002f882e7221 */ /* 0x000fe20000010000 */
[----:B------:R-:W-:Y:S02]  /*3230*/  LOP3.LUT P6, RZ, R134, 0xff, RZ, 0xc0, !PT ;  /* 0x000000ff86ff7812 */ /* 0x000fe400078cc0ff */
[----:B------:R-:W-:Y:S01]  /*3240*/  F2FP.BF16.F32.PACK_AB R59, R98, R59 ;  /* 0x0000003b623b723e */ /* 0x000fe200000010ff */
[----:B------:R-:W-:Y:S01]  /*3250*/  FMUL.FTZ R46, R133, R46 ;  /* 0x0000002e852e7220 */ /* 0x000fe20000410000 */
[----:B------:R-:W-:-:S02]  /*3260*/  PRMT R75, R57, 0x7610, R75 ;  /* 0x00007610394b7816 */ /* 0x000fc4000000004b */
[----:B------:R-:W-:Y:S01]  /*3270*/  PRMT R98, R59, 0x7632, R98 ;  /* 0x000076323b627816 */ /* 0x000fe20000000062 */
        /* <DEDUP_REMOVED lines=20> */
.L_x_430:
        /* <DEDUP_REMOVED lines=21> */
[----:B------:R-:W-:Y:S01]  /*3510*/  FFMA.FTZ R49, R3, R44, R45 ;  /* 0x0000002c03317223 */ /* 0x000fe2000001002d */
[----:B------:R-:W-:Y:S02]  /*3520*/  PRMT R74, R47, 0x7632, R74 ;  /* 0x000076322f4a7816 */ /* 0x000fe4000000004a */
        /* <DEDUP_REMOVED lines=34> */
.L_x_432:
[----:B------:R-:W-:Y:S02]  /*3750*/  IMAD.MOV.U32 R46, RZ, RZ, R61 ;  /* 0x000000ffff2e7224 */ /* 0x000fe400078e003d */
[----:B------:R-:W-:Y:S01]  /*3760*/  FFMA.FTZ R47, R137, R44, R45 ;  /* 0x0000002c892f7223 */ /* 0x000fe2000001002d */
[----:B------:R-:W-:Y:S01]  /*3770*/  LOP3.LUT P6, RZ, R134, 0xff0000, RZ, 0xc0, !PT ;  /* 0x00ff000086ff7812 */ /* 0x000fe200078cc0ff */
[----:B------:R-:W-:Y:S02]  /*3780*/  IMAD.U32 R48, R46, 0x10000, RZ ;  /* 0x000100002e307824 */ /* 0x000fe400078e00ff */
[----:B------:R-:W-:Y:S01]  /*3790*/  FADD.FTZ R46, R140, -R47 ;  /* 0x8000002f8c2e7221 */ /* 0x000fe20000010000 */
[--C-:B------:R-:W-:Y:S02]  /*37a0*/  SHF.R.U32.HI R47, RZ, 0x10, R61.reuse ;  /* 0x00000010ff2f7819 */ /* 0x100fe4000001163d */
[----:B------:R-:W-:Y:S01]  /*37b0*/  SHF.R.U64 R50, R60, 0x10, R61 ;  /* 0x000000103c327819 */ /* 0x000fe2000000123d */
[----:B-----5:R-:W-:-:S02]  /*37c0*/  FFMA.FTZ R54, R133, R46, R48 ;  /* 0x0000002e85367223 */ /* 0x020fc40000010030 */
[----:B------:R-:W-:Y:S02]  /*37d0*/  IMAD.U32 R48, R47, 0x10000, RZ ;  /* 0x000100002f307824 */ /* 0x000fe400078e00ff */
[----:B------:R-:W-:Y:S01]  /*37e0*/  FFMA.FTZ R47, R3, R44, R45 ;  /* 0x0000002c032f7223 */ /* 0x000fe2000001002d */
[----:B------:R-:W-:Y:S01]  /*37f0*/  FMUL.FTZ R46, R54, UR14 ;  /* 0x0000000e362e7c20 */ /* 0x000fe20008410000 */
[----:B------:R-:W-:-:S04]  /*3800*/  IMAD.U32 R50, R50, 0x10000, RZ ;  /* 0x0001000032327824 */ /* 0x000fc800078e00ff */
        /* <DEDUP_REMOVED lines=8> */
[----:B------:R-:W-:-:S04]  /*3890*/  FFMA.FTZ R58, R133, R46, R48 ;  /* 0x0000002e853a7223 */ /* 0x000fc80000010030 */
[C---:B------:R-:W-:Y:S01]  /*38a0*/  FMUL.FTZ R46, R58.reuse, UR14 ;  /* 0x0000000e3a2e7c20 */ /* 0x040fe20008410000 */
[----:B------:R-:W-:-:S04]  /*38b0*/  F2FP.BF16.F32.PACK_AB R57, R58, R57 ;  /* 0x000000393a39723e */ /* 0x000fc800000010ff */
[----:B------:R-:W-:Y:S02]  /*38c0*/  FSEL R59, R46, RZ, P6 ;  /* 0x000000ff2e3b7208 */ /* 0x000fe40003000000 */
[----:B------:R-:W-:Y:S02]  /*38d0*/  ISETP.GE.U32.AND P6, PT, R70, 0x1000000, PT ;  /* 0x010000004600780c */ /* 0x000fe40003fc6070 */
[----:B------:R-:W-:Y:S02]  /*38e0*/  PRMT R100, R57, 0x7632, R100 ;  /* 0x0000763239647816 */ /* 0x000fe40000000064 */
[----:B------:R-:W-:Y:S01]  /*38f0*/  FSEL R98, R46, RZ, P6 ;  /* 0x000000ff2e627208 */ /* 0x000fe20003000000 */
[----:B------:R-:W-:Y:S01]  /*3900*/  IMAD.MOV.U32 R46, RZ, RZ, R60 ;  /* 0x000000ffff2e7224 */ /* 0x000fe200078e003c */
[----:B------:R-:W-:Y:S02]  /*3910*/  LOP3.LUT P6, RZ, R134, 0xff, RZ, 0xc0, !PT ;  /* 0x000000ff86ff7812 */ /* 0x000fe400078cc0ff */
[----:B------:R-:W-:Y:S01]  /*3920*/  F2FP.BF16.F32.PACK_AB R59, R98, R59 ;  /* 0x0000003b623b723e */ /* 0x000fe200000010ff */
[----:B------:R-:W-:-:S02]  /*3930*/  IMAD.U32 R48, R46, 0x10000, RZ ;  /* 0x000100002e307824 */ /* 0x000fc400078e00ff */
[----:B------:R-:W-:Y:S01]  /*3940*/  FADD.FTZ R46, R136, -R47 ;  /* 0x8000002f882e7221 */ /* 0x000fe20000010000 */
[----:B------:R-:W-:Y:S02]  /*3950*/  PRMT R75, R57, 0x7610, R75 ;  /* 0x00007610394b7816 */ /* 0x000fe4000000004b */
[----:B------:R-:W-:Y:S01]  /*3960*/  PRMT R98, R59, 0x7632, R98 ;  /* 0x000076323b627816 */ /* 0x000fe20000000062 */
[----:B------:R-:W-:Y:S01]  /*3970*/  FFMA.FTZ R46, R133, R46, R48 ;  /* 0x0000002e852e7223 */ /* 0x000fe20000010030 */
[----:B------:R-:W-:-:S03]  /*3980*/  FFMA.FTZ R48, R138, R44, R45 ;  /* 0x0000002c8a307223 */ /* 0x000fc6000001002d */
[----:B------:R-:W-:Y:S01]  /*3990*/  FMUL.FTZ R47, R46, UR14 ;  /* 0x0000000e2e2f7c20 */ /* 0x000fe20008410000 */
[----:B------:R-:W-:-:S04]  /*39a0*/  FADD.FTZ R48, R135, -R48 ;  /* 0x8000003087307221 */ /* 0x000fc80000010000 */
[----:B------:R-:W-:Y:S01]  /*39b0*/  FSEL R49, R47, RZ, P6 ;  /* 0x000000ff2f317208 */ /* 0x000fe20003000000 */
[----:B------:R-:W-:Y:S01]  /*39c0*/  FFMA.FTZ R48, R133, R48, R50 ;  /* 0x0000003085307223 */ /* 0x000fe20000010032 */
[----:B------:R-:W-:Y:S02]  /*39d0*/  LOP3.LUT P6, RZ, R70, 0xff, RZ, 0xc0, !PT ;  /* 0x000000ff46ff7812 */ /* 0x000fe400078cc0ff */
[----:B------:R-:W-:Y:S01]  /*39e0*/  F2FP.BF16.F32.PACK_AB R49, R49, R46 ;  /* 0x0000002e3131723e */ /* 0x000fe200000010ff */
[----:B------:R-:W-:Y:S01]  /*39f0*/  FMUL.FTZ R50, R48, UR14 ;  /* 0x0000000e30327c20 */ /* 0x000fe20008410000 */
        /* <DEDUP_REMOVED lines=14> */
[----:B------:R-:W-:-:S07]  /*3ae0*/  PRMT R53, R59, 0x7610, R53 ;  /* 0x000076103b357816 */ /* 0x000fce0000000035 */
.L_x_428:
        /* <DEDUP_REMOVED lines=18> */
.L_x_433:
        /* <DEDUP_REMOVED lines=12> */
.L_x_434:
[----:B------:R-:W-:-:S07]  /*3cd0*/  VIADD R123, R123, 0x100 ;  /* 0x000001007b7b7836 */ /* 0x000fce0000000000 */
.L_x_424:
[----:B------:R-:W-:Y:S05]  /*3ce0*/  BSYNC.RECONVERGENT B0 ;  /* 0x0000000000007941 */ /* 0x000fea0003800200 */
.L_x_423:
        /* <DEDUP_REMOVED lines=11> */
[----:B01----:R-:W-:Y:S02]  /*3da0*/  IMAD.MOV.U32 R46, RZ, RZ, R63 ;  /* 0x000000ffff2e7224 */ /* 0x003fe400078e003f */
[-C--:B------:R-:W-:Y:S01]  /*3db0*/  FFMA.FTZ R47, R145, R44.reuse, R45 ;  /* 0x0000002c912f7223 */ /* 0x080fe2000001002d */
[----:B------:R-:W-:Y:S01]  /*3dc0*/  LOP3.LUT P6, RZ, R124, 0xff0000, RZ, 0xc0, !PT ;  /* 0x00ff00007cff7812 */ /* 0x000fe200078cc0ff */
[----:B------:R-:W-:Y:S02]  /*3dd0*/  IMAD.U32 R48, R46, 0x10000, RZ ;  /* 0x000100002e307824 */ /* 0x000fe400078e00ff */
[----:B------:R-:W-:Y:S01]  /*3de0*/  FADD.FTZ R46, R148, -R47 ;  /* 0x8000002f942e7221 */ /* 0x000fe20000010000 */
[----:B------:R-:W-:Y:S01]  /*3df0*/  FFMA.FTZ R47, R141, R44, R45 ;  /* 0x0000002c8d2f7223 */ /* 0x000fe2000001002d */
[--C-:B------:R-:W-:Y:S02]  /*3e00*/  SHF.R.U64 R50, R62, 0x10, R63.reuse ;  /* 0x000000103e327819 */ /* 0x100fe4000000123f */
[----:B-----5:R-:W-:Y:S01]  /*3e10*/  FFMA.FTZ R52, R133, R46, R48 ;  /* 0x0000002e85347223 */ /* 0x020fe20000010030 */
[----:B------:R-:W-:-:S02]  /*3e20*/  SHF.R.U32.HI R48, RZ, 0x10, R63 ;  /* 0x00000010ff307819 */ /* 0x000fc4000001163f */
[----:B------:R-:W-:Y:S02]  /*3e30*/  IMAD.U32 R50, R50, 0x10000, RZ ;  /* 0x0001000032327824 */ /* 0x000fe400078e00ff */
[----:B------:R-:W-:Y:S01]  /*3e40*/  FMUL.FTZ R46, R52, UR14 ;  /* 0x0000000e342e7c20 */ /* 0x000fe20008410000 */
[----:B------:R-:W-:-:S04]  /*3e50*/  IMAD.U32 R48, R48, 0x10000, RZ ;  /* 0x0001000030307824 */ /* 0x000fc800078e00ff */
[C---:B------:R-:W-:Y:S02]  /*3e60*/  FSEL R53, R46.reuse, RZ, P6 ;  /* 0x000000ff2e357208 */ /* 0x040fe40003000000 */
        /* <DEDUP_REMOVED lines=33> */
[C---:B------:R-:W-:Y:S02]  /*4080*/  FSEL R51, R50.reuse, RZ, P6 ;  /* 0x000000ff32337208 */ /* 0x040fe40003000000 */
[----:B------:R-:W-:Y:S02]  /*4090*/  LOP3.LUT P6, RZ, R99, 0xff00, RZ, 0xc0, !PT ;  /* 0x0000ff0063ff7812 */ /* 0x000fe400078cc0ff */
[C---:B------:R-:W-:Y:S02]  /*40a0*/  PRMT R59, R49.reuse, 0x7632, R59 ;  /* 0x00007632313b7816 */ /* 0x040fe4000000003b */
[----:B------:R-:W-:Y:S02]  /*40b0*/  FSEL R50, R50, RZ, P6 ;  /* 0x000000ff32327208 */ /* 0x000fe40003000000 */
[----:B------:R-:W-:Y:S02]  /*40c0*/  PRMT R76, R49, 0x7610, R76 ;  /* 0x00007610314c7816 */ /* 0x000fe4000000004c */
[----:B------:R-:W-:-:S02]  /*40d0*/  F2FP.BF16.F32.PACK_AB R50, R50, R51 ;  /* 0x000000333232723e */ /* 0x000fc400000010ff */
[C---:B------:R-:W-:Y:S02]  /*40e0*/  PRMT R72, R47.reuse, 0x7632, R72 ;  /* 0x000076322f487816 */ /* 0x040fe40000000048 */
[C---:B------:R-:W-:Y:S02]  /*40f0*/  PRMT R74, R50.reuse, 0x7632, R74 ;  /* 0x00007632324a7816 */ /* 0x040fe4000000004a */
[----:B------:R-:W-:Y:S02]  /*4100*/  PRMT R46, R50, 0x7610, R46 ;  /* 0x00007610322e7816 */ /* 0x000fe4000000002e */
[----:B------:R-:W-:Y:S02]  /*4110*/  PRMT R73, R47, 0x7610, R73 ;  /* 0x000076102f497816 */ /* 0x000fe40000000049 */
[----:B------:R-:W-:Y:S02]  /*4120*/  PRMT R50, R53, 0x7632, R50 ;  /* 0x0000763235327816 */ /* 0x000fe40000000032 */
[----:B------:R-:W-:Y:S01]  /*4130*/  PRMT R51, R57, 0x7610, R51 ;  /* 0x0000761039337816 */ /* 0x000fe20000000033 */
[----:B------:R-:W-:Y:S06]  /*4140*/  BRA `(.L_x_440) ;  /* 0x0000001000dc7947 */ /* 0x000fec0003800000 */
.L_x_439:
[----:B01----:R-:W-:Y:S01]  /*4150*/  SHF.R.U64 R47, R62, 0x10, R63 ;  /* 0x000000103e2f7819 */ /* 0x003fe2000000123f */
[-C--:B------:R-:W-:Y:S01]  /*4160*/  FFMA.FTZ R46, R146, R44.reuse, R45 ;  /* 0x0000002c922e7223 */ /* 0x080fe2000001002d */
[----:B------:R-:W-:Y:S02]  /*4170*/  LOP3.LUT P6, RZ, R124, 0xff00, RZ, 0xc0, !PT ;  /* 0x0000ff007cff7812 */ /* 0x000fe400078cc0ff */
[----:B------:R-:W-:Y:S01]  /*4180*/  SHF.R.U32.HI R53, RZ, 0x10, R63 ;  /* 0x00000010ff357819 */ /* 0x000fe2000001163f */
[----:B------:R-:W-:Y:S02]  /*4190*/  IMAD.U32 R48, R47, 0x10000, RZ ;  /* 0x000100002f307824 */ /* 0x000fe400078e00ff */
[----:B------:R-:W-:Y:S01]  /*41a0*/  FADD.FTZ R46, R143, -R46 ;  /* 0x8000002e8f2e7221 */ /* 0x000fe20000010000 */
[----:B------:R-:W-:Y:S01]  /*41b0*/  FFMA.FTZ R47, R145, R44, R45 ;  /* 0x0000002c912f7223 */ /* 0x000fe2000001002d */
[----:B------:R-:W-:Y:S02]  /*41c0*/  IMAD.U32 R54, R53, 0x10000, RZ ;  /* 0x0001000035367824 */ /* 0x000fe400078e00ff */
        /* <DEDUP_REMOVED lines=24> */
[----:B------:R-:W-:Y:S01]  /*4350*/  FFMA.FTZ R48, R150, R44, R45 ;  /* 0x0000002c96307223 */ /* 0x000fe2000001002d */
[----:B------:R-:W-:Y:S02]  /*4360*/  PRMT R50, R51, 0x7610, R50 ;  /* 0x0000761033327816 */ /* 0x000fe40000000032 */
        /* <DEDUP_REMOVED lines=19> */
.L_x_438:
[----:B------:R-:W-:-:S04]  /*44a0*/  UISETP.NE.U32.AND UP2, UPT, UR6, URZ, UPT ;  /* 0x000000ff0600728c */ /* 0x000fc8000bf45070 */
[----:B------:R-:W-:-:S09]  /*44b0*/  UISETP.NE.AND.EX UP2, UPT, UR7, URZ, UPT, UP2 ;  /* 0x000000ff0700728c */ /* 0x000fd2000bf45320 */
[----:B------:R-:W-:Y:S05]  /*44c0*/  BRA.U !UP2, `(.L_x_441) ;  /* 0x000000010acc7547 */ /* 0x000fea000b800000 */
[-CC-:B01----:R-:W-:Y:S01]  /*44d0*/  FFMA.FTZ R47, R145, R44.reuse, R45.reuse ;  /* 0x0000002c912f7223 */ /* 0x183fe2000001002d */
        /* <DEDUP_REMOVED lines=50> */
.L_x_441:
[-CC-:B01----:R-:W-:Y:S01]  /*4800*/  FFMA.FTZ R46, R146, R44.reuse, R45.reuse ;  /* 0x0000002c922e7223 */ /* 0x183fe2000001002d */
        /* <DEDUP_REMOVED lines=43> */
.L_x_437:
        /* <DEDUP_REMOVED lines=46> */
[C---:B------:R-:W-:Y:S02]  /*4da0*/  PRMT R46, R49.reuse, 0x7632, R46 ;  /* 0x00007632312e7816 */ /* 0x040fe4000000002e */
[----:B------:R-:W-:Y:S02]  /*4db0*/  PRMT R72, R49, 0x7610, R72 ;  /* 0x0000761031487816 */ /* 0x000fe40000000048 */
[C---:B------:R-:W-:Y:S02]  /*4dc0*/  PRMT R51, R53.reuse, 0x7632, R51 ;  /* 0x0000763235337816 */ /* 0x040fe40000000033 */
[----:B------:R-:W-:Y:S01]  /*4dd0*/  PRMT R100, R53, 0x7610, R100 ;  /* 0x0000761035647816 */ /* 0x000fe20000000064 */
[----:B------:R-:W-:Y:S06]  /*4de0*/  BRA `(.L_x_440) ;  /* 0x0000000400b47947 */ /* 0x000fec0003800000 */
.L_x_443:
        /* <DEDUP_REMOVED lines=26> */
[----:B------:R-:W-:Y:S01]  /*4f90*/  IMAD.U32 R52, R49, 0x10000, RZ ;  /* 0x0001000031347824 */ /* 0x000fe200078e00ff */
[----:B------:R-:W-:Y:S01]  /*4fa0*/  PRMT R59, R47, 0x7610, R59 ;  /* 0x000076102f3b7816 */ /* 0x000fe2000000003b */
[----:B------:R-:W-:Y:S01]  /*4fb0*/  FMUL.FTZ R48, R48, UR14 ;  /* 0x0000000e30307c20 */ /* 0x000fe20008410000 */
[----:B------:R-:W-:-:S04]  /*4fc0*/  FADD.FTZ R50, R147, -R50 ;  /* 0x8000003293327221 */ /* 0x000fc80000010000 */
[----:B------:R-:W-:Y:S01]  /*4fd0*/  FFMA.FTZ R50, R133, R50, R52 ;  /* 0x0000003285327223 */ /* 0x000fe20000010034 */
[----:B------:R-:W-:Y:S02]  /*4fe0*/  FSEL R48, R48, RZ, P6 ;  /* 0x000000ff30307208 */ /* 0x000fe40003000000 */
[----:B------:R-:W-:Y:S01]  /*4ff0*/  ISETP.GE.U32.AND P6, PT, R124, 0x1000000, PT ;  /* 0x010000007c00780c */ /* 0x000fe20003fc6070 */
[----:B------:R-:W-:-:S05]  /*5000*/  FMUL.FTZ R50, R50, UR14 ;  /* 0x0000000e32327c20 */ /* 0x000fca0008410000 */
[----:B------:R-:W-:-:S04]  /*5010*/  FSEL R49, R50, RZ, P6 ;  /* 0x000000ff32317208 */ /* 0x000fc80003000000 */
[----:B------:R-:W-:-:S04]  /*5020*/  F2FP.BF16.F32.PACK_AB R48, R49, R48 ;  /* 0x000000303130723e */ /* 0x000fc800000010ff */
[C---:B------:R-:W-:Y:S02]  /*5030*/  PRMT R51, R48.reuse, 0x7632, R51 ;  /* 0x0000763230337816 */ /* 0x040fe40000000033 */
[----:B------:R-:W-:Y:S01]  /*5040*/  PRMT R50, R48, 0x7610, R50 ;  /* 0x0000761030327816 */ /* 0x000fe20000000032 */
[----:B------:R-:W-:Y:S06]  /*5050*/  BRA `(.L_x_440) ;  /* 0x0000000400187947 */ /* 0x000fec0003800000 */
.L_x_442:
[----:B------:R-:W-:-:S04]  /*5060*/  UISETP.NE.U32.AND UP2, UPT, UR6, URZ, UPT ;  /* 0x000000ff0600728c */ /* 0x000fc8000bf45070 */
[----:B------:R-:W-:-:S09]  /*5070*/  UISETP.NE.AND.EX UP2, UPT, UR7, URZ, UPT, UP2 ;  /* 0x000000ff0700728c */ /* 0x000fd2000bf45320 */
[----:B------:R-:W-:Y:S05]  /*5080*/  BRA.U !UP2, `(.L_x_444) ;  /* 0x000000010a947547 */ /* 0x000fea000b800000 */
[-CC-:B01----:R-:W-:Y:S01]  /*5090*/  FFMA.FTZ R47, R141, R44.reuse, R45.reuse ;  /* 0x0000002c8d2f7223 */ /* 0x183fe2000001002d */
        /* <DEDUP_REMOVED lines=36> */
.L_x_444:
        /* <DEDUP_REMOVED lines=29> */
[----:B------:R-:W-:-:S07]  /*54b0*/  PRMT R50, R48, 0x7610, R50 ;  /* 0x0000761030327816 */ /* 0x000fce0000000032 */
.L_x_440:
        /* <DEDUP_REMOVED lines=16> */
.L_x_445:
        /* <DEDUP_REMOVED lines=10> */
.L_x_446:
[----:B------:R-:W-:-:S07]  /*5660*/  VIADD R123, R123, 0x100 ;  /* 0x000001007b7b7836 */ /* 0x000fce0000000000 */
.L_x_436:
[----:B------:R-:W-:Y:S05]  /*5670*/  BSYNC.RECONVERGENT B0 ;  /* 0x0000000000007941 */ /* 0x000fea0003800200 */
.L_x_435:
        /* <DEDUP_REMOVED lines=11> */
[----:B012---:R-:W-:Y:S02]  /*5730*/  IMAD.MOV.U32 R46, RZ, RZ, R65 ;  /* 0x000000ffff2e7224 */ /* 0x007fe400078e0041 */
        /* <DEDUP_REMOVED lines=58> */
.L_x_451:
[----:B012---:R-:W-:Y:S01]  /*5ae0*/  SHF.R.U64 R47, R64, 0x10, R65 ;  /* 0x00000010402f7819 */ /* 0x007fe20000001241 */
        /* <DEDUP_REMOVED lines=52> */
.L_x_450:
[----:B------:R-:W-:-:S04]  /*5e30*/  UISETP.NE.U32.AND UP2, UPT, UR6, URZ, UPT ;  /* 0x000000ff0600728c */ /* 0x000fc8000bf45070 */
[----:B------:R-:W-:-:S09]  /*5e40*/  UISETP.NE.AND.EX UP2, UPT, UR7, URZ, UPT, UP2 ;  /* 0x000000ff0700728c */ /* 0x000fd2000bf45320 */
[----:B------:R-:W-:Y:S05]  /*5e50*/  BRA.U !UP2, `(.L_x_453) ;  /* 0x000000010acc7547 */ /* 0x000fea000b800000 */
[-CC-:B012---:R-:W-:Y:S01]  /*5e60*/  FFMA.FTZ R47, R107, R44.reuse, R45.reuse ;  /* 0x0000002c6b2f7223 */ /* 0x187fe2000001002d */
        /* <DEDUP_REMOVED lines=50> */
.L_x_453:
[-CC-:B012---:R-:W-:Y:S01]  /*6190*/  FFMA.FTZ R46, R106, R44.reuse, R45.reuse ;  /* 0x0000002c6a2e7223 */ /* 0x187fe2000001002d */
        /* <DEDUP_REMOVED lines=43> */
.L_x_449:
        /* <DEDUP_REMOVED lines=51> */
.L_x_455:
        /* <DEDUP_REMOVED lines=39> */
.L_x_454:
[----:B------:R-:W-:-:S04]  /*69f0*/  UISETP.NE.U32.AND UP2, UPT, UR6, URZ, UPT ;  /* 0x000000ff0600728c */ /* 0x000fc8000bf45070 */
[----:B------:R-:W-:-:S09]  /*6a00*/  UISETP.NE.AND.EX UP2, UPT, UR7, URZ, UPT, UP2 ;  /* 0x000000ff0700728c */ /* 0x000fd2000bf45320 */
[----:B------:R-:W-:Y:S05]  /*6a10*/  BRA.U !UP2, `(.L_x_456) ;  /* 0x000000010a947547 */ /* 0x000fea000b800000 */
[-CC-:B012---:R-:W-:Y:S01]  /*6a20*/  FFMA.FTZ R47, R103, R44.reuse, R45.reuse ;  /* 0x0000002c672f7223 */ /* 0x187fe2000001002d */
        /* <DEDUP_REMOVED lines=36> */
.L_x_456:
        /* <DEDUP_REMOVED lines=30> */
.L_x_452:
        /* <DEDUP_REMOVED lines=16> */
.L_x_457:
        /* <DEDUP_REMOVED lines=10> */
.L_x_458:
[----:B------:R-:W-:-:S07]  /*6ff0*/  VIADD R123, R123, 0x100 ;  /* 0x000001007b7b7836 */ /* 0x000fce0000000000 */
.L_x_448:
[----:B------:R-:W-:Y:S05]  /*7000*/  BSYNC.RECONVERGENT B0 ;  /* 0x0000000000007941 */ /* 0x000fea0003800200 */
.L_x_447:
        /* <DEDUP_REMOVED lines=70> */
.L_x_463:
        /* <DEDUP_REMOVED lines=53> */
.L_x_462:
        /* <DEDUP_REMOVED lines=54> */
.L_x_465:
        /* <DEDUP_REMOVED lines=44> */
.L_x_461:
        /* <DEDUP_REMOVED lines=51> */
.L_x_467:
        /* <DEDUP_REMOVED lines=39> */
.L_x_466:
        /* <DEDUP_REMOVED lines=40> */
.L_x_468:
        /* <DEDUP_REMOVED lines=30> */
.L_x_464:
        /* <DEDUP_REMOVED lines=16> */
.L_x_469:
        /* <DEDUP_REMOVED lines=10> */
.L_x_470:
[----:B------:R-:W-:-:S07]  /*8980*/  VIADD R123, R123, 0x100 ;  /* 0x000001007b7b7836 */ /* 0x000fce0000000000 */
.L_x_460:
[----:B------:R-:W-:Y:S05]  /*8990*/  BSYNC.RECONVERGENT B0 ;  /* 0x0000000000007941 */ /* 0x000fea0003800200 */
.L_x_459:
        /* <DEDUP_REMOVED lines=12> */
[-CC-:B------:R-:W-:Y:S01]  /*8a60*/  FFMA.FTZ R46, R131, R44.reuse, R45.reuse ;  /* 0x0000002c832e7223 */ /* 0x180fe2000001002d */
[----:B------:R-:W-:Y:S01]  /*8a70*/  LOP3.LUT P6, RZ, R122, 0xff0000, RZ, 0xc0, !PT ;  /* 0x00ff00007aff7812 */ /* 0x000fe200078cc0ff */
[----:B------:R-:W-:Y:S02]  /*8a80*/  IMAD.U32 R48, R47, 0x10000, RZ ;  /* 0x000100002f307824 */ /* 0x000fe400078e00ff */
[----:B------:R-:W-:Y:S01]  /*8a90*/  FADD.FTZ R46, R129, -R46 ;  /* 0x8000002e812e7221 */ /* 0x000fe20000010000 */
[----:B------:R-:W-:-:S03]  /*8aa0*/  FFMA.FTZ R47, R132, R44, R45 ;  /* 0x0000002c842f7223 */ /* 0x000fc6000001002d */
[----:B-----5:R-:W-:Y:S01]  /*8ab0*/  FFMA.FTZ R50, R133, R46, R48 ;  /* 0x0000002e85327223 */ /* 0x020fe20000010030 */
[----:B------:R-:W-:-:S03]  /*8ac0*/  SHF.R.U32.HI R48, RZ, 0x10, R69 ;  /* 0x00000010ff307819 */ /* 0x000fc60000011645 */
[----:B------:R-:W-:Y:S02]  /*8ad0*/  FMUL.FTZ R46, R50, UR14 ;  /* 0x0000000e322e7c20 */ /* 0x000fe40008410000 */
[----:B------:R-:W-:-:S03]  /*8ae0*/  IMAD.U32 R48, R48, 0x10000, RZ ;  /* 0x0001000030307824 */ /* 0x000fc600078e00ff */
[C---:B------:R-:W-:Y:S02]  /*8af0*/  FSEL R51, R46.reuse, RZ, P6 ;  /* 0x000000ff2e337208 */ /* 0x040fe40003000000 */
[----:B------:R-:W-:Y:S02]  /*8b00*/  LOP3.LUT P6, RZ, R121, 0xff0000, RZ, 0xc0, !PT ;  /* 0x00ff000079ff7812 */ /* 0x000fe400078cc0ff */
[----:B------:R-:W-:Y:S02]  /*8b10*/  F2FP.BF16.F32.PACK_AB R51, R51, R50 ;  /* 0x000000323333723e */ /* 0x000fe400000010ff */
[----:B------:R-:W-:Y:S01]  /*8b20*/  FSEL R52, R46, RZ, P6 ;  /* 0x000000ff2e347208 */ /* 0x000fe20003000000 */
[----:B------:R-:W-:Y:S01]  /*8b30*/  FADD.FTZ R46, R130, -R47 ;  /* 0x8000002f822e7221 */ /* 0x000fe20000010000 */
[----:B------:R-:W-:Y:S01]  /*8b40*/  ISETP.GE.U32.AND P6, PT, R122, 0x1000000, PT ;  /* 0x010000007a00780c */ /* 0x000fe20003fc6070 */
[-CC-:B------:R-:W-:Y:S01]  /*8b50*/  FFMA.FTZ R47, R125, R44.reuse, R45.reuse ;  /* 0x0000002c7d2f7223 */ /* 0x180fe2000001002d */
[----:B------:R-:W-:Y:S01]  /*8b60*/  FFMA.FTZ R44, R128, R44, R45 ;  /* 0x0000002c802c7223 */ /* 0x000fe2000001002d */
[----:B------:R-:W-:Y:S01]  /*8b70*/  FFMA.FTZ R53, R133, R46, R48 ;  /* 0x0000002e85357223 */ /* 0x000fe20000010030 */
[----:B------:R-:W-:-:S02]  /*8b80*/  PRMT R97, R51, 0x7610, R97 ;  /* 0x0000761033617816 */ /* 0x000fc40000000061 */
[----:B------:R-:W-:Y:S01]  /*8b90*/  FADD.FTZ R44, R127, -R44 ;  /* 0x8000002c7f2c7221 */ /* 0x000fe20000010000 */
        /* <DEDUP_REMOVED lines=14> */
[----:B------:R-:W-:-:S03]  /*8c80*/  SHF.R.U64 R48, R68, 0x10, R69 ;  /* 0x0000001044307819 */ /* 0x000fc60000001245 */
[----:B------:R-:W-:Y:S02]  /*8c90*/  FMUL.FTZ R47, R46, UR14 ;  /* 0x0000000e2e2f7c20 */ /* 0x000fe40008410000 */
[----:B------:R-:W-:-:S03]  /*8ca0*/  IMAD.U32 R48, R48, 0x10000, RZ ;  /* 0x0001000030307824 */ /* 0x000fc600078e00ff */
        /* <DEDUP_REMOVED lines=10> */
[----:B------:R-:W-:Y:S02]  /*8d50*/  PRMT R57, R49, 0x7632, R57 ;  /* 0x0000763231397816 */ /* 0x000fe40000000039 */
        /* <DEDUP_REMOVED lines=10> */
.L_x_475:
[----:B012---:R-:W-:Y:S01]  /*8e00*/  SHF.R.U64 R47, R68, 0x10, R69 ;  /* 0x00000010442f7819 */ /* 0x007fe20000001245 */
[----:B------:R-:W-:Y:S01]  /*8e10*/  FFMA.FTZ R46, R128, R44, R45 ;  /* 0x0000002c802e7223 */ /* 0x000fe2000001002d */
[----:B------:R-:W-:-:S03]  /*8e20*/  LOP3.LUT P6, RZ, R122, 0xff00, RZ, 0xc0, !PT ;  /* 0x0000ff007aff7812 */ /* 0x000fc600078cc0ff */
[----:B------:R-:W-:Y:S02]  /*8e30*/  IMAD.U32 R48, R47, 0x10000, RZ ;  /* 0x000100002f307824 */ /* 0x000fe400078e00ff */
[----:B------:R-:W-:Y:S01]  /*8e40*/  FADD.FTZ R46, R127, -R46 ;  /* 0x8000002e7f2e7221 */ /* 0x000fe20000010000 */
[----:B------:R-:W-:-:S03]  /*8e50*/  IMAD.MOV.U32 R47, RZ, RZ, R69 ;  /* 0x000000ffff2f7224 */ /* 0x000fc600078e0045 */
[----:B-----5:R-:W-:Y:S01]  /*8e60*/  FFMA.FTZ R46, R133, R46, R48 ;  /* 0x0000002e852e7223 */ /* 0x020fe20000010030 */
[----:B------:R-:W-:Y:S02]  /*8e70*/  IMAD.U32 R48, R47, 0x10000, RZ ;  /* 0x000100002f307824 */ /* 0x000fe400078e00ff */
[----:B------:R-:W-:Y:S01]  /*8e80*/  FFMA.FTZ R47, R125, R44, R45 ;  /* 0x0000002c7d2f7223 */ /* 0x000fe2000001002d */
[----:B------:R-:W-:-:S05]  /*8e90*/  FMUL.FTZ R46, R46, UR14 ;  /* 0x0000000e2e2e7c20 */ /* 0x000fca0008410000 */
[----:B------:R-:W-:Y:S02]  /*8ea0*/  FSEL R49, R46, RZ, P6 ;  /* 0x000000ff2e317208 */ /* 0x000fe40003000000 */
[----:B------:R-:W-:-:S04]  /*8eb0*/  LOP3.LUT P6, RZ, R121, 0xff00, RZ, 0xc0, !PT ;  /* 0x0000ff0079ff7812 */ /* 0x000fc800078cc0ff */
[----:B------:R-:W-:Y:S01]  /*8ec0*/  FSEL R50, R46, RZ, P6 ;  /* 0x000000ff2e327208 */ /* 0x000fe20003000000 */
[-CC-:B------:R-:W-:Y:S01]  /*8ed0*/  FFMA.FTZ R46, R131, R44.reuse, R45.reuse ;  /* 0x0000002c832e7223 */ /* 0x180fe2000001002d */
[----:B------:R-:W-:Y:S01]  /*8ee0*/  LOP3.LUT P6, RZ, R122, 0xff0000, RZ, 0xc0, !PT ;  /* 0x00ff00007aff7812 */ /* 0x000fe200078cc0ff */
[----:B------:R-:W-:Y:S01]  /*8ef0*/  FFMA.FTZ R45, R132, R44, R45 ;  /* 0x0000002c842d7223 */ /* 0x000fe2000001002d */
[----:B------:R-:W-:Y:S01]  /*8f00*/  F2FP.BF16.F32.PACK_AB R49, R50, R49 ;  /* 0x000000313231723e */ /* 0x000fe200000010ff */
[----:B------:R-:W-:Y:S02]  /*8f10*/  FADD.FTZ R46, R129, -R46 ;  /* 0x8000002e812e7221 */ /* 0x000fe40000010000 */
[----:B------:R-:W-:Y:S01]  /*8f20*/  FADD.FTZ R44, R130, -R45 ;  /* 0x8000002d822c7221 */ /* 0x000fe20000010000 */
[----:B------:R-:W-:Y:S01]  /*8f30*/  PRMT R74, R49, 0x7632, R74 ;  /* 0x00007632314a7816 */ /* 0x000fe2000000004a */
        /* <DEDUP_REMOVED lines=12> */
[----:B------:R-:W-:-:S03]  /*9000*/  SHF.R.U32.HI R48, RZ, 0x10, R69 ;  /* 0x00000010ff307819 */ /* 0x000fc60000011645 */
[----:B------:R-:W-:Y:S02]  /*9010*/  FMUL.FTZ R46, R46, UR14 ;  /* 0x0000000e2e2e7c20 */ /* 0x000fe40008410000 */
[----:B------:R-:W-:-:S03]  /*9020*/  IMAD.U32 R48, R48, 0x10000, RZ ;  /* 0x0001000030307824 */ /* 0x000fc600078e00ff */
[----:B------:R-:W-:Y:S01]  /*9030*/  FSEL R47, R46, RZ, P6 ;  /* 0x000000ff2e2f7208 */ /* 0x000fe20003000000 */
[--C-:B------:R-:W-:Y:S01]  /*9040*/  FFMA.FTZ R44, R133, R44, R48.reuse ;  /* 0x0000002c852c7223 */ /* 0x100fe20000010030 */
[----:B------:R-:W-:Y:S02]  /*9050*/  LOP3.LUT P6, RZ, R121, 0xff, RZ, 0xc0, !PT ;  /* 0x000000ff79ff7812 */ /* 0x000fe400078cc0ff */
[----:B------:R-:W-:Y:S01]  /*9060*/  PRMT R48, R51, 0x7610, R48 ;  /* 0x0000761033307816 */ /* 0x000fe20000000030 */
[----:B------:R-:W-:Y:S01]  /*9070*/  FMUL.FTZ R44, R44, UR14 ;  /* 0x0000000e2c2c7c20 */ /* 0x000fe20008410000 */
[----:B------:R-:W-:Y:S02]  /*9080*/  FSEL R46, R46, RZ, P6 ;  /* 0x000000ff2e2e7208 */ /* 0x000fe40003000000 */
[----:B------:R-:W-:Y:S02]  /*9090*/  ISETP.GE.U32.AND P6, PT, R122, 0x1000000, PT ;  /* 0x010000007a00780c */ /* 0x000fe40003fc6070 */
[----:B------:R-:W-:-:S02]  /*90a0*/  F2FP.BF16.F32.PACK_AB R46, R46, R47 ;  /* 0x0000002f2e2e723e */ /* 0x000fc400000010ff */
[----:B------:R-:W-:Y:S02]  /*90b0*/  FSEL R45, R44, RZ, P6 ;  /* 0x000000ff2c2d7208 */ /* 0x000fe40003000000 */
[----:B------:R-:W-:Y:S02]  /*90c0*/  ISETP.GE.U32.AND P6, PT, R121, 0x1000000, PT ;  /* 0x010000007900780c */ /* 0x000fe40003fc6070 */
[----:B------:R-:W-:Y:S02]  /*90d0*/  PRMT R73, R46, 0x7632, R73 ;  /* 0x000076322e497816 */ /* 0x000fe40000000049 */
[----:B------:R-:W-:Y:S02]  /*90e0*/  FSEL R44, R44, RZ, P6 ;  /* 0x000000ff2c2c7208 */ /* 0x000fe40003000000 */
[----:B------:R-:W-:Y:S02]  /*90f0*/  PRMT R57, R46, 0x7610, R57 ;  /* 0x000076102e397816 */ /* 0x000fe40000000039 */
[----:B------:R-:W-:-:S02]  /*9100*/  F2FP.BF16.F32.PACK_AB R45, R44, R45 ;  /* 0x0000002d2c2d723e */ /* 0x000fc400000010ff */
[----:B------:R-:W-:Y:S02]  /*9110*/  PRMT R44, R49, 0x7610, R44 ;  /* 0x00007610312c7816 */ /* 0x000fe4000000002c */
[C---:B------:R-:W-:Y:S02]  /*9120*/  PRMT R98, R45.reuse, 0x7632, R98 ;  /* 0x000076322d627816 */ /* 0x040fe40000000062 */
[----:B------:R-:W-:Y:S01]  /*9130*/  PRMT R49, R45, 0x7610, R49 ;  /* 0x000076102d317816 */ /* 0x000fe20000000031 */
[----:B------:R-:W-:Y:S06]  /*9140*/  BRA `(.L_x_476) ;  /* 0x0000001000047947 */ /* 0x000fec0003800000 */
.L_x_474:
[----:B------:R-:W-:-:S04]  /*9150*/  UISETP.NE.U32.AND UP2, UPT, UR6, URZ, UPT ;  /* 0x000000ff0600728c */ /* 0x000fc8000bf45070 */
[----:B------:R-:W-:-:S09]  /*9160*/  UISETP.NE.AND.EX UP2, UPT, UR7, URZ, UPT, UP2 ;  /* 0x000000ff0700728c */ /* 0x000fd2000bf45320 */
[----:B------:R-:W-:Y:S05]  /*9170*/  BRA.U !UP2, `(.L_x_477) ;  /* 0x000000010acc7547 */ /* 0x000fea000b800000 */
[-CC-:B012---:R-:W-:Y:S01]  /*9180*/  FFMA.FTZ R46, R131, R44.reuse, R45.reuse ;  /* 0x0000002c832e7223 */ /* 0x187fe2000001002d */
[----:B------:R-:W-:Y:S01]  /*9190*/  LOP3.LUT P6, RZ, R122, 0xff0000, RZ, 0xc0, !PT ;  /* 0x00ff00007aff7812 */ /* 0x000fe200078cc0ff */
[----:B------:R-:W-:Y:S02]  /*91a0*/  FFMA.FTZ R47, R132, R44, R45 ;  /* 0x0000002c842f7223 */ /* 0x000fe4000001002d */
[----:B------:R-:W-:-:S04]  /*91b0*/  FADD.FTZ R46, R129, -R46 ;  /* 0x8000002e812e7221 */ /* 0x000fc80000010000 */
[----:B-----5:R-:W-:-:S04]  /*91c0*/  FMUL.FTZ R50, R133, R46 ;  /* 0x0000002e85327220 */ /* 0x020fc80000410000 */
[----:B------:R-:W-:-:S05]  /*91d0*/  FMUL.FTZ R46, R50, UR14 ;  /* 0x0000000e322e7c20 */ /* 0x000fca0008410000 */
        /* <DEDUP_REMOVED lines=8> */
[----:B------:R-:W-:Y:S01]  /*9260*/  FMUL.FTZ R53, R133, R46 ;  /* 0x0000002e85357220 */ /* 0x000fe20000410000 */
[----:B------:R-:W-:-:S02]  /*9270*/  PRMT R97, R51, 0x7610, R97 ;  /* 0x0000761033617816 */ /* 0x000fc40000000061 */
[----:B------:R-:W-:Y:S01]  /*9280*/  FADD.FTZ R44, R127, -R44 ;  /* 0x8000002c7f2c7221 */ /* 0x000fe20000010000 */
[C---:B------:R-:W-:Y:S01]  /*9290*/  FMUL.FTZ R46, R53.reuse, UR14 ;  /* 0x0000000e352e7c20 */ /* 0x040fe20008410000 */
[----:B------:R-:W-:Y:S02]  /*92a0*/  F2FP.BF16.F32.PACK_AB R52, R53, R52 ;  /* 0x000000343534723e */ /* 0x000fe400000010ff */
[----:B------:R-:W-:Y:S02]  /*92b0*/  FMUL.FTZ R44, R133, R44 ;  /* 0x0000002c852c7220 */ /* 0x000fe40000410000 */
[----:B------:R-:W-:Y:S02]  /*92c0*/  FSEL R54, R46, RZ, P6 ;  /* 0x000000ff2e367208 */ /* 0x000fe40003000000 */
[----:B------:R-:W-:Y:S01]  /*92d0*/  ISETP.GE.U32.AND P6, PT, R121, 0x1000000, PT ;  /* 0x010000007900780c */ /* 0x000fe20003fc6070 */
[----:B------:R-:W-:Y:S01]  /*92e0*/  FMUL.FTZ R45, R44, UR14 ;  /* 0x0000000e2c2d7c20 */ /* 0x000fe20008410000 */
[----:B------:R-:W-:-:S02]  /*92f0*/  PRMT R100, R52, 0x7632, R100 ;  /* 0x0000763234647816 */ /* 0x000fc40000000064 */
        /* <DEDUP_REMOVED lines=27> */
.L_x_477:
[-CC-:B012---:R-:W-:Y:S01]  /*94b0*/  FFMA.FTZ R46, R128, R44.reuse, R45.reuse ;  /* 0x0000002c802e7223 */ /* 0x187fe2000001002d */
[----:B------:R-:W-:Y:S01]  /*94c0*/  LOP3.LUT P6, RZ, R122, 0xff00, RZ, 0xc0, !PT ;  /* 0x0000ff007aff7812 */ /* 0x000fe200078cc0ff */
[----:B------:R-:W-:Y:S02]  /*94d0*/  FFMA.FTZ R47, R125, R44, R45 ;  /* 0x0000002c7d2f7223 */ /* 0x000fe4000001002d */
[----:B------:R-:W-:-:S04]  /*94e0*/  FADD.FTZ R46, R127, -R46 ;  /* 0x8000002e7f2e7221 */ /* 0x000fc80000010000 */
[----:B-----5:R-:W-:-:S04]  /*94f0*/  FMUL.FTZ R46, R133, R46 ;  /* 0x0000002e852e7220 */ /* 0x020fc80000410000 */
        /* <DEDUP_REMOVED lines=11> */
[C---:B------:R-:W-:Y:S02]  /*95b0*/  FMUL.FTZ R46, R133.reuse, R46 ;  /* 0x0000002e852e7220 */ /* 0x040fe40000410000 */
[----:B------:R-:W-:-:S02]  /*95c0*/  FMUL.FTZ R44, R133, R44 ;  /* 0x0000002c852c7220 */ /* 0x000fc40000410000 */
[----:B------:R-:W-:Y:S02]  /*95d0*/  FMUL.FTZ R46, R46, UR14 ;  /* 0x0000000e2e2e7c20 */ /* 0x000fe40008410000 */
[----:B------:R-:W-:-:S03]  /*95e0*/  FMUL.FTZ R44, R44, UR14 ;  /* 0x0000000e2c2c7c20 */ /* 0x000fc60008410000 */
        /* <DEDUP_REMOVED lines=25> */
.L_x_473:
[----:B------:R-:W-:-:S04]  /*9780*/  UISETP.NE.U32.AND UP2, UPT, UR16, URZ, UPT ;  /* 0x000000ff1000728c */ /* 0x000fc8000bf45070 */
[----:B------:R-:W-:-:S09]  /*9790*/  UISETP.NE.AND.EX UP2, UPT, UR17, URZ, UPT, UP2 ;  /* 0x000000ff1100728c */ /* 0x000fd2000bf45320 */
[----:B------:R-:W-:Y:S05]  /*97a0*/  BRA.U !UP2, `(.L_x_478) ;  /* 0x000000050a587547 */ /* 0x000fea000b800000 */
[----:B------:R-:W-:-:S04]  /*97b0*/  UISETP.NE.U32.AND UP2, UPT, UR6, URZ, UPT ;  /* 0x000000ff0600728c */ /* 0x000fc8000bf45070 */
[----:B------:R-:W-:-:S09]  /*97c0*/  UISETP.NE.AND.EX UP2, UPT, UR7, URZ, UPT, UP2 ;  /* 0x000000ff0700728c */ /* 0x000fd2000bf45320 */
[----:B------:R-:W-:Y:S05]  /*97d0*/  BRA.U !UP2, `(.L_x_479) ;  /* 0x000000010ab47547 */ /* 0x000fea000b800000 */
[----:B012---:R-:W-:Y:S02]  /*97e0*/  IMAD.MOV.U32 R46, RZ, RZ, R68 ;  /* 0x000000ffff2e7224 */ /* 0x007fe400078e0044 */
[----:B------:R-:W-:Y:S01]  /*97f0*/  FFMA.FTZ R47, R125, R44, R45 ;  /* 0x0000002c7d2f7223 */ /* 0x000fe2000001002d */
[--C-:B------:R-:W-:Y:S01]  /*9800*/  SHF.R.U64 R49, R68, 0x10, R69.reuse ;  /* 0x0000001044317819 */ /* 0x100fe20000001245 */
[----:B------:R-:W-:Y:S01]  /*9810*/  IMAD.MOV.U32 R51, RZ, RZ, R69 ;  /* 0x000000ffff337224 */ /* 0x000fe200078e0045 */
[----:B------:R-:W-:Y:S01]  /*9820*/  LOP3.LUT P6, RZ, R122, 0xff, RZ, 0xc0, !PT ;  /* 0x000000ff7aff7812 */ /* 0x000fe200078cc0ff */
[----:B------:R-:W-:Y:S02]  /*9830*/  IMAD.U32 R48, R46, 0x10000, RZ ;  /* 0x000100002e307824 */ /* 0x000fe400078e00ff */
[----:B------:R-:W-:Y:S01]  /*9840*/  FADD.FTZ R46, R126, -R47 ;  /* 0x8000002f7e2e7221 */ /* 0x000fe20000010000 */
[----:B------:R-:W-:Y:S02]  /*9850*/  IMAD.U32 R50, R49, 0x10000, RZ ;  /* 0x0001000031327824 */ /* 0x000fe400078e00ff */
[----:B------:R-:W-:-:S02]  /*9860*/  IMAD.U32 R52, R51, 0x10000, RZ ;  /* 0x0001000033347824 */ /* 0x000fc400078e00ff */
[----:B-----5:R-:W-:Y:S01]  /*9870*/  FFMA.FTZ R46, R133, R46, R48 ;  /* 0x0000002e852e7223 */ /* 0x020fe20000010030 */
[----:B------:R-:W-:-:S03]  /*9880*/  FFMA.FTZ R48, R128, R44, R45 ;  /* 0x0000002c80307223 */ /* 0x000fc6000001002d */
[----:B------:R-:W-:Y:S01]  /*9890*/  FMUL.FTZ R47, R46, UR14 ;  /* 0x0000000e2e2f7c20 */ /* 0x000fe20008410000 */
[----:B------:R-:W-:-:S04]  /*98a0*/  FADD.FTZ R48, R127, -R48 ;  /* 0x800000307f307221 */ /* 0x000fc80000010000 */
[----:B------:R-:W-:Y:S01]  /*98b0*/  FFMA.FTZ R48, R133, R48, R50 ;  /* 0x0000003085307223 */ /* 0x000fe20000010032 */
[-CC-:B------:R-:W-:Y:S01]  /*98c0*/  FFMA.FTZ R50, R131, R44.reuse, R45.reuse ;  /* 0x0000002c83327223 */ /* 0x180fe2000001002d */
[----:B------:R-:W-:Y:S01]  /*98d0*/  FFMA.FTZ R45, R132, R44, R45 ;  /* 0x0000002c842d7223 */ /* 0x000fe2000001002d */
[----:B------:R-:W-:Y:S01]  /*98e0*/  FSEL R47, R47, RZ, P6 ;  /* 0x000000ff2f2f7208 */ /* 0x000fe20003000000 */
[----:B------:R-:W-:Y:S01]  /*98f0*/  FMUL.FTZ R49, R48, UR14 ;  /* 0x0000000e30317c20 */ /* 0x000fe20008410000 */
[----:B------:R-:W-:Y:S01]  /*9900*/  FADD.FTZ R50, R129, -R50 ;  /* 0x8000003281327221 */ /* 0x000fe20000010000 */
[----:B------:R-:W-:Y:S01]  /*9910*/  LOP3.LUT P6, RZ, R122, 0xff00, RZ, 0xc0, !PT ;  /* 0x0000ff007aff7812 */ /* 0x000fe200078cc0ff */
[----:B------:R-:W-:Y:S01]  /*9920*/  FADD.FTZ R44, R130, -R45 ;  /* 0x8000002d822c7221 */ /* 0x000fe20000010000 */
        /* <DEDUP_REMOVED lines=18> */
[----:B------:R-:W-:Y:S02]  /*9a50*/  PRMT R44, R49, 0x7632, R44 ;  /* 0x00007632312c7816 */ /* 0x000fe4000000002c */
[----:B------:R-:W-:-:S02]  /*9a60*/  PRMT R48, R51, 0x7632, R48 ;  /* 0x0000763233307816 */ /* 0x000fc40000000030 */
[----:B------:R-:W-:Y:S02]  /*9a70*/  PRMT R97, R51, 0x7610, R97 ;  /* 0x0000761033617816 */ /* 0x000fe40000000061 */
[C---:B------:R-:W-:Y:S02]  /*9a80*/  PRMT R49, R45.reuse, 0x7632, R49 ;  /* 0x000076322d317816 */ /* 0x040fe40000000031 */
[----:B------:R-:W-:Y:S01]  /*9a90*/  PRMT R100, R45, 0x7610, R100 ;  /* 0x000076102d647816 */ /* 0x000fe20000000064 */
[----:B------:R-:W-:Y:S06]  /*9aa0*/  BRA `(.L_x_476) ;  /* 0x0000000400ac7947 */ /* 0x000fec0003800000 */
.L_x_479:
        /* <DEDUP_REMOVED lines=8> */
[-CC-:B------:R-:W-:Y:S01]  /*9b30*/  FFMA.FTZ R48, R128, R44.reuse, R45.reuse ;  /* 0x0000002c80307223 */ /* 0x180fe2000001002d */
[----:B------:R-:W-:Y:S02]  /*9b40*/  IMAD.U32 R50, R47, 0x10000, RZ ;  /* 0x000100002f327824 */ /* 0x000fe400078e00ff */
[----:B------:R-:W-:Y:S01]  /*9b50*/  FFMA.FTZ R44, R131, R44, R45 ;  /* 0x0000002c832c7223 */ /* 0x000fe2000001002d */
[----:B------:R-:W-:Y:S01]  /*9b60*/  FMUL.FTZ R46, R46, UR14 ;  /* 0x0000000e2e2e7c20 */ /* 0x000fe20008410000 */
[----:B------:R-:W-:Y:S02]  /*9b70*/  FADD.FTZ R48, R127, -R48 ;  /* 0x800000307f307221 */ /* 0x000fe40000010000 */
[----:B------:R-:W-:Y:S02]  /*9b80*/  FADD.FTZ R44, R129, -R44 ;  /* 0x8000002c812c7221 */ /* 0x000fe40000010000 */
[----:B------:R-:W-:Y:S01]  /*9b90*/  FFMA.FTZ R48, R133, R48, R50 ;  /* 0x0000003085307223 */ /* 0x000fe20000010032 */
[----:B------:R-:W-:-:S02]  /*9ba0*/  FSEL R46, R46, RZ, P6 ;  /* 0x000000ff2e2e7208 */ /* 0x000fc40003000000 */
[----:B------:R-:W-:Y:S01]  /*9bb0*/  LOP3.LUT P6, RZ, R122, 0xff00, RZ, 0xc0, !PT ;  /* 0x0000ff007aff7812 */ /* 0x000fe200078cc0ff */
[----:B------:R-:W-:-:S05]  /*9bc0*/  FMUL.FTZ R48, R48, UR14 ;  /* 0x0000000e30307c20 */ /* 0x000fca0008410000 */
[----:B------:R-:W-:Y:S02]  /*9bd0*/  FSEL R47, R48, RZ, P6 ;  /* 0x000000ff302f7208 */ /* 0x000fe40003000000 */
[----:B------:R-:W-:Y:S02]  /*9be0*/  SHF.R.U32.HI R48, RZ, 0x10, R69 ;  /* 0x00000010ff307819 */ /* 0x000fe40000011645 */
[----:B------:R-:W-:Y:S02]  /*9bf0*/  ISETP.GE.U32.AND P6, PT, R122, 0x1000000, PT ;  /* 0x010000007a00780c */ /* 0x000fe40003fc6070 */
[----:B------:R-:W-:Y:S01]  /*9c00*/  F2FP.BF16.F32.PACK_AB R46, R47, R46 ;  /* 0x0000002e2f2e723e */ /* 0x000fe200000010ff */
[----:B------:R-:W-:Y:S02]  /*9c10*/  IMAD.U32 R50, R48, 0x10000, RZ ;  /* 0x0001000030327824 */ /* 0x000fe400078e00ff */
[----:B------:R-:W-:Y:S01]  /*9c20*/  FADD.FTZ R48, R130, -R49 ;  /* 0x8000003182307221 */ /* 0x000fe20000010000 */
[----:B------:R-:W-:-:S03]  /*9c30*/  PRMT R57, R46, 0x7610, R57 ;  /* 0x000076102e397816 */ /* 0x000fc60000000039 */
[----:B------:R-:W-:-:S04]  /*9c40*/  FFMA.FTZ R48, R133, R48, R50 ;  /* 0x0000003085307223 */ /* 0x000fc80000010032 */
[----:B------:R-:W-:-:S05]  /*9c50*/  FMUL.FTZ R48, R48, UR14 ;  /* 0x0000000e30307c20 */ /* 0x000fca0008410000 */
[----:B------:R-:W-:Y:S01]  /*9c60*/  FSEL R49, R48, RZ, P6 ;  /* 0x000000ff30317208 */ /* 0x000fe20003000000 */
[----:B------:R-:W-:Y:S01]  /*9c70*/  IMAD.MOV.U32 R48, RZ, RZ, R69 ;  /* 0x000000ffff307224 */ /* 0x000fe200078e0045 */
[----:B------:R-:W-:-:S03]  /*9c80*/  LOP3.LUT P6, RZ, R122, 0xff0000, RZ, 0xc0, !PT ;  /* 0x00ff00007aff7812 */ /* 0x000fc600078cc0ff */
[----:B------:R-:W-:-:S04]  /*9c90*/  IMAD.U32 R48, R48, 0x10000, RZ ;  /* 0x0001000030307824 */ /* 0x000fc800078e00ff */
[----:B------:R-:W-:-:S04]  /*9ca0*/  FFMA.FTZ R44, R133, R44, R48 ;  /* 0x0000002c852c7223 */ /* 0x000fc80000010030 */
[----:B------:R-:W-:-:S05]  /*9cb0*/  FMUL.FTZ R44, R44, UR14 ;  /* 0x0000000e2c2c7c20 */ /* 0x000fca0008410000 */
[----:B------:R-:W-:-:S04]  /*9cc0*/  FSEL R44, R44, RZ, P6 ;  /* 0x000000ff2c2c7208 */ /* 0x000fc80003000000 */
[----:B------:R-:W-:Y:S02]  /*9cd0*/  F2FP.BF16.F32.PACK_AB R48, R49, R44 ;  /* 0x0000002c3130723e */ /* 0x000fe400000010ff */
[----:B------:R-:W-:Y:S02]  /*9ce0*/  PRMT R44, R46, 0x7632, R44 ;  /* 0x000076322e2c7816 */ /* 0x000fe4000000002c */
[----:B------:R-:W-:Y:S01]  /*9cf0*/  PRMT R49, R48, 0x7632, R49 ;  /* 0x0000763230317816 */ /* 0x000fe20000000031 */
[----:B------:R-:W-:Y:S06]  /*9d00*/  BRA `(.L_x_476) ;  /* 0x0000000400147947 */ /* 0x000fec0003800000 */
.L_x_478:
        /* <DEDUP_REMOVED lines=13> */
[C---:B------:R-:W-:Y:S01]  /*9de0*/  FMUL.FTZ R50, R133.reuse, R50 ;  /* 0x0000003285327220 */ /* 0x040fe20000410000 */
        /* <DEDUP_REMOVED lines=26> */
.L_x_480:
[-CC-:B012---:R-:W-:Y:S01]  /*9f90*/  FFMA.FTZ R47, R132, R44.reuse, R45.reuse ;  /* 0x0000002c842f7223 */ /* 0x187fe2000001002d */
[----:B------:R-:W-:Y:S01]  /*9fa0*/  ISETP.GE.U32.AND P6, PT, R122, 0x1000000, PT ;  /* 0x010000007a00780c */ /* 0x000fe20003fc6070 */
[-C--:B------:R-:W-:Y:S02]  /*9fb0*/  FFMA.FTZ R48, R128, R44.reuse, R45 ;  /* 0x0000002c80307223 */ /* 0x080fe4000001002d */
[----:B------:R-:W-:Y:S01]  /*9fc0*/  FADD.FTZ R46, R130, -R47 ;  /* 0x8000002f822e7221 */ /* 0x000fe20000010000 */
[-CC-:B------:R-:W-:Y:S01]  /*9fd0*/  FFMA.FTZ R47, R125, R44.reuse, R45.reuse ;  /* 0x0000002c7d2f7223 */ /* 0x180fe2000001002d */
[----:B------:R-:W-:Y:S01]  /*9fe0*/  FADD.FTZ R48, R127, -R48 ;  /* 0x800000307f307221 */ /* 0x000fe20000010000 */
[----:B------:R-:W-:Y:S01]  /*9ff0*/  FFMA.FTZ R44, R131, R44, R45 ;  /* 0x0000002c832c7223 */ /* 0x000fe2000001002d */
[C---:B-----5:R-:W-:Y:S02]  /*a000*/  FMUL.FTZ R46, R133.reuse, R46 ;  /* 0x0000002e852e7220 */ /* 0x060fe40000410000 */
[----:B------:R-:W-:Y:S01]  /*a010*/  FMUL.FTZ R48, R133, R48 ;  /* 0x0000003085307220 */ /* 0x000fe20000410000 */
[----:B------:R-:W-:Y:S01]  /*a020*/  FADD.FTZ R44, R129, -R44 ;  /* 0x8000002c812c7221 */ /* 0x000fe20000010000 */
[----:B------:R-:W-:-:S02]  /*a030*/  FMUL.FTZ R46, R46, UR14 ;  /* 0x0000000e2e2e7c20 */ /* 0x000fc40008410000 */
[----:B------:R-:W-:Y:S01]  /*a040*/  FMUL.FTZ R48, R48, UR14 ;  /* 0x0000000e30307c20 */ /* 0x000fe20008410000 */
[C---:B------:R-:W-:Y:S02]  /*a050*/  FMUL.FTZ R44, R133.reuse, R44 ;  /* 0x0000002c852c7220 */ /* 0x040fe40000410000 */
[----:B------:R-:W-:Y:S01]  /*a060*/  FSEL R49, R46, RZ, P6 ;  /* 0x000000ff2e317208 */ /* 0x000fe20003000000 */
[----:B------:R-:W-:Y:S01]  /*a070*/  FADD.FTZ R46, R126, -R47 ;  /* 0x8000002f7e2e7221 */ /* 0x000fe20000010000 */
[----:B------:R-:W-:Y:S01]  /*a080*/  LOP3.LUT P6, RZ, R122, 0xff, RZ, 0xc0, !PT ;  /* 0x000000ff7aff7812 */ /* 0x000fe200078cc0ff */
[----:B------:R-:W-:Y:S02]  /*a090*/  FMUL.FTZ R44, R44, UR14 ;  /* 0x0000000e2c2c7c20 */ /* 0x000fe40008410000 */
[----:B------:R-:W-:-:S04]  /*a0a0*/  FMUL.FTZ R46, R133, R46 ;  /* 0x0000002e852e7220 */ /* 0x000fc80000410000 */
[----:B------:R-:W-:-:S05]  /*a0b0*/  FMUL.FTZ R46, R46, UR14 ;  /* 0x0000000e2e2e7c20 */ /* 0x000fca0008410000 */
[----:B------:R-:W-:Y:S02]  /*a0c0*/  FSEL R46, R46, RZ, P6 ;  /* 0x000000ff2e2e7208 */ /* 0x000fe40003000000 */
[----:B------:R-:W-:-:S04]  /*a0d0*/  LOP3.LUT P6, RZ, R122, 0xff00, RZ, 0xc0, !PT ;  /* 0x0000ff007aff7812 */ /* 0x000fc800078cc0ff */
[----:B------:R-:W-:Y:S02]  /*a0e0*/  FSEL R47, R48, RZ, P6 ;  /* 0x000000ff302f7208 */ /* 0x000fe40003000000 */
[----:B------:R-:W-:Y:S02]  /*a0f0*/  LOP3.LUT P6, RZ, R122, 0xff0000, RZ, 0xc0, !PT ;  /* 0x00ff00007aff7812 */ /* 0x000fe400078cc0ff */
[----:B------:R-:W-:Y:S02]  /*a100*/  F2FP.BF16.F32.PACK_AB R46, R47, R46 ;  /* 0x0000002e2f2e723e */ /* 0x000fe400000010ff */
[----:B------:R-:W-:Y:S02]  /*a110*/  FSEL R44, R44, RZ, P6 ;  /* 0x000000ff2c2c7208 */ /* 0x000fe40003000000 */
[----:B------:R-:W-:Y:S02]  /*a120*/  PRMT R57, R46, 0x7610, R57 ;  /* 0x000076102e397816 */ /* 0x000fe40000000039 */
[----:B------:R-:W-:-:S02]  /*a130*/  F2FP.BF16.F32.PACK_AB R48, R49, R44 ;  /* 0x0000002c3130723e */ /* 0x000fc400000010ff */
[----:B------:R-:W-:Y:S02]  /*a140*/  PRMT R44, R46, 0x7632, R44 ;  /* 0x000076322e2c7816 */ /* 0x000fe4000000002c */
[----:B------:R-:W-:-:S07]  /*a150*/  PRMT R49, R48, 0x7632, R49 ;  /* 0x0000763230317816 */ /* 0x000fce0000000031 */
.L_x_476:
        /* <DEDUP_REMOVED lines=16> */
.L_x_481:
        /* <DEDUP_REMOVED lines=10> */
.L_x_472:
[----:B------:R-:W-:Y:S05]  /*a300*/  BSYNC.RECONVERGENT B0 ;  /* 0x0000000000007941 */ /* 0x000fea0003800200 */
.L_x_471:
[----:B------:R-:W-:Y:S01]  /*a310*/  ISETP.NE.AND P6, PT, R56, RZ, PT ;  /* 0x000000ff3800720c */ /* 0x000fe20003fc5270 */
[----:B------:R-:W-:-:S12]  /*a320*/  UPLOP3.LUT UP1, UPT, UPT, UPT, UP1, 0x40, 0x4 ;  /* 0x000000000004789c */ /* 0x000fd80003f2e810 */
[----:B------:R-:W-:Y:S05]  /*a330*/  @!P6 BRA `(.L_x_482) ;  /* 0xffffff6000e0e947 */ /* 0x000fea000383ffff */
.L_x_410:
[----:B------:R-:W1:Y:S08]  /*a340*/  S2UR UR4, SR_CTAID.X ;  /* 0x00000000000479c3 */ /* 0x000e700000002500 */
[----:B0---45:R-:W0:Y:S08]  /*a350*/  LDC.64 R44, c[0x0][0x440] ;  /* 0x00011000ff2c7b82 */ /* 0x031e300000000a00 */
[----:B-123--:R-:W1:Y:S08]  /*a360*/  LDC.64 R46, c[0x0][0x448] ;  /* 0x00011200ff2e7b82 */ /* 0x00ee700000000a00 */
[----:B------:R-:W2:Y:S01]  /*a370*/  LDC.64 R48, c[0x0][0x440] ;  /* 0x00011000ff307b82 */ /* 0x000ea20000000a00 */
[----:B------:R-:W-:-:S05]  /*a380*/  IMAD R2, R2, UR4, RZ ;  /* 0x0000000402027c24 */ /* 0x000fca000f8e02ff */
[----:B------:R-:W-:Y:S02]  /*a390*/  LEA.HI R149, R2, R149, RZ, 0x1e ;  /* 0x0000009502957211 */ /* 0x000fe400078ff0ff */
[----:B------:R-:W3:Y:S03]  /*a3a0*/  LDC.64 R50, c[0x0][0x448] ;  /* 0x00011200ff327b82 */ /* 0x000ee60000000a00 */
[----:B0-----:R-:W-:-:S05]  /*a3b0*/  @P0 IMAD.WIDE.U32 R2, R149, 0x10, R44 ;  /* 0x0000001095020825 */ /* 0x001fca00078e002c */
[----:B------:R-:W0:Y:S01]  /*a3c0*/  LDC.64 R52, c[0x0][0x440] ;  /* 0x00011000ff347b82 */ /* 0x000e220000000a00 */
[C---:B-1----:R-:W-:Y:S01]  /*a3d0*/  @P0 IMAD.WIDE.U32 R44, R149.reuse, 0x10, R46 ;  /* 0x00000010952c0825 */ /* 0x042fe200078e002e */
[----:B------:R1:W-:Y:S03]  /*a3e0*/  @P0 STG.E.128 desc[UR10][R2.64], R20 ;  /* 0x0000001402000986 */ /* 0x0003e6000c101d0a */
[----:B------:R-:W-:Y:S01]  /*a3f0*/  @P0 VIADD R149, R149, 0x100 ;  /* 0x0000010095950836 */ /* 0x000fe20000000000 */
[----:B------:R1:W-:Y:S02]  /*a400*/  @P0 STG.E.128 desc[UR10][R44.64], R40 ;  /* 0x000000282c000986 */ /* 0x0003e4000c101d0a */
[----:B------:R-:W4:Y:S01]  /*a410*/  LDC.64 R54, c[0x0][0x448] ;  /* 0x00011200ff367b82 */ /* 0x000f220000000a00 */
[----:B--2---:R-:W-:-:S05]  /*a420*/  @P1 IMAD.WIDE.U32 R48, R149, 0x10, R48 ;  /* 0x0000001095301825 */ /* 0x004fca00078e0030 */
[----:B------:R1:W-:Y:S02]  /*a430*/  @P1 STG.E.128 desc[UR10][R48.64], R16 ;  /* 0x0000001030001986 */ /* 0x0003e4000c101d0a */
[----:B------:R-:W2:Y:S01]  /*a440*/  LDC.64 R56, c[0x0][0x440] ;  /* 0x00011000ff387b82 */ /* 0x000ea20000000a00 */
[----:B---3--:R-:W-:-:S04]  /*a450*/  @P1 IMAD.WIDE.U32 R50, R149, 0x10, R50 ;  /* 0x0000001095321825 */ /* 0x008fc800078e0032 */
[----:B------:R-:W-:Y:S01]  /*a460*/  @P1 VIADD R149, R149, 0x100 ;  /* 0x0000010095951836 */ /* 0x000fe20000000000 */
[----:B------:R1:W-:Y:S02]  /*a470*/  @P1 STG.E.128 desc[UR10][R50.64], R36 ;  /* 0x0000002432001986 */ /* 0x0003e4000c101d0a */
[----:B------:R-:W3:Y:S01]  /*a480*/  LDC.64 R58, c[0x0][0x448] ;  /* 0x00011200ff3a7b82 */ /* 0x000ee20000000a00 */
[----:B0-----:R-:W-:-:S05]  /*a490*/  @P2 IMAD.WIDE.U32 R52, R149, 0x10, R52 ;  /* 0x0000001095342825 */ /* 0x001fca00078e0034 */
[----:B------:R1:W-:Y:S01]  /*a4a0*/  @P2 STG.E.128 desc[UR10][R52.64], R12 ;  /* 0x0000000c34002986 */ /* 0x0003e2000c101d0a */
[----:B----4-:R-:W-:-:S04]  /*a4b0*/  @P2 IMAD.WIDE.U32 R54, R149, 0x10, R54 ;  /* 0x0000001095362825 */ /* 0x010fc800078e0036 */
[----:B------:R-:W-:Y:S01]  /*a4c0*/  @P2 VIADD R149, R149, 0x100 ;  /* 0x0000010095952836 */ /* 0x000fe20000000000 */
[----:B------:R1:W-:Y:S03]  /*a4d0*/  @P2 STG.E.128 desc[UR10][R54.64], R32 ;  /* 0x0000002036002986 */ /* 0x0003e6000c101d0a */
[----:B--2---:R-:W-:-:S05]  /*a4e0*/  @P3 IMAD.WIDE.U32 R56, R149, 0x10, R56 ;  /* 0x0000001095383825 */ /* 0x004fca00078e0038 */
[----:B------:R1:W-:Y:S01]  /*a4f0*/  @P3 STG.E.128 desc[UR10][R56.64], R8 ;  /* 0x0000000838003986 */ /* 0x0003e2000c101d0a */
[----:B---3--:R-:W-:-:S05]  /*a500*/  @P3 IMAD.WIDE.U32 R58, R149, 0x10, R58 ;  /* 0x00000010953a3825 */ /* 0x008fca00078e003a */
[----:B------:R1:W-:Y:S01]  /*a510*/  @P3 STG.E.128 desc[UR10][R58.64], R28 ;  /* 0x0000001c3a003986 */ /* 0x0003e2000c101d0a */
[----:B------:R-:W-:Y:S05]  /*a520*/  @!P4 EXIT ;  /* 0x000000000000c94d */ /* 0x000fea0003800000 */
[----:B-1----:R-:W0:Y:S01]  /*a530*/  LDC.64 R2, c[0x0][0x440] ;  /* 0x00011000ff027b82 */ /* 0x002e220000000a00 */
[----:B------:R-:W-:-:S07]  /*a540*/  @P3 VIADD R149, R149, 0x100 ;  /* 0x0000010095953836 */ /* 0x000fce0000000000 */
[----:B------:R-:W1:Y:S01]  /*a550*/  LDC.64 R8, c[0x0][0x448] ;  /* 0x00011200ff087b82 */ /* 0x000e620000000a00 */
[----:B0-----:R-:W-:-:S05]  /*a560*/  IMAD.WIDE.U32 R2, R149, 0x10, R2 ;  /* 0x0000001095027825 */ /* 0x001fca00078e0002 */
[----:B------:R-:W-:Y:S01]  /*a570*/  STG.E.128 desc[UR10][R2.64], R4 ;  /* 0x0000000402007986 */ /* 0x000fe2000c101d0a */
[----:B-1----:R-:W-:-:S05]  /*a580*/  IMAD.WIDE.U32 R8, R149, 0x10, R8 ;  /* 0x0000001095087825 */ /* 0x002fca00078e0008 */
[----:B------:R-:W-:Y:S01]  /*a590*/  STG.E.128 desc[UR10][R8.64], R24 ;  /* 0x0000001808007986 */ /* 0x000fe2000c101d0a */
[----:B------:R-:W-:Y:S05]  /*a5a0*/  EXIT ;  /* 0x000000000000794d */ /* 0x000fea0003800000 */
.L_x_483:
        /* <DEDUP_REMOVED lines=13> */
.L_x_5380:


//--------------------- .text._ZN10layer_norm22ln_bwd_finalize_kernelINS_22Kernel_traits_finalizeILj5120E13__nv_bfloat16S2_S2_S2_fjLb0ELj1024ELj4ENS_18Kernel_traits_baseILj5120ES2_S2_S2_S2_fjLj1024EEEEELb0ELb1EEEvNS_9BwdParamsE --------------------------
	.section	.text._ZN10layer_norm22ln_bwd_finalize_kernelINS_22Kernel_traits_finalizeILj5120E13__nv_bfloat16S2_S2_S2_fjLb0ELj1024ELj4ENS_18Kernel_traits_baseILj5120ES2_S2_S2_S2_fjLj1024EEEEELb0ELb1EEEvNS_9BwdParamsE,"ax",@progbits
	.align	128
        .global         _ZN10layer_norm22ln_bwd_finalize_kernelINS_22Kernel_traits_finalizeILj5120E13__nv_bfloat16S2_S2_S2_fjLb0ELj1024ELj4ENS_18Kernel_traits_baseILj5120ES2_S2_S2_S2_fjLj1024EEEEELb0ELb1EEEvNS_9BwdParamsE
        .type           _ZN10layer_norm22ln_bwd_finalize_kernelINS_22Kernel_traits_finalizeILj5120E13__nv_bfloat16S2_S2_S2_fjLb0ELj1024ELj4ENS_18Kernel_traits_baseILj5120ES2_S2_S2_S2_fjLj1024EEEEELb0ELb1EEEvNS_9BwdParamsE,@function
        .size           _ZN10layer_norm22ln_bwd_finalize_kernelINS_22Kernel_traits_finalizeILj5120E13__nv_bfloat16S2_S2_S2_fjLb0ELj1024ELj4ENS_18Kernel_traits_baseILj5120ES2_S2_S2_S2_fjLj1024EEEEELb0ELb1EEEvNS_9BwdParamsE,(.L_x_5381 - _ZN10layer_norm22ln_bwd_finalize_kernelINS_22Kernel_traits_finalizeILj5120E13__nv_bfloat16S2_S2_S2_fjLb0ELj1024ELj4ENS_18Kernel_traits_baseILj5120ES2_S2_S2_S2_fjLj1024EEEEELb0ELb1EEEvNS_9BwdParamsE)
        .other          _ZN10layer_norm22ln_bwd_finalize_kernelINS_22Kernel_traits_finalizeILj5120E13__nv_bfloat16S2_S2_S2_fjLb0ELj1024ELj4ENS_18Kernel_traits_baseILj5120ES2_S2_S2_S2_fjLj1024EEEEELb0ELb1EEEvNS_9BwdParamsE,@"STO_CUDA_ENTRY STV_DEFAULT"
_ZN10layer_norm22ln_bwd_finalize_kernelINS_22Kernel_traits_finalizeILj5120E13__nv_bfloat16S2_S2_S2_fjLb0ELj1024ELj4ENS_18Kernel_traits_baseILj5120ES2_S2_S2_S2_fjLj1024EEEEELb0ELb1EEEvNS_9BwdParamsE:
.text._ZN10layer_norm22ln_bwd_finalize_kernelINS_22Kernel_traits_finalizeILj5120E13__nv_bfloat16S2_S2_S2_fjLb0ELj1024ELj4ENS_18Kernel_traits_baseILj5120ES2_S2_S2_S2_fjLj1024EEEEELb0ELb1EEEvNS_9BwdParamsE:
[----:B------:R-:W-:Y:S01]  /*0000*/  LDC R1, c[0x0][0x37c] ;  /* 0x0000df00ff017b82 */ /* 0x000fe20000000800 */
[----:B------:R-:W0:Y:S01]  /*0010*/  S2R R58, SR_CTAID.X ;  /* 0x00000000003a7919 */ /* 0x000e220000002500 */
[----:B------:R-:W1:Y:S01]  /*0020*/  S2R R57, SR_TID.X ;  /* 0x0000000000397919 */ /* 0x000e620000002100 */
[----:B0-----:R-:W-:-:S04]  /*0030*/  SHF.L.U32 R0, R58, 0x5, RZ ;  /* 0x000000053a007819 */ /* 0x001fc800000006ff */
[----:B-1----:R-:W-:-:S04]  /*0040*/  LOP3.LUT R2, R0, 0x1f, R57, 0xf8, !PT ;  /* 0x0000001f00027812 */ /* 0x002fc800078ef839 */
[----:B------:R-:W-:-:S13]  /*0050*/  ISETP.GT.U32.AND P0, PT, R2, 0x13ff, PT ;  /* 0x000013ff0200780c */ /* 0x000fda0003f04070 */
[----:B------:R-:W-:Y:S05]  /*0060*/  @P0 EXIT ;  /* 0x000000000000094d */ /* 0x000fea0003800000 */
[----:B------:R-:W0:Y:S01]  /*0070*/  LDCU UR8, c[0x0][0x380] ;  /* 0x00007000ff0877ac */ /* 0x000e220008000800 */
[----:B------:R-:W-:Y:S01]  /*0080*/  SHF.R.U32.HI R2, RZ, 0x5, R57 ;  /* 0x00000005ff027819 */ /* 0x000fe20000011639 */
[----:B------:R-:W-:Y:S01]  /*0090*/  BSSY.RECONVERGENT B0, `(.L_x_484) ;  /* 0x0000139000007945 */ /* 0x000fe20003800200 */
[----:B------:R-:W-:Y:S01]  /*00a0*/  HFMA2 R3, -RZ, RZ, 0, 0 ;  /* 0x00000000ff037431 */ /* 0x000fe200000001ff */
[----:B------:R-:W1:Y:S01]  /*00b0*/  LDCU.64 UR6, c[0x0][0x358] ;  /* 0x00006b00ff0677ac */ /* 0x000e620008000a00 */
[----:B------:R-:W-:Y:S02]  /*00c0*/  LOP3.LUT R57, R57, 0x1f, RZ, 0xc0, !PT ;  /* 0x0000001f39397812 */ /* 0x000fe400078ec0ff */
[----:B------:R-:W-:Y:S02]  /*00d0*/  MOV R43, RZ ;  /* 0x000000ff002b7202 */ /* 0x000fe40000000f00 */
[----:B0-----:R-:W-:-:S13]  /*00e0*/  ISETP.GE.U32.AND P0, PT, R2, UR8, PT ;  /* 0x0000000802007c0c */ /* 0x001fda000bf06070 */
[----:B-1----:R-:W-:Y:S05]  /*00f0*/  @P0 BRA `(.L_x_485) ;  /* 0x0000001000c80947 */ /* 0x002fea0003800000 */
[----:B------:R-:W-:Y:S01]  /*0100*/  LOP3.LUT R36, R2, 0x20, RZ, 0xfc, !PT ;  /* 0x0000002002247812 */ /* 0x000fe200078efcff */
[----:B------:R-:W-:Y:S01]  /*0110*/  BSSY.RECONVERGENT B1, `(.L_x_486) ;  /* 0x00000b2000017945 */ /* 0x000fe20003800200 */
[----:B------:R-:W-:Y:S02]  /*0120*/  LOP3.LUT R4, RZ, R2, RZ, 0x33, !PT ;  /* 0x00000002ff047212 */ /* 0x000fe400078e33ff */
[----:B------:R-:W-:Y:S02]  /*0130*/  VIMNMX.U32 R3, PT, PT, R36, UR8, !PT ;  /* 0x0000000824037c48 */ /* 0x000fe4000ffe0000 */
[----:B------:R-:W-:Y:S02]  /*0140*/  MOV R43, RZ ;  /* 0x000000ff002b7202 */ /* 0x000fe40000000f00 */
[----:B------:R-:W-:-:S04]  /*0150*/  IADD3 R3, PT, PT, R3, R4, RZ ;  /* 0x0000000403037210 */ /* 0x000fc80007ffe0ff */
[C---:B------:R-:W-:Y:S02]  /*0160*/  ISETP.GE.U32.AND P1, PT, R3.reuse, 0x1e0, PT ;  /* 0x000001e00300780c */ /* 0x040fe40003f26070 */
[----:B------:R-:W-:Y:S02]  /*0170*/  LEA.HI R54, R3, 0x1, RZ, 0x1b ;  /* 0x0000000103367811 */ /* 0x000fe400078fd8ff */
[----:B------:R-:W-:Y:S02]  /*0180*/  MOV R3, RZ ;  /* 0x000000ff00037202 */ /* 0x000fe40000000f00 */
[----:B------:R-:W-:-:S07]  /*0190*/  LOP3.LUT P0, R56, R54, 0xf, RZ, 0xc0, !PT ;  /* 0x0000000f36387812 */ /* 0x000fce000780c0ff */
[----:B------:R-:W-:Y:S06]  /*01a0*/  @!P1 BRA `(.L_x_487) ;  /* 0x0000000800a09947 */ /* 0x000fec0003800000 */
[----:B------:R-:W0:Y:S01]  /*01b0*/  LDC R55, c[0x0][0x388] ;  /* 0x0000e200ff377b82 */ /* 0x000e220000000800 */
[C---:B------:R-:W-:Y:S01]  /*01c0*/  LOP3.LUT R5, R2.reuse, 0x120, RZ, 0xfc, !PT ;  /* 0x0000012002057812 */ /* 0x040fe200078efcff */
[----:B------:R-:W-:Y:S01]  /*01d0*/  HFMA2 R43, -RZ, RZ, 0, 0 ;  /* 0x00000000ff2b7431 */ /* 0x000fe200000001ff */
[C---:B------:R-:W-:Y:S02]  /*01e0*/  LOP3.LUT R7, R2.reuse, 0x140, RZ, 0xfc, !PT ;  /* 0x0000014002077812 */ /* 0x040fe400078efcff */
[C---:B------:R-:W-:Y:S02]  /*01f0*/  LOP3.LUT R4, R2.reuse, 0x100, RZ, 0xfc, !PT ;  /* 0x0000010002047812 */ /* 0x040fe400078efcff */
[C---:B------:R-:W-:Y:S02]  /*0200*/  LOP3.LUT R9, R2.reuse, 0x160, RZ, 0xfc, !PT ;  /* 0x0000016002097812 */ /* 0x040fe400078efcff */
[C---:B------:R-:W-:Y:S02]  /*0210*/  LOP3.LUT R11, R2.reuse, 0x180, RZ, 0xfc, !PT ;  /* 0x00000180020b7812 */ /* 0x040fe400078efcff */
[----:B------:R-:W-:-:S02]  /*0220*/  LOP3.LUT R12, R2, 0x1a0, RZ, 0xfc, !PT ;  /* 0x000001a0020c7812 */ /* 0x000fc400078efcff */
[C---:B------:R-:W-:Y:S02]  /*0230*/  LOP3.LUT R13, R2.reuse, 0x1c0, RZ, 0xfc, !PT ;  /* 0x000001c0020d7812 */ /* 0x040fe400078efcff */
[C---:B------:R-:W-:Y:S02]  /*0240*/  LOP3.LUT R15, R2.reuse, 0x1e0, RZ, 0xfc, !PT ;  /* 0x000001e0020f7812 */ /* 0x040fe400078efcff */
[C---:B------:R-:W-:Y:S02]  /*0250*/  LOP3.LUT R16, R2.reuse, 0x80, RZ, 0xfc, !PT ;  /* 0x0000008002107812 */ /* 0x040fe400078efcff */
[C---:B------:R-:W-:Y:S02]  /*0260*/  LOP3.LUT R17, R2.reuse, 0xa0, RZ, 0xfc, !PT ;  /* 0x000000a002117812 */ /* 0x040fe400078efcff */
[C---:B------:R-:W-:Y:S02]  /*0270*/  LOP3.LUT R19, R2.reuse, 0xc0, RZ, 0xfc, !PT ;  /* 0x000000c002137812 */ /* 0x040fe400078efcff */
[C---:B------:R-:W-:Y:S01]  /*0280*/  LOP3.LUT R21, R2.reuse, 0xe0, RZ, 0xfc, !PT ;  /* 0x000000e002157812 */ /* 0x040fe200078efcff */
[-CC-:B0-----:R-:W-:Y:S01]  /*0290*/  IMAD R6, R5, R55.reuse, R0.reuse ;  /* 0x0000003705067224 */ /* 0x181fe200078e0200 */
[C---:B------:R-:W-:Y:S01]  /*02a0*/  LOP3.LUT R23, R2.reuse, 0x40, RZ, 0xfc, !PT ;  /* 0x0000004002177812 */ /* 0x040fe200078efcff */
[-CC-:B------:R-:W-:Y:S01]  /*02b0*/  IMAD R8, R7, R55.reuse, R0.reuse ;  /* 0x0000003707087224 */ /* 0x180fe200078e0200 */
[----:B------:R-:W-:Y:S01]  /*02c0*/  LOP3.LUT R25, R2, 0x60, RZ, 0xfc, !PT ;  /* 0x0000006002197812 */ /* 0x000fe200078efcff */
[-CC-:B------:R-:W-:Y:S01]  /*02d0*/  IMAD R36, R36, R55.reuse, R0.reuse ;  /* 0x0000003724247224 */ /* 0x180fe200078e0200 */
[----:B------:R-:W-:Y:S01]  /*02e0*/  LOP3.LUT R27, R54, 0xffffff0, RZ, 0xc0, !PT ;  /* 0x0ffffff0361b7812 */ /* 0x000fe200078ec0ff */
[-CC-:B------:R-:W-:Y:S01]  /*02f0*/  IMAD R4, R4, R55.reuse, R0.reuse ;  /* 0x0000003704047224 */ /* 0x180fe200078e0200 */
[----:B------:R-:W-:Y:S01]  /*0300*/  IADD3 R5, PT, PT, R57, R6, RZ ;  /* 0x0000000639057210 */ /* 0x000fe20007ffe0ff */
[-CC-:B------:R-:W-:Y:S01]  /*0310*/  IMAD R10, R9, R55.reuse, R0.reuse ;  /* 0x00000037090a7224 */ /* 0x180fe200078e0200 */
[----:B------:R-:W-:Y:S01]  /*0320*/  IADD3 R6, PT, PT, R57, R8, RZ ;  /* 0x0000000839067210 */ /* 0x000fe20007ffe0ff */
[----:B------:R-:W-:-:S02]  /*0330*/  IMAD R14, R11, R55, R0 ;  /* 0x000000370b0e7224 */ /* 0x000fc400078e0200 */
[-CC-:B------:R-:W-:Y:S01]  /*0340*/  IMAD R18, R12, R55.reuse, R0.reuse ;  /* 0x000000370c127224 */ /* 0x180fe200078e0200 */
[----:B------:R-:W-:Y:S01]  /*0350*/  IADD3 R7, PT, PT, R57, R10, RZ ;  /* 0x0000000a39077210 */ /* 0x000fe20007ffe0ff */
[-CC-:B------:R-:W-:Y:S01]  /*0360*/  IMAD R20, R13, R55.reuse, R0.reuse ;  /* 0x000000370d147224 */ /* 0x180fe200078e0200 */
[----:B------:R-:W-:Y:S01]  /*0370*/  IADD3 R8, PT, PT, R57, R14, RZ ;  /* 0x0000000e39087210 */ /* 0x000fe20007ffe0ff */
[-CC-:B------:R-:W-:Y:S01]  /*0380*/  IMAD R22, R15, R55.reuse, R0.reuse ;  /* 0x000000370f167224 */ /* 0x180fe200078e0200 */
[C---:B------:R-:W-:Y:S01]  /*0390*/  IADD3 R9, PT, PT, R57.reuse, R18, RZ ;  /* 0x0000001239097210 */ /* 0x040fe20007ffe0ff */
[-CC-:B------:R-:W-:Y:S01]  /*03a0*/  IMAD R24, R16, R55.reuse, R0.reuse ;  /* 0x0000003710187224 */ /* 0x180fe200078e0200 */
[----:B------:R-:W-:Y:S01]  /*03b0*/  IADD3 R16, PT, PT, R57, R4, RZ ;  /* 0x0000000439107210 */ /* 0x000fe20007ffe0ff */
[-CC-:B------:R-:W-:Y:S01]  /*03c0*/  IMAD R26, R17, R55.reuse, R0.reuse ;  /* 0x00000037111a7224 */ /* 0x180fe200078e0200 */
[----:B------:R-:W-:Y:S01]  /*03d0*/  IADD3 R12, PT, PT, R57, R36, RZ ;  /* 0x00000024390c7210 */ /* 0x000fe20007ffe0ff */
[-CC-:B------:R-:W-:Y:S01]  /*03e0*/  IMAD R28, R19, R55.reuse, R0.reuse ;  /* 0x00000037131c7224 */ /* 0x180fe200078e0200 */
[----:B------:R-:W-:Y:S01]  /*03f0*/  IADD3 R19, PT, PT, -R27, RZ, RZ ;  /* 0x000000ff1b137210 */ /* 0x000fe20007ffe1ff */
[-CC-:B------:R-:W-:Y:S01]  /*0400*/  IMAD R30, R21, R55.reuse, R0.reuse ;  /* 0x00000037151e7224 */ /* 0x180fe200078e0200 */
[----:B------:R-:W-:Y:S01]  /*0410*/  IADD3 R10, PT, PT, R57, R20, RZ ;  /* 0x00000014390a7210 */ /* 0x000fe20007ffe0ff */
[-CC-:B------:R-:W-:Y:S01]  /*0420*/  IMAD R32, R23, R55.reuse, R0.reuse ;  /* 0x0000003717207224 */ /* 0x180fe200078e0200 */
[----:B------:R-:W-:Y:S01]  /*0430*/  IADD3 R11, PT, PT, R57, R22, RZ ;  /* 0x00000016390b7210 */ /* 0x000fe20007ffe0ff */
[-CC-:B------:R-:W-:Y:S01]  /*0440*/  IMAD R34, R25, R55.reuse, R0.reuse ;  /* 0x0000003719227224 */ /* 0x180fe200078e0200 */
[C---:B------:R-:W-:Y:S01]  /*0450*/  IADD3 R18, PT, PT, R57.reuse, R24, RZ ;  /* 0x0000001839127210 */ /* 0x040fe20007ffe0ff */
[----:B------:R-:W-:Y:S01]  /*0460*/  IMAD R0, R2, R55, R0 ;  /* 0x0000003702007224 */ /* 0x000fe200078e0200 */
[----:B------:R-:W-:-:S02]  /*0470*/  IADD3 R13, PT, PT, R57, R26, RZ ;  /* 0x0000001a390d7210 */ /* 0x000fc40007ffe0ff */
[C---:B------:R-:W-:Y:S02]  /*0480*/  IADD3 R14, PT, PT, R57.reuse, R28, RZ ;  /* 0x0000001c390e7210 */ /* 0x040fe40007ffe0ff */
[C---:B------:R-:W-:Y:S02]  /*0490*/  IADD3 R15, PT, PT, R57.reuse, R30, RZ ;  /* 0x0000001e390f7210 */ /* 0x040fe40007ffe0ff */
[C---:B------:R-:W-:Y:S02]  /*04a0*/  IADD3 R4, PT, PT, R57.reuse, R32, RZ ;  /* 0x0000002039047210 */ /* 0x040fe40007ffe0ff */
[C---:B------:R-:W-:Y:S02]  /*04b0*/  IADD3 R17, PT, PT, R57.reuse, R34, RZ ;  /* 0x0000002239117210 */ /* 0x040fe40007ffe0ff */
[----:B------:R-:W-:-:S07]  /*04c0*/  IADD3 R0, PT, PT, R57, R0, RZ ;  /* 0x0000000039007210 */ /* 0x000fce0007ffe0ff */
.L_x_488:
        /* <DEDUP_REMOVED lines=118> */
.L_x_487:
[----:B------:R-:W-:Y:S05]  /*0c30*/  BSYNC.RECONVERGENT B1 ;  /* 0x0000000000017941 */ /* 0x000fea0003800200 */
.L_x_486:
        /* <DEDUP_REMOVED lines=9> */
[----:B------:R-:W0:Y:S08]  /*0cd0*/  LDC R32, c[0x0][0x388] ;  /* 0x0000e200ff207b82 */ /* 0x000e300000000800 */
[----:B------:R-:W1:Y:S08]  /*0ce0*/  LDC.64 R6, c[0x0][0x448] ;  /* 0x00011200ff067b82 */ /* 0x000e700000000a00 */
[----:B------:R-:W2:Y:S01]  /*0cf0*/  LDC.64 R8, c[0x0][0x440] ;  /* 0x00011000ff087b82 */ /* 0x000ea20000000a00 */
[----:B0-----:R-:W-:-:S05]  /*0d00*/  IMAD R13, R2, R32, R11 ;  /* 0x00000020020d7224 */ /* 0x001fca00078e020b */
[CC--:B------:R-:W-:Y:S02]  /*0d10*/  LEA R21, R32.reuse, R13.reuse, 0x5 ;  /* 0x0000000d20157211 */ /* 0x0c0fe400078e28ff */
[CC--:B------:R-:W-:Y:S01]  /*0d20*/  LEA R23, R32.reuse, R13.reuse, 0x6 ;  /* 0x0000000d20177211 */ /* 0x0c0fe200078e30ff */
[----:B-1----:R-:W-:Y:S01]  /*0d30*/  IMAD.WIDE.U32 R14, R13, 0x4, R6 ;  /* 0x000000040d0e7825 */ /* 0x002fe200078e0006 */
[----:B------:R-:W-:-:S03]  /*0d40*/  LEA R29, R32, R13, 0x7 ;  /* 0x0000000d201d7211 */ /* 0x000fc600078e38ff */
[--C-:B--2---:R-:W-:Y:S02]  /*0d50*/  IMAD.WIDE.U32 R16, R13, 0x4, R8.reuse ;  /* 0x000000040d107825 */ /* 0x104fe400078e0008 */
[----:B------:R0:W2:Y:S02]  /*0d60*/  LDG.E R14, desc[UR6][R14.64] ;  /* 0x000000060e0e7981 */ /* 0x0000a4000c1e1900 */
[C---:B------:R-:W-:Y:S02]  /*0d70*/  IMAD.WIDE.U32 R18, R21.reuse, 0x4, R8 ;  /* 0x0000000415127825 */ /* 0x040fe400078e0008 */
[----:B------:R1:W3:Y:S01]  /*0d80*/  LDG.E R0, desc[UR6][R16.64] ;  /* 0x0000000610007981 */ /* 0x0002e2000c1e1900 */
[----:B------:R-:W-:Y:S01]  /*0d90*/  LEA R27, R32, R23, 0x5 ;  /* 0x00000017201b7211 */ /* 0x000fe200078e28ff */
[----:B------:R-:W-:Y:S02]  /*0da0*/  IMAD.WIDE.U32 R20, R21, 0x4, R6 ;  /* 0x0000000415147825 */ /* 0x000fe400078e0006 */
[----:B------:R4:W5:Y:S02]  /*0db0*/  LDG.E R4, desc[UR6][R18.64] ;  /* 0x0000000612047981 */ /* 0x000964000c1e1900 */
[----:B------:R-:W-:-:S02]  /*0dc0*/  IMAD.WIDE.U32 R12, R23, 0x4, R8 ;  /* 0x00000004170c7825 */ /* 0x000fc400078e0008 */
[----:B------:R-:W5:Y:S02]  /*0dd0*/  LDG.E R31, desc[UR6][R20.64] ;  /* 0x00000006141f7981 */ /* 0x000f64000c1e1900 */
[----:B------:R-:W-:Y:S01]  /*0de0*/  IMAD.WIDE.U32 R22, R23, 0x4, R6 ;  /* 0x0000000417167825 */ /* 0x000fe200078e0006 */
[----:B0-----:R-:W-:Y:S01]  /*0df0*/  LEA R15, R32, R29, 0x5 ;  /* 0x0000001d200f7211 */ /* 0x001fe200078e28ff */
[----:B------:R0:W5:Y:S02]  /*0e00*/  LDG.E R12, desc[UR6][R12.64] ;  /* 0x000000060c0c7981 */ /* 0x000164000c1e1900 */
[C---:B-1----:R-:W-:Y:S02]  /*0e10*/  IMAD.WIDE.U32 R16, R27.reuse, 0x4, R8 ;  /* 0x000000041b107825 */ /* 0x042fe400078e0008 */
[----:B------:R1:W5:Y:S02]  /*0e20*/  LDG.E R33, desc[UR6][R22.64] ;  /* 0x0000000616217981 */ /* 0x000364000c1e1900 */
[----:B----4-:R-:W-:-:S02]  /*0e30*/  IMAD.WIDE.U32 R18, R27, 0x4, R6 ;  /* 0x000000041b127825 */ /* 0x010fc400078e0006 */
[----:B------:R-:W4:Y:S02]  /*0e40*/  LDG.E R17, desc[UR6][R16.64] ;  /* 0x0000000610117981 */ /* 0x000f24000c1e1900 */
[C---:B------:R-:W-:Y:S01]  /*0e50*/  IMAD.WIDE.U32 R26, R29.reuse, 0x4, R6 ;  /* 0x000000041d1a7825 */ /* 0x040fe200078e0006 */
[----:B0-----:R-:W-:Y:S01]  /*0e60*/  LEA R13, R32, R29, 0x6 ;  /* 0x0000001d200d7211 */ /* 0x001fe200078e30ff */
[----:B------:R-:W4:Y:S02]  /*0e70*/  LDG.E R19, desc[UR6][R18.64] ;  /* 0x0000000612137981 */ /* 0x000f24000c1e1900 */
[--C-:B------:R-:W-:Y:S02]  /*0e80*/  IMAD.WIDE.U32 R24, R29, 0x4, R8.reuse ;  /* 0x000000041d187825 */ /* 0x100fe400078e0008 */
[----:B------:R-:W4:Y:S02]  /*0e90*/  LDG.E R27, desc[UR6][R26.64] ;  /* 0x000000061a1b7981 */ /* 0x000f24000c1e1900 */
[----:B------:R-:W-:-:S02]  /*0ea0*/  IMAD.WIDE.U32 R28, R15, 0x4, R8 ;  /* 0x000000040f1c7825 */ /* 0x000fc400078e0008 */
[----:B------:R0:W4:Y:S02]  /*0eb0*/  LDG.E R10, desc[UR6][R24.64] ;  /* 0x00000006180a7981 */ /* 0x000124000c1e1900 */
[--C-:B------:R-:W-:Y:S01]  /*0ec0*/  IMAD.WIDE.U32 R20, R15, 0x4, R6.reuse ;  /* 0x000000040f147825 */ /* 0x100fe200078e0006 */
[----:B------:R-:W-:Y:S01]  /*0ed0*/  LEA R15, R32, R13, 0x5 ;  /* 0x0000000d200f7211 */ /* 0x000fe200078e28ff */
[----:B------:R-:W4:Y:S02]  /*0ee0*/  LDG.E R29, desc[UR6][R28.64] ;  /* 0x000000061c1d7981 */ /* 0x000f24000c1e1900 */
[C---:B-1----:R-:W-:Y:S02]  /*0ef0*/  IMAD.WIDE.U32 R22, R13.reuse, 0x4, R6 ;  /* 0x000000040d167825 */ /* 0x042fe400078e0006 */
[----:B------:R-:W4:Y:S02]  /*0f00*/  LDG.E R21, desc[UR6][R20.64] ;  /* 0x0000000614157981 */ /* 0x000f24000c1e1900 */
[----:B0-----:R-:W-:-:S02]  /*0f10*/  IMAD.WIDE.U32 R24, R13, 0x4, R8 ;  /* 0x000000040d187825 */ /* 0x001fc400078e0008 */
[----:B------:R-:W4:Y:S02]  /*0f20*/  LDG.E R23, desc[UR6][R22.64] ;  /* 0x0000000616177981 */ /* 0x000f24000c1e1900 */
[C---:B------:R-:W-:Y:S02]  /*0f30*/  IMAD.WIDE.U32 R8, R15.reuse, 0x4, R8 ;  /* 0x000000040f087825 */ /* 0x040fe400078e0008 */
[----:B------:R-:W4:Y:S02]  /*0f40*/  LDG.E R25, desc[UR6][R24.64] ;  /* 0x0000000618197981 */ /* 0x000f24000c1e1900 */
[----:B------:R-:W-:Y:S02]  /*0f50*/  IMAD.WIDE.U32 R6, R15, 0x4, R6 ;  /* 0x000000040f067825 */ /* 0x000fe400078e0006 */
[----:B------:R-:W4:Y:S04]  /*0f60*/  LDG.E R9, desc[UR6][R8.64] ;  /* 0x0000000608097981 */ /* 0x000f28000c1e1900 */
[----:B------:R-:W4:Y:S01]  /*0f70*/  LDG.E R7, desc[UR6][R6.64] ;  /* 0x0000000606077981 */ /* 0x000f22000c1e1900 */
[----:B------:R-:W-:Y:S01]  /*0f80*/  IADD3 R2, PT, PT, R2, 0x100, RZ ;  /* 0x0000010002027810 */ /* 0x000fe20007ffe0ff */
[----:B--2---:R-:W-:Y:S01]  /*0f90*/  FADD.FTZ R14, R3, R14 ;  /* 0x0000000e030e7221 */ /* 0x004fe20000010000 */
[----:B---3--:R-:W-:-:S04]  /*0fa0*/  FADD.FTZ R43, R43, R0 ;  /* 0x000000002b2b7221 */ /* 0x008fc80000010000 */
[----:B-----5:R-:W-:Y:S01]  /*0fb0*/  FADD.FTZ R43, R43, R4 ;  /* 0x000000042b2b7221 */ /* 0x020fe20000010000 */
[----:B------:R-:W-:-:S03]  /*0fc0*/  FADD.FTZ R14, R14, R31 ;  /* 0x0000001f0e0e7221 */ /* 0x000fc60000010000 */
[----:B------:R-:W-:Y:S01]  /*0fd0*/  FADD.FTZ R12, R43, R12 ;  /* 0x0000000c2b0c7221 */ /* 0x000fe20000010000 */
[----:B------:R-:W-:-:S03]  /*0fe0*/  FADD.FTZ R14, R14, R33 ;  /* 0x000000210e0e7221 */ /* 0x000fc60000010000 */
[----:B----4-:R-:W-:Y:S01]  /*0ff0*/  FADD.FTZ R17, R12, R17 ;  /* 0x000000110c117221 */ /* 0x010fe20000010000 */
[----:B------:R-:W-:-:S04]  /*1000*/  FADD.FTZ R14, R14, R19 ;  /* 0x000000130e0e7221 */ /* 0x000fc80000010000 */
[----:B------:R-:W-:Y:S01]  /*1010*/  FADD.FTZ R14, R14, R27 ;  /* 0x0000001b0e0e7221 */ /* 0x000fe20000010000 */
[----:B------:R-:W-:-:S04]  /*1020*/  FADD.FTZ R10, R17, R10 ;  /* 0x0000000a110a7221 */ /* 0x000fc80000010000 */
[----:B------:R-:W-:Y:S01]  /*1030*/  FADD.FTZ R10, R10, R29 ;  /* 0x0000001d0a0a7221 */ /* 0x000fe20000010000 */
[----:B------:R-:W-:-:S04]  /*1040*/  FADD.FTZ R14, R14, R21 ;  /* 0x000000150e0e7221 */ /* 0x000fc80000010000 */
[----:B------:R-:W-:Y:S01]  /*1050*/  FADD.FTZ R14, R14, R23 ;  /* 0x000000170e0e7221 */ /* 0x000fe20000010000 */
[----:B------:R-:W-:-:S04]  /*1060*/  FADD.FTZ R10, R10, R25 ;  /* 0x000000190a0a7221 */ /* 0x000fc80000010000 */
[----:B------:R-:W-:Y:S01]  /*1070*/  FADD.FTZ R43, R10, R9 ;  /* 0x000000090a2b7221 */ /* 0x000fe20000010000 */
[----:B------:R-:W-:-:S07]  /*1080*/  FADD.FTZ R3, R14, R7 ;  /* 0x000000070e037221 */ /* 0x000fce0000010000 */
.L_x_490:
[----:B------:R-:W-:Y:S05]  /*1090*/  BSYNC.RECONVERGENT B1 ;  /* 0x0000000000017941 */ /* 0x000fea0003800200 */
.L_x_489:
[----:B------:R-:W-:Y:S05]  /*10a0*/  @!P1 BRA `(.L_x_485) ;  /* 0x0000000000dc9947 */ /* 0x000fea0003800000 */
[----:B------:R-:W-:Y:S01]  /*10b0*/  ISETP.GE.U32.AND P0, PT, R30, 0x4, PT ;  /* 0x000000041e00780c */ /* 0x000fe20003f06070 */
[----:B------:R-:W-:Y:S01]  /*10c0*/  BSSY.RECONVERGENT B1, `(.L_x_491) ;  /* 0x0000024000017945 */ /* 0x000fe20003800200 */
[----:B------:R-:W-:-:S04]  /*10d0*/  LOP3.LUT R0, R54, 0x3, RZ, 0xc0, !PT ;  /* 0x0000000336007812 */ /* 0x000fc800078ec0ff */
[----:B------:R-:W-:-:S07]  /*10e0*/  ISETP.NE.AND P1, PT, R0, RZ, PT ;  /* 0x000000ff0000720c */ /* 0x000fce0003f25270 */
[----:B------:R-:W-:Y:S06]  /*10f0*/  @!P0 BRA `(.L_x_492) ;  /* 0x0000000000808947 */ /* 0x000fec0003800000 */
[----:B------:R-:W0:Y:S08]  /*1100*/  LDC R4, c[0x0][0x388] ;  /* 0x0000e200ff047b82 */ /* 0x000e300000000800 */
[----:B------:R-:W1:Y:S08]  /*1110*/  LDC.64 R6, c[0x0][0x440] ;  /* 0x00011000ff067b82 */ /* 0x000e700000000a00 */
[----:B------:R-:W2:Y:S01]  /*1120*/  LDC.64 R12, c[0x0][0x448] ;  /* 0x00011200ff0c7b82 */ /* 0x000ea20000000a00 */
[----:B0-----:R-:W-:-:S05]  /*1130*/  IMAD R15, R2, R4, R11 ;  /* 0x00000004020f7224 */ /* 0x001fca00078e020b */
[CC--:B------:R-:W-:Y:S01]  /*1140*/  LEA R17, R4.reuse, R15.reuse, 0x5 ;  /* 0x0000000f04117211 */ /* 0x0c0fe200078e28ff */
[----:B-1----:R-:W-:Y:S01]  /*1150*/  IMAD.WIDE.U32 R8, R15, 0x4, R6 ;  /* 0x000000040f087825 */ /* 0x002fe200078e0006 */
[----:B------:R-:W-:-:S03]  /*1160*/  LEA R21, R4, R15, 0x6 ;  /* 0x0000000f04157211 */ /* 0x000fc600078e30ff */
[----:B--2---:R-:W-:Y:S02]  /*1170*/  IMAD.WIDE.U32 R10, R15, 0x4, R12 ;  /* 0x000000040f0a7825 */ /* 0x004fe400078e000c */
[----:B------:R-:W2:Y:S02]  /*1180*/  LDG.E R8, desc[UR6][R8.64] ;  /* 0x0000000608087981 */ /* 0x000ea4000c1e1900 */
[C---:B------:R-:W-:Y:S01]  /*1190*/  IMAD.WIDE.U32 R14, R17.reuse, 0x4, R6 ;  /* 0x00000004110e7825 */ /* 0x040fe200078e0006 */
[----:B------:R-:W-:Y:S01]  /*11a0*/  LEA R23, R4, R21, 0x5 ;  /* 0x0000001504177211 */ /* 0x000fe200078e28ff */
        /* <DEDUP_REMOVED lines=21> */
.L_x_492:
[----:B------:R-:W-:Y:S05]  /*1300*/  BSYNC.RECONVERGENT B1 ;  /* 0x0000000000017941 */ /* 0x000fea0003800200 */
.L_x_491:
[----:B------:R-:W-:Y:S05]  /*1310*/  @!P1 BRA `(.L_x_485) ;  /* 0x0000000000409947 */ /* 0x000fea0003800000 */
[----:B------:R-:W0:Y:S01]  /*1320*/  LDC R12, c[0x0][0x388] ;  /* 0x0000e200ff0c7b82 */ /* 0x000e220000000800 */
[----:B------:R-:W-:-:S07]  /*1330*/  IADD3 R0, PT, PT, -R0, RZ, RZ ;  /* 0x000000ff00007210 */ /* 0x000fce0007ffe1ff */
[----:B------:R-:W1:Y:S08]  /*1340*/  LDC.64 R8, c[0x0][0x440] ;  /* 0x00011000ff087b82 */ /* 0x000e700000000a00 */
[----:B------:R-:W2:Y:S01]  /*1350*/  LDC.64 R10, c[0x0][0x448] ;  /* 0x00011200ff0a7b82 */ /* 0x000ea20000000a00 */
[----:B0-----:R-:W-:-:S05]  /*1360*/  IMAD R2, R2, R12, R5 ;  /* 0x0000000c02027224 */ /* 0x001fca00078e0205 */
[----:B------:R-:W-:-:S07]  /*1370*/  IADD3 R13, PT, PT, R57, R2, RZ ;  /* 0x00000002390d7210 */ /* 0x000fce0007ffe0ff */
.L_x_493:
[----:B-1----:R-:W-:-:S04]  /*1380*/  IMAD.WIDE.U32 R4, R13, 0x4, R8 ;  /* 0x000000040d047825 */ /* 0x002fc800078e0008 */
[----:B--2---:R-:W-:Y:S02]  /*1390*/  IMAD.WIDE.U32 R6, R13, 0x4, R10 ;  /* 0x000000040d067825 */ /* 0x004fe400078e000a */
        /* <DEDUP_REMOVED lines=8> */
.L_x_485:
[----:B------:R-:W-:Y:S05]  /*1420*/  BSYNC.RECONVERGENT B0 ;  /* 0x0000000000007941 */ /* 0x000fea0003800200 */
.L_x_484:
[----:B------:R-:W0:Y:S01]  /*1430*/  S2R R5, SR_TID.X ;  /* 0x0000000000057919 */ /* 0x000e220000002100 */
[----:B------:R-:W1:Y:S01]  /*1440*/  S2UR UR5, SR_CgaCtaId ;  /* 0x00000000000579c3 */ /* 0x000e620000008800 */
[----:B------:R-:W-:Y:S01]  /*1450*/  UMOV UR4, 0x400 ;  /* 0x0000040000047882 */ /* 0x000fe20000000000 */
[C---:B------:R-:W-:Y:S02]  /*1460*/  ISETP.NE.AND P1, PT, R57.reuse, RZ, PT ;  /* 0x000000ff3900720c */ /* 0x040fe40003f25270 */
[----:B------:R-:W-:Y:S01]  /*1470*/  ISETP.GT.U32.AND P0, PT, R57, 0xf, PT ;  /* 0x0000000f3900780c */ /* 0x000fe20003f04070 */
[----:B-1----:R-:W-:Y:S01]  /*1480*/  ULEA UR4, UR5, UR4, 0x18 ;  /* 0x0000000405047291 */ /* 0x002fe2000f8ec0ff */
[----:B0-----:R-:W-:-:S04]  /*1490*/  SHF.R.U32.HI R12, RZ, 0x5, R5 ;  /* 0x00000005ff0c7819 */ /* 0x001fc80000011605 */
[C-C-:B------:R-:W-:Y:S02]  /*14a0*/  LOP3.LUT R0, R12.reuse, 0x1f, R5.reuse, 0x78, !PT ;  /* 0x0000001f0c007812 */ /* 0x140fe400078e7805 */
[----:B------:R-:W-:Y:S02]  /*14b0*/  ISETP.NE.OR P0, PT, R12, 0x1f, P0 ;  /* 0x0000001f0c00780c */ /* 0x000fe40000705670 */
        /* <DEDUP_REMOVED lines=21> */
[----:B-1----:R-:W-:-:S04]  /*1610*/  FADD.FTZ R2, R7, R2 ;  /* 0x0000000207027221 */ /* 0x002fc80000010000 */
[----:B------:R-:W0:Y:S01]  /*1620*/  SHFL.BFLY PT, R5, R10, 0x8, 0x1f ;  /* 0x0d001f000a057f89 */ /* 0x000e2200000e0000 */
[----:B------:R-:W-:-:S03]  /*1630*/  @!P1 LEA R7, R12, UR4, 0x2 ;  /* 0x000000040c079c11 */ /* 0x000fc6000f8e10ff */
[----:B------:R-:W1:Y:S01]  /*1640*/  SHFL.BFLY PT, R3, R2, 0x8, 0x1f ;  /* 0x0d001f0002037f89 */ /* 0x000e6200000e0000 */
        /* <DEDUP_REMOVED lines=10> */
[----:B0-----:R-:W-:Y:S01]  /*16f0*/  LEA R0, R57, UR4, 0x3 ;  /* 0x0000000439007c11 */ /* 0x001fe2000f8e18ff */
[----:B------:R-:W0:Y:S01]  /*1700*/  LDC.64 R2, c[0x0][0x488] ;  /* 0x00012200ff027b82 */ /* 0x000e220000000a00 */
[----:B------:R-:W-:-:S03]  /*1710*/  SHF.L.U32 R58, R58, 0x4, RZ ;  /* 0x000000043a3a7819 */ /* 0x000fc600000006ff */
[----:B------:R-:W1:Y:S01]  /*1720*/  LDS.64 R6, [R0+0x2000] ;  /* 0x0020000000067984 */ /* 0x000e620000000a00 */
[----:B------:R-:W-:-:S03]  /*1730*/  LOP3.LUT R58, R58, 0x7ffffff0, RZ, 0xc0, !PT ;  /* 0x7ffffff03a3a7812 */ /* 0x000fc600078ec0ff */
[----:B------:R-:W2:Y:S01]  /*1740*/  LDS.64 R8, [R0+0x2080] ;  /* 0x0020800000087984 */ /* 0x000ea20000000a00 */
[----:B------:R-:W3:Y:S01]  /*1750*/  LDC.64 R4, c[0x0][0x480] ;  /* 0x00012000ff047b82 */ /* 0x000ee20000000a00 */
[----:B------:R-:W-:-:S05]  /*1760*/  IADD3 R57, PT, PT, R57, R58, RZ ;  /* 0x0000003a39397210 */ /* 0x000fca0007ffe0ff */
[----:B0-----:R-:W-:-:S04]  /*1770*/  IMAD.WIDE.U32 R2, R57, 0x4, R2 ;  /* 0x0000000439027825 */ /* 0x001fc800078e0002 */
[----:B---3--:R-:W-:Y:S01]  /*1780*/  IMAD.WIDE.U32 R4, R57, 0x4, R4 ;  /* 0x0000000439047825 */ /* 0x008fe200078e0004 */
[----:B-1----:R-:W-:Y:S02]  /*1790*/  F2FP.BF16.F32.PACK_AB R7, R7, R6 ;  /* 0x000000060707723e */ /* 0x002fe400000010ff */
[----:B--2---:R-:W-:-:S03]  /*17a0*/  F2FP.BF16.F32.PACK_AB R9, R9, R8 ;  /* 0x000000080909723e */ /* 0x004fc600000010ff */
[----:B------:R-:W-:Y:S04]  /*17b0*/  STG.E desc[UR6][R2.64], R7 ;  /* 0x0000000702007986 */ /* 0x000fe8000c101906 */
[----:B------:R-:W-:Y:S01]  /*17c0*/  STG.E desc[UR6][R4.64], R9 ;  /* 0x0000000904007986 */ /* 0x000fe2000c101906 */
[----:B------:R-:W-:Y:S05]  /*17d0*/  EXIT ;  /* 0x000000000000794d */ /* 0x000fea0003800000 */
.L_x_494:
        /* <DEDUP_REMOVED lines=10> */
.L_x_5381:


//--------------------- .text._ZN10layer_norm40ln_parallel_residual_bwd_finalize_kernelINS_22Kernel_traits_finalizeILj5120E13__nv_bfloat16S2_S2_S2_fjLb0ELj1024ELj4ENS_18Kernel_traits_baseILj5120ES2_S2_S2_S2_fjLj1024EEEEELb1EEEvNS_9BwdParamsE --------------------------
	.section	.text._ZN10layer_norm40ln_parallel_residual_bwd_finalize_kernelINS_22Kernel_traits_finalizeILj5120E13__nv_bfloat16S2_S2_S2_fjLb0ELj1024ELj4ENS_18Kernel_traits_baseILj5120ES2_S2_S2_S2_fjLj1024EEEEELb1EEEvNS_9BwdParamsE,"ax",@progbits
	.align	128
        .global         _ZN10layer_norm40ln_parallel_residual_bwd_finalize_kernelINS_22Kernel_traits_finalizeILj5120E13__nv_bfloat16S2_S2_S2_fjLb0ELj1024ELj4ENS_18Kernel_traits_baseILj5120ES2_S2_S2_S2_fjLj1024EEEEELb1EEEvNS_9BwdParamsE
        .type           _ZN10layer_norm40ln_parallel_residual_bwd_finalize_kernelINS_22Kernel_traits_finalizeILj5120E13__nv_bfloat16S2_S2_S2_fjLb0ELj1024ELj4ENS_18Kernel_traits_baseILj5120ES2_S2_S2_S2_fjLj1024EEEEELb1EEEvNS_9BwdParamsE,@function
        .size           _ZN10layer_norm40ln_parallel_residual_bwd_finalize_kernelINS_22Kernel_traits_finalizeILj5120E13__nv_bfloat16S2_S2_S2_fjLb0ELj1024ELj4ENS_18Kernel_traits_baseILj5120ES2_S2_S2_S2_fjLj1024EEEEELb1EEEvNS_9BwdParamsE,(.L_x_5382 - _ZN10layer_norm40ln_parallel_residual_bwd_finalize_kernelINS_22Kernel_traits_finalizeILj5120E13__nv_bfloat16S2_S2_S2_fjLb0ELj1024ELj4ENS_18Kernel_traits_baseILj5120ES2_S2_S2_S2_fjLj1024EEEEELb1EEEvNS_9BwdParamsE)
        .other          _ZN10layer_norm40ln_parallel_residual_bwd_finalize_kernelINS_22Kernel_traits_finalizeILj5120E13__nv_bfloat16S2_S2_S2_fjLb0ELj1024ELj4ENS_18Kernel_traits_baseILj5120ES2_S2_S2_S2_fjLj1024EEEEELb1EEEvNS_9BwdParamsE,@"STO_CUDA_ENTRY STV_DEFAULT"
_ZN10layer_norm40ln_parallel_residual_bwd_finalize_kernelINS_22Kernel_traits_finalizeILj5120E13__nv_bfloat16S2_S2_S2_fjLb0ELj1024ELj4ENS_18Kernel_traits_baseILj5120ES2_S2_S2_S2_fjLj1024EEEEELb1EEEvNS_9BwdParamsE:
.text._ZN10layer_norm40ln_parallel_residual_bwd_finalize_kernelINS_22Kernel_traits_finalizeILj5120E13__nv_bfloat16S2_S2_S2_fjLb0ELj1024ELj4ENS_18Kernel_traits_baseILj5120ES2_S2_S2_S2_fjLj1024EEEEELb1EEEvNS_9BwdParamsE:
        /* <DEDUP_REMOVED lines=12> */
[----:B------:R-:W-:Y:S01]  /*00c0*/  MOV R6, R3 ;  /* 0x0000000300067202 */ /* 0x000fe20000000f00 */
[----:B------:R-:W-:Y:S01]  /*00d0*/  HFMA2 R22, -RZ, RZ, 0, 0 ;  /* 0x00000000ff167431 */ /* 0x000fe200000001ff */
[----:B------:R-:W-:Y:S02]  /*00e0*/  LOP3.LUT R5, R2, 0x1f, RZ, 0xc0, !PT ;  /* 0x0000001f02057812 */ /* 0x000fe400078ec0ff */
[----:B------:R-:W-:Y:S02]  /*00f0*/  MOV R10, RZ ;  /* 0x000000ff000a7202 */ /* 0x000fe40000000f00 */
[----:B------:R-:W-:-:S02]  /*0100*/  MOV R7, RZ ;  /* 0x000000ff00077202 */ /* 0x000fc40000000f00 */
[----:B0-----:R-:W-:-:S13]  /*0110*/  ISETP.GE.U32.AND P0, PT, R6, UR8, PT ;  /* 0x0000000806007c0c */ /* 0x001fda000bf06070 */
[----:B-1----:R-:W-:Y:S05]  /*0120*/  @P0 BRA `(.L_x_496) ;  /* 0x0000001000500947 */ /* 0x002fea0003800000 */
        /* <DEDUP_REMOVED lines=20> */
[----:B------:R-:W-:-:S04]  /*0270*/  LOP3.LUT R8, R8, 0xffffff8, RZ, 0xc0, !PT ;  /* 0x0ffffff808087812 */ /* 0x000fc800078ec0ff */
[----:B------:R-:W-:Y:S01]  /*0280*/  IADD3 R8, PT, PT, -R8, RZ, RZ ;  /* 0x000000ff08087210 */ /* 0x000fe20007ffe1ff */
[-CC-:B0-----:R-:W-:Y:S02]  /*0290*/  IMAD R28, R28, R11.reuse, R4.reuse ;  /* 0x0000000b1c1c7224 */ /* 0x181fe400078e0204 */
[-CC-:B------:R-:W-:Y:S02]  /*02a0*/  IMAD R12, R12, R11.reuse, R4.reuse ;  /* 0x0000000b0c0c7224 */ /* 0x180fe400078e0204 */
[-CC-:B------:R-:W-:Y:S01]  /*02b0*/  IMAD R14, R13, R11.reuse, R4.reuse ;  /* 0x0000000b0d0e7224 */ /* 0x180fe200078e0204 */
[----:B------:R-:W-:Y:S01]  /*02c0*/  IADD3 R23, PT, PT, R5, R28, RZ ;  /* 0x0000001c05177210 */ /* 0x000fe20007ffe0ff */
[-CC-:B------:R-:W-:Y:S01]  /*02d0*/  IMAD R16, R15, R11.reuse, R4.reuse ;  /* 0x0000000b0f107224 */ /* 0x180fe200078e0204 */
[----:B------:R-:W-:Y:S01]  /*02e0*/  IADD3 R27, PT, PT, R5, R12, RZ ;  /* 0x0000000c051b7210 */ /* 0x000fe20007ffe0ff */
        /* <DEDUP_REMOVED lines=9> */
[----:B------:R-:W-:-:S07]  /*0380*/  IADD3 R4, PT, PT, R5, R4, RZ ;  /* 0x0000000405047210 */ /* 0x000fce0007ffe0ff */
.L_x_499:
        /* <DEDUP_REMOVED lines=51> */
[----:B0-----:R-:W-:-:S04]  /*06c0*/  IMAD.WIDE.U32 R14, R23, 0x4, R16 ;  /* 0x00000004170e7825 */ /* 0x001fc800078e0010 */
[----:B-----5:R-:W-:Y:S01]  /*06d0*/  FADD.FTZ R22, R22, R28 ;  /* 0x0000001c16167221 */ /* 0x020fe20000010000 */
[----:B------:R-:W4:Y:S01]  /*06e0*/  LDG.E R26, desc[UR6][R14.64] ;  /* 0x000000060e1a7981 */ /* 0x000f22000c1e1900 */
[----:B------:R-:W-:-:S04]  /*06f0*/  IMAD.WIDE.U32 R28, R12, 0x4, R16 ;  /* 0x000000040c1c7825 */ /* 0x000fc800078e0010 */
[----:B---3--:R-:W-:Y:S02]  /*0700*/  FADD.FTZ R18, R18, R10 ;  /* 0x0000000a12127221 */ /* 0x008fe40000010000 */
[----:B------:R0:W3:Y:S02]  /*0710*/  LDG.E R10, desc[UR6][R28.64] ;  /* 0x000000061c0a7981 */ /* 0x0000e4000c1e1900 */
[----:B0-----:R-:W-:-:S04]  /*0720*/  IMAD.WIDE.U32 R28, R25, 0x4, R16 ;  /* 0x00000004191c7825 */ /* 0x001fc800078e0010 */
[----:B----4-:R-:W-:Y:S02]  /*0730*/  FADD.FTZ R18, R18, R26 ;  /* 0x0000001a12127221 */ /* 0x010fe40000010000 */
[----:B------:R0:W4:Y:S02]  /*0740*/  LDG.E R26, desc[UR6][R28.64] ;  /* 0x000000061c1a7981 */ /* 0x000124000c1e1900 */
[----:B0-----:R-:W-:-:S04]  /*0750*/  IMAD.WIDE.U32 R28, R27, 0x4, R16 ;  /* 0x000000041b1c7825 */ /* 0x001fc800078e0010 */
[----:B---3--:R-:W-:Y:S02]  /*0760*/  FADD.FTZ R10, R18, R10 ;  /* 0x0000000a120a7221 */ /* 0x008fe40000010000 */
[----:B------:R-:W3:Y:S01]  /*0770*/  LDG.E R18, desc[UR6][R28.64] ;  /* 0x000000061c127981 */ /* 0x000ee2000c1e1900 */
[----:B------:R-:W-:-:S04]  /*0780*/  IMAD.WIDE.U32 R14, R13, 0x4, R16 ;  /* 0x000000040d0e7825 */ /* 0x000fc800078e0010 */
[----:B----4-:R-:W-:Y:S02]  /*0790*/  FADD.FTZ R10, R10, R26 ;  /* 0x0000001a0a0a7221 */ /* 0x010fe40000010000 */
[----:B------:R0:W4:Y:S02]  /*07a0*/  LDG.E R26, desc[UR6][R14.64] ;  /* 0x000000060e1a7981 */ /* 0x000124000c1e1900 */
[----:B0-----:R-:W-:-:S04]  /*07b0*/  IMAD.WIDE.U32 R14, R19, 0x4, R16 ;  /* 0x00000004130e7825 */ /* 0x001fc800078e0010 */
[----:B------:R-:W-:-:S04]  /*07c0*/  IMAD.WIDE.U32 R28, R21, 0x4, R16 ;  /* 0x00000004151c7825 */ /* 0x000fc800078e0010 */
[----:B---3--:R-:W-:Y:S02]  /*07d0*/  FADD.FTZ R10, R10, R18 ;  /* 0x000000120a0a7221 */ /* 0x008fe40000010000 */
[----:B------:R0:W3:Y:S02]  /*07e0*/  LDG.E R18, desc[UR6][R14.64] ;  /* 0x000000060e127981 */ /* 0x0000e4000c1e1900 */
[----:B0-----:R-:W0:Y:S02]  /*07f0*/  LDC.64 R14, c[0x0][0x458] ;  /* 0x00011600ff0e7b82 */ /* 0x001e240000000a00 */
[----:B0-----:R-:W-:-:S06]  /*0800*/  IMAD.WIDE.U32 R16, R4, 0x4, R14 ;  /* 0x0000000404107825 */ /* 0x001fcc00078e000e */
[----:B------:R-:W5:Y:S01]  /*0810*/  LDG.E R17, desc[UR6][R16.64] ;  /* 0x0000000610117981 */ /* 0x000f62000c1e1900 */
[----:B----4-:R-:W-:-:S03]  /*0820*/  FADD.FTZ R26, R10, R26 ;  /* 0x0000001a0a1a7221 */ /* 0x010fc60000010000 */
[----:B------:R3:W4:Y:S02]  /*0830*/  LDG.E R10, desc[UR6][R28.64] ;  /* 0x000000061c0a7981 */ /* 0x000724000c1e1900 */
[----:B---3--:R-:W-:Y:S01]  /*0840*/  FADD.FTZ R29, R26, R18 ;  /* 0x000000121a1d7221 */ /* 0x008fe20000010000 */
[----:B-----5:R-:W-:Y:S01]  /*0850*/  FADD.FTZ R20, R17, R20 ;  /* 0x0000001411147221 */ /* 0x020fe20000010000 */
[----:B------:R-:W-:-:S05]  /*0860*/  IMAD.WIDE.U32 R16, R23, 0x4, R14 ;  /* 0x0000000417107825 */ /* 0x000fca00078e000e */
[----:B------:R0:W3:Y:S02]  /*0870*/  LDG.E R18, desc[UR6][R16.64] ;  /* 0x0000000610127981 */ /* 0x0000e4000c1e1900 */
[----:B0-----:R-:W-:-:S04]  /*0880*/  IMAD.WIDE.U32 R16, R12, 0x4, R14 ;  /* 0x000000040c107825 */ /* 0x001fc800078e000e */
[----:B---3--:R-:W-:Y:S02]  /*0890*/  FADD.FTZ R18, R20, R18 ;  /* 0x0000001214127221 */ /* 0x008fe40000010000 */
        /* <DEDUP_REMOVED lines=11> */
[----:B------:R-:W-:-:S06]  /*0950*/  IMAD.WIDE.U32 R14, R21, 0x4, R14 ;  /* 0x00000004150e7825 */ /* 0x000fcc00078e000e */
[----:B------:R-:W5:Y:S01]  /*0960*/  LDG.E R15, desc[UR6][R14.64] ;  /* 0x000000060e0f7981 */ /* 0x000f62000c1e1900 */
[----:B---3--:R-:W-:-:S03]  /*0970*/  FADD.FTZ R18, R18, R20 ;  /* 0x0000001412127221 */ /* 0x008fc60000010000 */
[----:B------:R-:W3:Y:S01]  /*0980*/  LDG.E R20, desc[UR6][R16.64] ;  /* 0x0000000610147981 */ /* 0x000ee2000c1e1900 */
[----:B------:R-:W-:-:S04]  /*0990*/  IADD3 R8, PT, PT, R8, 0x8, RZ ;  /* 0x0000000808087810 */ /* 0x000fc80007ffe0ff */
[----:B------:R-:W-:Y:S01]  /*09a0*/  ISETP.NE.AND P0, PT, R8, RZ, PT ;  /* 0x000000ff0800720c */ /* 0x000fe20003f05270 */
[----:B--2---:R-:W-:Y:S01]  /*09b0*/  FADD.FTZ R22, R22, R24 ;  /* 0x0000001816167221 */ /* 0x004fe20000010000 */
[----:B----4-:R-:W-:Y:S01]  /*09c0*/  FADD.FTZ R10, R29, R10 ;  /* 0x0000000a1d0a7221 */ /* 0x010fe20000010000 */
[----:B------:R-:W-:Y:S02]  /*09d0*/  IADD3 R6, PT, PT, R6, 0x100, RZ ;  /* 0x0000010006067810 */ /* 0x000fe40007ffe0ff */
[C---:B------:R-:W-:Y:S02]  /*09e0*/  LEA R4, R11.reuse, R4, 0x8 ;  /* 0x000000040b047211 */ /* 0x040fe400078e40ff */
[C---:B------:R-:W-:Y:S02]  /*09f0*/  LEA R23, R11.reuse, R23, 0x8 ;  /* 0x000000170b177211 */ /* 0x040fe400078e40ff */
[C---:B------:R-:W-:Y:S02]  /*0a00*/  LEA R12, R11.reuse, R12, 0x8 ;  /* 0x0000000c0b0c7211 */ /* 0x040fe400078e40ff */
[----:B------:R-:W-:-:S02]  /*0a10*/  LEA R25, R11, R25, 0x8 ;  /* 0x000000190b197211 */ /* 0x000fc400078e40ff */
[C---:B------:R-:W-:Y:S02]  /*0a20*/  LEA R27, R11.reuse, R27, 0x8 ;  /* 0x0000001b0b1b7211 */ /* 0x040fe400078e40ff */
[C---:B------:R-:W-:Y:S02]  /*0a30*/  LEA R13, R11.reuse, R13, 0x8 ;  /* 0x0000000d0b0d7211 */ /* 0x040fe400078e40ff */
[C---:B------:R-:W-:Y:S02]  /*0a40*/  LEA R19, R11.reuse, R19, 0x8 ;  /* 0x000000130b137211 */ /* 0x040fe400078e40ff */
[----:B------:R-:W-:Y:S01]  /*0a50*/  LEA R21, R11, R21, 0x8 ;  /* 0x000000150b157211 */ /* 0x000fe200078e40ff */
[----:B---3--:R-:W-:-:S04]  /*0a60*/  FADD.FTZ R20, R18, R20 ;  /* 0x0000001412147221 */ /* 0x008fc80000010000 */
[----:B-----5:R-:W-:Y:S01]  /*0a70*/  FADD.FTZ R20, R20, R15 ;  /* 0x0000000f14147221 */ /* 0x020fe20000010000 */
[----:B------:R-:W-:Y:S06]  /*0a80*/  @P0 BRA `(.L_x_499) ;  /* 0xfffffff800400947 */ /* 0x000fec000383ffff */
.L_x_498:
[----:B------:R-:W-:Y:S05]  /*0a90*/  BSYNC.RECONVERGENT B1 ;  /* 0x0000000000017941 */ /* 0x000fea0003800200 */
.L_x_497:
        /* <DEDUP_REMOVED lines=9> */
[----:B------:R-:W0:Y:S08]  /*0b30*/  LDC R8, c[0x0][0x388] ;  /* 0x0000e200ff087b82 */ /* 0x000e300000000800 */
[----:B------:R-:W1:Y:S08]  /*0b40*/  LDC.64 R12, c[0x0][0x440] ;  /* 0x00011000ff0c7b82 */ /* 0x000e700000000a00 */
[----:B------:R-:W2:Y:S01]  /*0b50*/  LDC.64 R18, c[0x0][0x458] ;  /* 0x00011600ff127b82 */ /* 0x000ea20000000a00 */
[----:B0-----:R-:W-:-:S07]  /*0b60*/  IMAD R21, R6, R8, R11 ;  /* 0x0000000806157224 */ /* 0x001fce00078e020b */
[----:B------:R-:W0:Y:S01]  /*0b70*/  LDC.64 R16, c[0x0][0x450] ;  /* 0x00011400ff107b82 */ /* 0x000e220000000a00 */
[----:B-1----:R-:W-:-:S05]  /*0b80*/  IMAD.WIDE.U32 R14, R21, 0x4, R12 ;  /* 0x00000004150e7825 */ /* 0x002fca00078e000c */
[----:B------:R1:W3:Y:S02]  /*0b90*/  LDG.E R26, desc[UR6][R14.64] ;  /* 0x000000060e1a7981 */ /* 0x0002e4000c1e1900 */
[----:B-1----:R-:W1:Y:S02]  /*0ba0*/  LDC.64 R14, c[0x0][0x448] ;  /* 0x00011200ff0e7b82 */ /* 0x002e640000000a00 */
[----:B-1----:R-:W-:-:S06]  /*0bb0*/  IMAD.WIDE.U32 R28, R21, 0x4, R14 ;  /* 0x00000004151c7825 */ /* 0x002fcc00078e000e */
[----:B------:R-:W4:Y:S01]  /*0bc0*/  LDG.E R29, desc[UR6][R28.64] ;  /* 0x000000061c1d7981 */ /* 0x000f22000c1e1900 */
[----:B0-----:R-:W-:-:S06]  /*0bd0*/  IMAD.WIDE.U32 R24, R21, 0x4, R16 ;  /* 0x0000000415187825 */ /* 0x001fcc00078e0010 */
[----:B------:R-:W5:Y:S01]  /*0be0*/  LDG.E R25, desc[UR6][R24.64] ;  /* 0x0000000618197981 */ /* 0x000f62000c1e1900 */
[----:B---3--:R-:W-:Y:S01]  /*0bf0*/  FADD.FTZ R7, R7, R26 ;  /* 0x0000001a07077221 */ /* 0x008fe20000010000 */
[----:B--2---:R-:W-:-:S06]  /*0c00*/  IMAD.WIDE.U32 R26, R21, 0x4, R18 ;  /* 0x00000004151a7825 */ /* 0x004fcc00078e0012 */
[----:B------:R0:W2:Y:S02]  /*0c10*/  LDG.E R26, desc[UR6][R26.64] ;  /* 0x000000061a1a7981 */ /* 0x0000a4000c1e1900 */
[----:B0-----:R-:W-:Y:S01]  /*0c20*/  LEA R27, R8, R21, 0x5 ;  /* 0x00000015081b7211 */ /* 0x001fe200078e28ff */
[----:B----4-:R-:W-:-:S04]  /*0c30*/  FADD.FTZ R24, R22, R29 ;  /* 0x0000001d16187221 */ /* 0x010fc80000010000 */
[----:B------:R-:W-:-:S04]  /*0c40*/  IMAD.WIDE.U32 R28, R27, 0x4, R14 ;  /* 0x000000041b1c7825 */ /* 0x000fc800078e000e */
[C---:B------:R-:W-:Y:S02]  /*0c50*/  IMAD.WIDE.U32 R22, R27.reuse, 0x4, R12 ;  /* 0x000000041b167825 */ /* 0x040fe400078e000c */
[----:B------:R-:W3:Y:S04]  /*0c60*/  LDG.E R29, desc[UR6][R28.64] ;  /* 0x000000061c1d7981 */ /* 0x000ee8000c1e1900 */
[----:B------:R-:W4:Y:S01]  /*0c70*/  LDG.E R22, desc[UR6][R22.64] ;  /* 0x0000000616167981 */ /* 0x000f22000c1e1900 */
[----:B------:R-:W-:Y:S01]  /*0c80*/  LEA R21, R8, R21, 0x6 ;  /* 0x0000001508157211 */ /* 0x000fe200078e30ff */
[----:B-----5:R-:W-:Y:S01]  /*0c90*/  FADD.FTZ R10, R10, R25 ;  /* 0x000000190a0a7221 */ /* 0x020fe20000010000 */
[----:B--2---:R-:W-:Y:S01]  /*0ca0*/  FADD.FTZ R20, R20, R26 ;  /* 0x0000001a14147221 */ /* 0x004fe20000010000 */
[----:B---3--:R-:W-:Y:S01]  /*0cb0*/  FADD.FTZ R24, R24, R29 ;  /* 0x0000001d18187221 */ /* 0x008fe20000010000 */
[----:B------:R-:W-:-:S04]  /*0cc0*/  IMAD.WIDE.U32 R28, R27, 0x4, R16 ;  /* 0x000000041b1c7825 */ /* 0x000fc800078e0010 */
[----:B------:R-:W-:-:S04]  /*0cd0*/  IMAD.WIDE.U32 R26, R27, 0x4, R18 ;  /* 0x000000041b1a7825 */ /* 0x000fc800078e0012 */
[----:B----4-:R-:W-:Y:S01]  /*0ce0*/  FADD.FTZ R7, R7, R22 ;  /* 0x0000001607077221 */ /* 0x010fe20000010000 */
[----:B------:R-:W2:Y:S04]  /*0cf0*/  LDG.E R25, desc[UR6][R28.64] ;  /* 0x000000061c197981 */ /* 0x000ea8000c1e1900 */
[----:B------:R0:W3:Y:S02]  /*0d00*/  LDG.E R22, desc[UR6][R26.64] ;  /* 0x000000061a167981 */ /* 0x0000e4000c1e1900 */
[----:B0-----:R-:W-:-:S06]  /*0d10*/  IMAD.WIDE.U32 R26, R21, 0x4, R12 ;  /* 0x00000004151a7825 */ /* 0x001fcc00078e000c */
[----:B------:R-:W4:Y:S01]  /*0d20*/  LDG.E R26, desc[UR6][R26.64] ;  /* 0x000000061a1a7981 */ /* 0x000f22000c1e1900 */
[----:B------:R-:W-:-:S04]  /*0d30*/  IMAD.WIDE.U32 R28, R21, 0x4, R14 ;  /* 0x00000004151c7825 */ /* 0x000fc800078e000e */
[----:B--2---:R-:W-:Y:S01]  /*0d40*/  FADD.FTZ R23, R10, R25 ;  /* 0x000000190a177221 */ /* 0x004fe20000010000 */
[----:B------:R-:W-:Y:S01]  /*0d50*/  LEA R25, R8, R21, 0x5 ;  /* 0x0000001508197211 */ /* 0x000fe200078e28ff */
[----:B---3--:R-:W-:-:S04]  /*0d60*/  FADD.FTZ R22, R20, R22 ;  /* 0x0000001614167221 */ /* 0x008fc80000010000 */
[----:B------:R-:W-:-:S04]  /*0d70*/  IMAD.WIDE.U32 R12, R25, 0x4, R12 ;  /* 0x00000004190c7825 */ /* 0x000fc800078e000c */
[----:B------:R-:W-:Y:S02]  /*0d80*/  IMAD.WIDE.U32 R14, R25, 0x4, R14 ;  /* 0x00000004190e7825 */ /* 0x000fe400078e000e */
[----:B------:R-:W2:Y:S04]  /*0d90*/  LDG.E R13, desc[UR6][R12.64] ;  /* 0x000000060c0d7981 */ /* 0x000ea8000c1e1900 */
[----:B------:R-:W3:Y:S01]  /*0da0*/  LDG.E R15, desc[UR6][R14.64] ;  /* 0x000000060e0f7981 */ /* 0x000ee2000c1e1900 */
[----:B----4-:R-:W-:Y:S01]  /*0db0*/  FADD.FTZ R10, R7, R26 ;  /* 0x0000001a070a7221 */ /* 0x010fe20000010000 */
[C---:B------:R-:W-:Y:S02]  /*0dc0*/  IMAD.WIDE.U32 R26, R21.reuse, 0x4, R16 ;  /* 0x00000004151a7825 */ /* 0x040fe400078e0010 */
[----:B------:R-:W4:Y:S02]  /*0dd0*/  LDG.E R7, desc[UR6][R28.64] ;  /* 0x000000061c077981 */ /* 0x000f24000c1e1900 */
[----:B------:R-:W-:-:S02]  /*0de0*/  IMAD.WIDE.U32 R20, R21, 0x4, R18 ;  /* 0x0000000415147825 */ /* 0x000fc400078e0012 */
[----:B------:R-:W5:Y:S02]  /*0df0*/  LDG.E R8, desc[UR6][R26.64] ;  /* 0x000000061a087981 */ /* 0x000f64000c1e1900 */
[C---:B------:R-:W-:Y:S02]  /*0e00*/  IMAD.WIDE.U32 R16, R25.reuse, 0x4, R16 ;  /* 0x0000000419107825 */ /* 0x040fe400078e0010 */
[----:B------:R-:W3:Y:S02]  /*0e10*/  LDG.E R21, desc[UR6][R20.64] ;  /* 0x0000000614157981 */ /* 0x000ee4000c1e1900 */
[----:B------:R-:W-:Y:S02]  /*0e20*/  IMAD.WIDE.U32 R18, R25, 0x4, R18 ;  /* 0x0000000419127825 */ /* 0x000fe400078e0012 */
[----:B------:R-:W3:Y:S04]  /*0e30*/  LDG.E R16, desc[UR6][R16.64] ;  /* 0x0000000610107981 */ /* 0x000ee8000c1e1900 */
[----:B------:R-:W3:Y:S01]  /*0e40*/  LDG.E R19, desc[UR6][R18.64] ;  /* 0x0000000612137981 */ /* 0x000ee2000c1e1900 */
[----:B------:R-:W-:Y:S01]  /*0e50*/  IADD3 R6, PT, PT, R6, 0x80, RZ ;  /* 0x0000008006067810 */ /* 0x000fe20007ffe0ff */
[----:B----4-:R-:W-:Y:S01]  /*0e60*/  FADD.FTZ R24, R24, R7 ;  /* 0x0000000718187221 */ /* 0x010fe20000010000 */
[----:B-----5:R-:W-:Y:S01]  /*0e70*/  FADD.FTZ R23, R23, R8 ;  /* 0x0000000817177221 */ /* 0x020fe20000010000 */
[----:B--2---:R-:W-:Y:S01]  /*0e80*/  FADD.FTZ R7, R10, R13 ;  /* 0x0000000d0a077221 */ /* 0x004fe20000010000 */
[----:B---3--:R-:W-:Y:S01]  /*0e90*/  FADD.FTZ R8, R22, R21 ;  /* 0x0000001516087221 */ /* 0x008fe20000010000 */
[----:B------:R-:W-:Y:S01]  /*0ea0*/  FADD.FTZ R22, R24, R15 ;  /* 0x0000000f18167221 */ /* 0x000fe20000010000 */
[----:B------:R-:W-:-:S02]  /*0eb0*/  FADD.FTZ R10, R23, R16 ;  /* 0x00000010170a7221 */ /* 0x000fc40000010000 */
[----:B------:R-:W-:-:S07]  /*0ec0*/  FADD.FTZ R20, R8, R19 ;  /* 0x0000001308147221 */ /* 0x000fce0000010000 */
.L_x_501:
[----:B------:R-:W-:Y:S05]  /*0ed0*/  BSYNC.RECONVERGENT B1 ;  /* 0x0000000000017941 */ /* 0x000fea0003800200 */
.L_x_500:
[----:B------:R-:W-:Y:S05]  /*0ee0*/  @!P1 BRA `(.L_x_496) ;  /* 0x0000000000e09947 */ /* 0x000fea0003800000 */
[----:B------:R-:W-:Y:S01]  /*0ef0*/  ISETP.NE.AND P1, PT, R4, 0x1, PT ;  /* 0x000000010400780c */ /* 0x000fe20003f25270 */
[----:B------:R-:W-:Y:S01]  /*0f00*/  BSSY.RECONVERGENT B1, `(.L_x_502) ;  /* 0x0000023000017945 */ /* 0x000fe20003800200 */
[----:B------:R-:W-:-:S11]  /*0f10*/  LOP3.LUT P0, RZ, R9, 0x20, RZ, 0xc0, !PT ;  /* 0x0000002009ff7812 */ /* 0x000fd6000780c0ff */
[----:B------:R-:W-:Y:S05]  /*0f20*/  @!P1 BRA `(.L_x_503) ;  /* 0x0000000000809947 */ /* 0x000fea0003800000 */
[----:B------:R-:W0:Y:S08]  /*0f30*/  LDC R8, c[0x0][0x388] ;  /* 0x0000e200ff087b82 */ /* 0x000e300000000800 */
[----:B------:R-:W1:Y:S08]  /*0f40*/  LDC.64 R12, c[0x0][0x440] ;  /* 0x00011000ff0c7b82 */ /* 0x000e700000000a00 */
[----:B------:R-:W2:Y:S08]  /*0f50*/  LDC.64 R14, c[0x0][0x448] ;  /* 0x00011200ff0e7b82 */ /* 0x000eb00000000a00 */
[----:B------:R-:W3:Y:S01]  /*0f60*/  LDC.64 R16, c[0x0][0x450] ;  /* 0x00011400ff107b82 */ /* 0x000ee20000000a00 */
[----:B0-----:R-:W-:-:S07]  /*0f70*/  IMAD R9, R6, R8, R11 ;  /* 0x0000000806097224 */ /* 0x001fce00078e020b */
[----:B------:R-:W0:Y:S01]  /*0f80*/  LDC.64 R18, c[0x0][0x458] ;  /* 0x00011600ff127b82 */ /* 0x000e220000000a00 */
[----:B-1----:R-:W-:Y:S01]  /*0f90*/  IMAD.WIDE.U32 R28, R9, 0x4, R12 ;  /* 0x00000004091c7825 */ /* 0x002fe200078e000c */
[----:B------:R-:W-:-:S04]  /*0fa0*/  LEA R21, R8, R9, 0x5 ;  /* 0x0000000908157211 */ /* 0x000fc800078e28ff */
[----:B------:R-:W4:Y:S01]  /*0fb0*/  LDG.E R4, desc[UR6][R28.64] ;  /* 0x000000061c047981 */ /* 0x000f22000c1e1900 */
[----:B--2---:R-:W-:-:S04]  /*0fc0*/  IMAD.WIDE.U32 R26, R9, 0x4, R14 ;  /* 0x00000004091a7825 */ /* 0x004fc800078e000e */
[----:B---3--:R-:W-:Y:S01]  /*0fd0*/  IMAD.WIDE.U32 R24, R9, 0x4, R16 ;  /* 0x0000000409187825 */ /* 0x008fe200078e0010 */
[----:B------:R-:W2:Y:S03]  /*0fe0*/  LDG.E R23, desc[UR6][R26.64] ;  /* 0x000000061a177981 */ /* 0x000ea6000c1e1900 */
[----:B------:R-:W-:Y:S02]  /*0ff0*/  IMAD.WIDE.U32 R12, R21, 0x4, R12 ;  /* 0x00000004150c7825 */ /* 0x000fe400078e000c */
[----:B------:R-:W3:Y:S02]  /*1000*/  LDG.E R25, desc[UR6][R24.64] ;  /* 0x0000000618197981 */ /* 0x000ee4000c1e1900 */
[----:B0-----:R-:W-:Y:S02]  /*1010*/  IMAD.WIDE.U32 R8, R9, 0x4, R18 ;  /* 0x0000000409087825 */ /* 0x001fe400078e0012 */
[----:B------:R-:W5:Y:S02]  /*1020*/  LDG.E R13, desc[UR6][R12.64] ;  /* 0x000000060c0d7981 */ /* 0x000f64000c1e1900 */
[----:B------:R-:W-:-:S02]  /*1030*/  IMAD.WIDE.U32 R14, R21, 0x4, R14 ;  /* 0x00000004150e7825 */ /* 0x000fc400078e000e */
[----:B------:R-:W5:Y:S02]  /*1040*/  LDG.E R9, desc[UR6][R8.64] ;  /* 0x0000000608097981 */ /* 0x000f64000c1e1900 */
[C---:B------:R-:W-:Y:S02]  /*1050*/  IMAD.WIDE.U32 R16, R21.reuse, 0x4, R16 ;  /* 0x0000000415107825 */ /* 0x040fe400078e0010 */
[----:B------:R-:W5:Y:S02]  /*1060*/  LDG.E R15, desc[UR6][R14.64] ;  /* 0x000000060e0f7981 */ /* 0x000f64000c1e1900 */
[----:B------:R-:W-:Y:S02]  /*1070*/  IMAD.WIDE.U32 R18, R21, 0x4, R18 ;  /* 0x0000000415127825 */ /* 0x000fe400078e0012 */
[----:B------:R-:W5:Y:S04]  /*1080*/  LDG.E R17, desc[UR6][R16.64] ;  /* 0x0000000610117981 */ /* 0x000f68000c1e1900 */
[----:B------:R-:W5:Y:S01]  /*1090*/  LDG.E R19, desc[UR6][R18.64] ;  /* 0x0000000612137981 */ /* 0x000f62000c1e1900 */
[----:B------:R-:W-:Y:S01]  /*10a0*/  IADD3 R6, PT, PT, R6, 0x40, RZ ;  /* 0x0000004006067810 */ /* 0x000fe20007ffe0ff */
[----:B----4-:R-:W-:Y:S01]  /*10b0*/  FADD.FTZ R4, R7, R4 ;  /* 0x0000000407047221 */ /* 0x010fe20000010000 */
[----:B--2---:R-:W-:Y:S01]  /*10c0*/  FADD.FTZ R22, R22, R23 ;  /* 0x0000001716167221 */ /* 0x004fe20000010000 */
[----:B---3--:R-:W-:-:S02]  /*10d0*/  FADD.FTZ R10, R10, R25 ;  /* 0x000000190a0a7221 */ /* 0x008fc40000010000 */
[----:B-----5:R-:W-:Y:S01]  /*10e0*/  FADD.FTZ R7, R4, R13 ;  /* 0x0000000d04077221 */ /* 0x020fe20000010000 */
[----:B------:R-:W-:Y:S01]  /*10f0*/  FADD.FTZ R20, R20, R9 ;  /* 0x0000000914147221 */ /* 0x000fe20000010000 */
[----:B------:R-:W-:Y:S01]  /*1100*/  FADD.FTZ R22, R22, R15 ;  /* 0x0000000f16167221 */ /* 0x000fe20000010000 */
[----:B------:R-:W-:Y:S02]  /*1110*/  FADD.FTZ R10, R10, R17 ;  /* 0x000000110a0a7221 */ /* 0x000fe40000010000 */
[----:B------:R-:W-:-:S07]  /*1120*/  FADD.FTZ R20, R20, R19 ;  /* 0x0000001314147221 */ /* 0x000fce0000010000 */
.L_x_503:
[----:B------:R-:W-:Y:S05]  /*1130*/  BSYNC.RECONVERGENT B1 ;  /* 0x0000000000017941 */ /* 0x000fea0003800200 */
.L_x_502:
[----:B------:R-:W-:Y:S05]  /*1140*/  @P0 BRA `(.L_x_496) ;  /* 0x0000000000480947 */ /* 0x000fea0003800000 */
[----:B------:R-:W0:Y:S01]  /*1150*/  LDC.64 R16, c[0x0][0x440] ;  /* 0x00011000ff107b82 */ /* 0x000e220000000a00 */
[----:B------:R-:W1:Y:S07]  /*1160*/  LDCU UR4, c[0x0][0x388] ;  /* 0x00007100ff0477ac */ /* 0x000e6e0008000800 */
[----:B------:R-:W2:Y:S08]  /*1170*/  LDC.64 R8, c[0x0][0x448] ;  /* 0x00011200ff087b82 */ /* 0x000eb00000000a00 */
[----:B------:R-:W3:Y:S01]  /*1180*/  LDC.64 R12, c[0x0][0x450] ;  /* 0x00011400ff0c7b82 */ /* 0x000ee20000000a00 */
[----:B-1----:R-:W-:-:S07]  /*1190*/  IMAD R11, R6, UR4, R11 ;  /* 0x00000004060b7c24 */ /* 0x002fce000f8e020b */
[----:B------:R-:W1:Y:S01]  /*11a0*/  LDC.64 R14, c[0x0][0x458] ;  /* 0x00011600ff0e7b82 */ /* 0x000e620000000a00 */
[----:B0-----:R-:W-:-:S06]  /*11b0*/  IMAD.WIDE.U32 R16, R11, 0x4, R16 ;  /* 0x000000040b107825 */ /* 0x001fcc00078e0010 */
[----:B------:R-:W4:Y:S01]  /*11c0*/  LDG.E R16, desc[UR6][R16.64] ;  /* 0x0000000610107981 */ /* 0x000f22000c1e1900 */
[----:B--2---:R-:W-:-:S06]  /*11d0*/  IMAD.WIDE.U32 R8, R11, 0x4, R8 ;  /* 0x000000040b087825 */ /* 0x004fcc00078e0008 */
[----:B------:R-:W2:Y:S01]  /*11e0*/  LDG.E R9, desc[UR6][R8.64] ;  /* 0x0000000608097981 */ /* 0x000ea2000c1e1900 */
[----:B---3--:R-:W-:-:S06]  /*11f0*/  IMAD.WIDE.U32 R12, R11, 0x4, R12 ;  /* 0x000000040b0c7825 */ /* 0x008fcc00078e000c */
[----:B------:R-:W3:Y:S01]  /*1200*/  LDG.E R13, desc[UR6][R12.64] ;  /* 0x000000060c0d7981 */ /* 0x000ee2000c1e1900 */
[----:B-1----:R-:W-:-:S06]  /*1210*/  IMAD.WIDE.U32 R14, R11, 0x4, R14 ;  /* 0x000000040b0e7825 */ /* 0x002fcc00078e000e */
[----:B------:R-:W5:Y:S01]  /*1220*/  LDG.E R15, desc[UR6][R14.64] ;  /* 0x000000060e0f7981 */ /* 0x000f62000c1e1900 */
[----:B----4-:R-:W-:Y:S01]  /*1230*/  FADD.FTZ R7, R7, R16 ;  /* 0x0000001007077221 */ /* 0x010fe20000010000 */
[----:B--2---:R-:W-:Y:S01]  /*1240*/  FADD.FTZ R22, R22, R9 ;  /* 0x0000000916167221 */ /* 0x004fe20000010000 */
[----:B---3--:R-:W-:Y:S01]  /*1250*/  FADD.FTZ R10, R10, R13 ;  /* 0x0000000d0a0a7221 */ /* 0x008fe20000010000 */
[----:B-----5:R-:W-:-:S07]  /*1260*/  FADD.FTZ R20, R20, R15 ;  /* 0x0000000f14147221 */ /* 0x020fce0000010000 */
.L_x_496:
[----:B------:R-:W-:Y:S05]  /*1270*/  BSYNC.RECONVERGENT B0 ;  /* 0x0000000000007941 */ /* 0x000fea0003800200 */
.L_x_495:
[----:B------:R-:W0:Y:S01]  /*1280*/  S2UR UR5, SR_CgaCtaId ;  /* 0x00000000000579c3 */ /* 0x000e220000008800 */
[----:B------:R-:W-:Y:S01]  /*1290*/  UMOV UR4, 0x400 ;  /* 0x0000040000047882 */ /* 0x000fe20000000000 */
[--C-:B------:R-:W-:Y:S02]  /*12a0*/  LOP3.LUT R9, R3, 0x1f, R2.reuse, 0x78, !PT ;  /* 0x0000001f03097812 */ /* 0x100fe400078e7802 */
[----:B------:R-:W-:Y:S02]  /*12b0*/  SHF.L.U32 R11, R5, 0x7, RZ ;  /* 0x00000007050b7819 */ /* 0x000fe400000006ff */
[C---:B------:R-:W-:Y:S02]  /*12c0*/  LOP3.LUT R2, R9.reuse, 0x3e0, R2, 0xf8, !PT ;  /* 0x000003e009027812 */ /* 0x040fe400078ef802 */
[----:B------:R-:W-:Y:S02]  /*12d0*/  SHF.L.U32 R4, R9, 0x2, RZ ;  /* 0x0000000209047819 */ /* 0x000fe400000006ff */
[----:B------:R-:W-:-:S02]  /*12e0*/  ISETP.NE.AND P1, PT, R5, RZ, PT ;  /* 0x000000ff0500720c */ /* 0x000fc40003f25270 */
[----:B------:R-:W-:Y:S02]  /*12f0*/  LOP3.LUT R4, R11, R4, RZ, 0xfc, !PT ;  /* 0x000000040b047212 */ /* 0x000fe400078efcff */
[----:B------:R-:W-:-:S04]  /*1300*/  ISETP.GT.U32.AND P0, PT, R5, 0xf, PT ;  /* 0x0000000f0500780c */ /* 0x000fc80003f04070 */
[----:B------:R-:W-:Y:S01]  /*1310*/  ISETP.NE.OR P0, PT, R3, 0x1f, P0 ;  /* 0x0000001f0300780c */ /* 0x000fe20000705670 */
[----:B0-----:R-:W-:-:S06]  /*1320*/  ULEA UR4, UR5, UR4, 0x18 ;  /* 0x0000000405047291 */ /* 0x001fcc000f8ec0ff */
[----:B------:R-:W-:Y:S02]  /*1330*/  LEA R9, R2, UR4, 0x2 ;  /* 0x0000000402097c11 */ /* 0x000fe4000f8e10ff */
[----:B------:R-:W-:-:S03]  /*1340*/  @!P1 LEA R3, R3, UR4, 0x2 ;  /* 0x0000000403039c11 */ /* 0x000fc6000f8e10ff */
        /* <DEDUP_REMOVED lines=14> */
[----:B-1----:R-:W-:Y:S01]  /*1430*/  FADD.FTZ R13, R2, R13 ;  /* 0x0000000d020d7221 */ /* 0x002fe20000010000 */
[----:B--2---:R-:W-:-:S04]  /*1440*/  FADD.FTZ R15, R6, R15 ;  /* 0x0000000f060f7221 */ /* 0x004fc80000010000 */
[----:B------:R-:W0:Y:S01]  /*1450*/  SHFL.BFLY PT, R10, R13, 0x2, 0x1f ;  /* 0x0c401f000d0a7f89 */ /* 0x000e2200000e0000 */
[----:B---3--:R-:W-:-:S03]  /*1460*/  FADD.FTZ R14, R8, R7 ;  /* 0x00000007080e7221 */ /* 0x008fc60000010000 */
[----:B------:R-:W1:Y:S04]  /*1470*/  SHFL.BFLY PT, R4, R15, 0x2, 0x1f ;  /* 0x0c401f000f047f89 */ /* 0x000e6800000e0000 */
[----:B------:R-:W2:Y:S04]  /*1480*/  SHFL.BFLY PT, R7, R12, 0x2, 0x1f ;  /* 0x0c401f000c077f89 */ /* 0x000ea800000e0000 */
[----:B------:R-:W3:Y:S01]  /*1490*/  SHFL.BFLY PT, R9, R14, 0x2, 0x1f ;  /* 0x0c401f000e097f89 */ /* 0x000ee200000e0000 */
        /* <DEDUP_REMOVED lines=9> */
[----:B-1----:R-:W-:-:S04]  /*1530*/  FADD.FTZ R2, R7, R2 ;  /* 0x0000000207027221 */ /* 0x002fc80000010000 */
[----:B------:R-:W0:Y:S01]  /*1540*/  SHFL.BFLY PT, R13, R12, 0x8, 0x1f ;  /* 0x0d001f000c0d7f89 */ /* 0x000e2200000e0000 */
[----:B--2---:R-:W-:-:S03]  /*1550*/  FADD.FTZ R6, R10, R9 ;  /* 0x000000090a067221 */ /* 0x004fc60000010000 */
[----:B------:R-:W1:Y:S01]  /*1560*/  SHFL.BFLY PT, R9, R2, 0x8, 0x1f ;  /* 0x0d001f0002097f89 */ /* 0x000e6200000e0000 */
[----:B---3--:R-:W-:-:S03]  /*1570*/  FADD.FTZ R17, R8, R17 ;  /* 0x0000001108117221 */ /* 0x008fc60000010000 */
        /* <DEDUP_REMOVED lines=12> */
[----:B------:R0:W-:Y:S01]  /*1640*/  @!P1 STS [R3+0x4180], R2 ;  /* 0x0041800203009388 */ /* 0x0001e20000000800 */
[----:B--2---:R-:W-:-:S03]  /*1650*/  FADD.FTZ R8, R11, R8 ;  /* 0x000000080b087221 */ /* 0x004fc60000010000 */
[----:B------:R0:W-:Y:S01]  /*1660*/  @!P1 STS [R3+0x4080], R4 ;  /* 0x0040800403009388 */ /* 0x0001e20000000800 */
[----:B---3--:R-:W-:-:S03]  /*1670*/  FADD.FTZ R7, R14, R7 ;  /* 0x000000070e077221 */ /* 0x008fc60000010000 */
        /* <DEDUP_REMOVED lines=11> */
[----:B------:R-:W-:Y:S02]  /*1730*/  IADD3 R5, PT, PT, R5, R0, RZ ;  /* 0x0000000005057210 */ /* 0x000fe40007ffe0ff */
[----:B------:R-:W4:Y:S04]  /*1740*/  LDS.64 R10, [R4+0x4100] ;  /* 0x00410000040a7984 */ /* 0x000f280000000a00 */
[----:B------:R-:W5:Y:S01]  /*1750*/  LDS.64 R16, [R4+0x4180] ;  /* 0x0041800004107984 */ /* 0x000f620000000a00 */
[----:B------:R-:W1:Y:S01]  /*1760*/  LDC.64 R6, c[0x0][0x498] ;  /* 0x00012600ff067b82 */ /* 0x000e620000000a00 */
[----:B0-----:R-:W-:-:S07]  /*1770*/  IMAD.WIDE.U32 R14, R5, 0x4, R14 ;  /* 0x00000004050e7825 */ /* 0x001fce00078e000e */
[----:B------:R-:W0:Y:S01]  /*1780*/  LDC.64 R2, c[0x0][0x490] ;  /* 0x00012400ff027b82 */ /* 0x000e220000000a00 */
[----:B---3--:R-:W-:-:S04]  /*1790*/  IMAD.WIDE.U32 R8, R5, 0x4, R8 ;  /* 0x0000000405087825 */ /* 0x008fc800078e0008 */
[----:B-1----:R-:W-:Y:S01]  /*17a0*/  IMAD.WIDE.U32 R6, R5, 0x4, R6 ;  /* 0x0000000405067825 */ /* 0x002fe200078e0006 */
        /* <DEDUP_REMOVED lines=10> */
.L_x_504:
        /* <DEDUP_REMOVED lines=11> */
.L_x_5382:


//--------------------- .text._ZN10layer_norm31ln_parallel_residual_bwd_kernelINS_13Kernel_traitsI13__nv_bfloat16S2_S2_S2_fjLj5120ELj1ELj1ELj8ELj8ENS_18Kernel_traits_baseILj5120ES2_S2_S2_S2_fjLj256EEEEELb1ELb1ELb1EEEvNS_9BwdParamsE --------------------------
	.section	.text._ZN10layer_norm31ln_parallel_residual_bwd_kernelINS_13Kernel_traitsI13__nv_bfloat16S2_S2_S2_fjLj5120ELj1ELj1ELj8ELj8ENS_18Kernel_traits_baseILj5120ES2_S2_S2_S2_fjLj256EEEEELb1ELb1ELb1EEEvNS_9BwdParamsE,"ax",@progbits
	.align	128
        .global         _ZN10layer_norm31ln_parallel_residual_bwd_kernelINS_13Kernel_traitsI13__nv_bfloat16S2_S2_S2_fjLj5120ELj1ELj1ELj8ELj8ENS_18Kernel_traits_baseILj5120ES2_S2_S2_S2_fjLj256EEEEELb1ELb1ELb1EEEvNS_9BwdParamsE
        .type           _ZN10layer_norm31ln_parallel_residual_bwd_kernelINS_13Kernel_traitsI13__nv_bfloat16S2_S2_S2_fjLj5120ELj1ELj1ELj8ELj8ENS_18Kernel_traits_baseILj5120ES2_S2_S2_S2_fjLj256EEEEELb1ELb1ELb1EEEvNS_9BwdParamsE,@function
        .size           _ZN10layer_norm31ln_parallel_residual_bwd_kernelINS_13Kernel_traitsI13__nv_bfloat16S2_S2_S2_fjLj5120ELj1ELj1ELj8ELj8ENS_18Kernel_traits_baseILj5120ES2_S2_S2_S2_fjLj256EEEEELb1ELb1ELb1EEEvNS_9BwdParamsE,(.L_x_5383 - _ZN10layer_norm31ln_parallel_residual_bwd_kernelINS_13Kernel_traitsI13__nv_bfloat16S2_S2_S2_fjLj5120ELj1ELj1ELj8ELj8ENS_18Kernel_traits_baseILj5120ES2_S2_S2_S2_fjLj256EEEEELb1ELb1ELb1EEEvNS_9BwdParamsE)
        .other          _ZN10layer_norm31ln_parallel_residual_bwd_kernelINS_13Kernel_traitsI13__nv_bfloat16S2_S2_S2_fjLj5120ELj1ELj1ELj8ELj8ENS_18Kernel_traits_baseILj5120ES2_S2_S2_S2_fjLj256EEEEELb1ELb1ELb1EEEvNS_9BwdParamsE,@"STO_CUDA_ENTRY STV_DEFAULT"
_ZN10layer_norm31ln_parallel_residual_bwd_kernelINS_13Kernel_traitsI13__nv_bfloat16S2_S2_S2_fjLj5120ELj1ELj1ELj8ELj8ENS_18Kernel_traits_baseILj5120ES2_S2_S2_S2_fjLj256EEEEELb1ELb1ELb1EEEvNS_9BwdParamsE:
.text._ZN10layer_norm31ln_parallel_residual_bwd_kernelINS_13Kernel_traitsI13__nv_bfloat16S2_S2_S2_fjLj5120ELj1ELj1ELj8ELj8ENS_18Kernel_traits_baseILj5120ES2_S2_S2_S2_fjLj256EEEEELb1ELb1ELb1EEEvNS_9BwdParamsE:
        /* <DEDUP_REMOVED lines=24> */
[----:B------:R-:W2:Y:S01]  /*0180*/  LDCU.64 UR12, c[0x0][0x358] ;  /* 0x00006b00ff0c77ac */ /* 0x000ea20008000a00 */
[----:B0-----:R-:W-:-:S09]  /*0190*/  UISETP.GE.AND UP0, UPT, UR4, UR5, UPT ;  /* 0x000000050400728c */ /* 0x001fd2000bf06270 */
[----:B-1----:R-:W-:Y:S05]  /*01a0*/  BRA.U UP0, `(.L_x_505) ;  /* 0x0000009500f87547 */ /* 0x002fea000b800000 */
[----:B------:R-:W0:Y:S01]  /*01b0*/  LDC.64 R2, c[0x0][0x3d0] ;  /* 0x0000f400ff027b82 */ /* 0x000e220000000a00 */
[----:B------:R-:W1:Y:S01]  /*01c0*/  LDCU.64 UR6, c[0x0][0x438] ;  /* 0x00008700ff0677ac */ /* 0x000e620008000a00 */
[----:B------:R-:W3:Y:S01]  /*01d0*/  LDCU.U8 UR5, c[0x0][0x410] ;  /* 0x00008200ff0577ac */ /* 0x000ee20008000000 */
[----:B------:R-:W-:Y:S01]  /*01e0*/  IMAD.U32 R41, RZ, RZ, UR4 ;  /* 0x00000004ff297e24 */ /* 0x000fe2000f8e00ff */
        /* <DEDUP_REMOVED lines=9> */
[----:B------:R-:W-:Y:S01]  /*0280*/  CS2R R60, SRZ ;  /* 0x00000000003c7805 */ /* 0x000fe2000001ff00 */
[----:B------:R-:W-:Y:S01]  /*0290*/  IMAD.MOV.U32 R30, RZ, RZ, RZ ;  /* 0x000000ffff1e7224 */ /* 0x000fe200078e00ff */
[----:B------:R-:W-:-:S02]  /*02a0*/  CS2R R62, SRZ ;  /* 0x00000000003e7805 */ /* 0x000fc4000001ff00 */
[----:B------:R-:W-:Y:S02]  /*02b0*/  CS2R R64, SRZ ;  /* 0x0000000000407805 */ /* 0x000fe4000001ff00 */
[----:B------:R-:W-:Y:S02]  /*02c0*/  CS2R R66, SRZ ;  /* 0x0000000000427805 */ /* 0x000fe4000001ff00 */
[----:B------:R-:W-:Y:S02]  /*02d0*/  CS2R R68, SRZ ;  /* 0x0000000000447805 */ /* 0x000fe4000001ff00 */
[----:B------:R-:W-:Y:S02]  /*02e0*/  CS2R R70, SRZ ;  /* 0x0000000000467805 */ /* 0x000fe4000001ff00 */
[----:B------:R-:W-:Y:S01]  /*02f0*/  CS2R R72, SRZ ;  /* 0x0000000000487805 */ /* 0x000fe2000001ff00 */
[----:B0-----:R-:W-:Y:S01]  /*0300*/  IMAD.WIDE.U32 R2, R110, 0x8, R2 ;  /* 0x000000086e027825 */ /* 0x001fe200078e0002 */
[----:B------:R-:W-:-:S02]  /*0310*/  CS2R R74, SRZ ;  /* 0x00000000004a7805 */ /* 0x000fc4000001ff00 */
[----:B------:R-:W-:Y:S02]  /*0320*/  CS2R R76, SRZ ;  /* 0x00000000004c7805 */ /* 0x000fe4000001ff00 */
[----:B------:R-:W-:Y:S01]  /*0330*/  CS2R R78, SRZ ;  /* 0x00000000004e7805 */ /* 0x000fe2000001ff00 */
[----:B------:R-:W-:Y:S01]  /*0340*/  IMAD.MOV.U32 R80, RZ, RZ, RZ ;  /* 0x000000ffff507224 */ /* 0x000fe200078e00ff */
[----:B--2---:R-:W2:Y:S01]  /*0350*/  LDG.E.64 R4, desc[UR12][R2.64+0x2000] ;  /* 0x0020000c02047981 */ /* 0x004ea2000c1e1b00 */
[----:B------:R-:W-:Y:S01]  /*0360*/  UPLOP3.LUT UP1, UPT, UPT, UPT, UPT, 0x40, 0x4 ;  /* 0x000000000004789c */ /* 0x000fe20003f2e870 */
[----:B------:R-:W0:Y:S02]  /*0370*/  LDCU UR11, c[0x0][0x388] ;  /* 0x00007100ff0b77ac */ /* 0x000e240008000800 */
[----:B------:R-:W4:Y:S01]  /*0380*/  LDG.E.64 R6, desc[UR12][R2.64+0x1800] ;  /* 0x0018000c02067981 */ /* 0x000f22000c1e1b00 */
[----:B------:R-:W0:Y:S03]  /*0390*/  LDCU UR16, c[0x0][0x400] ;  /* 0x00008000ff1077ac */ /* 0x000e260008000800 */
[----:B------:R-:W5:Y:S01]  /*03a0*/  LDG.E.64 R8, desc[UR12][R2.64+0x1000] ;  /* 0x0010000c02087981 */ /* 0x000f62000c1e1b00 */
[----:B------:R-:W0:Y:S03]  /*03b0*/  LDCU.64 UR8, c[0x0][0x478] ;  /* 0x00008f00ff0877ac */ /* 0x000e260008000a00 */
[----:B------:R-:W5:Y:S01]  /*03c0*/  LDG.E.64 R10, desc[UR12][R2.64+0x800] ;  /* 0x0008000c020a7981 */ /* 0x000f62000c1e1b00 */
[----:B------:R-:W0:Y:S03]  /*03d0*/  LDCU.64 UR14, c[0x0][0x470] ;  /* 0x00008e00ff0e77ac */ /* 0x000e260008000a00 */
[----:B------:R-:W5:Y:S01]  /*03e0*/  LDG.E.64 R12, desc[UR12][R2.64] ;  /* 0x0000000c020c7981 */ /* 0x000f62000c1e1b00 */
[----:B-1----:R-:W-:-:S02]  /*03f0*/  UISETP.NE.U32.AND UP0, UPT, UR6, URZ, UPT ;  /* 0x000000ff0600728c */ /* 0x002fc4000bf05070 */
[----:B---3--:R-:W-:Y:S02]  /*0400*/  UISETP.NE.AND UP2, UPT, UR5, URZ, UPT ;  /* 0x000000ff0500728c */ /* 0x008fe4000bf45270 */
[----:B------:R-:W-:Y:S01]  /*0410*/  UISETP.NE.AND.EX UP0, UPT, UR7, URZ, UPT, UP0 ;  /* 0x000000ff0700728c */ /* 0x000fe2000bf05300 */
[----:B------:R-:W1:Y:S03]  /*0420*/  LDCU UR6, c[0x0][0x408] ;  /* 0x00008100ff0677ac */ /* 0x000e660008000800 */
[----:B------:R-:W-:Y:S02]  /*0430*/  PLOP3.LUT P3, PT, PT, PT, UP2, 0x80, 0x8 ;  /* 0x000000000008781c */ /* 0x000fe40003f6f028 */
[----:B------:R-:W-:Y:S02]  /*0440*/  PLOP3.LUT P0, PT, PT, PT, UP0, 0x80, 0x8 ;  /* 0x000000000008781c */ /* 0x000fe40003f0f008 */
[C-C-:B--2---:R-:W-:Y:S01]  /*0450*/  SHF.R.U64 R81, R4.reuse, 0x10, R5.reuse ;  /* 0x0000001004517819 */ /* 0x144fe20000001205 */
[----:B------:R-:W-:Y:S01]  /*0460*/  IMAD.U32 R31, R4, 0x10000, RZ ;  /* 0x00010000041f7824 */ /* 0x000fe200078e00ff */
[----:B------:R-:W-:Y:S01]  /*0470*/  SHF.R.U32.HI R82, RZ, 0x10, R5 ;  /* 0x00000010ff527819 */ /* 0x000fe20000011605 */
[----:B------:R-:W-:Y:S01]  /*0480*/  IMAD.U32 R32, R5, 0x10000, RZ ;  /* 0x0001000005207824 */ /* 0x000fe200078e00ff */
[C-C-:B----4-:R-:W-:Y:S01]  /*0490*/  SHF.R.U64 R83, R6.reuse, 0x10, R7.reuse ;  /* 0x0000001006537819 */ /* 0x150fe20000001207 */
[----:B------:R-:W-:Y:S01]  /*04a0*/  IMAD.U32 R33, R6, 0x10000, RZ ;  /* 0x0001000006217824 */ /* 0x000fe200078e00ff */
[----:B------:R-:W-:Y:S01]  /*04b0*/  SHF.R.U32.HI R84, RZ, 0x10, R7 ;  /* 0x00000010ff547819 */ /* 0x000fe20000011607 */
[----:B------:R-:W-:Y:S01]  /*04c0*/  IMAD.U32 R34, R7, 0x10000, RZ ;  /* 0x0001000007227824 */ /* 0x000fe200078e00ff */
[C-C-:B-----5:R-:W-:Y:S01]  /*04d0*/  SHF.R.U64 R85, R8.reuse, 0x10, R9.reuse ;  /* 0x0000001008557819 */ /* 0x160fe20000001209 */
[----:B------:R-:W-:Y:S01]  /*04e0*/  IMAD.U32 R35, R8, 0x10000, RZ ;  /* 0x0001000008237824 */ /* 0x000fe200078e00ff */
[----:B------:R-:W-:Y:S01]  /*04f0*/  SHF.R.U32.HI R86, RZ, 0x10, R9 ;  /* 0x00000010ff567819 */ /* 0x000fe20000011609 */
[----:B------:R-:W-:Y:S01]  /*0500*/  IMAD.U32 R36, R9, 0x10000, RZ ;  /* 0x0001000009247824 */ /* 0x000fe200078e00ff */
[C-C-:B------:R-:W-:Y:S01]  /*0510*/  SHF.R.U64 R87, R10.reuse, 0x10, R11.reuse ;  /* 0x000000100a577819 */ /* 0x140fe2000000120b */
[----:B------:R-:W-:Y:S01]  /*0520*/  IMAD.U32 R37, R10, 0x10000, RZ ;  /* 0x000100000a257824 */ /* 0x000fe200078e00ff */
[----:B------:R-:W-:Y:S01]  /*0530*/  SHF.R.U32.HI R88, RZ, 0x10, R11 ;  /* 0x00000010ff587819 */ /* 0x000fe2000001160b */
[----:B------:R-:W-:Y:S01]  /*0540*/  IMAD.U32 R38, R11, 0x10000, RZ ;  /* 0x000100000b267824 */ /* 0x000fe200078e00ff */
[C-C-:B------:R-:W-:Y:S01]  /*0550*/  SHF.R.U64 R89, R12.reuse, 0x10, R13.reuse ;  /* 0x000000100c597819 */ /* 0x140fe2000000120d */
[----:B------:R-:W-:Y:S01]  /*0560*/  IMAD.U32 R39, R12, 0x10000, RZ ;  /* 0x000100000c277824 */ /* 0x000fe200078e00ff */
[----:B------:R-:W-:Y:S01]  /*0570*/  SHF.R.U32.HI R90, RZ, 0x10, R13 ;  /* 0x00000010ff5a7819 */ /* 0x000fe2000001160d */
        /* <DEDUP_REMOVED lines=10> */
[----:B01----:R-:W-:-:S07]  /*0620*/  IMAD.U32 R90, R90, 0x10000, RZ ;  /* 0x000100005a5a7824 */ /* 0x003fce00078e00ff */
.L_x_558:
[----:B0-----:R-:W0:Y:S01]  /*0630*/  LDC.64 R114, c[0x0][0x3a8] ;  /* 0x0000ea00ff727b82 */ /* 0x001e220000000a00 */
[----:B------:R-:W-:-:S05]  /*0640*/  IMAD R0, R41, UR11, RZ ;  /* 0x0000000b29007c24 */ /* 0x000fca000f8e02ff */
[----:B--2---:R-:W-:Y:S02]  /*0650*/  SHF.R.S32.HI R5, RZ, 0x1f, R0 ;  /* 0x0000001fff057819 */ /* 0x004fe40000011400 */
[----:B-1----:R-:W1:Y:S02]  /*0660*/  LDC.64 R118, c[0x0][0x428] ;  /* 0x00010a00ff767b82 */ /* 0x002e640000000a00 */
[----:B------:R-:W-:-:S04]  /*0670*/  LEA.HI R5, R5, R0, RZ, 0x2 ;  /* 0x0000000005057211 */ /* 0x000fc800078f10ff */
[----:B------:R-:W-:Y:S02]  /*0680*/  LEA.HI.SX32 R109, R5, R110, 0x1e ;  /* 0x0000006e056d7211 */ /* 0x000fe400078ff2ff */
[----:B------:R-:W2:Y:S03]  /*0690*/  LDC.64 R4, c[0x0][0x3c0] ;  /* 0x0000f000ff047b82 */ /* 0x000ea60000000a00 */
[C---:B------:R-:W-:Y:S02]  /*06a0*/  VIADD R93, R109.reuse, 0x200 ;  /* 0x000002006d5d7836 */ /* 0x040fe40000000000 */
[----:B------:R-:W-:Y:S02]  /*06b0*/  VIADD R91, R109, 0x100 ;  /* 0x000001006d5b7836 */ /* 0x000fe40000000000 */
[--C-:B0-----:R-:W-:Y:S01]  /*06c0*/  IMAD.WIDE.U32 R18, R93, 0x8, R114.reuse ;  /* 0x000000085d127825 */ /* 0x101fe200078e0072 */
[----:B------:R-:W0:Y:S03]  /*06d0*/  LDC.64 R112, c[0x0][0x3c8] ;  /* 0x0000f200ff707b82 */ /* 0x000e260000000a00 */
[----:B------:R-:W-:-:S02]  /*06e0*/  IMAD.WIDE.U32 R14, R109, 0x8, R114 ;  /* 0x000000086d0e7825 */ /* 0x000fc400078e0072 */
[----:B------:R-:W3:Y:S02]  /*06f0*/  LDG.E.64 R18, desc[UR12][R18.64] ;  /* 0x0000000c12127981 */ /* 0x000ee4000c1e1b00 */
[----:B------:R-:W-:Y:S01]  /*0700*/  IMAD.WIDE.U32 R16, R91, 0x8, R114 ;  /* 0x000000085b107825 */ /* 0x000fe200078e0072 */
[----:B------:R-:W4:Y:S01]  /*0710*/  @P0 LDC.64 R116, c[0x0][0x438] ;  /* 0x00010e00ff740b82 */ /* 0x000f220000000a00 */
[----:B------:R-:W3:Y:S02]  /*0720*/  LDG.E.64 R14, desc[UR12][R14.64] ;  /* 0x0000000c0e0e7981 */ /* 0x000ee4000c1e1b00 */
[C---:B------:R-:W-:Y:S02]  /*0730*/  VIADD R105, R109.reuse, 0x300 ;  /* 0x000003006d697836 */ /* 0x040fe40000000000 */
[----:B------:R-:W3:Y:S01]  /*0740*/  LDG.E.64 R16, desc[UR12][R16.64] ;  /* 0x0000000c10107981 */ /* 0x000ee2000c1e1b00 */
[----:B------:R-:W-:Y:S02]  /*0750*/  VIADD R107, R109, 0x400 ;  /* 0x000004006d6b7836 */ /* 0x000fe40000000000 */
[----:B--2---:R-:W-:Y:S01]  /*0760*/  IMAD.WIDE R4, R41, 0x4, R4 ;  /* 0x0000000429047825 */ /* 0x004fe200078e0204 */
[----:B------:R-:W2:Y:S03]  /*0770*/  LDC.64 R28, c[0x0][0x438] ;  /* 0x00010e00ff1c7b82 */ /* 0x000ea60000000a00 */
[----:B------:R-:W-:Y:S01]  /*0780*/  IMAD.WIDE.U32 R110, R105, 0x8, R114 ;  /* 0x00000008696e7825 */ /* 0x000fe200078e0072 */
[----:B------:R-:W3:Y:S03]  /*0790*/  LDG.E R0, desc[UR12][R4.64] ;  /* 0x0000000c04007981 */ /* 0x000ee6000c1e1900 */
[--C-:B-1----:R-:W-:Y:S01]  /*07a0*/  IMAD.WIDE.U32 R6, R109, 0x8, R118.reuse ;  /* 0x000000086d067825 */ /* 0x102fe200078e0076 */
[----:B------:R-:W-:Y:S01]  /*07b0*/  ISETP.NE.U32.AND P1, PT, RZ, UR14, PT ;  /* 0x0000000eff007c0c */ /* 0x000fe2000bf25070 */
[----:B------:R-:W3:Y:S01]  /*07c0*/  LDG.E.64 R110, desc[UR12][R110.64] ;  /* 0x0000000c6e6e7981 */ /* 0x000ee2000c1e1b00 */
[----:B------:R-:W1:Y:S01]  /*07d0*/  LDC.64 R130, c[0x0][0x380] ;  /* 0x0000e000ff827b82 */ /* 0x000e620000000a00 */
[----:B------:R-:W-:-:S02]  /*07e0*/  IMAD.WIDE.U32 R12, R105, 0x8, R118 ;  /* 0x00000008690c7825 */ /* 0x000fc400078e0076 */
[----:B------:R-:W3:Y:S02]  /*07f0*/  LDG.E.64 R6, desc[UR12][R6.64] ;  /* 0x0000000c06067981 */ /* 0x000ee4000c1e1b00 */
[----:B------:R-:W-:Y:S02]  /*0800*/  IMAD.WIDE.U32 R114, R107, 0x8, R114 ;  /* 0x000000086b727825 */ /* 0x000fe400078e0072 */
[----:B------:R-:W3:Y:S02]  /*0810*/  LDG.E.64 R12, desc[UR12][R12.64] ;  /* 0x0000000c0c0c7981 */ /* 0x000ee4000c1e1b00 */
[--C-:B------:R-:W-:Y:S02]  /*0820*/  IMAD.WIDE.U32 R8, R91, 0x8, R118.reuse ;  /* 0x000000085b087825 */ /* 0x100fe400078e0076 */
[----:B------:R-:W3:Y:S02]  /*0830*/  LDG.E.64 R114, desc[UR12][R114.64] ;  /* 0x0000000c72727981 */ /* 0x000ee4000c1e1b00 */
[----:B------:R-:W-:-:S02]  /*0840*/  IMAD.WIDE.U32 R10, R93, 0x8, R118 ;  /* 0x000000085d0a7825 */ /* 0x000fc400078e0076 */
[----:B------:R-:W3:Y:S02]  /*0850*/  LDG.E.64 R8, desc[UR12][R8.64] ;  /* 0x0000000c08087981 */ /* 0x000ee4000c1e1b00 */
[----:B------:R-:W-:Y:S02]  /*0860*/  IMAD.WIDE.U32 R118, R107, 0x8, R118 ;  /* 0x000000086b767825 */ /* 0x000fe400078e0076 */
[----:B------:R-:W3:Y:S04]  /*0870*/  LDG.E.64 R10, desc[UR12][R10.64] ;  /* 0x0000000c0a0a7981 */ /* 0x000ee8000c1e1b00 */
[----:B------:R1:W3:Y:S01]  /*0880*/  LDG.E.64 R4, desc[UR12][R118.64] ;  /* 0x0000000c76047981 */ /* 0x0002e2000c1e1b00 */
[----:B0-----:R-:W-:-:S05]  /*0890*/  IMAD.WIDE R112, R41, 0x4, R112 ;  /* 0x0000000429707825 */ /* 0x001fca00078e0270 */
[----:B------:R-:W3:Y:S01]  /*08a0*/  LDG.E R106, desc[UR12][R112.64] ;  /* 0x0000000c706a7981 */ /* 0x000ee2000c1e1900 */
[----:B----4-:R-:W-:Y:S01]  /*08b0*/  @P0 IMAD.WIDE.U32 R116, R109, 0x8, R116 ;  /* 0x000000086d740825 */ /* 0x010fe200078e0074 */
[----:B--2---:R-:W-:-:S04]  /*08c0*/  ISETP.NE.U32.AND P2, PT, R28, RZ, PT ;  /* 0x000000ff1c00720c */ /* 0x004fc80003f45070 */
[----:B------:R0:W5:Y:S01]  /*08d0*/  @P0 LDG.E.64 R24, desc[UR12][R116.64] ;  /* 0x0000000c74180981 */ /* 0x000162000c1e1b00 */
[----:B------:R-:W-:Y:S02]  /*08e0*/  ISETP.NE.AND.EX P0, PT, R29, RZ, PT, P2 ;  /* 0x000000ff1d00720c */ /* 0x000fe40003f05320 */
[----:B------:R-:W-:-:S11]  /*08f0*/  ISETP.NE.AND.EX P1, PT, RZ, UR15, PT, P1 ;  /* 0x0000000fff007c0c */ /* 0x000fd6000bf25310 */
[----:B------:R-:W0:Y:S08]  /*0900*/  @P0 LDC.64 R120, c[0x0][0x438] ;  /* 0x00010e00ff780b82 */ /* 0x000e300000000a00 */
[----:B------:R-:W2:Y:S08]  /*0910*/  @P0 LDC.64 R124, c[0x0][0x438] ;  /* 0x00010e00ff7c0b82 */ /* 0x000eb00000000a00 */
[----:B-1----:R-:W1:Y:S08]  /*0920*/  @P1 LDC.64 R118, c[0x0][0x3b8] ;  /* 0x0000ee00ff761b82 */ /* 0x002e700000000a00 */
[----:B------:R-:W4:Y:S01]  /*0930*/  @P1 LDC.64 R122, c[0x0][0x3b8] ;  /* 0x0000ee00ff7a1b82 */ /* 0x000f220000000a00 */
[----:B0-----:R-:W-:-:S04]  /*0940*/  @P0 IMAD.WIDE.U32 R116, R91, 0x8, R120 ;  /* 0x000000085b740825 */ /* 0x001fc800078e0078 */
[----:B------:R-:W-:Y:S01]  /*0950*/  IMAD.IADD R41, R41, 0x1, R130 ;  /* 0x0000000129297824 */ /* 0x000fe200078e0282 */
[----:B------:R-:W5:Y:S02]  /*0960*/  @P0 LDG.E.64 R22, desc[UR12][R116.64] ;  /* 0x0000000c74160981 */ /* 0x000f64000c1e1b00 */
[----:B------:R-:W0:Y:S01]  /*0970*/  @P0 LDC.64 R128, c[0x0][0x438] ;  /* 0x00010e00ff800b82 */ /* 0x000e220000000a00 */
[----:B--2---:R-:W-:-:S05]  /*0980*/  @P0 IMAD.WIDE.U32 R120, R93, 0x8, R124 ;  /* 0x000000085d780825 */ /* 0x004fca00078e007c */
[----:B------:R-:W5:Y:S02]  /*0990*/  @P0 LDG.E.64 R20, desc[UR12][R120.64] ;  /* 0x0000000c78140981 */ /* 0x000f64000c1e1b00 */
[----:B------:R-:W2:Y:S01]  /*09a0*/  @P1 LDC.64 R126, c[0x0][0x3b8] ;  /* 0x0000ee00ff7e1b82 */ /* 0x000ea20000000a00 */
[----:B-1----:R-:W-:-:S05]  /*09b0*/  @P1 IMAD.WIDE.U32 R112, R109, 0x4, R118 ;  /* 0x000000046d701825 */ /* 0x002fca00078e0076 */
[----:B------:R1:W5:Y:S01]  /*09c0*/  @P1 LDG.E R162, desc[UR12][R112.64] ;  /* 0x0000000c70a21981 */ /* 0x000362000c1e1900 */
[----:B----4-:R-:W-:-:S05]  /*09d0*/  @P1 IMAD.WIDE.U32 R118, R91, 0x4, R122 ;  /* 0x000000045b761825 */ /* 0x010fca00078e007a */
[----:B------:R4:W5:Y:S01]  /*09e0*/  @P1 LDG.E R94, desc[UR12][R118.64] ;  /* 0x0000000c765e1981 */ /* 0x000962000c1e1900 */
[----:B-1----:R-:W1:Y:S01]  /*09f0*/  LDC.64 R112, c[0x0][0x3b0] ;  /* 0x0000ec00ff707b82 */ /* 0x002e620000000a00 */
[----:B0-----:R-:W-:Y:S01]  /*0a00*/  @P0 IMAD.WIDE.U32 R124, R105, 0x8, R128 ;  /* 0x00000008697c0825 */ /* 0x001fe200078e0080 */
[----:B------:R-:W-:-:S04]  /*0a10*/  ISETP.GE.AND P4, PT, R41, R131, PT ;  /* 0x000000832900720c */ /* 0x000fc80003f86270 */
[----:B------:R-:W5:Y:S01]  /*0a20*/  @P0 LDG.E.64 R2, desc[UR12][R124.64] ;  /* 0x0000000c7c020981 */ /* 0x000f62000c1e1b00 */
[----:B--2---:R-:W-:-:S05]  /*0a30*/  @P1 IMAD.WIDE.U32 R122, R93, 0x4, R126 ;  /* 0x000000045d7a1825 */ /* 0x004fca00078e007e */
[----:B------:R0:W5:Y:S01]  /*0a40*/  @P1 LDG.E R96, desc[UR12][R122.64] ;  /* 0x0000000c7a601981 */ /* 0x000162000c1e1900 */
[----:B-1----:R-:W-:-:S04]  /*0a50*/  IMAD.WIDE.U32 R116, R109, 0x4, R112 ;  /* 0x000000046d747825 */ /* 0x002fc800078e0070 */
[----:B---3--:R-:W-:Y:S01]  /*0a60*/  IMAD.MOV.U32 R120, RZ, RZ, R18 ;  /* 0x000000ffff787224 */ /* 0x008fe200078e0012 */
[--C-:B------:R-:W-:Y:S01]  /*0a70*/  SHF.R.U64 R132, R18, 0x10, R19.reuse ;  /* 0x0000001012847819 */ /* 0x100fe20000001213 */
[--C-:B------:R-:W-:Y:S01]  /*0a80*/  IMAD.MOV.U32 R121, RZ, RZ, R19.reuse ;  /* 0x000000ffff797224 */ /* 0x100fe200078e0013 */
[----:B------:R-:W-:Y:S02]  /*0a90*/  SHF.R.U32.HI R147, RZ, 0x10, R19 ;  /* 0x00000010ff937819 */ /* 0x000fe40000011613 */
[----:B------:R-:W1:Y:S01]  /*0aa0*/  @P0 LDC.64 R18, c[0x0][0x438] ;  /* 0x00010e00ff120b82 */ /* 0x000e620000000a00 */
[----:B------:R-:W-:Y:S01]  /*0ab0*/  SHF.R.U64 R136, R14, 0x10, R15 ;  /* 0x000000100e887819 */ /* 0x000fe2000000120f */
[----:B------:R-:W-:Y:S01]  /*0ac0*/  IMAD.MOV.U32 R128, RZ, RZ, R16 ;  /* 0x000000ffff807224 */ /* 0x000fe200078e0010 */
[--C-:B------:R-:W-:Y:S01]  /*0ad0*/  SHF.R.U64 R134, R16, 0x10, R17.reuse ;  /* 0x0000001010867819 */ /* 0x100fe20000001211 */
[--C-:B----4-:R-:W-:Y:S01]  /*0ae0*/  IMAD.MOV.U32 R119, RZ, RZ, R17.reuse ;  /* 0x000000ffff777224 */ /* 0x110fe200078e0011 */
[----:B------:R-:W-:-:S03]  /*0af0*/  SHF.R.U32.HI R133, RZ, 0x10, R17 ;  /* 0x00000010ff857819 */ /* 0x000fc60000011611 */
[----:B------:R-:W2:Y:S01]  /*0b00*/  @P1 LDC.64 R16, c[0x0][0x3b8] ;  /* 0x0000ee00ff101b82 */ /* 0x000ea20000000a00 */
[----:B------:R-:W-:Y:S01]  /*0b10*/  FSEL R137, R0, RZ, !P3 ;  /* 0x000000ff00897208 */ /* 0x000fe20005800000 */
[----:B------:R-:W-:Y:S01]  /*0b20*/  IMAD.U32 R0, R136, 0x10000, RZ ;  /* 0x0001000088007824 */ /* 0x000fe200078e00ff */
[--C-:B------:R-:W-:Y:S01]  /*0b30*/  SHF.R.U32.HI R127, RZ, 0x10, R15.reuse ;  /* 0x00000010ff7f7819 */ /* 0x100fe2000001160f */
[----:B------:R-:W-:Y:S02]  /*0b40*/  IMAD.MOV.U32 R108, RZ, RZ, R14 ;  /* 0x000000ffff6c7224 */ /* 0x000fe400078e000e */
[C---:B------:R-:W-:Y:S01]  /*0b50*/  FADD.FTZ R159, -R137.reuse, R0 ;  /* 0x00000000899f7221 */ /* 0x040fe20000010100 */
[----:B------:R-:W-:Y:S02]  /*0b60*/  IMAD.U32 R0, R134, 0x10000, RZ ;  /* 0x0001000086007824 */ /* 0x000fe400078e00ff */
[----:B------:R-:W-:Y:S02]  /*0b70*/  IMAD.MOV.U32 R126, RZ, RZ, R15 ;  /* 0x000000ffff7e7224 */ /* 0x000fe400078e000f */
[----:B------:R-:W3:Y:S01]  /*0b80*/  @P1 LDC.64 R14, c[0x0][0x3b8] ;  /* 0x0000ee00ff0e1b82 */ /* 0x000ee20000000a00 */
[----:B------:R-:W-:Y:S01]  /*0b90*/  FADD.FTZ R151, -R137, R0 ;  /* 0x0000000089977221 */ /* 0x000fe20000010100 */
[----:B-1----:R-:W-:Y:S01]  /*0ba0*/  @P0 IMAD.WIDE.U32 R18, R107, 0x8, R18 ;  /* 0x000000086b120825 */ /* 0x002fe200078e0012 */
[----:B------:R-:W-:-:S02]  /*0bb0*/  SHF.R.U64 R129, R110, 0x10, R111 ;  /* 0x000000106e817819 */ /* 0x000fc4000000126f */
[--C-:B------:R-:W-:Y:S01]  /*0bc0*/  SHF.R.U32.HI R135, RZ, 0x10, R111.reuse ;  /* 0x00000010ff877819 */ /* 0x100fe2000001166f */
[----:B0-----:R-:W-:Y:S01]  /*0bd0*/  IMAD.MOV.U32 R122, RZ, RZ, R110 ;  /* 0x000000ffff7a7224 */ /* 0x001fe200078e006e */
[----:B------:R0:W5:Y:S01]  /*0be0*/  @P0 LDG.E.64 R26, desc[UR12][R18.64] ;  /* 0x0000000c121a0981 */ /* 0x000162000c1e1b00 */
[----:B------:R-:W-:Y:S02]  /*0bf0*/  IMAD.MOV.U32 R123, RZ, RZ, R111 ;  /* 0x000000ffff7b7224 */ /* 0x000fe400078e006f */
[----:B------:R-:W-:Y:S02]  /*0c00*/  IMAD.MOV.U32 R0, RZ, RZ, R6 ;  /* 0x000000ffff007224 */ /* 0x000fe400078e0006 */
[----:B------:R-:W-:Y:S01]  /*0c10*/  IMAD.WIDE.U32 R110, R93, 0x4, R112 ;  /* 0x000000045d6e7825 */ /* 0x000fe200078e0070 */
[----:B------:R-:W-:Y:S02]  /*0c20*/  SHF.R.U64 R6, R6, 0x10, R7 ;  /* 0x0000001006067819 */ /* 0x000fe40000001207 */
[----:B------:R-:W-:Y:S01]  /*0c30*/  SHF.R.U32.HI R131, RZ, 0x10, R115 ;  /* 0x00000010ff837819 */ /* 0x000fe20000011673 */
[----:B------:R-:W-:Y:S01]  /*0c40*/  IMAD.U32 R126, R126, 0x10000, RZ ;  /* 0x000100007e7e7824 */ /* 0x000fe200078e00ff */
[----:B0-----:R-:W-:Y:S01]  /*0c50*/  SHF.R.U64 R19, R12, 0x10, R13 ;  /* 0x000000100c137819 */ /* 0x001fe2000000120d */
[----:B------:R-:W-:Y:S01]  /*0c60*/  IMAD.MOV.U32 R18, RZ, RZ, R12 ;  /* 0x000000ffff127224 */ /* 0x000fe200078e000c */
[----:B------:R0:W5:Y:S01]  /*0c70*/  LDG.E R111, desc[UR12][R110.64] ;  /* 0x0000000c6e6f7981 */ /* 0x000162000c1e1900 */
[----:B------:R-:W-:-:S02]  /*0c80*/  IMAD.U32 R12, R0, 0x10000, RZ ;  /* 0x00010000000c7824 */ /* 0x000fc400078e00ff */
[----:B------:R-:W-:Y:S02]  /*0c90*/  IMAD.U32 R120, R120, 0x10000, RZ ;  /* 0x0001000078787824 */ /* 0x000fe400078e00ff */
[----:B------:R-:W-:Y:S02]  /*0ca0*/  IMAD.U32 R121, R121, 0x10000, RZ ;  /* 0x0001000079797824 */ /* 0x000fe400078e00ff */
[----:B------:R-:W-:Y:S02]  /*0cb0*/  IMAD.U32 R122, R122, 0x10000, RZ ;  /* 0x000100007a7a7824 */ /* 0x000fe400078e00ff */
[----:B------:R-:W-:Y:S02]  /*0cc0*/  IMAD.U32 R123, R123, 0x10000, RZ ;  /* 0x000100007b7b7824 */ /* 0x000fe400078e00ff */
[----:B------:R-:W-:Y:S01]  /*0cd0*/  FMUL.FTZ R149, R39, R12 ;  /* 0x0000000c27957220 */ /* 0x000fe20000410000 */
[----:B------:R-:W-:Y:S02]  /*0ce0*/  IMAD.U32 R118, R127, 0x10000, RZ ;  /* 0x000100007f767824 */ /* 0x000fe400078e00ff */
[----:B------:R-:W-:Y:S01]  /*0cf0*/  FADD.FTZ R127, -R137, R126 ;  /* 0x0000007e897f7221 */ /* 0x000fe20000010100 */
[----:B------:R-:W-:Y:S01]  /*0d00*/  IMAD.MOV.U32 R124, RZ, RZ, R114 ;  /* 0x000000ffff7c7224 */ /* 0x000fe200078e0072 */
[----:B------:R-:W-:Y:S01]  /*0d10*/  SHF.R.U64 R143, R114, 0x10, R115 ;  /* 0x00000010728f7819 */ /* 0x000fe20000001273 */
[----:B0-----:R-:W-:-:S02]  /*0d20*/  IMAD.MOV.U32 R110, RZ, RZ, R7 ;  /* 0x000000ffff6e7224 */ /* 0x001fc400078e0007 */
[C---:B------:R-:W-:Y:S01]  /*0d30*/  FADD.FTZ R169, -R137.reuse, R120 ;  /* 0x0000007889a97221 */ /* 0x040fe20000010100 */
[----:B------:R-:W-:Y:S02]  /*0d40*/  IMAD.U32 R6, R6, 0x10000, RZ ;  /* 0x0001000006067824 */ /* 0x000fe400078e00ff */
[C---:B------:R-:W-:Y:S01]  /*0d50*/  FADD.FTZ R173, -R137.reuse, R121 ;  /* 0x0000007989ad7221 */ /* 0x040fe20000010100 */
[----:B------:R-:W-:Y:S02]  /*0d60*/  IMAD.MOV.U32 R130, RZ, RZ, R115 ;  /* 0x000000ffff827224 */ /* 0x000fe400078e0073 */
[----:B------:R-:W-:Y:S01]  /*0d70*/  FADD.FTZ R167, -R137, R122 ;  /* 0x0000007a89a77221 */ /* 0x000fe20000010100 */
[----:B------:R-:W-:Y:S02]  /*0d80*/  IMAD.U32 R126, R131, 0x10000, RZ ;  /* 0x00010000837e7824 */ /* 0x000fe400078e00ff */
[----:B------:R-:W-:Y:S01]  /*0d90*/  FADD.FTZ R165, -R137, R123 ;  /* 0x0000007b89a57221 */ /* 0x000fe20000010100 */
[----:B------:R-:W-:Y:S01]  /*0da0*/  IMAD.WIDE.U32 R114, R91, 0x4, R112 ;  /* 0x000000045b727825 */ /* 0x000fe200078e0070 */
[----:B------:R0:W5:Y:S01]  /*0db0*/  LDG.E R131, desc[UR12][R116.64] ;  /* 0x0000000c74837981 */ /* 0x000162000c1e1900 */
[----:B------:R-:W-:-:S02]  /*0dc0*/  SHF.R.U32.HI R7, RZ, 0x10, R7 ;  /* 0x00000010ff077819 */ /* 0x000fc40000011607 */
[----:B------:R-:W-:Y:S01]  /*0dd0*/  IMAD.WIDE.U32 R120, R105, 0x4, R112 ;  /* 0x0000000469787825 */ /* 0x000fe200078e0070 */
[----:B------:R-:W-:-:S03]  /*0de0*/  SHF.R.U64 R157, R4, 0x10, R5 ;  /* 0x00000010049d7819 */ /* 0x000fc60000001205 */
[----:B------:R-:W-:Y:S01]  /*0df0*/  FMUL.FTZ R146, R89, R6 ;  /* 0x0000000659927220 */ /* 0x000fe20000410000 */
[----:B------:R-:W-:Y:S01]  /*0e00*/  SHF.R.U32.HI R163, RZ, 0x10, R5 ;  /* 0x00000010ffa37819 */ /* 0x000fe20000011605 */
[----:B------:R-:W-:-:S04]  /*0e10*/  IMAD.WIDE.U32 R122, R107, 0x4, R112 ;  /* 0x000000046b7a7825 */ /* 0x000fc800078e0070 */
[----:B------:R-:W-:Y:S01]  /*0e20*/  IMAD.MOV.U32 R160, RZ, RZ, R5 ;  /* 0x000000ffffa07224 */ /* 0x000fe200078e0005 */
[----:B0-----:R-:W-:Y:S01]  /*0e30*/  SHF.R.U64 R117, R8, 0x10, R9 ;  /* 0x0000001008757819 */ /* 0x001fe20000001209 */
[----:B------:R-:W-:Y:S02]  /*0e40*/  IMAD.MOV.U32 R113, RZ, RZ, R8 ;  /* 0x000000ffff717224 */ /* 0x000fe400078e0008 */
[----:B------:R-:W-:Y:S01]  /*0e50*/  FADD.FTZ R5, RZ, R149 ;  /* 0x00000095ff057221 */ /* 0x000fe20000010000 */
[----:B------:R-:W-:Y:S02]  /*0e60*/  IMAD.U32 R124, R124, 0x10000, RZ ;  /* 0x000100007c7c7824 */ /* 0x000fe400078e00ff */
[----:B--2---:R-:W-:Y:S01]  /*0e70*/  @P1 IMAD.WIDE.U32 R16, R105, 0x4, R16 ;  /* 0x0000000469101825 */ /* 0x004fe200078e0010 */
[----:B------:R-:W-:-:S03]  /*0e80*/  SHF.R.U32.HI R116, RZ, 0x10, R9 ;  /* 0x00000010ff747819 */ /* 0x000fc60000011609 */
[----:B---3--:R-:W-:-:S04]  /*0e90*/  @P1 IMAD.WIDE.U32 R14, R107, 0x4, R14 ;  /* 0x000000046b0e1825 */ /* 0x008fc800078e000e */
[----:B------:R-:W-:Y:S02]  /*0ea0*/  IMAD.U32 R108, R108, 0x10000, RZ ;  /* 0x000100006c6c7824 */ /* 0x000fe400078e00ff */
[----:B------:R-:W-:Y:S01]  /*0eb0*/  FADD.FTZ R161, -R137, R118 ;  /* 0x0000007689a17221 */ /* 0x000fe20000010100 */
[----:B------:R-:W-:Y:S02]  /*0ec0*/  IMAD.U32 R8, R110, 0x10000, RZ ;  /* 0x000100006e087824 */ /* 0x000fe400078e00ff */
[----:B------:R-:W-:Y:S01]  /*0ed0*/  FADD.FTZ R5, R146, R5 ;  /* 0x0000000592057221 */ /* 0x000fe20000010000 */
[----:B------:R-:W-:Y:S02]  /*0ee0*/  IMAD.U32 R7, R7, 0x10000, RZ ;  /* 0x0001000007077824 */ /* 0x000fe400078e00ff */
[----:B------:R-:W-:Y:S01]  /*0ef0*/  FADD.FTZ R141, -R137, R124 ;  /* 0x0000007c898d7221 */ /* 0x000fe20000010100 */
[----:B------:R-:W-:Y:S01]  /*0f00*/  FMUL.FTZ R148, R40, R8 ;  /* 0x0000000828947220 */ /* 0x000fe20000410000 */
[----:B------:R0:W5:Y:S01]  /*0f10*/  LDG.E R124, desc[UR12][R114.64] ;  /* 0x0000000c727c7981 */ /* 0x000162000c1e1900 */
[----:B------:R-:W-:-:S03]  /*0f20*/  FMUL.FTZ R150, R90, R7 ;  /* 0x000000075a967220 */ /* 0x000fc60000410000 */
[----:B------:R1:W5:Y:S01]  /*0f30*/  @P1 LDG.E R98, desc[UR12][R16.64] ;  /* 0x0000000c10621981 */ /* 0x000362000c1e1900 */
[----:B------:R-:W-:Y:S01]  /*0f40*/  FADD.FTZ R5, R148, R5 ;  /* 0x0000000594057221 */ /* 0x000fe20000010000 */
[----:B------:R-:W-:Y:S01]  /*0f50*/  IMAD.U32 R119, R119, 0x10000, RZ ;  /* 0x0001000077777824 */ /* 0x000fe200078e00ff */
[----:B------:R-:W-:Y:S01]  /*0f60*/  SHF.L.U32 R147, R147, 0x10, RZ ;  /* 0x0000001093937819 */ /* 0x000fe200000006ff */
[----:B------:R2:W5:Y:S01]  /*0f70*/  @P1 LDG.E R99, desc[UR12][R14.64] ;  /* 0x0000000c0e631981 */ /* 0x000562000c1e1900 */
[----:B0-----:R-:W-:Y:S01]  /*0f80*/  SHF.R.U64 R115, R10, 0x10, R11 ;  /* 0x000000100a737819 */ /* 0x001fe2000000120b */
[----:B------:R-:W-:Y:S02]  /*0f90*/  IMAD.U32 R128, R128, 0x10000, RZ ;  /* 0x0001000080807824 */ /* 0x000fe400078e00ff */
[----:B------:R-:W-:Y:S02]  /*0fa0*/  IMAD.U32 R129, R129, 0x10000, RZ ;  /* 0x0001000081817824 */ /* 0x000fe400078e00ff */
[----:B------:R-:W-:Y:S01]  /*0fb0*/  IMAD.U32 R135, R135, 0x10000, RZ ;  /* 0x0001000087877824 */ /* 0x000fe200078e00ff */
[----:B------:R-:W-:Y:S01]  /*0fc0*/  SHF.R.U32.HI R155, RZ, 0x10, R13 ;  /* 0x00000010ff9b7819 */ /* 0x000fe2000001160d */
[----:B-1----:R-:W-:-:S02]  /*0fd0*/  IMAD.MOV.U32 R16, RZ, RZ, R10 ;  /* 0x000000ffff107224 */ /* 0x002fc400078e000a */
[----:B------:R-:W-:Y:S02]  /*0fe0*/  IMAD.MOV.U32 R154, RZ, RZ, R13 ;  /* 0x000000ffff9a7224 */ /* 0x000fe400078e000d */
[----:B------:R-:W-:Y:S01]  /*0ff0*/  FMUL.FTZ R159, R106, R159 ;  /* 0x0000009f6a9f7220 */ /* 0x000fe20000410000 */
[----:B------:R-:W-:Y:S02]  /*1000*/  IMAD.U32 R10, R113, 0x10000, RZ ;  /* 0x00010000710a7824 */ /* 0x000fe400078e00ff */
[----:B------:R-:W-:Y:S01]  /*1010*/  FADD.FTZ R5, R150, R5 ;  /* 0x0000000596057221 */ /* 0x000fe20000010000 */
[----:B------:R-:W-:Y:S02]  /*1020*/  IMAD.MOV.U32 R114, RZ, RZ, R9 ;  /* 0x000000ffff727224 */ /* 0x000fe400078e0009 */
[----:B------:R-:W-:Y:S02]  /*1030*/  IMAD.MOV.U32 R156, RZ, RZ, R4 ;  /* 0x000000ffff9c7224 */ /* 0x000fe400078e0004 */
[----:B------:R-:W-:Y:S01]  /*1040*/  FMUL.FTZ R134, R37, R10 ;  /* 0x0000000a25867220 */ /* 0x000fe20000410000 */
[----:B------:R-:W-:-:S02]  /*1050*/  IMAD.U32 R9, R117, 0x10000, RZ ;  /* 0x0001000075097824 */ /* 0x000fc400078e00ff */
[----:B------:R-:W-:Y:S01]  /*1060*/  FADD.FTZ R125, -R137, R108 ;  /* 0x0000006c897d7221 */ /* 0x000fe20000010100 */
[----:B------:R-:W-:Y:S01]  /*1070*/  IMAD.U32 R108, R133, 0x10000, RZ ;  /* 0x00010000856c7824 */ /* 0x000fe200078e00ff */
[----:B------:R-:W-:Y:S01]  /*1080*/  SHF.R.U32.HI R17, RZ, 0x10, R11 ;  /* 0x00000010ff117819 */ /* 0x000fe2000001160b */
[----:B------:R-:W-:Y:S02]  /*1090*/  IMAD.U32 R118, R132, 0x10000, RZ ;  /* 0x0001000084767824 */ /* 0x000fe400078e00ff */
[----:B------:R-:W-:Y:S01]  /*10a0*/  FMUL.FTZ R136, R87, R9 ;  /* 0x0000000957887220 */ /* 0x000fe20000410000 */
[----:B------:R-:W-:Y:S02]  /*10b0*/  IMAD.U32 R143, R143, 0x10000, RZ ;  /* 0x000100008f8f7824 */ /* 0x000fe400078e00ff */
[----:B------:R-:W-:Y:S01]  /*10c0*/  FADD.FTZ R5, R134, R5 ;  /* 0x0000000586057221 */ /* 0x000fe20000010000 */
[----:B------:R-:W-:Y:S02]  /*10d0*/  IMAD.U32 R130, R130, 0x10000, RZ ;  /* 0x0001000082827824 */ /* 0x000fe400078e00ff */
[----:B------:R-:W-:Y:S01]  /*10e0*/  FMUL.FTZ R158, R106, R127 ;  /* 0x0000007f6a9e7220 */ /* 0x000fe20000410000 */
[----:B--2---:R-:W-:-:S02]  /*10f0*/  IMAD.MOV.U32 R15, RZ, RZ, R11 ;  /* 0x000000ffff0f7224 */ /* 0x004fc400078e000b */
[----:B------:R-:W-:Y:S01]  /*1100*/  FMUL.FTZ R151, R106, R151 ;  /* 0x000000976a977220 */ /* 0x000fe20000410000 */
[----:B------:R-:W-:Y:S02]  /*1110*/  IMAD.U32 R11, R114, 0x10000, RZ ;  /* 0x00010000720b7824 */ /* 0x000fe400078e00ff */
        /* <DEDUP_REMOVED lines=10> */
[----:B------:R-:W-:-:S02]  /*11c0*/  IMAD.U32 R13, R116, 0x10000, RZ ;  /* 0x00010000740d7824 */ /* 0x000fc400078e00ff */
[----:B------:R-:W-:Y:S01]  /*11d0*/  FMUL.FTZ R137, R38, R11 ;  /* 0x0000000b26897220 */ /* 0x000fe20000410000 */
[----:B------:R-:W-:Y:S01]  /*11e0*/  FADD.FTZ R110, R136, R5 ;  /* 0x00000005886e7221 */ /* 0x000fe20000010000 */
[----:B------:R-:W-:Y:S01]  /*11f0*/  FMUL.FTZ R0, R106, R125 ;  /* 0x0000007d6a007220 */ /* 0x000fe20000410000 */
[----:B------:R-:W-:Y:S02]  /*1200*/  IMAD.U32 R16, R16, 0x10000, RZ ;  /* 0x0001000010107824 */ /* 0x000fe400078e00ff */
[----:B------:R-:W-:Y:S01]  /*1210*/  FMUL.FTZ R140, R88, R13 ;  /* 0x0000000d588c7220 */ /* 0x000fe20000410000 */
[----:B------:R-:W-:Y:S01]  /*1220*/  FADD.FTZ R113, R137, R110 ;  /* 0x0000006e89717221 */ /* 0x000fe20000010000 */
[----:B------:R-:W-:Y:S01]  /*1230*/  FFMA.FTZ R4, R0, R149, RZ ;  /* 0x0000009500047223 */ /* 0x000fe200000100ff */
[----:B------:R-:W-:Y:S02]  /*1240*/  IMAD.U32 R14, R115, 0x10000, RZ ;  /* 0x00010000730e7824 */ /* 0x000fe400078e00ff */
[----:B------:R-:W-:Y:S01]  /*1250*/  FMUL.FTZ R127, R35, R16 ;  /* 0x00000010237f7220 */ /* 0x000fe20000410000 */
[----:B------:R-:W-:Y:S01]  /*1260*/  FADD.FTZ R110, R140, R113 ;  /* 0x000000718c6e7221 */ /* 0x000fe20000010000 */
[----:B------:R-:W-:Y:S01]  /*1270*/  FFMA.FTZ R5, R159, R146, R4 ;  /* 0x000000929f057223 */ /* 0x000fe20000010004 */
[----:B------:R-:W-:-:S02]  /*1280*/  IMAD.U32 R15, R15, 0x10000, RZ ;  /* 0x000100000f0f7824 */ /* 0x000fc400078e00ff */
[----:B------:R-:W-:Y:S01]  /*1290*/  FMUL.FTZ R128, R85, R14 ;  /* 0x0000000e55807220 */ /* 0x000fe20000410000 */
[----:B------:R-:W-:Y:S01]  /*12a0*/  FADD.FTZ R113, R127, R110 ;  /* 0x0000006e7f717221 */ /* 0x000fe20000010000 */
[----:B------:R-:W-:Y:S01]  /*12b0*/  FMUL.FTZ R161, R106, R161 ;  /* 0x000000a16aa17220 */ /* 0x000fe20000410000 */
[----:B------:R-:W-:Y:S01]  /*12c0*/  FFMA.FTZ R4, R158, R148, R5 ;  /* 0x000000949e047223 */ /* 0x000fe20000010005 */
[----:B------:R-:W-:Y:S02]  /*12d0*/  IMAD.U32 R17, R17, 0x10000, RZ ;  /* 0x0001000011117824 */ /* 0x000fe400078e00ff */
[----:B------:R-:W-:Y:S01]  /*12e0*/  FADD.FTZ R113, R128, R113 ;  /* 0x0000007180717221 */ /* 0x000fe20000010000 */
[----:B------:R-:W-:Y:S01]  /*12f0*/  FMUL.FTZ R132, R36, R15 ;  /* 0x0000000f24847220 */ /* 0x000fe20000410000 */
[----:B------:R-:W-:Y:S01]  /*1300*/  FMUL.FTZ R144, R106, R133 ;  /* 0x000000856a907220 */ /* 0x000fe20000410000 */
[----:B------:R-:W-:Y:S01]  /*1310*/  FFMA.FTZ R5, R161, R150, R4 ;  /* 0x00000096a1057223 */ /* 0x000fe20000010004 */
[----:B------:R-:W-:-:S02]  /*1320*/  IMAD.U32 R18, R18, 0x10000, RZ ;  /* 0x0001000012127824 */ /* 0x000fc400078e00ff */
[----:B------:R-:W-:Y:S01]  /*1330*/  FADD.FTZ R110, R132, R113 ;  /* 0x00000071846e7221 */ /* 0x000fe20000010000 */
[----:B------:R-:W-:Y:S01]  /*1340*/  FMUL.FTZ R133, R86, R17 ;  /* 0x0000001156857220 */ /* 0x000fe20000410000 */
[----:B------:R-:W-:Y:S01]  /*1350*/  FFMA.FTZ R4, R144, R134, R5 ;  /* 0x0000008690047223 */ /* 0x000fe20000010005 */
[----:B------:R0:W5:Y:S01]  /*1360*/  LDG.E R112, desc[UR12][R120.64] ;  /* 0x0000000c78707981 */ /* 0x000162000c1e1900 */
[----:B------:R-:W-:Y:S02]  /*1370*/  IMAD.U32 R19, R19, 0x10000, RZ ;  /* 0x0001000013137824 */ /* 0x000fe400078e00ff */
[----:B------:R-:W-:Y:S01]  /*1380*/  FADD.FTZ R110, R133, R110 ;  /* 0x0000006e856e7221 */ /* 0x000fe20000010000 */
[----:B------:R-:W-:Y:S01]  /*1390*/  FMUL.FTZ R152, R106, R145 ;  /* 0x000000916a987220 */ /* 0x000fe20000410000 */
[----:B------:R-:W-:Y:S01]  /*13a0*/  FFMA.FTZ R5, R151, R136, R4 ;  /* 0x0000008897057223 */ /* 0x000fe20000010004 */
[----:B------:R1:W5:Y:S01]  /*13b0*/  LDG.E R108, desc[UR12][R122.64] ;  /* 0x0000000c7a6c7981 */ /* 0x000362000c1e1900 */
[----:B------:R-:W-:-:S02]  /*13c0*/  IMAD.U32 R154, R154, 0x10000, RZ ;  /* 0x000100009a9a7824 */ /* 0x000fc400078e00ff */
[----:B0-----:R-:W-:Y:S01]  /*13d0*/  FMUL.FTZ R121, R33, R18 ;  /* 0x0000001221797220 */ /* 0x001fe20000410000 */
[----:B------:R-:W-:Y:S01]  /*13e0*/  FMUL.FTZ R153, R106, R153 ;  /* 0x000000996a997220 */ /* 0x000fe20000410000 */
[----:B------:R-:W-:Y:S02]  /*13f0*/  FFMA.FTZ R4, R152, R137, R5 ;  /* 0x0000008998047223 */ /* 0x000fe40000010005 */
[----:B------:R-:W-:Y:S01]  /*1400*/  FADD.FTZ R113, R121, R110 ;  /* 0x0000006e79717221 */ /* 0x000fe20000010000 */
[----:B-1----:R-:W-:Y:S01]  /*1410*/  FMUL.FTZ R122, R83, R19 ;  /* 0x00000013537a7220 */ /* 0x002fe20000410000 */
[----:B------:R-:W-:Y:S02]  /*1420*/  IMAD.U32 R155, R155, 0x10000, RZ ;  /* 0x000100009b9b7824 */ /* 0x000fe400078e00ff */
[----:B------:R-:W-:Y:S01]  /*1430*/  FMUL.FTZ R123, R34, R154 ;  /* 0x0000009a227b7220 */ /* 0x000fe20000410000 */
[----:B------:R-:W-:Y:S01]  /*1440*/  FADD.FTZ R110, R122, R113 ;  /* 0x000000717a6e7221 */ /* 0x000fe20000010000 */
[----:B------:R-:W-:Y:S01]  /*1450*/  FMUL.FTZ R138, R106, R169 ;  /* 0x000000a96a8a7220 */ /* 0x000fe20000410000 */
[----:B------:R-:W-:Y:S01]  /*1460*/  FFMA.FTZ R5, R153, R140, R4 ;  /* 0x0000008c99057223 */ /* 0x000fe20000010004 */
[----:B------:R-:W-:-:S02]  /*1470*/  IMAD.U32 R156, R156, 0x10000, RZ ;  /* 0x000100009c9c7824 */ /* 0x000fc400078e00ff */
[----:B------:R-:W-:Y:S01]  /*1480*/  FADD.FTZ R110, R123, R110 ;  /* 0x0000006e7b6e7221 */ /* 0x000fe20000010000 */
[----:B------:R-:W-:Y:S01]  /*1490*/  FMUL.FTZ R125, R84, R155 ;  /* 0x0000009b547d7220 */ /* 0x000fe20000410000 */
[----:B------:R-:W-:Y:S01]  /*14a0*/  FMUL.FTZ R145, R106, R171 ;  /* 0x000000ab6a917220 */ /* 0x000fe20000410000 */
[----:B------:R-:W-:Y:S01]  /*14b0*/  FFMA.FTZ R4, R138, R127, R5 ;  /* 0x0000007f8a047223 */ /* 0x000fe20000010005 */
[----:B------:R-:W-:Y:S02]  /*14c0*/  IMAD.U32 R157, R157, 0x10000, RZ ;  /* 0x000100009d9d7824 */ /* 0x000fe400078e00ff */
[----:B------:R-:W-:Y:S01]  /*14d0*/  FADD.FTZ R110, R125, R110 ;  /* 0x0000006e7d6e7221 */ /* 0x000fe20000010000 */
[----:B------:R-:W-:Y:S01]  /*14e0*/  FMUL.FTZ R113, R31, R156 ;  /* 0x0000009c1f717220 */ /* 0x000fe20000410000 */
[----:B------:R-:W-:Y:S01]  /*14f0*/  FMUL.FTZ R142, R106, R173 ;  /* 0x000000ad6a8e7220 */ /* 0x000fe20000410000 */
        /* <DEDUP_REMOVED lines=8> */
[----:B------:R-:W-:Y:S01]  /*1580*/  FMUL.FTZ R115, R32, R160 ;  /* 0x000000a020737220 */ /* 0x000fe20000410000 */
[----:B------:R-:W-:Y:S01]  /*1590*/  FMUL.FTZ R126, R106, R167 ;  /* 0x000000a76a7e7220 */ /* 0x000fe20000410000 */
[----:B------:R-:W-:Y:S01]  /*15a0*/  FFMA.FTZ R5, R147, R133, R4 ;  /* 0x0000008593057223 */ /* 0x000fe20000010004 */
[----:B------:R-:W-:Y:S01]  /*15b0*/  FMUL.FTZ R116, R82, R163 ;  /* 0x000000a352747220 */ /* 0x000fe20000410000 */
[----:B------:R-:W-:Y:S01]  /*15c0*/  FADD.FTZ R117, R110, R115 ;  /* 0x000000736e757221 */ /* 0x000fe20000010000 */
[----:B------:R-:W-:Y:S01]  /*15d0*/  FMUL.FTZ R129, R106, R129 ;  /* 0x000000816a817220 */ /* 0x000fe20000410000 */
[----:B------:R-:W-:Y:S01]  /*15e0*/  FFMA.FTZ R4, R126, R121, R5 ;  /* 0x000000797e047223 */ /* 0x000fe20000010005 */
[----:B------:R-:W-:Y:S01]  /*15f0*/  FMUL.FTZ R130, R106, R165 ;  /* 0x000000a56a827220 */ /* 0x000fe20000410000 */
[----:B------:R-:W-:-:S02]  /*1600*/  FADD.FTZ R110, R117, R116 ;  /* 0x00000074756e7221 */ /* 0x000fc40000010000 */
[----:B------:R-:W-:Y:S01]  /*1610*/  FFMA.FTZ R5, R129, R122, R4 ;  /* 0x0000007a81057223 */ /* 0x000fe20000010004 */
[----:B------:R-:W-:Y:S02]  /*1620*/  FMUL.FTZ R135, R106, R135 ;  /* 0x000000876a877220 */ /* 0x000fe40000410000 */
[----:B------:R-:W0:Y:S01]  /*1630*/  SHFL.DOWN PT, R165, R110, 0x10, 0x1f ;  /* 0x0a001f006ea57f89 */ /* 0x000e2200000e0000 */
[----:B------:R-:W-:Y:S01]  /*1640*/  FFMA.FTZ R4, R130, R123, R5 ;  /* 0x0000007b82047223 */ /* 0x000fe20000010005 */
[----:B------:R-:W-:-:S03]  /*1650*/  FMUL.FTZ R118, R106, R141 ;  /* 0x0000008d6a767220 */ /* 0x000fc60000410000 */
[----:B------:R-:W-:Y:S01]  /*1660*/  FFMA.FTZ R5, R135, R125, R4 ;  /* 0x0000007d87057223 */ /* 0x000fe20000010004 */
[----:B------:R-:W-:-:S03]  /*1670*/  FMUL.FTZ R117, R106, R143 ;  /* 0x0000008f6a757220 */ /* 0x000fc60000410000 */
[----:B------:R-:W-:Y:S01]  /*1680*/  FFMA.FTZ R4, R118, R113, R5 ;  /* 0x0000007176047223 */ /* 0x000fe20000010005 */
[----:B------:R-:W-:-:S03]  /*1690*/  FMUL.FTZ R120, R106, R139 ;  /* 0x0000008b6a787220 */ /* 0x000fc60000410000 */
[----:B------:R-:W-:Y:S01]  /*16a0*/  FFMA.FTZ R5, R117, R114, R4 ;  /* 0x0000007275057223 */ /* 0x000fe20000010004 */
[----:B------:R-:W-:-:S03]  /*16b0*/  FMUL.FTZ R119, R106, R119 ;  /* 0x000000776a777220 */ /* 0x000fc60000410000 */
[----:B------:R-:W-:-:S04]  /*16c0*/  FFMA.FTZ R4, R120, R115, R5 ;  /* 0x0000007378047223 */ /* 0x000fc80000010005 */
[----:B------:R-:W-:Y:S01]  /*16d0*/  FFMA.FTZ R4, R119, R116, R4 ;  /* 0x0000007477047223 */ /* 0x000fe20000010004 */
[----:B0-----:R-:W-:-:S04]  /*16e0*/  FADD.FTZ R165, R110, R165 ;  /* 0x000000a56ea57221 */ /* 0x001fc80000010000 */
[----:B------:R-:W0:Y:S04]  /*16f0*/  SHFL.DOWN PT, R5, R4, 0x10, 0x1f ;  /* 0x0a001f0004057f89 */ /* 0x000e2800000e0000 */
[----:B------:R-:W1:Y:S01]  /*1700*/  SHFL.DOWN PT, R110, R165, 0x8, 0x1f ;  /* 0x09001f00a56e7f89 */ /* 0x000e6200000e0000 */
[----:B0-----:R-:W-:Y:S01]  /*1710*/  FADD.FTZ R5, R4, R5 ;  /* 0x0000000504057221 */ /* 0x001fe20000010000 */
[----:B-1----:R-:W-:-:S04]  /*1720*/  FADD.FTZ R139, R165, R110 ;  /* 0x0000006ea58b7221 */ /* 0x002fc80000010000 */
[----:B------:R-:W0:Y:S02]  /*1730*/  SHFL.DOWN PT, R110, R5, 0x8, 0x1f ;  /* 0x09001f00056e7f89 */ /* 0x000e2400000e0000 */
[----:B0-----:R-:W-:Y:S02]  /*1740*/  FADD.FTZ R141, R5, R110 ;  /* 0x0000006e058d7221 */ /* 0x001fe40000010000 */
[----:B------:R-:W0:Y:S02]  /*1750*/  SHFL.DOWN PT, R110, R139, 0x4, 0x1f ;  /* 0x08801f008b6e7f89 */ /* 0x000e2400000e0000 */
[----:B0-----:R-:W-:Y:S02]  /*1760*/  FADD.FTZ R143, R139, R110 ;  /* 0x0000006e8b8f7221 */ /* 0x001fe40000010000 */
[----:B------:R-:W0:Y:S02]  /*1770*/  SHFL.DOWN PT, R110, R141, 0x4, 0x1f ;  /* 0x08801f008d6e7f89 */ /* 0x000e2400000e0000 */
[----:B0-----:R-:W-:-:S02]  /*1780*/  FADD.FTZ R164, R141, R110 ;  /* 0x0000006e8da47221 */ /* 0x001fc40000010000 */
[----:B------:R-:W0:Y:S04]  /*1790*/  SHFL.DOWN PT, R110, R143, 0x2, 0x1f ;  /* 0x08401f008f6e7f89 */ /* 0x000e2800000e0000 */
[----:B------:R-:W1:Y:S01]  /*17a0*/  SHFL.DOWN PT, R167, R164, 0x2, 0x1f ;  /* 0x08401f00a4a77f89 */ /* 0x000e6200000e0000 */
[----:B0-----:R-:W-:Y:S02]  /*17b0*/  FADD.FTZ R166, R143, R110 ;  /* 0x0000006e8fa67221 */ /* 0x001fe40000010000 */
[----:B------:R-:W0:Y:S01]  /*17c0*/  S2R R110, SR_TID.X ;  /* 0x00000000006e7919 */ /* 0x000e220000002100 */
[----:B-1----:R-:W-:Y:S01]  /*17d0*/  FADD.FTZ R167, R164, R167 ;  /* 0x000000a7a4a77221 */ /* 0x002fe20000010000 */
[----:B------:R-:W-:Y:S01]  /*17e0*/  FADD.FTZ R30, R12, R30 ;  /* 0x0000001e0c1e7221 */ /* 0x000fe20000010000 */
[----:B------:R-:W-:Y:S01]  /*17f0*/  FFMA.FTZ R61, R0, R12, R61 ;  /* 0x0000000c003d7223 */ /* 0x000fe2000001003d */
[----:B------:R-:W1:Y:S04]  /*1800*/  SHFL.DOWN PT, R5, R166, 0x1, 0x1f ;  /* 0x08201f00a6057f89 */ /* 0x000e6800000e0000 */
[----:B------:R-:W2:Y:S01]  /*1810*/  SHFL.DOWN PT, R12, R167, 0x1, 0x1f ;  /* 0x08201f00a70c7f89 */ /* 0x000ea200000e0000 */
[----:B------:R-:W-:Y:S01]  /*1820*/  BSSY.RECONVERGENT B0, `(.L_x_506) ;  /* 0x000000d000007945 */ /* 0x000fe20003800200 */
[----:B0-----:R-:W-:Y:S01]  /*1830*/  LOP3.LUT P2, RZ, R110, 0x1f, RZ, 0xc0, !PT ;  /* 0x0000001f6eff7812 */ /* 0x001fe2000784c0ff */
[----:B-1----:R-:W-:Y:S01]  /*1840*/  FADD.FTZ R4, R166, R5 ;  /* 0x00000005a6047221 */ /* 0x002fe20000010000 */
[----:B--2---:R-:W-:-:S11]  /*1850*/  FADD.FTZ R5, R167, R12 ;  /* 0x0000000ca7057221 */ /* 0x004fd60000010000 */
        /* <DEDUP_REMOVED lines=9> */
.L_x_507:
[----:B------:R-:W-:Y:S05]  /*18f0*/  BSYNC.RECONVERGENT B0 ;  /* 0x0000000000007941 */ /* 0x000fea0003800200 */
.L_x_506:
        /* <DEDUP_REMOVED lines=39> */
[----:B0-----:R-:W0:Y:S01]  /*1b70*/  LDS.128 R4, [UR5] ;  /* 0x00000005ff047984 */ /* 0x001e220008000c00 */
[----:B------:R-:W-:Y:S01]  /*1b80*/  UIADD3 UR5, UPT, UPT, UR4, 0x5060, URZ ;  /* 0x0000506004057890 */ /* 0x000fe2000fffe0ff */
[----:B------:R-:W-:Y:S01]  /*1b90*/  FFMA.FTZ R66, R135, R155, R66 ;  /* 0x0000009b87427223 */ /* 0x000fe20000010042 */
[----:B------:R-:W-:Y:S01]  /*1ba0*/  @!UP1 UIADD3 UR5, UPT, UPT, UR4, 0x5020, URZ ;  /* 0x0000502004059890 */ /* 0x000fe2000fffe0ff */
[----:B------:R-:W1:Y:S01]  /*1bb0*/  LDS.128 R8, [UR7] ;  /* 0x00000007ff087984 */ /* 0x000e620008000c00 */
[----:B------:R-:W-:Y:S01]  /*1bc0*/  UISETP.NE.U32.AND UP0, UPT, UR14, URZ, UPT ;  /* 0x000000ff0e00728c */ /* 0x000fe2000bf05070 */
[----:B------:R-:W-:Y:S01]  /*1bd0*/  FADD.FTZ R45, R156, R45 ;  /* 0x0000002d9c2d7221 */ /* 0x000fe20000010000 */
[----:B------:R-:W-:Y:S01]  /*1be0*/  FFMA.FTZ R65, R118, R156, R65 ;  /* 0x0000009c76417223 */ /* 0x000fe20000010041 */
[----:B------:R-:W-:Y:S01]  /*1bf0*/  LDS.128 R16, [UR10] ;  /* 0x0000000aff107984 */ /* 0x000fe20008000c00 */
[----:B------:R-:W-:Y:S01]  /*1c00*/  UISETP.NE.AND.EX UP0, UPT, UR15, URZ, UPT, UP0 ;  /* 0x000000ff0f00728c */ /* 0x000fe2000bf05300 */
[----:B------:R-:W-:Y:S01]  /*1c10*/  FADD.FTZ R44, R157, R44 ;  /* 0x0000002c9d2c7221 */ /* 0x000fe20000010000 */
[----:B------:R-:W-:Y:S01]  /*1c20*/  FFMA.FTZ R64, R117, R157, R64 ;  /* 0x0000009d75407223 */ /* 0x000fe20000010040 */
[----:B------:R-:W2:Y:S01]  /*1c30*/  LDS.128 R12, [UR5] ;  /* 0x00000005ff0c7984 */ /* 0x000ea20008000c00 */
[----:B------:R-:W-:Y:S01]  /*1c40*/  FADD.FTZ R43, R160, R43 ;  /* 0x0000002ba02b7221 */ /* 0x000fe20000010000 */
[----:B------:R-:W-:Y:S01]  /*1c50*/  FFMA.FTZ R63, R120, R160, R63 ;  /* 0x000000a0783f7223 */ /* 0x000fe2000001003f */
[----:B------:R-:W-:Y:S01]  /*1c60*/  FADD.FTZ R42, R163, R42 ;  /* 0x0000002aa32a7221 */ /* 0x000fe20000010000 */
[----:B------:R-:W-:Y:S01]  /*1c70*/  FFMA.FTZ R62, R119, R163, R62 ;  /* 0x000000a3773e7223 */ /* 0x000fe2000001003e */
        /* <DEDUP_REMOVED lines=13> */
[----:B------:R-:W-:Y:S01]  /*1d50*/  FADD.FTZ R139, R139, R16 ;  /* 0x000000108b8b7221 */ /* 0x000fe20000010000 */
        /* <DEDUP_REMOVED lines=8> */
[----:B------:R-:W-:-:S04]  /*1de0*/  ISETP.NE.U32.AND P2, PT, R28, RZ, PT ;  /* 0x000000ff1c00720c */ /* 0x000fc80003f45070 */
[----:B------:R-:W-:-:S13]  /*1df0*/  ISETP.NE.AND.EX P2, PT, R29, RZ, PT, P2 ;  /* 0x000000ff1d00720c */ /* 0x000fda0003f45320 */
[----:B------:R-:W-:Y:S05]  /*1e00*/  @P2 BRA `(.L_x_509) ;  /* 0x00000004001c2947 */ /* 0x000fea0003800000 */
        /* <DEDUP_REMOVED lines=26> */
[----:B------:R-:W-:Y:S02]  /*1fb0*/  FSEL R0, R159, RZ, P5 ;  /* 0x000000ff9f007208 */ /* 0x000fe40002800000 */
[----:B------:R-:W-:Y:S02]  /*1fc0*/  FSEL R5, R5, RZ, P2 ;  /* 0x000000ff05057208 */ /* 0x000fe40001000000 */
[----:B------:R-:W-:Y:S02]  /*1fd0*/  FSEL R4, R161, RZ, P6 ;  /* 0x000000ffa1047208 */ /* 0x000fe40003000000 */
[----:B------:R-:W-:-:S02]  /*1fe0*/  F2FP.BF16.F32.PACK_AB R149, R0, R149 ;  /* 0x000000950095723e */ /* 0x000fc400000010ff */
[----:B------:R-:W-:Y:S02]  /*1ff0*/  F2FP.BF16.F32.PACK_AB R4, R4, R5 ;  /* 0x000000050404723e */ /* 0x000fe400000010ff */
[C---:B------:R-:W-:Y:S02]  /*2000*/  PRMT R0, R149.reuse, 0x7632, R0 ;  /* 0x0000763295007816 */ /* 0x040fe40000000000 */
[----:B------:R-:W-:Y:S02]  /*2010*/  PRMT R9, R149, 0x7610, R9 ;  /* 0x0000761095097816 */ /* 0x000fe40000000009 */
[C---:B------:R-:W-:Y:S02]  /*2020*/  PRMT R11, R4.reuse, 0x7632, R11 ;  /* 0x00007632040b7816 */ /* 0x040fe4000000000b */
[----:B------:R-:W-:Y:S01]  /*2030*/  PRMT R8, R4, 0x7610, R8 ;  /* 0x0000761004087816 */ /* 0x000fe20000000008 */
[----:B------:R-:W-:Y:S06]  /*2040*/  BRA `(.L_x_511) ;  /* 0x00000014004c7947 */ /* 0x000fec0003800000 */
.L_x_510:
        /* <DEDUP_REMOVED lines=31> */
[C---:B------:R-:W-:Y:S02]  /*2240*/  PRMT R8, R6.reuse, 0x7632, R8 ;  /* 0x0000763206087816 */ /* 0x040fe40000000008 */
[----:B------:R-:W-:Y:S02]  /*2250*/  PRMT R102, R6, 0x7610, R102 ;  /* 0x0000761006667816 */ /* 0x000fe40000000066 */
[----:B------:R-:W-:Y:S01]  /*2260*/  PRMT R11, R103, 0x7632, R11 ;  /* 0x00007632670b7816 */ /* 0x000fe2000000000b */
[----:B------:R-:W-:Y:S06]  /*2270*/  BRA `(.L_x_511) ;  /* 0x0000001000c07947 */ /* 0x000fec0003800000 */
.L_x_509:
[----:B------:R-:W-:Y:S01]  /*2280*/  UMOV UR4, UR8 ;  /* 0x0000000800047c82 */ /* 0x000fe20008000000 */
[----:B------:R-:W-:Y:S01]  /*2290*/  UMOV UR5, UR9 ;  /* 0x0000000900057c82 */ /* 0x000fe20008000000 */
[----:B------:R-:W-:-:S04]  /*22a0*/  UISETP.NE.U32.AND UP0, UPT, UR4, URZ, UPT ;  /* 0x000000ff0400728c */ /* 0x000fc8000bf05070 */
[----:B------:R-:W-:-:S09]  /*22b0*/  UISETP.NE.AND.EX UP0, UPT, UR5, URZ, UPT, UP0 ;  /* 0x000000ff0500728c */ /* 0x000fd2000bf05300 */
[----:B------:R-:W-:Y:S05]  /*22c0*/  BRA.U UP0, `(.L_x_512) ;  /* 0x00000001009c7547 */ /* 0x000fea000b800000 */
[-CC-:B------:R-:W-:Y:S01]  /*22d0*/  FFMA.FTZ R0, R0, R14.reuse, R15.reuse ;  /* 0x0000000e00007223 */ /* 0x180fe2000001000f */
[-C--:B------:R-:W-:Y:S01]  /*22e0*/  FFMA.FTZ R5, R158, R14.reuse, R15 ;  /* 0x0000000e9e057223 */ /* 0x080fe2000001000f */
[----:B-----5:R-:W-:Y:S01]  /*22f0*/  SHF.R.U64 R7, R24, 0x10, R25 ;  /* 0x0000001018077819 */ /* 0x020fe20000001219 */
[-C--:B------:R-:W-:Y:S01]  /*2300*/  FFMA.FTZ R159, R159, R14.reuse, R15 ;  /* 0x0000000e9f9f7223 */ /* 0x080fe2000001000f */
[----:B------:R-:W-:Y:S01]  /*2310*/  FADD.FTZ R149, R149, -R0 ;  /* 0x8000000095957221 */ /* 0x000fe20000010000 */
[----:B------:R-:W-:Y:S02]  /*2320*/  IMAD.MOV.U32 R0, RZ, RZ, R24 ;  /* 0x000000ffff007224 */ /* 0x000fe400078e0018 */
[----:B------:R-:W-:Y:S01]  /*2330*/  FADD.FTZ R148, R148, -R5 ;  /* 0x8000000594947221 */ /* 0x000fe20000010000 */
[----:B------:R-:W-:Y:S01]  /*2340*/  MOV R4, R25 ;  /* 0x0000001900047202 */ /* 0x000fe20000000f00 */
[----:B------:R-:W-:Y:S01]  /*2350*/  FFMA.FTZ R161, R161, R14, R15 ;  /* 0x0000000ea1a17223 */ /* 0x000fe2000001000f */
[----:B------:R-:W-:Y:S01]  /*2360*/  SHF.R.U32.HI R11, RZ, 0x10, R25 ;  /* 0x00000010ff0b7819 */ /* 0x000fe20000011619 */
[----:B------:R-:W-:-:S02]  /*2370*/  IMAD.U32 R5, R0, 0x10000, RZ ;  /* 0x0001000000057824 */ /* 0x000fc400078e00ff */
[----:B------:R-:W-:Y:S01]  /*2380*/  FADD.FTZ R146, R146, -R159 ;  /* 0x8000009f92927221 */ /* 0x000fe20000010000 */
[----:B------:R-:W-:Y:S02]  /*2390*/  IMAD.U32 R7, R7, 0x10000, RZ ;  /* 0x0001000007077824 */ /* 0x000fe400078e00ff */
[----:B------:R-:W-:Y:S01]  /*23a0*/  FADD.FTZ R150, R150, -R161 ;  /* 0x800000a196967221 */ /* 0x000fe20000010000 */
[----:B------:R-:W-:Y:S01]  /*23b0*/  FFMA.FTZ R5, R106, R149, R5 ;  /* 0x000000956a057223 */ /* 0x000fe20000010005 */
[----:B------:R-:W-:Y:S02]  /*23c0*/  IMAD.U32 R9, R4, 0x10000, RZ ;  /* 0x0001000004097824 */ /* 0x000fe400078e00ff */
[C---:B------:R-:W-:Y:S01]  /*23d0*/  FFMA.FTZ R7, R106.reuse, R146, R7 ;  /* 0x000000926a077223 */ /* 0x040fe20000010007 */
[----:B------:R-:W-:Y:S02]  /*23e0*/  IMAD.U32 R11, R11, 0x10000, RZ ;  /* 0x000100000b0b7824 */ /* 0x000fe400078e00ff */
[----:B------:R-:W-:Y:S01]  /*23f0*/  FMUL.FTZ R5, R5, UR6 ;  /* 0x0000000605057c20 */ /* 0x000fe20008410000 */
[C---:B------:R-:W-:Y:S01]  /*2400*/  FFMA.FTZ R9, R106.reuse, R148, R9 ;  /* 0x000000946a097223 */ /* 0x040fe20000010009 */
[----:B------:R-:W-:Y:S01]  /*2410*/  LOP3.LUT P6, RZ, R131, 0xff, RZ, 0xc0, !PT ;  /* 0x000000ff83ff7812 */ /* 0x000fe200078cc0ff */
[----:B------:R-:W-:Y:S01]  /*2420*/  FFMA.FTZ R11, R106, R150, R11 ;  /* 0x000000966a0b7223 */ /* 0x000fe2000001000b */
[----:B------:R-:W-:Y:S01]  /*2430*/  FMUL.FTZ R7, R7, UR6 ;  /* 0x0000000607077c20 */ /* 0x000fe20008410000 */
[----:B------:R-:W-:Y:S01]  /*2440*/  FMUL.FTZ R9, R9, UR6 ;  /* 0x0000000609097c20 */ /* 0x000fe20008410000 */
[----:B------:R-:W-:Y:S01]  /*2450*/  FSEL R5, R5, RZ, P6 ;  /* 0x000000ff05057208 */ /* 0x000fe20003000000 */
[----:B------:R-:W-:Y:S01]  /*2460*/  FMUL.FTZ R11, R11, UR6 ;  /* 0x000000060b0b7c20 */ /* 0x000fe20008410000 */
[----:B------:R-:W-:-:S02]  /*2470*/  LOP3.LUT P5, RZ, R131, 0xff00, RZ, 0xc0, !PT ;  /* 0x0000ff0083ff7812 */ /* 0x000fc400078ac0ff */
        /* <DEDUP_REMOVED lines=12> */
.L_x_512:
[-C--:B------:R-:W-:Y:S01]  /*2540*/  FFMA.FTZ R0, R0, R14.reuse, R15 ;  /* 0x0000000e00007223 */ /* 0x080fe2000001000f */
[----:B-----5:R-:W-:Y:S01]  /*2550*/  SHF.R.U64 R4, R24, 0x10, R25 ;  /* 0x0000001018047819 */ /* 0x020fe20000001219 */
[-CC-:B------:R-:W-:Y:S01]  /*2560*/  FFMA.FTZ R159, R159, R14.reuse, R15.reuse ;  /* 0x0000000e9f9f7223 */ /* 0x180fe2000001000f */
[-C--:B------:R-:W-:Y:S01]  /*2570*/  FFMA.FTZ R5, R158, R14.reuse, R15 ;  /* 0x0000000e9e057223 */ /* 0x080fe2000001000f */
[----:B------:R-:W-:Y:S01]  /*2580*/  FADD.FTZ R149, R149, -R0 ;  /* 0x8000000095957221 */ /* 0x000fe20000010000 */
[----:B------:R-:W-:Y:S01]  /*2590*/  IMAD.MOV.U32 R0, RZ, RZ, R24 ;  /* 0x000000ffff007224 */ /* 0x000fe200078e0018 */
[--C-:B------:R-:W-:Y:S01]  /*25a0*/  SHF.R.U32.HI R8, RZ, 0x10, R25.reuse ;  /* 0x00000010ff087819 */ /* 0x100fe20000011619 */
[----:B------:R-:W-:Y:S02]  /*25b0*/  IMAD.MOV.U32 R6, RZ, RZ, R25 ;  /* 0x000000ffff067224 */ /* 0x000fe400078e0019 */
[----:B------:R-:W-:Y:S01]  /*25c0*/  FFMA.FTZ R161, R161, R14, R15 ;  /* 0x0000000ea1a17223 */ /* 0x000fe2000001000f */
[----:B------:R-:W-:Y:S01]  /*25d0*/  FADD.FTZ R159, R146, -R159 ;  /* 0x8000009f929f7221 */ /* 0x000fe20000010000 */
[----:B------:R-:W-:Y:S01]  /*25e0*/  FADD.FTZ R7, R148, -R5 ;  /* 0x8000000594077221 */ /* 0x000fe20000010000 */
[----:B------:R-:W-:-:S02]  /*25f0*/  IMAD.U32 R4, R4, 0x10000, RZ ;  /* 0x0001000004047824 */ /* 0x000fc400078e00ff */
[----:B------:R-:W-:Y:S01]  /*2600*/  FADD.FTZ R161, R150, -R161 ;  /* 0x800000a196a17221 */ /* 0x000fe20000010000 */
[----:B------:R-:W-:Y:S01]  /*2610*/  IMAD.U32 R5, R0, 0x10000, RZ ;  /* 0x0001000000057824 */ /* 0x000fe200078e00ff */
[C---:B------:R-:W-:Y:S01]  /*2620*/  LOP3.LUT P6, RZ, R131.reuse, 0xff00, RZ, 0xc0, !PT ;  /* 0x0000ff0083ff7812 */ /* 0x040fe200078cc0ff */
[----:B------:R-:W-:Y:S02]  /*2630*/  IMAD.U32 R0, R6, 0x10000, RZ ;  /* 0x0001000006007824 */ /* 0x000fe400078e00ff */
[----:B------:R-:W-:Y:S01]  /*2640*/  FFMA.FTZ R4, R106, R159, R4 ;  /* 0x0000009f6a047223 */ /* 0x000fe20000010004 */
[----:B------:R-:W-:Y:S02]  /*2650*/  IMAD.U32 R6, R8, 0x10000, RZ ;  /* 0x0001000008067824 */ /* 0x000fe400078e00ff */
[C---:B------:R-:W-:Y:S01]  /*2660*/  FFMA.FTZ R5, R106.reuse, R149, R5 ;  /* 0x000000956a057223 */ /* 0x040fe20000010005 */
[C---:B------:R-:W-:Y:S01]  /*2670*/  FFMA.FTZ R8, R106.reuse, R7, R0 ;  /* 0x000000076a087223 */ /* 0x040fe20000010000 */
[----:B------:R-:W-:Y:S01]  /*2680*/  LOP3.LUT P5, RZ, R131, 0xff, RZ, 0xc0, !PT ;  /* 0x000000ff83ff7812 */ /* 0x000fe200078ac0ff */
[----:B------:R-:W-:Y:S01]  /*2690*/  FFMA.FTZ R161, R106, R161, R6 ;  /* 0x000000a16aa17223 */ /* 0x000fe20000010006 */
[----:B------:R-:W-:Y:S01]  /*26a0*/  FMUL.FTZ R6, R4, UR6 ;  /* 0x0000000604067c20 */ /* 0x000fe20008410000 */
[----:B------:R-:W-:Y:S01]  /*26b0*/  FMUL.FTZ R0, R5, UR6 ;  /* 0x0000000605007c20 */ /* 0x000fe20008410000 */
[----:B------:R-:W-:Y:S01]  /*26c0*/  FMUL.FTZ R9, R8, UR6 ;  /* 0x0000000608097c20 */ /* 0x000fe20008410000 */
[----:B------:R-:W-:-:S02]  /*26d0*/  LOP3.LUT P2, RZ, R131, 0xff0000, RZ, 0xc0, !PT ;  /* 0x00ff000083ff7812 */ /* 0x000fc4000784c0ff */
[----:B------:R-:W-:Y:S01]  /*26e0*/  FSEL R7, R6, RZ, P6 ;  /* 0x000000ff06077208 */ /* 0x000fe20003000000 */
[----:B------:R-:W-:Y:S01]  /*26f0*/  FMUL.FTZ R6, R161, UR6 ;  /* 0x00000006a1067c20 */ /* 0x000fe20008410000 */
[----:B------:R-:W-:Y:S02]  /*2700*/  FSEL R0, R0, RZ, P5 ;  /* 0x000000ff00007208 */ /* 0x000fe40002800000 */
[----:B------:R-:W-:Y:S02]  /*2710*/  ISETP.GE.U32.AND P5, PT, R131, 0x1000000, PT ;  /* 0x010000008300780c */ /* 0x000fe40003fa6070 */
[----:B------:R-:W-:Y:S02]  /*2720*/  F2FP.BF16.F32.PACK_AB R0, R0, R5 ;  /* 0x000000050000723e */ /* 0x000fe400000010ff */
[----:B------:R-:W-:Y:S02]  /*2730*/  FSEL R5, R9, RZ, P2 ;  /* 0x000000ff09057208 */ /* 0x000fe40001000000 */
[----:B------:R-:W-:-:S02]  /*2740*/  FSEL R6, R6, RZ, P5 ;  /* 0x000000ff06067208 */ /* 0x000fc40002800000 */
        /* <DEDUP_REMOVED lines=12> */
.L_x_508:
        /* <DEDUP_REMOVED lines=15> */
[C---:B-----5:R-:W-:Y:S01]  /*2900*/  LOP3.LUT P2, RZ, R131.reuse, 0xff00, RZ, 0xc0, !PT ;  /* 0x0000ff0083ff7812 */ /* 0x060fe2000784c0ff */
[C---:B------:R-:W-:Y:S01]  /*2910*/  FMUL.FTZ R159, R106.reuse, R159 ;  /* 0x0000009f6a9f7220 */ /* 0x040fe20000410000 */
[C---:B------:R-:W-:Y:S01]  /*2920*/  FMUL.FTZ R5, R106.reuse, R5 ;  /* 0x000000056a057220 */ /* 0x040fe20000410000 */
[----:B------:R-:W-:Y:S01]  /*2930*/  LOP3.LUT P6, RZ, R131, 0xff0000, RZ, 0xc0, !PT ;  /* 0x00ff000083ff7812 */ /* 0x000fe200078cc0ff */
[----:B------:R-:W-:Y:S01]  /*2940*/  FMUL.FTZ R149, R106, R149 ;  /* 0x000000956a957220 */ /* 0x000fe20000410000 */
[----:B------:R-:W-:Y:S01]  /*2950*/  FMUL.FTZ R159, R159, UR6 ;  /* 0x000000069f9f7c20 */ /* 0x000fe20008410000 */
[----:B------:R-:W-:Y:S01]  /*2960*/  FMUL.FTZ R6, R5, UR6 ;  /* 0x0000000605067c20 */ /* 0x000fe20008410000 */
[----:B------:R-:W-:Y:S01]  /*2970*/  FADD.FTZ R161, R150, -R161 ;  /* 0x800000a196a17221 */ /* 0x000fe20000010000 */
[----:B------:R-:W-:Y:S01]  /*2980*/  FMUL.FTZ R149, R149, UR6 ;  /* 0x0000000695957c20 */ /* 0x000fe20008410000 */
[----:B------:R-:W-:-:S02]  /*2990*/  LOP3.LUT P5, RZ, R162, 0xff00, RZ, 0xc0, !PT ;  /* 0x0000ff00a2ff7812 */ /* 0x000fc400078ac0ff */
[----:B------:R-:W-:Y:S01]  /*29a0*/  FSEL R7, R159, RZ, P2 ;  /* 0x000000ff9f077208 */ /* 0x000fe20001000000 */
[----:B------:R-:W-:Y:S01]  /*29b0*/  FMUL.FTZ R161, R106, R161 ;  /* 0x000000a16aa17220 */ /* 0x000fe20000410000 */
[----:B------:R-:W-:Y:S02]  /*29c0*/  FSEL R11, R6, RZ, P6 ;  /* 0x000000ff060b7208 */ /* 0x000fe40003000000 */
[----:B------:R-:W-:Y:S01]  /*29d0*/  LOP3.LUT P2, RZ, R131, 0xff, RZ, 0xc0, !PT ;  /* 0x000000ff83ff7812 */ /* 0x000fe2000784c0ff */
[----:B------:R-:W-:Y:S01]  /*29e0*/  FMUL.FTZ R161, R161, UR6 ;  /* 0x00000006a1a17c20 */ /* 0x000fe20008410000 */
[----:B------:R-:W-:Y:S02]  /*29f0*/  LOP3.LUT P6, RZ, R162, 0xff, RZ, 0xc0, !PT ;  /* 0x000000ffa2ff7812 */ /* 0x000fe400078cc0ff */
[C---:B------:R-:W-:Y:S02]  /*2a00*/  FSEL R5, R149.reuse, RZ, P2 ;  /* 0x000000ff95057208 */ /* 0x040fe40001000000 */
[----:B------:R-:W-:-:S02]  /*2a10*/  FSEL R0, R149, RZ, P6 ;  /* 0x000000ff95007208 */ /* 0x000fc40003000000 */
[----:B------:R-:W-:Y:S02]  /*2a20*/  FSEL R4, R159, RZ, P5 ;  /* 0x000000ff9f047208 */ /* 0x000fe40002800000 */
[C---:B------:R-:W-:Y:S02]  /*2a30*/  LOP3.LUT P2, RZ, R162.reuse, 0xff0000, RZ, 0xc0, !PT ;  /* 0x00ff0000a2ff7812 */ /* 0x040fe4000784c0ff */
[----:B------:R-:W-:Y:S02]  /*2a40*/  ISETP.GE.U32.AND P5, PT, R131, 0x1000000, PT ;  /* 0x010000008300780c */ /* 0x000fe40003fa6070 */
[----:B------:R-:W-:Y:S02]  /*2a50*/  ISETP.GE.U32.AND P6, PT, R162, 0x1000000, PT ;  /* 0x01000000a200780c */ /* 0x000fe40003fc6070 */
[----:B------:R-:W-:Y:S02]  /*2a60*/  F2FP.BF16.F32.PACK_AB R9, R0, R5 ;  /* 0x000000050009723e */ /* 0x000fe400000010ff */
[----:B------:R-:W-:-:S02]  /*2a70*/  F2FP.BF16.F32.PACK_AB R7, R4, R7 ;  /* 0x000000070407723e */ /* 0x000fc400000010ff */
[----:B------:R-:W-:Y:S02]  /*2a80*/  FSEL R0, R6, RZ, P2 ;  /* 0x000000ff06007208 */ /* 0x000fe40001000000 */
[C---:B------:R-:W-:Y:S02]  /*2a90*/  FSEL R5, R161.reuse, RZ, P5 ;  /* 0x000000ffa1057208 */ /* 0x040fe40002800000 */
[----:B------:R-:W-:Y:S02]  /*2aa0*/  FSEL R4, R161, RZ, P6 ;  /* 0x000000ffa1047208 */ /* 0x000fe40003000000 */
[----:B------:R-:W-:Y:S02]  /*2ab0*/  F2FP.BF16.F32.PACK_AB R11, R0, R11 ;  /* 0x0000000b000b723e */ /* 0x000fe400000010ff */
[----:B------:R-:W-:Y:S02]  /*2ac0*/  F2FP.BF16.F32.PACK_AB R4, R4, R5 ;  /* 0x000000050404723e */ /* 0x000fe400000010ff */
[----:B------:R-:W-:-:S02]  /*2ad0*/  PRMT R104, R11, 0x7632, R104 ;  /* 0x000076320b687816 */ /* 0x000fc40000000068 */
[----:B------:R-:W-:Y:S02]  /*2ae0*/  PRMT R8, R11, 0x7610, R8 ;  /* 0x000076100b087816 */ /* 0x000fe40000000008 */
[----:B------:R-:W-:Y:S02]  /*2af0*/  PRMT R95, R9, 0x7632, R95 ;  /* 0x00007632095f7816 */ /* 0x000fe4000000005f */
[C---:B------:R-:W-:Y:S02]  /*2b00*/  PRMT R100, R7.reuse, 0x7632, R100 ;  /* 0x0000763207647816 */ /* 0x040fe40000000064 */
[----:B------:R-:W-:Y:S02]  /*2b10*/  PRMT R0, R7, 0x7610, R0 ;  /* 0x0000761007007816 */ /* 0x000fe40000000000 */
[C---:B------:R-:W-:Y:S02]  /*2b20*/  PRMT R97, R4.reuse, 0x7632, R97 ;  /* 0x0000763204617816 */ /* 0x040fe40000000061 */
[----:B------:R-:W-:Y:S01]  /*2b30*/  PRMT R11, R4, 0x7610, R11 ;  /* 0x00007610040b7816 */ /* 0x000fe2000000000b */
[----:B------:R-:W-:Y:S06]  /*2b40*/  BRA `(.L_x_511) ;  /* 0x00000008008c7947 */ /* 0x000fec0003800000 */
.L_x_514:
[-CC-:B------:R-:W-:Y:S01]  /*2b50*/  FFMA.FTZ R0, R0, R14.reuse, R15.reuse ;  /* 0x0000000e00007223 */ /* 0x180fe2000001000f */
[-CC-:B------:R-:W-:Y:S01]  /*2b60*/  FFMA.FTZ R159, R159, R14.reuse, R15.reuse ;  /* 0x0000000e9f9f7223 */ /* 0x180fe2000001000f */
[----:B-----5:R-:W-:Y:S01]  /*2b70*/  LOP3.LUT P5, RZ, R131, 0xff, RZ, 0xc0, !PT ;  /* 0x000000ff83ff7812 */ /* 0x020fe200078ac0ff */
[-C--:B------:R-:W-:Y:S01]  /*2b80*/  FFMA.FTZ R5, R158, R14.reuse, R15 ;  /* 0x0000000e9e057223 */ /* 0x080fe2000001000f */
[----:B------:R-:W-:Y:S01]  /*2b90*/  FADD.FTZ R149, R149, -R0 ;  /* 0x8000000095957221 */ /* 0x000fe20000010000 */
[----:B------:R-:W-:Y:S01]  /*2ba0*/  FADD.FTZ R159, R146, -R159 ;  /* 0x8000009f929f7221 */ /* 0x000fe20000010000 */
[----:B------:R-:W-:Y:S01]  /*2bb0*/  LOP3.LUT P6, RZ, R162, 0xff, RZ, 0xc0, !PT ;  /* 0x000000ffa2ff7812 */ /* 0x000fe200078cc0ff */
[----:B------:R-:W-:Y:S01]  /*2bc0*/  FFMA.FTZ R161, R161, R14, R15 ;  /* 0x0000000ea1a17223 */ /* 0x000fe2000001000f */
[C---:B------:R-:W-:Y:S01]  /*2bd0*/  FMUL.FTZ R149, R106.reuse, R149 ;  /* 0x000000956a957220 */ /* 0x040fe20000410000 */
[----:B------:R-:W-:Y:S01]  /*2be0*/  FMUL.FTZ R159, R106, R159 ;  /* 0x0000009f6a9f7220 */ /* 0x000fe20000410000 */
[----:B------:R-:W-:Y:S01]  /*2bf0*/  FADD.FTZ R5, R148, -R5 ;  /* 0x8000000594057221 */ /* 0x000fe20000010000 */
[----:B------:R-:W-:Y:S01]  /*2c00*/  LOP3.LUT P2, RZ, R131, 0xff00, RZ, 0xc0, !PT ;  /* 0x0000ff0083ff7812 */ /* 0x000fe2000784c0ff */
[----:B------:R-:W-:Y:S01]  /*2c10*/  FMUL.FTZ R0, R149, UR6 ;  /* 0x0000000695007c20 */ /* 0x000fe20008410000 */
[----:B------:R-:W-:Y:S01]  /*2c20*/  FADD.FTZ R161, R150, -R161 ;  /* 0x800000a196a17221 */ /* 0x000fe20000010000 */
[----:B------:R-:W-:-:S03]  /*2c30*/  FMUL.FTZ R6, R106, R5 ;  /* 0x000000056a067220 */ /* 0x000fc60000410000 */
[----:B------:R-:W-:Y:S01]  /*2c40*/  FSEL R4, R0, RZ, P5 ;  /* 0x000000ff00047208 */ /* 0x000fe20002800000 */
[----:B------:R-:W-:Y:S01]  /*2c50*/  FMUL.FTZ R7, R6, UR6 ;  /* 0x0000000606077c20 */ /* 0x000fe20008410000 */
[----:B------:R-:W-:Y:S01]  /*2c60*/  FSEL R0, R0, RZ, P6 ;  /* 0x000000ff00007208 */ /* 0x000fe20003000000 */
[----:B------:R-:W-:Y:S01]  /*2c70*/  FMUL.FTZ R8, R106, R161 ;  /* 0x000000a16a087220 */ /* 0x000fe20000410000 */
[----:B------:R-:W-:Y:S01]  /*2c80*/  F2FP.BF16.F32.PACK_AB R101, R4, R149 ;  /* 0x000000950465723e */ /* 0x000fe200000010ff */
[C---:B------:R-:W-:Y:S01]  /*2c90*/  FMUL.FTZ R4, R159.reuse, UR6 ;  /* 0x000000069f047c20 */ /* 0x040fe20008410000 */
[----:B------:R-:W-:Y:S02]  /*2ca0*/  F2FP.BF16.F32.PACK_AB R95, R159, R0 ;  /* 0x000000009f5f723e */ /* 0x000fe400000010ff */
[----:B------:R-:W-:Y:S02]  /*2cb0*/  LOP3.LUT P5, RZ, R131, 0xff0000, RZ, 0xc0, !PT ;  /* 0x00ff000083ff7812 */ /* 0x000fe400078ac0ff */
[----:B------:R-:W-:-:S02]  /*2cc0*/  FSEL R0, R4, RZ, P2 ;  /* 0x000000ff04007208 */ /* 0x000fc40001000000 */
[----:B------:R-:W-:Y:S02]  /*2cd0*/  LOP3.LUT P2, RZ, R162, 0xff00, RZ, 0xc0, !PT ;  /* 0x0000ff00a2ff7812 */ /* 0x000fe4000784c0ff */
[----:B------:R-:W-:Y:S02]  /*2ce0*/  ISETP.GE.U32.AND P6, PT, R131, 0x1000000, PT ;  /* 0x010000008300780c */ /* 0x000fe40003fc6070 */
[----:B------:R-:W-:Y:S01]  /*2cf0*/  FSEL R5, R4, RZ, P2 ;  /* 0x000000ff04057208 */ /* 0x000fe20001000000 */
[----:B------:R-:W-:Y:S01]  /*2d00*/  FMUL.FTZ R4, R8, UR6 ;  /* 0x0000000608047c20 */ /* 0x000fe20008410000 */
[----:B------:R-:W-:Y:S02]  /*2d10*/  FSEL R11, R7, RZ, P5 ;  /* 0x000000ff070b7208 */ /* 0x000fe40002800000 */
[C---:B------:R-:W-:Y:S02]  /*2d20*/  LOP3.LUT P2, RZ, R162.reuse, 0xff0000, RZ, 0xc0, !PT ;  /* 0x00ff0000a2ff7812 */ /* 0x040fe4000784c0ff */
[----:B------:R-:W-:-:S02]  /*2d30*/  ISETP.GE.U32.AND P5, PT, R162, 0x1000000, PT ;  /* 0x01000000a200780c */ /* 0x000fc40003fa6070 */
[----:B------:R-:W-:Y:S02]  /*2d40*/  F2FP.BF16.F32.PACK_AB R0, R5, R0 ;  /* 0x000000000500723e */ /* 0x000fe400000010ff */
[C---:B------:R-:W-:Y:S02]  /*2d50*/  FSEL R5, R4.reuse, RZ, P6 ;  /* 0x000000ff04057208 */ /* 0x040fe40003000000 */
[----:B------:R-:W-:Y:S02]  /*2d60*/  FSEL R7, R7, RZ, P2 ;  /* 0x000000ff07077208 */ /* 0x000fe40001000000 */
[----:B------:R-:W-:Y:S02]  /*2d70*/  FSEL R4, R4, RZ, P5 ;  /* 0x000000ff04047208 */ /* 0x000fe40002800000 */
[----:B------:R-:W-:Y:S02]  /*2d80*/  F2FP.BF16.F32.PACK_AB R11, R11, R6 ;  /* 0x000000060b0b723e */ /* 0x000fe400000010ff */
[----:B------:R-:W-:-:S02]  /*2d90*/  F2FP.BF16.F32.PACK_AB R7, R8, R7 ;  /* 0x000000070807723e */ /* 0x000fc400000010ff */
[----:B------:R-:W-:Y:S02]  /*2da0*/  F2FP.BF16.F32.PACK_AB R4, R4, R5 ;  /* 0x000000050404723e */ /* 0x000fe400000010ff */
[C---:B------:R-:W-:Y:S02]  /*2db0*/  PRMT R8, R11.reuse, 0x7632, R8 ;  /* 0x000076320b087816 */ /* 0x040fe40000000008 */
[----:B------:R-:W-:Y:S02]  /*2dc0*/  PRMT R102, R11, 0x7610, R102 ;  /* 0x000076100b667816 */ /* 0x000fe40000000066 */
[----:B------:R-:W-:Y:S02]  /*2dd0*/  PRMT R9, R101, 0x7632, R9 ;  /* 0x0000763265097816 */ /* 0x000fe40000000009 */
[----:B------:R-:W-:Y:S02]  /*2de0*/  PRMT R92, R95, 0x7632, R92 ;  /* 0x000076325f5c7816 */ /* 0x000fe4000000005c */
[----:B------:R-:W-:-:S02]  /*2df0*/  PRMT R100, R0, 0x7632, R100 ;  /* 0x0000763200647816 */ /* 0x000fc40000000064 */
[C---:B------:R-:W-:Y:S02]  /*2e00*/  PRMT R103, R7.reuse, 0x7632, R103 ;  /* 0x0000763207677816 */ /* 0x040fe40000000067 */
[----:B------:R-:W-:Y:S02]  /*2e10*/  PRMT R104, R7, 0x7610, R104 ;  /* 0x0000761007687816 */ /* 0x000fe40000000068 */
[C---:B------:R-:W-:Y:S02]  /*2e20*/  PRMT R97, R4.reuse, 0x7632, R97 ;  /* 0x0000763204617816 */ /* 0x040fe40000000061 */
[----:B------:R-:W-:Y:S01]  /*2e30*/  PRMT R11, R4, 0x7610, R11 ;  /* 0x00007610040b7816 */ /* 0x000fe2000000000b */
[----:B------:R-:W-:Y:S06]  /*2e40*/  BRA `(.L_x_511) ;  /* 0x0000000400cc7947 */ /* 0x000fec0003800000 */
.L_x_513:
[----:B------:R-:W-:Y:S01]  /*2e50*/  UMOV UR4, UR8 ;  /* 0x0000000800047c82 */ /* 0x000fe20008000000 */
[----:B------:R-:W-:Y:S01]  /*2e60*/  UMOV UR5, UR9 ;  /* 0x0000000900057c82 */ /* 0x000fe20008000000 */
[----:B------:R-:W-:-:S04]  /*2e70*/  UISETP.NE.U32.AND UP0, UPT, UR4, URZ, UPT ;  /* 0x000000ff0400728c */ /* 0x000fc8000bf05070 */
[----:B------:R-:W-:-:S09]  /*2e80*/  UISETP.NE.AND.EX UP0, UPT, UR5, URZ, UPT, UP0 ;  /* 0x000000ff0500728c */ /* 0x000fd2000bf05300 */
[----:B------:R-:W-:Y:S05]  /*2e90*/  BRA.U UP0, `(.L_x_515) ;  /* 0x0000000100d47547 */ /* 0x000fea000b800000 */
[-CC-:B------:R-:W-:Y:S01]  /*2ea0*/  FFMA.FTZ R5, R158, R14.reuse, R15.reuse ;  /* 0x0000000e9e057223 */ /* 0x180fe2000001000f */
[-C--:B------:R-:W-:Y:S01]  /*2eb0*/  FFMA.FTZ R159, R159, R14.reuse, R15 ;  /* 0x0000000e9f9f7223 */ /* 0x080fe2000001000f */
[----:B-----5:R-:W-:Y:S02]  /*2ec0*/  IMAD.MOV.U32 R6, RZ, RZ, R25 ;  /* 0x000000ffff067224 */ /* 0x020fe400078e0019 */
[----:B------:R-:W-:Y:S01]  /*2ed0*/  FFMA.FTZ R0, R0, R14, R15 ;  /* 0x0000000e00007223 */ /* 0x000fe2000001000f */
[----:B------:R-:W-:Y:S01]  /*2ee0*/  FADD.FTZ R7, R148, -R5 ;  /* 0x8000000594077221 */ /* 0x000fe20000010000 */
[----:B------:R-:W-:Y:S01]  /*2ef0*/  SHF.R.U64 R5, R24, 0x10, R25 ;  /* 0x0000001018057819 */ /* 0x000fe20000001219 */
[----:B------:R-:W-:Y:S01]  /*2f00*/  FADD.FTZ R159, R146, -R159 ;  /* 0x8000009f929f7221 */ /* 0x000fe20000010000 */
[----:B------:R-:W-:Y:S02]  /*2f10*/  IMAD.MOV.U32 R4, RZ, RZ, R24 ;  /* 0x000000ffff047224 */ /* 0x000fe400078e0018 */
[----:B------:R-:W-:Y:S01]  /*2f20*/  FADD.FTZ R149, R149, -R0 ;  /* 0x8000000095957221 */ /* 0x000fe20000010000 */
[----:B------:R-:W-:Y:S01]  /*2f30*/  IMAD.U32 R6, R6, 0x10000, RZ ;  /* 0x0001000006067824 */ /* 0x000fe200078e00ff */
[----:B------:R-:W-:Y:S01]  /*2f40*/  SHF.R.U32.HI R0, RZ, 0x10, R25 ;  /* 0x00000010ff007819 */ /* 0x000fe20000011619 */
[----:B------:R-:W-:-:S02]  /*2f50*/  IMAD.U32 R5, R5, 0x10000, RZ ;  /* 0x0001000005057824 */ /* 0x000fc400078e00ff */
        /* <DEDUP_REMOVED lines=8> */
[----:B------:R-:W-:Y:S01]  /*2fe0*/  LOP3.LUT P6, RZ, R131, 0xff0000, RZ, 0xc0, !PT ;  /* 0x00ff000083ff7812 */ /* 0x000fe200078cc0ff */
[----:B------:R-:W-:Y:S01]  /*2ff0*/  FADD.FTZ R161, R150, -R161 ;  /* 0x800000a196a17221 */ /* 0x000fe20000010000 */
[----:B------:R-:W-:Y:S01]  /*3000*/  IMAD.U32 R9, R0, 0x10000, RZ ;  /* 0x0001000000097824 */ /* 0x000fe200078e00ff */
[----:B------:R-:W-:Y:S01]  /*3010*/  LOP3.LUT P2, RZ, R162, 0xff00, RZ, 0xc0, !PT ;  /* 0x0000ff00a2ff7812 */ /* 0x000fe2000784c0ff */
[----:B------:R-:W-:Y:S01]  /*3020*/  FMUL.FTZ R0, R4, UR6 ;  /* 0x0000000604007c20 */ /* 0x000fe20008410000 */
[----:B------:R-:W-:Y:S01]  /*3030*/  FSEL R7, R5, RZ, P5 ;  /* 0x000000ff05077208 */ /* 0x000fe20002800000 */
[----:B------:R-:W-:Y:S01]  /*3040*/  FFMA.FTZ R9, R106, R161, R9 ;  /* 0x000000a16a097223 */ /* 0x000fe20000010009 */
[----:B------:R-:W-:-:S02]  /*3050*/  LOP3.LUT P5, RZ, R131, 0xff, RZ, 0xc0, !PT ;  /* 0x000000ff83ff7812 */ /* 0x000fc400078ac0ff */
[----:B------:R-:W-:Y:S01]  /*3060*/  FSEL R11, R6, RZ, P6 ;  /* 0x000000ff060b7208 */ /* 0x000fe20003000000 */
[----:B------:R-:W-:Y:S01]  /*3070*/  FMUL.FTZ R9, R9, UR6 ;  /* 0x0000000609097c20 */ /* 0x000fe20008410000 */
[----:B------:R-:W-:Y:S02]  /*3080*/  LOP3.LUT P6, RZ, R162, 0xff, RZ, 0xc0, !PT ;  /* 0x000000ffa2ff7812 */ /* 0x000fe400078cc0ff */
[----:B------:R-:W-:Y:S02]  /*3090*/  FSEL R4, R5, RZ, P2 ;  /* 0x000000ff05047208 */ /* 0x000fe40001000000 */
[C---:B------:R-:W-:Y:S02]  /*30a0*/  FSEL R5, R0.reuse, RZ, P5 ;  /* 0x000000ff00057208 */ /* 0x040fe40002800000 */
[----:B------:R-:W-:Y:S02]  /*30b0*/  FSEL R0, R0, RZ, P6 ;  /* 0x000000ff00007208 */ /* 0x000fe40003000000 */
[----:B------:R-:W-:-:S02]  /*30c0*/  LOP3.LUT P5, RZ, R162, 0xff0000, RZ, 0xc0, !PT ;  /* 0x00ff0000a2ff7812 */ /* 0x000fc400078ac0ff */
[----:B------:R-:W-:Y:S02]  /*30d0*/  ISETP.GE.U32.AND P2, PT, R131, 0x1000000, PT ;  /* 0x010000008300780c */ /* 0x000fe40003f46070 */
        /* <DEDUP_REMOVED lines=17> */
.L_x_515:
[----:B-----5:R-:W-:Y:S02]  /*31f0*/  IMAD.MOV.U32 R4, RZ, RZ, R24 ;  /* 0x000000ffff047224 */ /* 0x020fe400078e0018 */
[-C--:B------:R-:W-:Y:S01]  /*3200*/  FFMA.FTZ R0, R0, R14.reuse, R15 ;  /* 0x0000000e00007223 */ /* 0x080fe2000001000f */
[----:B------:R-:W-:Y:S01]  /*3210*/  SHF.R.U64 R6, R24, 0x10, R25 ;  /* 0x0000001018067819 */ /* 0x000fe20000001219 */
[----:B------:R-:W-:Y:S01]  /*3220*/  FFMA.FTZ R159, R159, R14, R15 ;  /* 0x0000000e9f9f7223 */ /* 0x000fe2000001000f */
[----:B------:R-:W-:Y:S02]  /*3230*/  IMAD.U32 R5, R4, 0x10000, RZ ;  /* 0x0001000004057824 */ /* 0x000fe400078e00ff */
[----:B------:R-:W-:Y:S01]  /*3240*/  FADD.FTZ R149, R149, -R0 ;  /* 0x8000000095957221 */ /* 0x000fe20000010000 */
[----:B------:R-:W-:Y:S01]  /*3250*/  LOP3.LUT P5, RZ, R131, 0xff, RZ, 0xc0, !PT ;  /* 0x000000ff83ff7812 */ /* 0x000fe200078ac0ff */
[----:B------:R-:W-:Y:S01]  /*3260*/  FADD.FTZ R159, R146, -R159 ;  /* 0x8000009f929f7221 */ /* 0x000fe20000010000 */
[----:B------:R-:W-:-:S02]  /*3270*/  IMAD.U32 R7, R6, 0x10000, RZ ;  /* 0x0001000006077824 */ /* 0x000fc400078e00ff */
[----:B------:R-:W-:Y:S01]  /*3280*/  FFMA.FTZ R5, R106, R149, R5 ;  /* 0x000000956a057223 */ /* 0x000fe20000010005 */
[-C--:B------:R-:W-:Y:S01]  /*3290*/  FFMA.FTZ R9, R158, R14.reuse, R15 ;  /* 0x0000000e9e097223 */ /* 0x080fe2000001000f */
[--C-:B------:R-:W-:Y:S01]  /*32a0*/  IMAD.MOV.U32 R8, RZ, RZ, R25.reuse ;  /* 0x000000ffff087224 */ /* 0x100fe200078e0019 */
[----:B------:R-:W-:Y:S01]  /*32b0*/  LOP3.LUT P6, RZ, R162, 0xff, RZ, 0xc0, !PT ;  /* 0x000000ffa2ff7812 */ /* 0x000fe200078cc0ff */
[----:B------:R-:W-:Y:S01]  /*32c0*/  FMUL.FTZ R0, R5, UR6 ;  /* 0x0000000605007c20 */ /* 0x000fe20008410000 */
[----:B------:R-:W-:Y:S01]  /*32d0*/  SHF.R.U32.HI R6, RZ, 0x10, R25 ;  /* 0x00000010ff067819 */ /* 0x000fe20000011619 */
[----:B------:R-:W-:Y:S01]  /*32e0*/  FFMA.FTZ R7, R106, R159, R7 ;  /* 0x0000009f6a077223 */ /* 0x000fe20000010007 */
[----:B------:R-:W-:Y:S01]  /*32f0*/  FFMA.FTZ R161, R161, R14, R15 ;  /* 0x0000000ea1a17223 */ /* 0x000fe2000001000f */
[----:B------:R-:W-:Y:S01]  /*3300*/  FADD.FTZ R9, R148, -R9 ;  /* 0x8000000994097221 */ /* 0x000fe20000010000 */
[----:B------:R-:W-:Y:S01]  /*3310*/  FSEL R4, R0, RZ, P5 ;  /* 0x000000ff00047208 */ /* 0x000fe20002800000 */
[----:B------:R-:W-:Y:S01]  /*3320*/  IMAD.U32 R11, R8, 0x10000, RZ ;  /* 0x00010000080b7824 */ /* 0x000fe200078e00ff */
[----:B------:R-:W-:Y:S01]  /*3330*/  FSEL R0, R0, RZ, P6 ;  /* 0x000000ff00007208 */ /* 0x000fe20003000000 */
[----:B------:R-:W-:Y:S01]  /*3340*/  IMAD.U32 R6, R6, 0x10000, RZ ;  /* 0x0001000006067824 */ /* 0x000fe200078e00ff */
[----:B------:R-:W-:Y:S01]  /*3350*/  F2FP.BF16.F32.PACK_AB R5, R4, R5 ;  /* 0x000000050405723e */ /* 0x000fe200000010ff */
[----:B------:R-:W-:Y:S01]  /*3360*/  FMUL.FTZ R4, R7, UR6 ;  /* 0x0000000607047c20 */ /* 0x000fe20008410000 */
[----:B------:R-:W-:Y:S01]  /*3370*/  LOP3.LUT P2, RZ, R131, 0xff00, RZ, 0xc0, !PT ;  /* 0x0000ff0083ff7812 */ /* 0x000fe2000784c0ff */
[----:B------:R-:W-:Y:S01]  /*3380*/  FADD.FTZ R161, R150, -R161 ;  /* 0x800000a196a17221 */ /* 0x000fe20000010000 */
[----:B------:R-:W-:Y:S01]  /*3390*/  FFMA.FTZ R11, R106, R9, R11 ;  /* 0x000000096a0b7223 */ /* 0x000fe2000001000b */
[----:B------:R-:W-:-:S02]  /*33a0*/  F2FP.BF16.F32.PACK_AB R7, R7, R0 ;  /* 0x000000000707723e */ /* 0x000fc400000010ff */
[----:B------:R-:W-:Y:S01]  /*33b0*/  FFMA.FTZ R161, R106, R161, R6 ;  /* 0x000000a16aa17223 */ /* 0x000fe20000010006 */
[----:B------:R-:W-:Y:S01]  /*33c0*/  FSEL R0, R4, RZ, P2 ;  /* 0x000000ff04007208 */ /* 0x000fe20001000000 */
[----:B------:R-:W-:Y:S01]  /*33d0*/  FMUL.FTZ R6, R11, UR6 ;  /* 0x000000060b067c20 */ /* 0x000fe20008410000 */
[----:B------:R-:W-:Y:S02]  /*33e0*/  LOP3.LUT P2, RZ, R162, 0xff00, RZ, 0xc0, !PT ;  /* 0x0000ff00a2ff7812 */ /* 0x000fe4000784c0ff */
[----:B------:R-:W-:Y:S02]  /*33f0*/  LOP3.LUT P5, RZ, R131, 0xff0000, RZ, 0xc0, !PT ;  /* 0x00ff000083ff7812 */ /* 0x000fe400078ac0ff */
[C---:B------:R-:W-:Y:S02]  /*3400*/  PRMT R9, R5.reuse, 0x7632, R9 ;  /* 0x0000763205097816 */ /* 0x040fe40000000009 */
[----:B------:R-:W-:Y:S02]  /*3410*/  PRMT R101, R5, 0x7610, R101 ;  /* 0x0000761005657816 */ /* 0x000fe40000000065 */
[----:B------:R-:W-:-:S02]  /*3420*/  PRMT R92, R7, 0x7632, R92 ;  /* 0x00007632075c7816 */ /* 0x000fc4000000005c */
[----:B------:R-:W-:Y:S01]  /*3430*/  PRMT R95, R7, 0x7610, R95 ;  /* 0x00007610075f7816 */ /* 0x000fe2000000005f */
[----:B------:R-:W-:Y:S01]  /*3440*/  FMUL.FTZ R7, R161, UR6 ;  /* 0x00000006a1077c20 */ /* 0x000fe20008410000 */
[----:B------:R-:W-:Y:S02]  /*3450*/  FSEL R5, R4, RZ, P2 ;  /* 0x000000ff04057208 */ /* 0x000fe40001000000 */
[----:B------:R-:W-:Y:S02]  /*3460*/  FSEL R4, R6, RZ, P5 ;  /* 0x000000ff06047208 */ /* 0x000fe40002800000 */
[----:B------:R-:W-:Y:S02]  /*3470*/  ISETP.GE.U32.AND P6, PT, R131, 0x1000000, PT ;  /* 0x010000008300780c */ /* 0x000fe40003fc6070 */
        /* <DEDUP_REMOVED lines=15> */
[----:B------:R-:W-:-:S07]  /*3570*/  PRMT R11, R4, 0x7610, R11 ;  /* 0x00007610040b7816 */ /* 0x000fce000000000b */
.L_x_511:
[----:B------:R-:W0:Y:S01]  /*3580*/  LDC.64 R4, c[0x0][0x468] ;  /* 0x00011a00ff047b82 */ /* 0x000e220000000a00 */
[----:B------:R-:W-:Y:S01]  /*3590*/  UISETP.NE.U32.AND UP0, UPT, UR4, URZ, UPT ;  /* 0x000000ff0400728c */ /* 0x000fe2000bf05070 */
[----:B------:R-:W-:Y:S02]  /*35a0*/  LOP3.LUT R0, R0, 0xffff, RZ, 0xc0, !PT ;  /* 0x0000ffff00007812 */ /* 0x000fe400078ec0ff */
        /* <DEDUP_REMOVED lines=15> */
.L_x_516:
[----:B------:R1:W-:Y:S01]  /*36a0*/  STG.E.64 desc[UR12][R8.64], R6 ;  /* 0x0000000608007986 */ /* 0x0003e2000c101b0c */
[----:B------:R-:W-:Y:S05]  /*36b0*/  @!P1 BRA `(.L_x_517) ;  /* 0x0000000000209947 */ /* 0x000fea0003800000 */
        /* <DEDUP_REMOVED lines=8> */
.L_x_517:
[----:B------:R-:W-:Y:S05]  /*3740*/  @!P1 BRA `(.L_x_518) ;  /* 0x0000000c003c9947 */ /* 0x000fea0003800000 */
[----:B------:R-:W-:Y:S05]  /*3750*/  @!P0 BRA `(.L_x_519) ;  /* 0x0000000400c48947 */ /* 0x000fea0003800000 */
[----:B------:R-:W-:Y:S05]  /*3760*/  BRA.U !UP0, `(.L_x_520) ;  /* 0x0000000108ec7547 */ /* 0x000fea000b800000 */
[----:B------:R-:W-:Y:S02]  /*3770*/  IMAD.MOV.U32 R0, RZ, RZ, R22 ;  /* 0x000000ffff007224 */ /* 0x000fe400078e0016 */
[-CC-:B-12---:R-:W-:Y:S01]  /*3780*/  FFMA.FTZ R7, R144, R14.reuse, R15.reuse ;  /* 0x0000000e90077223 */ /* 0x186fe2000001000f */
[-C--:B------:R-:W-:Y:S01]  /*3790*/  FFMA.FTZ R151, R151, R14.reuse, R15 ;  /* 0x0000000e97977223 */ /* 0x080fe2000001000f */
[----:B------:R-:W-:Y:S01]  /*37a0*/  LOP3.LUT P5, RZ, R124, 0xff, RZ, 0xc0, !PT ;  /* 0x000000ff7cff7812 */ /* 0x000fe200078ac0ff */
[----:B------:R-:W-:Y:S02]  /*37b0*/  IMAD.U32 R9, R0, 0x10000, RZ ;  /* 0x0001000000097824 */ /* 0x000fe400078e00ff */
[----:B------:R-:W-:Y:S01]  /*37c0*/  FADD.FTZ R7, R134, -R7 ;  /* 0x8000000786077221 */ /* 0x000fe20000010000 */
[----:B------:R-:W-:Y:S01]  /*37d0*/  FADD.FTZ R151, R136, -R151 ;  /* 0x8000009788977221 */ /* 0x000fe20000010000 */
[----:B------:R-:W-:Y:S01]  /*37e0*/  FFMA.FTZ R152, R152, R14, R15 ;  /* 0x0000000e98987223 */ /* 0x000fe2000001000f */
[----:B------:R-:W-:-:S02]  /*37f0*/  IMAD.MOV.U32 R8, RZ, RZ, R23 ;  /* 0x000000ffff087224 */ /* 0x000fc400078e0017 */
[----:B------:R-:W-:Y:S01]  /*3800*/  FFMA.FTZ R7, R106, R7, R9 ;  /* 0x000000076a077223 */ /* 0x000fe20000010009 */
[----:B------:R-:W-:Y:S01]  /*3810*/  SHF.R.U64 R9, R22, 0x10, R23 ;  /* 0x0000001016097819 */ /* 0x000fe20000001217 */
[----:B------:R-:W-:Y:S01]  /*3820*/  FFMA.FTZ R153, R153, R14, R15 ;  /* 0x0000000e99997223 */ /* 0x000fe2000001000f */
[----:B------:R-:W-:Y:S01]  /*3830*/  LOP3.LUT P6, RZ, R94, 0xff, RZ, 0xc0, !PT ;  /* 0x000000ff5eff7812 */ /* 0x000fe200078cc0ff */
[----:B------:R-:W-:Y:S01]  /*3840*/  FMUL.FTZ R0, R7, UR6 ;  /* 0x0000000607007c20 */ /* 0x000fe20008410000 */
[----:B0-----:R-:W-:Y:S01]  /*3850*/  SHF.R.U32.HI R10, RZ, 0x10, R23 ;  /* 0x00000010ff0a7819 */ /* 0x001fe20000011617 */
[----:B------:R-:W-:Y:S02]  /*3860*/  IMAD.U32 R9, R9, 0x10000, RZ ;  /* 0x0001000009097824 */ /* 0x000fe400078e00ff */
[----:B------:R-:W-:Y:S01]  /*3870*/  FADD.FTZ R137, R137, -R152 ;  /* 0x8000009889897221 */ /* 0x000fe20000010000 */
[----:B------:R-:W-:Y:S01]  /*3880*/  IMAD.U32 R11, R8, 0x10000, RZ ;  /* 0x00010000080b7824 */ /* 0x000fe200078e00ff */
[----:B------:R-:W-:Y:S01]  /*3890*/  FSEL R6, R0, RZ, P5 ;  /* 0x000000ff00067208 */ /* 0x000fe20002800000 */
[----:B------:R-:W-:Y:S01]  /*38a0*/  FFMA.FTZ R9, R106, R151, R9 ;  /* 0x000000976a097223 */ /* 0x000fe20000010009 */
[----:B------:R-:W-:Y:S01]  /*38b0*/  FSEL R0, R0, RZ, P6 ;  /* 0x000000ff00007208 */ /* 0x000fe20003000000 */
[----:B------:R-:W-:Y:S01]  /*38c0*/  IMAD.U32 R8, R10, 0x10000, RZ ;  /* 0x000100000a087824 */ /* 0x000fe200078e00ff */
[----:B------:R-:W-:Y:S01]  /*38d0*/  F2FP.BF16.F32.PACK_AB R7, R6, R7 ;  /* 0x000000070607723e */ /* 0x000fe200000010ff */
[C---:B------:R-:W-:Y:S01]  /*38e0*/  FMUL.FTZ R6, R9.reuse, UR6 ;  /* 0x0000000609067c20 */ /* 0x040fe20008410000 */
        /* <DEDUP_REMOVED lines=15> */
[----:B------:R-:W-:Y:S02]  /*39e0*/  ISETP.GE.U32.AND P6, PT, R124, 0x1000000, PT ;  /* 0x010000007c00780c */ /* 0x000fe40003fc6070 */
        /* <DEDUP_REMOVED lines=16> */
[C---:B------:R-:W-:Y:S02]  /*3af0*/  PRMT R97, R9.reuse, 0x7632, R97 ;  /* 0x0000763209617816 */ /* 0x040fe40000000061 */
[----:B------:R-:W-:Y:S01]  /*3b00*/  PRMT R7, R9, 0x7610, R7 ;  /* 0x0000761009077816 */ /* 0x000fe20000000007 */
[----:B------:R-:W-:Y:S06]  /*3b10*/  BRA `(.L_x_521) ;  /* 0x0000001000a47947 */ /* 0x000fec0003800000 */
.L_x_520:
[----:B-12---:R-:W-:Y:S01]  /*3b20*/  SHF.R.U64 R6, R22, 0x10, R23 ;  /* 0x0000001016067819 */ /* 0x006fe20000001217 */
[-CC-:B------:R-:W-:Y:S01]  /*3b30*/  FFMA.FTZ R7, R144, R14.reuse, R15.reuse ;  /* 0x0000000e90077223 */ /* 0x180fe2000001000f */
[----:B------:R-:W-:Y:S02]  /*3b40*/  IMAD.MOV.U32 R0, RZ, RZ, R22 ;  /* 0x000000ffff007224 */ /* 0x000fe400078e0016 */
[-CC-:B------:R-:W-:Y:S01]  /*3b50*/  FFMA.FTZ R151, R151, R14.reuse, R15.reuse ;  /* 0x0000000e97977223 */ /* 0x180fe2000001000f */
[----:B------:R-:W-:Y:S01]  /*3b60*/  FFMA.FTZ R152, R152, R14, R15 ;  /* 0x0000000e98987223 */ /* 0x000fe2000001000f */
[----:B------:R-:W-:Y:S02]  /*3b70*/  IMAD.MOV.U32 R8, RZ, RZ, R23 ;  /* 0x000000ffff087224 */ /* 0x000fe400078e0017 */
[----:B------:R-:W-:Y:S01]  /*3b80*/  FADD.FTZ R7, R134, -R7 ;  /* 0x8000000786077221 */ /* 0x000fe20000010000 */
[----:B------:R-:W-:Y:S02]  /*3b90*/  IMAD.U32 R9, R6, 0x10000, RZ ;  /* 0x0001000006097824 */ /* 0x000fe400078e00ff */
[----:B------:R-:W-:Y:S01]  /*3ba0*/  FADD.FTZ R151, R136, -R151 ;  /* 0x8000009788977221 */ /* 0x000fe20000010000 */
[----:B------:R-:W-:-:S02]  /*3bb0*/  IMAD.U32 R0, R0, 0x10000, RZ ;  /* 0x0001000000007824 */ /* 0x000fc400078e00ff */
[----:B------:R-:W-:Y:S01]  /*3bc0*/  FADD.FTZ R137, R137, -R152 ;  /* 0x8000009889897221 */ /* 0x000fe20000010000 */
[----:B------:R-:W-:Y:S02]  /*3bd0*/  IMAD.U32 R6, R8, 0x10000, RZ ;  /* 0x0001000008067824 */ /* 0x000fe400078e00ff */
[C---:B------:R-:W-:Y:S01]  /*3be0*/  FFMA.FTZ R9, R106.reuse, R151, R9 ;  /* 0x000000976a097223 */ /* 0x040fe20000010009 */
[C---:B------:R-:W-:Y:S01]  /*3bf0*/  FFMA.FTZ R0, R106.reuse, R7, R0 ;  /* 0x000000076a007223 */ /* 0x040fe20000010000 */
[----:B------:R-:W-:Y:S01]  /*3c00*/  SHF.R.U32.HI R7, RZ, 0x10, R23 ;  /* 0x00000010ff077819 */ /* 0x000fe20000011617 */
[----:B------:R-:W-:Y:S01]  /*3c10*/  FFMA.FTZ R6, R106, R137, R6 ;  /* 0x000000896a067223 */ /* 0x000fe20000010006 */
[----:B------:R-:W-:Y:S01]  /*3c20*/  FFMA.FTZ R153, R153, R14, R15 ;  /* 0x0000000e99997223 */ /* 0x000fe2000001000f */
[----:B------:R-:W-:Y:S01]  /*3c30*/  FMUL.FTZ R9, R9, UR6 ;  /* 0x0000000609097c20 */ /* 0x000fe20008410000 */
[----:B------:R-:W-:Y:S01]  /*3c40*/  LOP3.LUT P5, RZ, R124, 0xff00, RZ, 0xc0, !PT ;  /* 0x0000ff007cff7812 */ /* 0x000fe200078ac0ff */
[----:B0-----:R-:W-:Y:S01]  /*3c50*/  FMUL.FTZ R10, R6, UR6 ;  /* 0x00000006060a7c20 */ /* 0x001fe20008410000 */
[----:B------:R-:W-:Y:S01]  /*3c60*/  FADD.FTZ R153, R140, -R153 ;  /* 0x800000998c997221 */ /* 0x000fe20000010000 */
[----:B------:R-:W-:Y:S01]  /*3c70*/  LOP3.LUT P6, RZ, R124, 0xff0000, RZ, 0xc0, !PT ;  /* 0x00ff00007cff7812 */ /* 0x000fe200078cc0ff */
[----:B------:R-:W-:Y:S01]  /*3c80*/  IMAD.U32 R7, R7, 0x10000, RZ ;  /* 0x0001000007077824 */ /* 0x000fe200078e00ff */
[----:B------:R-:W-:Y:S01]  /*3c90*/  LOP3.LUT P2, RZ, R94, 0xff00, RZ, 0xc0, !PT ;  /* 0x0000ff005eff7812 */ /* 0x000fe2000784c0ff */
[----:B------:R-:W-:Y:S01]  /*3ca0*/  FMUL.FTZ R0, R0, UR6 ;  /* 0x0000000600007c20 */ /* 0x000fe20008410000 */
[----:B------:R-:W-:Y:S01]  /*3cb0*/  FSEL R8, R9, RZ, P5 ;  /* 0x000000ff09087208 */ /* 0x000fe20002800000 */
[----:B------:R-:W-:Y:S01]  /*3cc0*/  FFMA.FTZ R153, R106, R153, R7 ;  /* 0x000000996a997223 */ /* 0x000fe20000010007 */
[----:B------:R-:W-:-:S02]  /*3cd0*/  FSEL R11, R10, RZ, P6 ;  /* 0x000000ff0a0b7208 */ /* 0x000fc40003000000 */
[----:B------:R-:W-:Y:S01]  /*3ce0*/  LOP3.LUT P5, RZ, R124, 0xff, RZ, 0xc0, !PT ;  /* 0x000000ff7cff7812 */ /* 0x000fe200078ac0ff */
[----:B------:R-:W-:Y:S01]  /*3cf0*/  FMUL.FTZ R153, R153, UR6 ;  /* 0x0000000699997c20 */ /* 0x000fe20008410000 */
[----:B------:R-:W-:Y:S02]  /*3d00*/  LOP3.LUT P6, RZ, R94, 0xff, RZ, 0xc0, !PT ;  /* 0x000000ff5eff7812 */ /* 0x000fe400078cc0ff */
[----:B------:R-:W-:Y:S02]  /*3d10*/  FSEL R9, R9, RZ, P2 ;  /* 0x000000ff09097208 */ /* 0x000fe40001000000 */
[----:B------:R-:W-:Y:S02]  /*3d20*/  ISETP.GE.U32.AND P2, PT, R124, 0x1000000, PT ;  /* 0x010000007c00780c */ /* 0x000fe40003f46070 */
[C---:B------:R-:W-:Y:S02]  /*3d30*/  FSEL R6, R0.reuse, RZ, P5 ;  /* 0x000000ff00067208 */ /* 0x040fe40002800000 */
[----:B------:R-:W-:-:S02]  /*3d40*/  FSEL R7, R0, RZ, P6 ;  /* 0x000000ff00077208 */ /* 0x000fc40003000000 */
[C---:B------:R-:W-:Y:S02]  /*3d50*/  LOP3.LUT P5, RZ, R94.reuse, 0xff0000, RZ, 0xc0, !PT ;  /* 0x00ff00005eff7812 */ /* 0x040fe400078ac0ff */
[----:B------:R-:W-:Y:S02]  /*3d60*/  ISETP.GE.U32.AND P6, PT, R94, 0x1000000, PT ;  /* 0x010000005e00780c */ /* 0x000fe40003fc6070 */
[C---:B------:R-:W-:Y:S02]  /*3d70*/  FSEL R0, R153.reuse, RZ, P2 ;  /* 0x000000ff99007208 */ /* 0x040fe40001000000 */
        /* <DEDUP_REMOVED lines=15> */
.L_x_519:
[----:B------:R-:W-:Y:S05]  /*3e70*/  BRA.U !UP0, `(.L_x_522) ;  /* 0x0000000108c07547 */ /* 0x000fea000b800000 */
[-CC-:B-12---:R-:W-:Y:S01]  /*3e80*/  FFMA.FTZ R7, R144, R14.reuse, R15.reuse ;  /* 0x0000000e90077223 */ /* 0x186fe2000001000f */
[-CC-:B------:R-:W-:Y:S01]  /*3e90*/  FFMA.FTZ R151, R151, R14.reuse, R15.reuse ;  /* 0x0000000e97977223 */ /* 0x180fe2000001000f */
[----:B------:R-:W-:Y:S01]  /*3ea0*/  LOP3.LUT P5, RZ, R124, 0xff, RZ, 0xc0, !PT ;  /* 0x000000ff7cff7812 */ /* 0x000fe200078ac0ff */
        /* <DEDUP_REMOVED lines=13> */
[----:B0-----:R-:W-:Y:S01]  /*3f80*/  FMUL.FTZ R10, R106, R153 ;  /* 0x000000996a0a7220 */ /* 0x001fe20000410000 */
[----:B------:R-:W-:Y:S02]  /*3f90*/  FSEL R6, R6, RZ, P6 ;  /* 0x000000ff06067208 */ /* 0x000fe40003000000 */
[----:B------:R-:W-:Y:S01]  /*3fa0*/  F2FP.BF16.F32.PACK_AB R7, R7, R0 ;  /* 0x000000000707723e */ /* 0x000fe200000010ff */
[C---:B------:R-:W-:Y:S01]  /*3fb0*/  FMUL.FTZ R0, R9.reuse, UR6 ;  /* 0x0000000609007c20 */ /* 0x040fe20008410000 */
[----:B------:R-:W-:Y:S01]  /*3fc0*/  F2FP.BF16.F32.PACK_AB R95, R9, R6 ;  /* 0x00000006095f723e */ /* 0x000fe200000010ff */
[----:B------:R-:W-:Y:S01]  /*3fd0*/  FMUL.FTZ R9, R8, UR6 ;  /* 0x0000000608097c20 */ /* 0x000fe20008410000 */
[----:B------:R-:W-:Y:S02]  /*3fe0*/  LOP3.LUT P5, RZ, R124, 0xff0000, RZ, 0xc0, !PT ;  /* 0x00ff00007cff7812 */ /* 0x000fe400078ac0ff */
[----:B------:R-:W-:-:S02]  /*3ff0*/  FSEL R6, R0, RZ, P2 ;  /* 0x000000ff00067208 */ /* 0x000fc40001000000 */
[----:B------:R-:W-:Y:S02]  /*4000*/  LOP3.LUT P2, RZ, R94, 0xff00, RZ, 0xc0, !PT ;  /* 0x0000ff005eff7812 */ /* 0x000fe4000784c0ff */
[C---:B------:R-:W-:Y:S02]  /*4010*/  PRMT R13, R7.reuse, 0x7632, R13 ;  /* 0x00007632070d7816 */ /* 0x040fe4000000000d */
[----:B------:R-:W-:Y:S02]  /*4020*/  PRMT R101, R7, 0x7610, R101 ;  /* 0x0000761007657816 */ /* 0x000fe40000000065 */
[----:B------:R-:W-:Y:S01]  /*4030*/  FSEL R7, R0, RZ, P2 ;  /* 0x000000ff00077208 */ /* 0x000fe20001000000 */
[----:B------:R-:W-:Y:S01]  /*4040*/  FMUL.FTZ R0, R10, UR6 ;  /* 0x000000060a007c20 */ /* 0x000fe20008410000 */
[----:B------:R-:W-:Y:S02]  /*4050*/  ISETP.GE.U32.AND P6, PT, R124, 0x1000000, PT ;  /* 0x010000007c00780c */ /* 0x000fe40003fc6070 */
[----:B------:R-:W-:-:S02]  /*4060*/  FSEL R11, R9, RZ, P5 ;  /* 0x000000ff090b7208 */ /* 0x000fc40002800000 */
[C---:B------:R-:W-:Y:S02]  /*4070*/  LOP3.LUT P2, RZ, R94.reuse, 0xff0000, RZ, 0xc0, !PT ;  /* 0x00ff00005eff7812 */ /* 0x040fe4000784c0ff */
[----:B------:R-:W-:Y:S02]  /*4080*/  ISETP.GE.U32.AND P5, PT, R94, 0x1000000, PT ;  /* 0x010000005e00780c */ /* 0x000fe40003fa6070 */
[----:B------:R-:W-:Y:S02]  /*4090*/  F2FP.BF16.F32.PACK_AB R6, R7, R6 ;  /* 0x000000060706723e */ /* 0x000fe400000010ff */
[C---:B------:R-:W-:Y:S02]  /*40a0*/  FSEL R7, R0.reuse, RZ, P6 ;  /* 0x000000ff00077208 */ /* 0x040fe40003000000 */
        /* <DEDUP_REMOVED lines=10> */
[----:B------:R-:W-:Y:S02]  /*4150*/  PRMT R104, R9, 0x7610, R104 ;  /* 0x0000761009687816 */ /* 0x000fe40000000068 */
[----:B------:R-:W-:Y:S01]  /*4160*/  PRMT R97, R7, 0x7632, R97 ;  /* 0x0000763207617816 */ /* 0x000fe20000000061 */
[----:B------:R-:W-:Y:S06]  /*4170*/  BRA `(.L_x_521) ;  /* 0x0000000c000c7947 */ /* 0x000fec0003800000 */
.L_x_522:
[-CC-:B------:R-:W-:Y:S01]  /*4180*/  FFMA.FTZ R151, R151, R14.reuse, R15.reuse ;  /* 0x0000000e97977223 */ /* 0x180fe2000001000f */
[-CC-:B------:R-:W-:Y:S01]  /*4190*/  FFMA.FTZ R152, R152, R14.reuse, R15.reuse ;  /* 0x0000000e98987223 */ /* 0x180fe2000001000f */
[-CC-:B-12---:R-:W-:Y:S01]  /*41a0*/  FFMA.FTZ R7, R144, R14.reuse, R15.reuse ;  /* 0x0000000e90077223 */ /* 0x186fe2000001000f */
[----:B------:R-:W-:Y:S01]  /*41b0*/  FFMA.FTZ R153, R153, R14, R15 ;  /* 0x0000000e99997223 */ /* 0x000fe2000001000f */
[----:B------:R-:W-:Y:S01]  /*41c0*/  FADD.FTZ R151, R136, -R151 ;  /* 0x8000009788977221 */ /* 0x000fe20000010000 */
[----:B------:R-:W-:Y:S01]  /*41d0*/  FADD.FTZ R137, R137, -R152 ;  /* 0x8000009889897221 */ /* 0x000fe20000010000 */
[----:B------:R-:W-:Y:S01]  /*41e0*/  FADD.FTZ R7, R134, -R7 ;  /* 0x8000000786077221 */ /* 0x000fe20000010000 */
[----:B------:R-:W-:Y:S01]  /*41f0*/  LOP3.LUT P5, RZ, R124, 0xff00, RZ, 0xc0, !PT ;  /* 0x0000ff007cff7812 */ /* 0x000fe200078ac0ff */
[C---:B------:R-:W-:Y:S01]  /*4200*/  FMUL.FTZ R151, R106.reuse, R151 ;  /* 0x000000976a977220 */ /* 0x040fe20000410000 */
[C---:B------:R-:W-:Y:S01]  /*4210*/  FMUL.FTZ R137, R106.reuse, R137 ;  /* 0x000000896a897220 */ /* 0x040fe20000410000 */
[----:B------:R-:W-:Y:S01]  /*4220*/  FMUL.FTZ R7, R106, R7 ;  /* 0x000000076a077220 */ /* 0x000fe20000410000 */
[----:B------:R-:W-:Y:S01]  /*4230*/  LOP3.LUT P6, RZ, R124, 0xff0000, RZ, 0xc0, !PT ;  /* 0x00ff00007cff7812 */ /* 0x000fe200078cc0ff */
[----:B------:R-:W-:Y:S01]  /*4240*/  FMUL.FTZ R151, R151, UR6 ;  /* 0x0000000697977c20 */ /* 0x000fe20008410000 */
[----:B------:R-:W-:Y:S01]  /*4250*/  FMUL.FTZ R137, R137, UR6 ;  /* 0x0000000689897c20 */ /* 0x000fe20008410000 */
[----:B------:R-:W-:Y:S01]  /*4260*/  FADD.FTZ R153, R140, -R153 ;  /* 0x800000998c997221 */ /* 0x000fe20000010000 */
[----:B------:R-:W-:Y:S01]  /*4270*/  FMUL.FTZ R7, R7, UR6 ;  /* 0x0000000607077c20 */ /* 0x000fe20008410000 */
[----:B------:R-:W-:-:S02]  /*4280*/  LOP3.LUT P2, RZ, R94, 0xff00, RZ, 0xc0, !PT ;  /* 0x0000ff005eff7812 */ /* 0x000fc4000784c0ff */
[----:B------:R-:W-:Y:S01]  /*4290*/  FSEL R6, R151, RZ, P5 ;  /* 0x000000ff97067208 */ /* 0x000fe20002800000 */
[----:B------:R-:W-:Y:S01]  /*42a0*/  FMUL.FTZ R153, R106, R153 ;  /* 0x000000996a997220 */ /* 0x000fe20000410000 */
[----:B------:R-:W-:Y:S02]  /*42b0*/  LOP3.LUT P5, RZ, R124, 0xff, RZ, 0xc0, !PT ;  /* 0x000000ff7cff7812 */ /* 0x000fe400078ac0ff */
[----:B------:R-:W-:Y:S01]  /*42c0*/  FSEL R8, R137, RZ, P6 ;  /* 0x000000ff89087208 */ /* 0x000fe20003000000 */
[----:B------:R-:W-:Y:S01]  /*42d0*/  FMUL.FTZ R153, R153, UR6 ;  /* 0x0000000699997c20 */ /* 0x000fe20008410000 */
[----:B------:R-:W-:Y:S02]  /*42e0*/  LOP3.LUT P6, RZ, R94, 0xff, RZ, 0xc0, !PT ;  /* 0x000000ff5eff7812 */ /* 0x000fe400078cc0ff */
[----:B------:R-:W-:Y:S02]  /*42f0*/  FSEL R0, R7, RZ, P5 ;  /* 0x000000ff07007208 */ /* 0x000fe40002800000 */
[----:B------:R-:W-:-:S02]  /*4300*/  FSEL R151, R151, RZ, P2 ;  /* 0x000000ff97977208 */ /* 0x000fc40001000000 */
[----:B------:R-:W-:Y:S02]  /*4310*/  FSEL R7, R7, RZ, P6 ;  /* 0x000000ff07077208 */ /* 0x000fe40003000000 */
[----:B------:R-:W-:Y:S02]  /*4320*/  ISETP.GE.U32.AND P2, PT, R124, 0x1000000, PT ;  /* 0x010000007c00780c */ /* 0x000fe40003f46070 */
[C---:B------:R-:W-:Y:S02]  /*4330*/  LOP3.LUT P5, RZ, R94.reuse, 0xff0000, RZ, 0xc0, !PT ;  /* 0x00ff00005eff7812 */ /* 0x040fe400078ac0ff */
[----:B------:R-:W-:Y:S02]  /*4340*/  ISETP.GE.U32.AND P6, PT, R94, 0x1000000, PT ;  /* 0x010000005e00780c */ /* 0x000fe40003fc6070 */
[----:B------:R-:W-:Y:S02]  /*4350*/  F2FP.BF16.F32.PACK_AB R7, R7, R0 ;  /* 0x000000000707723e */ /* 0x000fe400000010ff */
[----:B------:R-:W-:-:S02]  /*4360*/  FSEL R0, R153, RZ, P2 ;  /* 0x000000ff99007208 */ /* 0x000fc40001000000 */
[----:B------:R-:W-:Y:S02]  /*4370*/  FSEL R137, R137, RZ, P5 ;  /* 0x000000ff89897208 */ /* 0x000fe40002800000 */
[----:B------:R-:W-:Y:S02]  /*4380*/  FSEL R153, R153, RZ, P6 ;  /* 0x000000ff99997208 */ /* 0x000fe40003000000 */
[----:B------:R-:W-:Y:S02]  /*4390*/  F2FP.BF16.F32.PACK_AB R6, R151, R6 ;  /* 0x000000069706723e */ /* 0x000fe400000010ff */
[----:B------:R-:W-:Y:S02]  /*43a0*/  F2FP.BF16.F32.PACK_AB R8, R137, R8 ;  /* 0x000000088908723e */ /* 0x000fe400000010ff */
[----:B------:R-:W-:Y:S02]  /*43b0*/  F2FP.BF16.F32.PACK_AB R153, R153, R0 ;  /* 0x000000009999723e */ /* 0x000fe400000010ff */
[----:B------:R-:W-:-:S02]  /*43c0*/  PRMT R95, R7, 0x7632, R95 ;  /* 0x00007632075f7816 */ /* 0x000fc4000000005f */
[----:B0-----:R-:W-:Y:S02]  /*43d0*/  PRMT R13, R7, 0x7610, R13 ;  /* 0x00007610070d7816 */ /* 0x001fe4000000000d */
[----:B------:R-:W-:Y:S02]  /*43e0*/  PRMT R100, R6, 0x7632, R100 ;  /* 0x0000763206647816 */ /* 0x000fe40000000064 */
[C---:B------:R-:W-:Y:S02]  /*43f0*/  PRMT R104, R8.reuse, 0x7632, R104 ;  /* 0x0000763208687816 */ /* 0x040fe40000000068 */
[----:B------:R-:W-:Y:S02]  /*4400*/  PRMT R0, R8, 0x7610, R0 ;  /* 0x0000761008007816 */ /* 0x000fe40000000000 */
[C---:B------:R-:W-:Y:S02]  /*4410*/  PRMT R97, R153.reuse, 0x7632, R97 ;  /* 0x0000763299617816 */ /* 0x040fe40000000061 */
[----:B------:R-:W-:Y:S01]  /*4420*/  PRMT R7, R153, 0x7610, R7 ;  /* 0x0000761099077816 */ /* 0x000fe20000000007 */
[----:B------:R-:W-:Y:S06]  /*4430*/  BRA `(.L_x_521) ;  /* 0x00000008005c7947 */ /* 0x000fec0003800000 */
.L_x_518:
[----:B------:R-:W-:Y:S05]  /*4440*/  @!P0 BRA `(.L_x_523) ;  /* 0x0000000400508947 */ /* 0x000fea0003800000 */
[----:B------:R-:W-:Y:S05]  /*4450*/  BRA.U !UP0, `(.L_x_524) ;  /* 0x0000000108b47547 */ /* 0x000fea000b800000 */
[----:B-12---:R-:W-:Y:S01]  /*4460*/  SHF.R.U64 R6, R22, 0x10, R23 ;  /* 0x0000001016067819 */ /* 0x006fe20000001217 */
[-CC-:B------:R-:W-:Y:S01]  /*4470*/  FFMA.FTZ R151, R151, R14.reuse, R15.reuse ;  /* 0x0000000e97977223 */ /* 0x180fe2000001000f */
[-CC-:B------:R-:W-:Y:S01]  /*4480*/  FFMA.FTZ R7, R144, R14.reuse, R15.reuse ;  /* 0x0000000e90077223 */ /* 0x180fe2000001000f */
[----:B------:R-:W-:Y:S02]  /*4490*/  IMAD.MOV.U32 R0, RZ, RZ, R22 ;  /* 0x000000ffff007224 */ /* 0x000fe400078e0016 */
[----:B------:R-:W-:Y:S01]  /*44a0*/  FFMA.FTZ R152, R152, R14, R15 ;  /* 0x0000000e98987223 */ /* 0x000fe2000001000f */
[----:B------:R-:W-:Y:S01]  /*44b0*/  FADD.FTZ R151, R136, -R151 ;  /* 0x8000009788977221 */ /* 0x000fe20000010000 */
[----:B------:R-:W-:Y:S02]  /*44c0*/  IMAD.MOV.U32 R8, RZ, RZ, R23 ;  /* 0x000000ffff087224 */ /* 0x000fe400078e0017 */
[----:B------:R-:W-:Y:S01]  /*44d0*/  FADD.FTZ R7, R134, -R7 ;  /* 0x8000000786077221 */ /* 0x000fe20000010000 */
[----:B------:R-:W-:Y:S01]  /*44e0*/  IMAD.U32 R6, R6, 0x10000, RZ ;  /* 0x0001000006067824 */ /* 0x000fe200078e00ff */
[----:B0-----:R-:W-:Y:S01]  /*44f0*/  SHF.R.U32.HI R10, RZ, 0x10, R23 ;  /* 0x00000010ff0a7819 */ /* 0x001fe20000011617 */
[----:B------:R-:W-:-:S02]  /*4500*/  IMAD.U32 R9, R0, 0x10000, RZ ;  /* 0x0001000000097824 */ /* 0x000fc400078e00ff */
[----:B------:R-:W-:Y:S01]  /*4510*/  FFMA.FTZ R153, R153, R14, R15 ;  /* 0x0000000e99997223 */ /* 0x000fe2000001000f */
[----:B------:R-:W-:Y:S01]  /*4520*/  FADD.FTZ R137, R137, -R152 ;  /* 0x8000009889897221 */ /* 0x000fe20000010000 */
[----:B------:R-:W-:Y:S02]  /*4530*/  IMAD.U32 R0, R8, 0x10000, RZ ;  /* 0x0001000008007824 */ /* 0x000fe400078e00ff */
[----:B------:R-:W-:Y:S01]  /*4540*/  FFMA.FTZ R6, R106, R151, R6 ;  /* 0x000000976a067223 */ /* 0x000fe20000010006 */
[----:B------:R-:W-:Y:S01]  /*4550*/  SHF.L.U32 R10, R10, 0x10, RZ ;  /* 0x000000100a0a7819 */ /* 0x000fe200000006ff */
[----:B------:R-:W-:Y:S01]  /*4560*/  FFMA.FTZ R7, R106, R7, R9 ;  /* 0x000000076a077223 */ /* 0x000fe20000010009 */
[----:B------:R-:W-:Y:S01]  /*4570*/  FADD.FTZ R153, R140, -R153 ;  /* 0x800000998c997221 */ /* 0x000fe20000010000 */
[----:B------:R-:W-:Y:S01]  /*4580*/  FFMA.FTZ R137, R106, R137, R0 ;  /* 0x000000896a897223 */ /* 0x000fe20000010000 */
[----:B------:R-:W-:Y:S01]  /*4590*/  FMUL.FTZ R8, R6, UR6 ;  /* 0x0000000606087c20 */ /* 0x000fe20008410000 */
[----:B------:R-:W-:Y:S01]  /*45a0*/  FMUL.FTZ R0, R7, UR6 ;  /* 0x0000000607007c20 */ /* 0x000fe20008410000 */
[----:B------:R-:W-:Y:S01]  /*45b0*/  LOP3.LUT P6, RZ, R124, 0xff00, RZ, 0xc0, !PT ;  /* 0x0000ff007cff7812 */ /* 0x000fe200078cc0ff */
[----:B------:R-:W-:Y:S01]  /*45c0*/  FFMA.FTZ R153, R106, R153, R10 ;  /* 0x000000996a997223 */ /* 0x000fe2000001000a */
[----:B------:R-:W-:Y:S01]  /*45d0*/  LOP3.LUT P5, RZ, R124, 0xff, RZ, 0xc0, !PT ;  /* 0x000000ff7cff7812 */ /* 0x000fe200078ac0ff */
[----:B------:R-:W-:Y:S01]  /*45e0*/  FMUL.FTZ R10, R137, UR6 ;  /* 0x00000006890a7c20 */ /* 0x000fe20008410000 */
[----:B------:R-:W-:Y:S01]  /*45f0*/  FSEL R9, R8, RZ, P6 ;  /* 0x000000ff08097208 */ /* 0x000fe20003000000 */
[----:B------:R-:W-:Y:S01]  /*4600*/  FMUL.FTZ R8, R153, UR6 ;  /* 0x0000000699087c20 */ /* 0x000fe20008410000 */
[----:B------:R-:W-:-:S02]  /*4610*/  FSEL R0, R0, RZ, P5 ;  /* 0x000000ff00007208 */ /* 0x000fc40002800000 */
[C---:B------:R-:W-:Y:S02]  /*4620*/  LOP3.LUT P2, RZ, R124.reuse, 0xff0000, RZ, 0xc0, !PT ;  /* 0x00ff00007cff7812 */ /* 0x040fe4000784c0ff */
[----:B------:R-:W-:Y:S02]  /*4630*/  ISETP.GE.U32.AND P5, PT, R124, 0x1000000, PT ;  /* 0x010000007c00780c */ /* 0x000fe40003fa6070 */
[----:B------:R-:W-:Y:S02]  /*4640*/  FSEL R10, R10, RZ, P2 ;  /* 0x000000ff0a0a7208 */ /* 0x000fe40001000000 */
[----:B------:R-:W-:Y:S02]  /*4650*/  FSEL R8, R8, RZ, P5 ;  /* 0x000000ff08087208 */ /* 0x000fe40002800000 */
[----:B------:R-:W-:Y:S02]  /*4660*/  F2FP.BF16.F32.PACK_AB R0, R0, R7 ;  /* 0x000000070000723e */ /* 0x000fe400000010ff */
[----:B------:R-:W-:-:S02]  /*4670*/  F2FP.BF16.F32.PACK_AB R9, R9, R6 ;  /* 0x000000060909723e */ /* 0x000fc400000010ff */
[----:B------:R-:W-:Y:S02]  /*4680*/  F2FP.BF16.F32.PACK_AB R10, R10, R137 ;  /* 0x000000890a0a723e */ /* 0x000fe400000010ff */
[----:B------:R-:W-:Y:S02]  /*4690*/  F2FP.BF16.F32.PACK_AB R8, R8, R153 ;  /* 0x000000990808723e */ /* 0x000fe400000010ff */
[C---:B------:R-:W-:Y:S02]  /*46a0*/  PRMT R13, R0.reuse, 0x7632, R13 ;  /* 0x00007632000d7816 */ /* 0x040fe4000000000d */
        /* <DEDUP_REMOVED lines=8> */
.L_x_524:
[-C--:B-12---:R-:W-:Y:S01]  /*4730*/  FFMA.FTZ R7, R144, R14.reuse, R15 ;  /* 0x0000000e90077223 */ /* 0x086fe2000001000f */
[----:B------:R-:W-:Y:S01]  /*4740*/  IMAD.MOV.U32 R0, RZ, RZ, R22 ;  /* 0x000000ffff007224 */ /* 0x000fe200078e0016 */
[----:B------:R-:W-:Y:S01]  /*4750*/  SHF.R.U64 R6, R22, 0x10, R23 ;  /* 0x0000001016067819 */ /* 0x000fe20000001217 */
[-C--:B------:R-:W-:Y:S01]  /*4760*/  FFMA.FTZ R151, R151, R14.reuse, R15 ;  /* 0x0000000e97977223 */ /* 0x080fe2000001000f */
[----:B------:R-:W-:Y:S01]  /*4770*/  FADD.FTZ R7, R134, -R7 ;  /* 0x8000000786077221 */ /* 0x000fe20000010000 */
[----:B0-----:R-:W-:Y:S01]  /*4780*/  SHF.R.U32.HI R10, RZ, 0x10, R23 ;  /* 0x00000010ff0a7819 */ /* 0x001fe20000011617 */
[----:B------:R-:W-:Y:S02]  /*4790*/  IMAD.U32 R9, R0, 0x10000, RZ ;  /* 0x0001000000097824 */ /* 0x000fe400078e00ff */
[-CC-:B------:R-:W-:Y:S01]  /*47a0*/  FFMA.FTZ R152, R152, R14.reuse, R15.reuse ;  /* 0x0000000e98987223 */ /* 0x180fe2000001000f */
[----:B------:R-:W-:Y:S01]  /*47b0*/  FFMA.FTZ R153, R153, R14, R15 ;  /* 0x0000000e99997223 */ /* 0x000fe2000001000f */
[----:B------:R-:W-:-:S02]  /*47c0*/  IMAD.MOV.U32 R8, RZ, RZ, R23 ;  /* 0x000000ffff087224 */ /* 0x000fc400078e0017 */
[----:B------:R-:W-:Y:S01]  /*47d0*/  FADD.FTZ R151, R136, -R151 ;  /* 0x8000009788977221 */ /* 0x000fe20000010000 */
[----:B------:R-:W-:Y:S02]  /*47e0*/  IMAD.U32 R6, R6, 0x10000, RZ ;  /* 0x0001000006067824 */ /* 0x000fe400078e00ff */
[----:B------:R-:W-:Y:S01]  /*47f0*/  FFMA.FTZ R7, R106, R7, R9 ;  /* 0x000000076a077223 */ /* 0x000fe20000010009 */
[----:B------:R-:W-:Y:S01]  /*4800*/  FADD.FTZ R137, R137, -R152 ;  /* 0x8000009889897221 */ /* 0x000fe20000010000 */
[----:B------:R-:W-:Y:S02]  /*4810*/  IMAD.U32 R0, R8, 0x10000, RZ ;  /* 0x0001000008007824 */ /* 0x000fe400078e00ff */
[----:B------:R-:W-:Y:S01]  /*4820*/  FADD.FTZ R153, R140, -R153 ;  /* 0x800000998c997221 */ /* 0x000fe20000010000 */
[----:B------:R-:W-:Y:S02]  /*4830*/  IMAD.U32 R10, R10, 0x10000, RZ ;  /* 0x000100000a0a7824 */ /* 0x000fe400078e00ff */
[C---:B------:R-:W-:Y:S01]  /*4840*/  FFMA.FTZ R6, R106.reuse, R151, R6 ;  /* 0x000000976a067223 */ /* 0x040fe20000010006 */
[----:B------:R-:W-:Y:S01]  /*4850*/  FMUL.FTZ R7, R7, UR6 ;  /* 0x0000000607077c20 */ /* 0x000fe20008410000 */
[C---:B------:R-:W-:Y:S01]  /*4860*/  FFMA.FTZ R0, R106.reuse, R137, R0 ;  /* 0x000000896a007223 */ /* 0x040fe20000010000 */
[----:B------:R-:W-:Y:S01]  /*4870*/  FFMA.FTZ R10, R106, R153, R10 ;  /* 0x000000996a0a7223 */ /* 0x000fe2000001000a */
[----:B------:R-:W-:Y:S01]  /*4880*/  LOP3.LUT P6, RZ, R124, 0xff, RZ, 0xc0, !PT ;  /* 0x000000ff7cff7812 */ /* 0x000fe200078cc0ff */
[----:B------:R-:W-:Y:S01]  /*4890*/  FMUL.FTZ R6, R6, UR6 ;  /* 0x0000000606067c20 */ /* 0x000fe20008410000 */
[----:B------:R-:W-:Y:S01]  /*48a0*/  LOP3.LUT P5, RZ, R124, 0xff00, RZ, 0xc0, !PT ;  /* 0x0000ff007cff7812 */ /* 0x000fe200078ac0ff */
[----:B------:R-:W-:Y:S01]  /*48b0*/  FMUL.FTZ R0, R0, UR6 ;  /* 0x0000000600007c20 */ /* 0x000fe20008410000 */
        /* <DEDUP_REMOVED lines=11> */
[----:B------:R-:W-:Y:S01]  /*4970*/  PRMT R7, R0, 0x7632, R7 ;  /* 0x0000763200077816 */ /* 0x000fe20000000007 */
[----:B------:R-:W-:Y:S06]  /*4980*/  BRA `(.L_x_521) ;  /* 0x0000000400087947 */ /* 0x000fec0003800000 */
.L_x_523:
[----:B------:R-:W-:Y:S05]  /*4990*/  BRA.U !UP0, `(.L_x_525) ;  /* 0x00000001088c7547 */ /* 0x000fea000b800000 */
[-CC-:B-12---:R-:W-:Y:S01]  /*49a0*/  FFMA.FTZ R7, R144, R14.reuse, R15.reuse ;  /* 0x0000000e90077223 */ /* 0x186fe2000001000f */
        /* <DEDUP_REMOVED lines=27> */
[C---:B0-----:R-:W-:Y:S02]  /*4b60*/  PRMT R13, R7.reuse, 0x7632, R13 ;  /* 0x00007632070d7816 */ /* 0x041fe4000000000d */
[----:B------:R-:W-:Y:S02]  /*4b70*/  PRMT R101, R7, 0x7610, R101 ;  /* 0x0000761007657816 */ /* 0x000fe40000000065 */
[----:B------:R-:W-:-:S02]  /*4b80*/  PRMT R6, R92, 0x7632, R6 ;  /* 0x000076325c067816 */ /* 0x000fc40000000006 */
[C---:B------:R-:W-:Y:S02]  /*4b90*/  PRMT R0, R8.reuse, 0x7632, R0 ;  /* 0x0000763208007816 */ /* 0x040fe40000000000 */
[----:B------:R-:W-:Y:S02]  /*4ba0*/  PRMT R102, R8, 0x7610, R102 ;  /* 0x0000761008667816 */ /* 0x000fe40000000066 */
[----:B------:R-:W-:Y:S01]  /*4bb0*/  PRMT R7, R103, 0x7632, R7 ;  /* 0x0000763267077816 */ /* 0x000fe20000000007 */
[----:B------:R-:W-:Y:S06]  /*4bc0*/  BRA `(.L_x_521) ;  /* 0x0000000000787947 */ /* 0x000fec0003800000 */
.L_x_525:
        /* <DEDUP_REMOVED lines=9> */
[----:B------:R-:W-:Y:S01]  /*4c60*/  FMUL.FTZ R151, R106, R151 ;  /* 0x000000976a977220 */ /* 0x000fe20000410000 */
[----:B------:R-:W-:Y:S01]  /*4c70*/  LOP3.LUT P6, RZ, R124, 0xff, RZ, 0xc0, !PT ;  /* 0x000000ff7cff7812 */ /* 0x000fe200078cc0ff */
[C---:B------:R-:W-:Y:S01]  /*4c80*/  FMUL.FTZ R137, R106.reuse, R137 ;  /* 0x000000896a897220 */ /* 0x040fe20000410000 */
[----:B------:R-:W-:Y:S01]  /*4c90*/  FMUL.FTZ R7, R7, UR6 ;  /* 0x0000000607077c20 */ /* 0x000fe20008410000 */
[----:B------:R-:W-:Y:S01]  /*4ca0*/  FMUL.FTZ R153, R106, R153 ;  /* 0x000000996a997220 */ /* 0x000fe20000410000 */
        /* <DEDUP_REMOVED lines=13> */
[----:B0-----:R-:W-:Y:S02]  /*4d80*/  PRMT R13, R0, 0x7610, R13 ;  /* 0x00007610000d7816 */ /* 0x001fe4000000000d */
[C---:B------:R-:W-:Y:S02]  /*4d90*/  PRMT R7, R137.reuse, 0x7632, R7 ;  /* 0x0000763289077816 */ /* 0x040fe40000000007 */
[----:B------:R-:W-:-:S07]  /*4da0*/  PRMT R0, R137, 0x7610, R0 ;  /* 0x0000761089007816 */ /* 0x000fce0000000000 */
.L_x_521:
[----:B------:R-:W-:Y:S02]  /*4db0*/  LOP3.LUT R6, R6, 0xffff, RZ, 0xc0, !PT ;  /* 0x0000ffff06067812 */ /* 0x000fe400078ec0ff */
[----:B------:R-:W-:-:S03]  /*4dc0*/  PRMT R11, R0, 0x5410, R7 ;  /* 0x00005410000b7816 */ /* 0x000fc60000000007 */
[----:B------:R-:W-:-:S04]  /*4dd0*/  IMAD.WIDE.U32 R8, R6, 0x10000, RZ ;  /* 0x0001000006087825 */ /* 0x000fc800078e00ff */
[----:B------:R-:W-:Y:S01]  /*4de0*/  IMAD.WIDE.U32 R6, R91, 0x8, R4 ;  /* 0x000000085b067825 */ /* 0x000fe200078e0004 */
        /* <DEDUP_REMOVED lines=11> */
.L_x_526:
        /* <DEDUP_REMOVED lines=10> */
.L_x_527:
[----:B------:R-:W-:Y:S05]  /*4f40*/  @!P1 BRA `(.L_x_528) ;  /* 0x0000000c003c9947 */ /* 0x000fea0003800000 */
[----:B------:R-:W-:Y:S05]  /*4f50*/  @!P0 BRA `(.L_x_529) ;  /* 0x0000000400c08947 */ /* 0x000fea0003800000 */
[----:B------:R-:W-:Y:S05]  /*4f60*/  BRA.U !UP0, `(.L_x_530) ;  /* 0x0000000108e87547 */ /* 0x000fea000b800000 */
[----:B------:R-:W-:Y:S02]  /*4f70*/  IMAD.MOV.U32 R0, RZ, RZ, R20 ;  /* 0x000000ffff007224 */ /* 0x000fe400078e0014 */
[-C--:B------:R-:W-:Y:S01]  /*4f80*/  FFMA.FTZ R138, R138, R14.reuse, R15 ;  /* 0x0000000e8a8a7223 */ /* 0x080fe2000001000f */
[----:B0-----:R-:W-:Y:S01]  /*4f90*/  SHF.R.U64 R9, R20, 0x10, R21 ;  /* 0x0000001014097819 */ /* 0x001fe20000001215 */
[----:B------:R-:W-:Y:S01]  /*4fa0*/  FFMA.FTZ R145, R145, R14, R15 ;  /* 0x0000000e91917223 */ /* 0x000fe2000001000f */
[----:B-12---:R-:W-:Y:S02]  /*4fb0*/  IMAD.U32 R7, R0, 0x10000, RZ ;  /* 0x0001000000077824 */ /* 0x006fe400078e00ff */
        /* <DEDUP_REMOVED lines=51> */
[----:B------:R-:W-:Y:S01]  /*52f0*/  PRMT R97, R9, 0x7632, R97 ;  /* 0x0000763209617816 */ /* 0x000fe20000000061 */
[----:B------:R-:W-:Y:S06]  /*5300*/  BRA `(.L_x_531) ;  /* 0x0000001000a47947 */ /* 0x000fec0003800000 */
.L_x_530:
[-C--:B-12---:R-:W-:Y:S01]  /*5310*/  FFMA.FTZ R7, R142, R14.reuse, R15 ;  /* 0x0000000e8e077223 */ /* 0x086fe2000001000f */
[----:B------:R-:W-:Y:S01]  /*5320*/  SHF.R.U64 R6, R20, 0x10, R21 ;  /* 0x0000001014067819 */ /* 0x000fe20000001215 */
[-C--:B------:R-:W-:Y:S01]  /*5330*/  FFMA.FTZ R145, R145, R14.reuse, R15 ;  /* 0x0000000e91917223 */ /* 0x080fe2000001000f */
[----:B0-----:R-:W-:Y:S02]  /*5340*/  IMAD.MOV.U32 R8, RZ, RZ, R21 ;  /* 0x000000ffff087224 */ /* 0x001fe400078e0015 */
[----:B------:R-:W-:Y:S01]  /*5350*/  FADD.FTZ R9, R132, -R7 ;  /* 0x8000000784097221 */ /* 0x000fe20000010000 */
[----:B------:R-:W-:Y:S01]  /*5360*/  FFMA.FTZ R138, R138, R14, R15 ;  /* 0x0000000e8a8a7223 */ /* 0x000fe2000001000f */
[----:B------:R-:W-:Y:S02]  /*5370*/  IMAD.U32 R7, R6, 0x10000, RZ ;  /* 0x0001000006077824 */ /* 0x000fe400078e00ff */
[----:B------:R-:W-:Y:S01]  /*5380*/  FADD.FTZ R145, R128, -R145 ;  /* 0x8000009180917221 */ /* 0x000fe20000010000 */
[----:B------:R-:W-:-:S02]  /*5390*/  IMAD.U32 R6, R8, 0x10000, RZ ;  /* 0x0001000008067824 */ /* 0x000fc400078e00ff */
[----:B------:R-:W-:Y:S01]  /*53a0*/  FFMA.FTZ R10, R147, R14, R15 ;  /* 0x0000000e930a7223 */ /* 0x000fe2000001000f */
[----:B------:R-:W-:Y:S02]  /*53b0*/  IMAD.MOV.U32 R0, RZ, RZ, R20 ;  /* 0x000000ffff007224 */ /* 0x000fe400078e0014 */
[C---:B------:R-:W-:Y:S01]  /*53c0*/  FFMA.FTZ R7, R106.reuse, R145, R7 ;  /* 0x000000916a077223 */ /* 0x040fe20000010007 */
[----:B------:R-:W-:Y:S01]  /*53d0*/  FFMA.FTZ R6, R106, R9, R6 ;  /* 0x000000096a067223 */ /* 0x000fe20000010006 */
[----:B------:R-:W-:Y:S01]  /*53e0*/  FADD.FTZ R127, R127, -R138 ;  /* 0x8000008a7f7f7221 */ /* 0x000fe20000010000 */
[----:B------:R-:W-:Y:S01]  /*53f0*/  IMAD.U32 R0, R0, 0x10000, RZ ;  /* 0x0001000000007824 */ /* 0x000fe200078e00ff */
[----:B------:R-:W-:Y:S01]  /*5400*/  SHF.R.U32.HI R9, RZ, 0x10, R21 ;  /* 0x00000010ff097819 */ /* 0x000fe20000011615 */
[----:B------:R-:W-:Y:S01]  /*5410*/  FADD.FTZ R133, R133, -R10 ;  /* 0x8000000a85857221 */ /* 0x000fe20000010000 */
[----:B------:R-:W-:Y:S01]  /*5420*/  FMUL.FTZ R7, R7, UR6 ;  /* 0x0000000607077c20 */ /* 0x000fe20008410000 */
[----:B------:R-:W-:Y:S01]  /*5430*/  FMUL.FTZ R10, R6, UR6 ;  /* 0x00000006060a7c20 */ /* 0x000fe20008410000 */
[----:B------:R-:W-:Y:S01]  /*5440*/  FFMA.FTZ R0, R106, R127, R0 ;  /* 0x0000007f6a007223 */ /* 0x000fe20000010000 */
[----:B------:R-:W-:Y:S01]  /*5450*/  LOP3.LUT P5, RZ, R111, 0xff00, RZ, 0xc0, !PT ;  /* 0x0000ff006fff7812 */ /* 0x000fe200078ac0ff */
[----:B------:R-:W-:Y:S01]  /*5460*/  IMAD.U32 R13, R9, 0x10000, RZ ;  /* 0x00010000090d7824 */ /* 0x000fe200078e00ff */
[----:B------:R-:W-:Y:S01]  /*5470*/  LOP3.LUT P6, RZ, R111, 0xff0000, RZ, 0xc0, !PT ;  /* 0x00ff00006fff7812 */ /* 0x000fe200078cc0ff */
[----:B------:R-:W-:Y:S01]  /*5480*/  FMUL.FTZ R0, R0, UR6 ;  /* 0x0000000600007c20 */ /* 0x000fe20008410000 */
[----:B------:R-:W-:Y:S01]  /*5490*/  LOP3.LUT P2, RZ, R96, 0xff00, RZ, 0xc0, !PT ;  /* 0x0000ff0060ff7812 */ /* 0x000fe2000784c0ff */
[----:B------:R-:W-:Y:S01]  /*54a0*/  FFMA.FTZ R13, R106, R133, R13 ;  /* 0x000000856a0d7223 */ /* 0x000fe2000001000d */
[----:B------:R-:W-:-:S02]  /*54b0*/  FSEL R8, R7, RZ, P5 ;  /* 0x000000ff07087208 */ /* 0x000fc40002800000 */
[----:B------:R-:W-:Y:S01]  /*54c0*/  FSEL R11, R10, RZ, P6 ;  /* 0x000000ff0a0b7208 */ /* 0x000fe20003000000 */
[----:B------:R-:W-:Y:S01]  /*54d0*/  FMUL.FTZ R13, R13, UR6 ;  /* 0x000000060d0d7c20 */ /* 0x000fe20008410000 */
[----:B------:R-:W-:Y:S02]  /*54e0*/  LOP3.LUT P5, RZ, R111, 0xff, RZ, 0xc0, !PT ;  /* 0x000000ff6fff7812 */ /* 0x000fe400078ac0ff */
[----:B------:R-:W-:Y:S02]  /*54f0*/  LOP3.LUT P6, RZ, R96, 0xff, RZ, 0xc0, !PT ;  /* 0x000000ff60ff7812 */ /* 0x000fe400078cc0ff */
[----:B------:R-:W-:Y:S02]  /*5500*/  FSEL R9, R7, RZ, P2 ;  /* 0x000000ff07097208 */ /* 0x000fe40001000000 */
[C---:B------:R-:W-:Y:S02]  /*5510*/  FSEL R6, R0.reuse, RZ, P5 ;  /* 0x000000ff00067208 */ /* 0x040fe40002800000 */
[----:B------:R-:W-:-:S02]  /*5520*/  FSEL R7, R0, RZ, P6 ;  /* 0x000000ff00077208 */ /* 0x000fc40003000000 */
[----:B------:R-:W-:Y:S02]  /*5530*/  ISETP.GE.U32.AND P2, PT, R111, 0x1000000, PT ;  /* 0x010000006f00780c */ /* 0x000fe40003f46070 */
        /* <DEDUP_REMOVED lines=18> */
.L_x_529:
[----:B------:R-:W-:Y:S05]  /*5660*/  BRA.U !UP0, `(.L_x_532) ;  /* 0x0000000108c47547 */ /* 0x000fea000b800000 */
[-CC-:B------:R-:W-:Y:S01]  /*5670*/  FFMA.FTZ R138, R138, R14.reuse, R15.reuse ;  /* 0x0000000e8a8a7223 */ /* 0x180fe2000001000f */
[-CC-:B------:R-:W-:Y:S01]  /*5680*/  FFMA.FTZ R145, R145, R14.reuse, R15.reuse ;  /* 0x0000000e91917223 */ /* 0x180fe2000001000f */
[----:B------:R-:W-:Y:S01]  /*5690*/  LOP3.LUT P5, RZ, R111, 0xff, RZ, 0xc0, !PT ;  /* 0x000000ff6fff7812 */ /* 0x000fe200078ac0ff */
[-C--:B-12---:R-:W-:Y:S01]  /*56a0*/  FFMA.FTZ R11, R142, R14.reuse, R15 ;  /* 0x0000000e8e0b7223 */ /* 0x086fe2000001000f */
[----:B------:R-:W-:Y:S01]  /*56b0*/  FADD.FTZ R127, R127, -R138 ;  /* 0x8000008a7f7f7221 */ /* 0x000fe20000010000 */
[----:B0-----:R-:W-:Y:S01]  /*56c0*/  FADD.FTZ R9, R128, -R145 ;  /* 0x8000009180097221 */ /* 0x001fe20000010000 */
        /* <DEDUP_REMOVED lines=10> */
[----:B------:R-:W-:Y:S01]  /*5770*/  FMUL.FTZ R10, R106, R133 ;  /* 0x000000856a0a7220 */ /* 0x000fe20000410000 */
        /* <DEDUP_REMOVED lines=13> */
[----:B------:R-:W-:-:S02]  /*5850*/  LOP3.LUT P2, RZ, R96, 0xff0000, RZ, 0xc0, !PT ;  /* 0x00ff000060ff7812 */ /* 0x000fc4000784c0ff */
[----:B------:R-:W-:Y:S02]  /*5860*/  FSEL R11, R9, RZ, P5 ;  /* 0x000000ff090b7208 */ /* 0x000fe40002800000 */
[----:B------:R-:W-:Y:S02]  /*5870*/  ISETP.GE.U32.AND P5, PT, R96, 0x1000000, PT ;  /* 0x010000006000780c */ /* 0x000fe40003fa6070 */
[----:B------:R-:W-:Y:S02]  /*5880*/  F2FP.BF16.F32.PACK_AB R6, R7, R6 ;  /* 0x000000060706723e */ /* 0x000fe400000010ff */
[----:B------:R-:W-:Y:S02]  /*5890*/  FSEL R9, R9, RZ, P2 ;  /* 0x000000ff09097208 */ /* 0x000fe40001000000 */
[C---:B------:R-:W-:Y:S02]  /*58a0*/  FSEL R7, R0.reuse, RZ, P6 ;  /* 0x000000ff00077208 */ /* 0x040fe40003000000 */
        /* <DEDUP_REMOVED lines=13> */
.L_x_532:
[-CC-:B------:R-:W-:Y:S01]  /*5980*/  FFMA.FTZ R145, R145, R14.reuse, R15.reuse ;  /* 0x0000000e91917223 */ /* 0x180fe2000001000f */
[-CC-:B-12---:R-:W-:Y:S01]  /*5990*/  FFMA.FTZ R7, R142, R14.reuse, R15.reuse ;  /* 0x0000000e8e077223 */ /* 0x186fe2000001000f */
[-CC-:B------:R-:W-:Y:S01]  /*59a0*/  FFMA.FTZ R138, R138, R14.reuse, R15.reuse ;  /* 0x0000000e8a8a7223 */ /* 0x180fe2000001000f */
[----:B------:R-:W-:Y:S01]  /*59b0*/  FFMA.FTZ R0, R147, R14, R15 ;  /* 0x0000000e93007223 */ /* 0x000fe2000001000f */
[----:B------:R-:W-:Y:S01]  /*59c0*/  FADD.FTZ R145, R128, -R145 ;  /* 0x8000009180917221 */ /* 0x000fe20000010000 */
[----:B------:R-:W-:Y:S01]  /*59d0*/  FADD.FTZ R7, R132, -R7 ;  /* 0x8000000784077221 */ /* 0x000fe20000010000 */
[----:B------:R-:W-:Y:S01]  /*59e0*/  FADD.FTZ R127, R127, -R138 ;  /* 0x8000008a7f7f7221 */ /* 0x000fe20000010000 */
[C---:B------:R-:W-:Y:S01]  /*59f0*/  LOP3.LUT P5, RZ, R111.reuse, 0xff00, RZ, 0xc0, !PT ;  /* 0x0000ff006fff7812 */ /* 0x040fe200078ac0ff */
        /* <DEDUP_REMOVED lines=12> */
[----:B0-----:R-:W-:Y:S01]  /*5ac0*/  FSEL R8, R7, RZ, P6 ;  /* 0x000000ff07087208 */ /* 0x001fe20003000000 */
        /* <DEDUP_REMOVED lines=23> */
.L_x_528:
[----:B------:R-:W-:Y:S05]  /*5c40*/  @!P0 BRA `(.L_x_533) ;  /* 0x0000000400508947 */ /* 0x000fea0003800000 */
[----:B------:R-:W-:Y:S05]  /*5c50*/  BRA.U !UP0, `(.L_x_534) ;  /* 0x0000000108b47547 */ /* 0x000fea000b800000 */
[----:B-12---:R-:W-:Y:S01]  /*5c60*/  SHF.R.U64 R6, R20, 0x10, R21 ;  /* 0x0000001014067819 */ /* 0x006fe20000001215 */
[-CC-:B------:R-:W-:Y:S01]  /*5c70*/  FFMA.FTZ R145, R145, R14.reuse, R15.reuse ;  /* 0x0000000e91917223 */ /* 0x180fe2000001000f */
[-CC-:B------:R-:W-:Y:S01]  /*5c80*/  FFMA.FTZ R7, R142, R14.reuse, R15.reuse ;  /* 0x0000000e8e077223 */ /* 0x180fe2000001000f */
[-C--:B------:R-:W-:Y:S01]  /*5c90*/  FFMA.FTZ R138, R138, R14.reuse, R15 ;  /* 0x0000000e8a8a7223 */ /* 0x080fe2000001000f */
[----:B------:R-:W-:Y:S01]  /*5ca0*/  IMAD.MOV.U32 R0, RZ, RZ, R20 ;  /* 0x000000ffff007224 */ /* 0x000fe200078e0014 */
[--C-:B------:R-:W-:Y:S01]  /*5cb0*/  SHF.R.U32.HI R11, RZ, 0x10, R21.reuse ;  /* 0x00000010ff0b7819 */ /* 0x100fe20000011615 */
[----:B0-----:R-:W-:Y:S02]  /*5cc0*/  IMAD.MOV.U32 R8, RZ, RZ, R21 ;  /* 0x000000ffff087224 */ /* 0x001fe400078e0015 */
[----:B------:R-:W-:Y:S01]  /*5cd0*/  FFMA.FTZ R10, R147, R14, R15 ;  /* 0x0000000e930a7223 */ /* 0x000fe2000001000f */
[----:B------:R-:W-:Y:S01]  /*5ce0*/  FADD.FTZ R145, R128, -R145 ;  /* 0x8000009180917221 */ /* 0x000fe20000010000 */
[----:B------:R-:W-:Y:S01]  /*5cf0*/  FADD.FTZ R9, R132, -R7 ;  /* 0x8000000784097221 */ /* 0x000fe20000010000 */
[----:B------:R-:W-:-:S02]  /*5d00*/  IMAD.U32 R6, R6, 0x10000, RZ ;  /* 0x0001000006067824 */ /* 0x000fc400078e00ff */
[----:B------:R-:W-:Y:S01]  /*5d10*/  FADD.FTZ R127, R127, -R138 ;  /* 0x8000008a7f7f7221 */ /* 0x000fe20000010000 */
[----:B------:R-:W-:Y:S02]  /*5d20*/  IMAD.U32 R7, R0, 0x10000, RZ ;  /* 0x0001000000077824 */ /* 0x000fe400078e00ff */
[----:B------:R-:W-:Y:S01]  /*5d30*/  FADD.FTZ R133, R133, -R10 ;  /* 0x8000000a85857221 */ /* 0x000fe20000010000 */
[----:B------:R-:W-:Y:S02]  /*5d40*/  IMAD.U32 R0, R8, 0x10000, RZ ;  /* 0x0001000008007824 */ /* 0x000fe400078e00ff */
[C---:B------:R-:W-:Y:S01]  /*5d50*/  FFMA.FTZ R6, R106.reuse, R145, R6 ;  /* 0x000000916a067223 */ /* 0x040fe20000010006 */
[----:B------:R-:W-:Y:S02]  /*5d60*/  IMAD.U32 R8, R11, 0x10000, RZ ;  /* 0x000100000b087824 */ /* 0x000fe400078e00ff */
[C---:B------:R-:W-:Y:S01]  /*5d70*/  FFMA.FTZ R7, R106.reuse, R127, R7 ;  /* 0x0000007f6a077223 */ /* 0x040fe20000010007 */
[C---:B------:R-:W-:Y:S01]  /*5d80*/  FFMA.FTZ R10, R106.reuse, R9, R0 ;  /* 0x000000096a0a7223 */ /* 0x040fe20000010000 */
[----:B------:R-:W-:Y:S01]  /*5d90*/  LOP3.LUT P6, RZ, R111, 0xff00, RZ, 0xc0, !PT ;  /* 0x0000ff006fff7812 */ /* 0x000fe200078cc0ff */
        /* <DEDUP_REMOVED lines=25> */
.L_x_534:
[-CC-:B-12---:R-:W-:Y:S01]  /*5f30*/  FFMA.FTZ R7, R142, R14.reuse, R15.reuse ;  /* 0x0000000e8e077223 */ /* 0x186fe2000001000f */
[-C--:B------:R-:W-:Y:S01]  /*5f40*/  FFMA.FTZ R138, R138, R14.reuse, R15 ;  /* 0x0000000e8a8a7223 */ /* 0x080fe2000001000f */
[----:B------:R-:W-:Y:S01]  /*5f50*/  IMAD.MOV.U32 R0, RZ, RZ, R20 ;  /* 0x000000ffff007224 */ /* 0x000fe200078e0014 */
[----:B------:R-:W-:Y:S01]  /*5f60*/  SHF.R.U64 R6, R20, 0x10, R21 ;  /* 0x0000001014067819 */ /* 0x000fe20000001215 */
[----:B0-----:R-:W-:Y:S01]  /*5f70*/  FADD.FTZ R9, R132, -R7 ;  /* 0x8000000784097221 */ /* 0x001fe20000010000 */
[----:B------:R-:W-:Y:S01]  /*5f80*/  FADD.FTZ R127, R127, -R138 ;  /* 0x8000008a7f7f7221 */ /* 0x000fe20000010000 */
[--C-:B------:R-:W-:Y:S01]  /*5f90*/  IMAD.MOV.U32 R8, RZ, RZ, R21.reuse ;  /* 0x000000ffff087224 */ /* 0x100fe200078e0015 */
[----:B------:R-:W-:Y:S01]  /*5fa0*/  SHF.R.U32.HI R11, RZ, 0x10, R21 ;  /* 0x00000010ff0b7819 */ /* 0x000fe20000011615 */
[----:B------:R-:W-:Y:S02]  /*5fb0*/  IMAD.U32 R7, R0, 0x10000, RZ ;  /* 0x0001000000077824 */ /* 0x000fe400078e00ff */
[-CC-:B------:R-:W-:Y:S01]  /*5fc0*/  FFMA.FTZ R145, R145, R14.reuse, R15.reuse ;  /* 0x0000000e91917223 */ /* 0x180fe2000001000f */
[----:B------:R-:W-:Y:S01]  /*5fd0*/  FFMA.FTZ R10, R147, R14, R15 ;  /* 0x0000000e930a7223 */ /* 0x000fe2000001000f */
[----:B------:R-:W-:-:S02]  /*5fe0*/  IMAD.U32 R0, R8, 0x10000, RZ ;  /* 0x0001000008007824 */ /* 0x000fc400078e00ff */
[----:B------:R-:W-:Y:S01]  /*5ff0*/  FFMA.FTZ R7, R106, R127, R7 ;  /* 0x0000007f6a077223 */ /* 0x000fe20000010007 */
[----:B------:R-:W-:Y:S01]  /*6000*/  FADD.FTZ R145, R128, -R145 ;  /* 0x8000009180917221 */ /* 0x000fe20000010000 */
[----:B------:R-:W-:Y:S02]  /*6010*/  IMAD.U32 R6, R6, 0x10000, RZ ;  /* 0x0001000006067824 */ /* 0x000fe400078e00ff */
[----:B------:R-:W-:Y:S01]  /*6020*/  FADD.FTZ R133, R133, -R10 ;  /* 0x8000000a85857221 */ /* 0x000fe20000010000 */
[----:B------:R-:W-:Y:S02]  /*6030*/  IMAD.U32 R8, R11, 0x10000, RZ ;  /* 0x000100000b087824 */ /* 0x000fe400078e00ff */
[----:B------:R-:W-:Y:S01]  /*6040*/  FMUL.FTZ R7, R7, UR6 ;  /* 0x0000000607077c20 */ /* 0x000fe20008410000 */
[C---:B------:R-:W-:Y:S01]  /*6050*/  FFMA.FTZ R6, R106.reuse, R145, R6 ;  /* 0x000000916a067223 */ /* 0x040fe20000010006 */
[C---:B------:R-:W-:Y:S01]  /*6060*/  FFMA.FTZ R0, R106.reuse, R9, R0 ;  /* 0x000000096a007223 */ /* 0x040fe20000010000 */
[----:B------:R-:W-:Y:S01]  /*6070*/  FFMA.FTZ R8, R106, R133, R8 ;  /* 0x000000856a087223 */ /* 0x000fe20000010008 */
[----:B------:R-:W-:Y:S01]  /*6080*/  LOP3.LUT P6, RZ, R111, 0xff, RZ, 0xc0, !PT ;  /* 0x000000ff6fff7812 */ /* 0x000fe200078cc0ff */
[----:B------:R-:W-:Y:S01]  /*6090*/  FMUL.FTZ R6, R6, UR6 ;  /* 0x0000000606067c20 */ /* 0x000fe20008410000 */
[----:B------:R-:W-:Y:S01]  /*60a0*/  FMUL.FTZ R0, R0, UR6 ;  /* 0x0000000600007c20 */ /* 0x000fe20008410000 */
[----:B------:R-:W-:Y:S01]  /*60b0*/  FMUL.FTZ R8, R8, UR6 ;  /* 0x0000000608087c20 */ /* 0x000fe20008410000 */
[----:B------:R-:W-:-:S02]  /*60c0*/  FSEL R7, R7, RZ, P6 ;  /* 0x000000ff07077208 */ /* 0x000fc40003000000 */
[C---:B------:R-:W-:Y:S02]  /*60d0*/  LOP3.LUT P5, RZ, R111.reuse, 0xff00, RZ, 0xc0, !PT ;  /* 0x0000ff006fff7812 */ /* 0x040fe400078ac0ff */
[C---:B------:R-:W-:Y:S02]  /*60e0*/  LOP3.LUT P2, RZ, R111.reuse, 0xff0000, RZ, 0xc0, !PT ;  /* 0x00ff00006fff7812 */ /* 0x040fe4000784c0ff */
[----:B------:R-:W-:Y:S02]  /*60f0*/  ISETP.GE.U32.AND P6, PT, R111, 0x1000000, PT ;  /* 0x010000006f00780c */ /* 0x000fe40003fc6070 */
        /* <DEDUP_REMOVED lines=9> */
.L_x_533:
[----:B------:R-:W-:Y:S05]  /*6190*/  BRA.U !UP0, `(.L_x_535) ;  /* 0x0000000108887547 */ /* 0x000fea000b800000 */
[-CC-:B------:R-:W-:Y:S01]  /*61a0*/  FFMA.FTZ R138, R138, R14.reuse, R15.reuse ;  /* 0x0000000e8a8a7223 */ /* 0x180fe2000001000f */
[-CC-:B------:R-:W-:Y:S01]  /*61b0*/  FFMA.FTZ R145, R145, R14.reuse, R15.reuse ;  /* 0x0000000e91917223 */ /* 0x180fe2000001000f */
[-CC-:B-12---:R-:W-:Y:S01]  /*61c0*/  FFMA.FTZ R7, R142, R14.reuse, R15.reuse ;  /* 0x0000000e8e077223 */ /* 0x186fe2000001000f */
        /* <DEDUP_REMOVED lines=11> */
[----:B------:R-:W-:Y:S01]  /*6280*/  FMUL.FTZ R6, R145, UR6 ;  /* 0x0000000691067c20 */ /* 0x000fe20008410000 */
[----:B0-----:R-:W-:Y:S01]  /*6290*/  FMUL.FTZ R8, R7, UR6 ;  /* 0x0000000607087c20 */ /* 0x001fe20008410000 */
        /* <DEDUP_REMOVED lines=16> */
[----:B------:R-:W-:Y:S01]  /*63a0*/  PRMT R9, R103, 0x7632, R9 ;  /* 0x0000763267097816 */ /* 0x000fe20000000009 */
[----:B------:R-:W-:Y:S06]  /*63b0*/  BRA `(.L_x_531) ;  /* 0x0000000000787947 */ /* 0x000fec0003800000 */
.L_x_535:
        /* <DEDUP_REMOVED lines=9> */
[C---:B------:R-:W-:Y:S01]  /*6450*/  FMUL.FTZ R145, R106.reuse, R145 ;  /* 0x000000916a917220 */ /* 0x040fe20000410000 */
        /* <DEDUP_REMOVED lines=18> */
[C---:B0-----:R-:W-:Y:S02]  /*6580*/  PRMT R9, R7.reuse, 0x7632, R9 ;  /* 0x0000763207097816 */ /* 0x041fe40000000009 */
[----:B------:R-:W-:-:S07]  /*6590*/  PRMT R0, R7, 0x7610, R0 ;  /* 0x0000761007007816 */ /* 0x000fce0000000000 */
.L_x_531:
        /* <DEDUP_REMOVED lines=15> */
.L_x_536:
[----:B------:R1:W-:Y:S01]  /*6690*/  STG.E.64 desc[UR12][R8.64], R10 ;  /* 0x0000000a08007986 */ /* 0x0003e2000c101b0c */
[----:B------:R-:W-:Y:S05]  /*66a0*/  @!P1 BRA `(.L_x_537) ;  /* 0x0000000000209947 */ /* 0x000fea0003800000 */
        /* <DEDUP_REMOVED lines=8> */
.L_x_537:
[----:B------:R-:W-:Y:S05]  /*6730*/  @!P1 BRA `(.L_x_538) ;  /* 0x0000000c003c9947 */ /* 0x000fea0003800000 */
[----:B------:R-:W-:Y:S05]  /*6740*/  @!P0 BRA `(.L_x_539) ;  /* 0x0000000400c08947 */ /* 0x000fea0003800000 */
[----:B------:R-:W-:Y:S05]  /*6750*/  BRA.U !UP0, `(.L_x_540) ;  /* 0x0000000108e87547 */ /* 0x000fea000b800000 */
[----:B------:R-:W-:Y:S02]  /*6760*/  IMAD.MOV.U32 R0, RZ, RZ, R2 ;  /* 0x000000ffff007224 */ /* 0x000fe400078e0002 */
[-C--:B------:R-:W-:Y:S01]  /*6770*/  FFMA.FTZ R126, R126, R14.reuse, R15 ;  /* 0x0000000e7e7e7223 */ /* 0x080fe2000001000f */
[----:B-1----:R-:W-:Y:S01]  /*6780*/  SHF.R.U64 R9, R2, 0x10, R3 ;  /* 0x0000001002097819 */ /* 0x002fe20000001203 */
[----:B------:R-:W-:Y:S01]  /*6790*/  FFMA.FTZ R129, R129, R14, R15 ;  /* 0x0000000e81817223 */ /* 0x000fe2000001000f */
[----:B0-2---:R-:W-:Y:S02]  /*67a0*/  IMAD.U32 R7, R0, 0x10000, RZ ;  /* 0x0001000000077824 */ /* 0x005fe400078e00ff */
        /* <DEDUP_REMOVED lines=53> */
.L_x_540:
[--C-:B0-2---:R-:W-:Y:S01]  /*6b00*/  SHF.R.U64 R6, R2, 0x10, R3.reuse ;  /* 0x0000001002067819 */ /* 0x105fe20000001203 */
[----:B-1----:R-:W-:Y:S02]  /*6b10*/  IMAD.MOV.U32 R8, RZ, RZ, R3 ;  /* 0x000000ffff087224 */ /* 0x002fe400078e0003 */
[-CC-:B------:R-:W-:Y:S01]  /*6b20*/  FFMA.FTZ R129, R129, R14.reuse, R15.reuse ;  /* 0x0000000e81817223 */ /* 0x180fe2000001000f */
[-CC-:B------:R-:W-:Y:S01]  /*6b30*/  FFMA.FTZ R130, R130, R14.reuse, R15.reuse ;  /* 0x0000000e82827223 */ /* 0x180fe2000001000f */
[----:B------:R-:W-:Y:S01]  /*6b40*/  FFMA.FTZ R126, R126, R14, R15 ;  /* 0x0000000e7e7e7223 */ /* 0x000fe2000001000f */
[----:B------:R-:W-:Y:S01]  /*6b50*/  IMAD.U32 R7, R6, 0x10000, RZ ;  /* 0x0001000006077824 */ /* 0x000fe200078e00ff */
[----:B------:R-:W-:Y:S01]  /*6b60*/  SHF.L.U32 R6, R8, 0x10, RZ ;  /* 0x0000001008067819 */ /* 0x000fe200000006ff */
[----:B------:R-:W-:Y:S01]  /*6b70*/  FADD.FTZ R129, R122, -R129 ;  /* 0x800000817a817221 */ /* 0x000fe20000010000 */
[----:B------:R-:W-:Y:S01]  /*6b80*/  FADD.FTZ R123, R123, -R130 ;  /* 0x800000827b7b7221 */ /* 0x000fe20000010000 */
[----:B------:R-:W-:-:S02]  /*6b90*/  IMAD.MOV.U32 R0, RZ, RZ, R2 ;  /* 0x000000ffff007224 */ /* 0x000fc400078e0002 */
[----:B------:R-:W-:Y:S01]  /*6ba0*/  FFMA.FTZ R10, R135, R14, R15 ;  /* 0x0000000e870a7223 */ /* 0x000fe2000001000f */
[C---:B------:R-:W-:Y:S01]  /*6bb0*/  FFMA.FTZ R7, R106.reuse, R129, R7 ;  /* 0x000000816a077223 */ /* 0x040fe20000010007 */
[----:B------:R-:W-:Y:S01]  /*6bc0*/  FFMA.FTZ R6, R106, R123, R6 ;  /* 0x0000007b6a067223 */ /* 0x000fe20000010006 */
[----:B------:R-:W-:Y:S02]  /*6bd0*/  IMAD.U32 R0, R0, 0x10000, RZ ;  /* 0x0001000000007824 */ /* 0x000fe400078e00ff */
[----:B------:R-:W-:Y:S01]  /*6be0*/  FADD.FTZ R121, R121, -R126 ;  /* 0x8000007e79797221 */ /* 0x000fe20000010000 */
[----:B------:R-:W-:Y:S01]  /*6bf0*/  SHF.R.U32.HI R9, RZ, 0x10, R3 ;  /* 0x00000010ff097819 */ /* 0x000fe20000011603 */
[----:B------:R-:W-:Y:S01]  /*6c00*/  FADD.FTZ R125, R125, -R10 ;  /* 0x8000000a7d7d7221 */ /* 0x000fe20000010000 */
[----:B------:R-:W-:Y:S01]  /*6c10*/  FMUL.FTZ R7, R7, UR6 ;  /* 0x0000000607077c20 */ /* 0x000fe20008410000 */
[----:B------:R-:W-:Y:S01]  /*6c20*/  FMUL.FTZ R10, R6, UR6 ;  /* 0x00000006060a7c20 */ /* 0x000fe20008410000 */
[----:B------:R-:W-:Y:S01]  /*6c30*/  FFMA.FTZ R0, R106, R121, R0 ;  /* 0x000000796a007223 */ /* 0x000fe20000010000 */
[C---:B------:R-:W-:Y:S01]  /*6c40*/  LOP3.LUT P5, RZ, R112.reuse, 0xff00, RZ, 0xc0, !PT ;  /* 0x0000ff0070ff7812 */ /* 0x040fe200078ac0ff */
        /* <DEDUP_REMOVED lines=32> */
.L_x_539:
[----:B------:R-:W-:Y:S05]  /*6e50*/  BRA.U !UP0, `(.L_x_542) ;  /* 0x0000000108c47547 */ /* 0x000fea000b800000 */
[-CC-:B------:R-:W-:Y:S01]  /*6e60*/  FFMA.FTZ R126, R126, R14.reuse, R15.reuse ;  /* 0x0000000e7e7e7223 */ /* 0x180fe2000001000f */
[-CC-:B------:R-:W-:Y:S01]  /*6e70*/  FFMA.FTZ R129, R129, R14.reuse, R15.reuse ;  /* 0x0000000e81817223 */ /* 0x180fe2000001000f */
[----:B------:R-:W-:Y:S01]  /*6e80*/  LOP3.LUT P5, RZ, R112, 0xff, RZ, 0xc0, !PT ;  /* 0x000000ff70ff7812 */ /* 0x000fe200078ac0ff */
[-C--:B------:R-:W-:Y:S01]  /*6e90*/  FFMA.FTZ R130, R130, R14.reuse, R15 ;  /* 0x0000000e82827223 */ /* 0x080fe2000001000f */
[----:B------:R-:W-:Y:S01]  /*6ea0*/  FADD.FTZ R121, R121, -R126 ;  /* 0x8000007e79797221 */ /* 0x000fe20000010000 */
[----:B-1----:R-:W-:Y:S01]  /*6eb0*/  FADD.FTZ R9, R122, -R129 ;  /* 0x800000817a097221 */ /* 0x002fe20000010000 */
[----:B------:R-:W-:Y:S01]  /*6ec0*/  LOP3.LUT P6, RZ, R98, 0xff, RZ, 0xc0, !PT ;  /* 0x000000ff62ff7812 */ /* 0x000fe200078cc0ff */
[----:B------:R-:W-:Y:S01]  /*6ed0*/  FFMA.FTZ R8, R135, R14, R15 ;  /* 0x0000000e87087223 */ /* 0x000fe2000001000f */
[C---:B------:R-:W-:Y:S01]  /*6ee0*/  FMUL.FTZ R0, R106.reuse, R121 ;  /* 0x000000796a007220 */ /* 0x040fe20000410000 */
[----:B------:R-:W-:Y:S01]  /*6ef0*/  FMUL.FTZ R9, R106, R9 ;  /* 0x000000096a097220 */ /* 0x000fe20000410000 */
[----:B------:R-:W-:Y:S01]  /*6f00*/  FADD.FTZ R123, R123, -R130 ;  /* 0x800000827b7b7221 */ /* 0x000fe20000010000 */
[----:B------:R-:W-:Y:S01]  /*6f10*/  LOP3.LUT P2, RZ, R112, 0xff00, RZ, 0xc0, !PT ;  /* 0x0000ff0070ff7812 */ /* 0x000fe2000784c0ff */
[----:B0-2---:R-:W-:Y:S01]  /*6f20*/  FMUL.FTZ R6, R0, UR6 ;  /* 0x0000000600067c20 */ /* 0x005fe20008410000 */
        /* <DEDUP_REMOVED lines=36> */
.L_x_542:
[-CC-:B------:R-:W-:Y:S01]  /*7170*/  FFMA.FTZ R129, R129, R14.reuse, R15.reuse ;  /* 0x0000000e81817223 */ /* 0x180fe2000001000f */
[-CC-:B------:R-:W-:Y:S01]  /*7180*/  FFMA.FTZ R130, R130, R14.reuse, R15.reuse ;  /* 0x0000000e82827223 */ /* 0x180fe2000001000f */
[-CC-:B------:R-:W-:Y:S01]  /*7190*/  FFMA.FTZ R126, R126, R14.reuse, R15.reuse ;  /* 0x0000000e7e7e7223 */ /* 0x180fe2000001000f */
        /* <DEDUP_REMOVED lines=8> */
[----:B------:R-:W-:Y:S01]  /*7220*/  FADD.FTZ R125, R125, -R0 ;  /* 0x800000007d7d7221 */ /* 0x000fe20000010000 */
[----:B------:R-:W-:Y:S01]  /*7230*/  FMUL.FTZ R129, R129, UR6 ;  /* 0x0000000681817c20 */ /* 0x000fe20008410000 */
[----:B------:R-:W-:Y:S01]  /*7240*/  FMUL.FTZ R123, R123, UR6 ;  /* 0x000000067b7b7c20 */ /* 0x000fe20008410000 */
[----:B------:R-:W-:Y:S01]  /*7250*/  LOP3.LUT P6, RZ, R112, 0xff0000, RZ, 0xc0, !PT ;  /* 0x00ff000070ff7812 */ /* 0x000fe200078cc0ff */
[----:B------:R-:W-:Y:S01]  /*7260*/  FMUL.FTZ R121, R121, UR6 ;  /* 0x0000000679797c20 */ /* 0x000fe20008410000 */
[----:B------:R-:W-:Y:S01]  /*7270*/  LOP3.LUT P2, RZ, R98, 0xff00, RZ, 0xc0, !PT ;  /* 0x0000ff0062ff7812 */ /* 0x000fe2000784c0ff */
[----:B------:R-:W-:Y:S01]  /*7280*/  FMUL.FTZ R125, R106, R125 ;  /* 0x0000007d6a7d7220 */ /* 0x000fe20000410000 */
[----:B0-2---:R-:W-:-:S02]  /*7290*/  FSEL R6, R129, RZ, P5 ;  /* 0x000000ff81067208 */ /* 0x005fc40002800000 */
[----:B------:R-:W-:Y:S01]  /*72a0*/  LOP3.LUT P5, RZ, R112, 0xff, RZ, 0xc0, !PT ;  /* 0x000000ff70ff7812 */ /* 0x000fe200078ac0ff */
[----:B------:R-:W-:Y:S01]  /*72b0*/  FMUL.FTZ R125, R125, UR6 ;  /* 0x000000067d7d7c20 */ /* 0x000fe20008410000 */
[----:B------:R-:W-:Y:S02]  /*72c0*/  FSEL R7, R123, RZ, P6 ;  /* 0x000000ff7b077208 */ /* 0x000fe40003000000 */
[----:B------:R-:W-:Y:S02]  /*72d0*/  LOP3.LUT P6, RZ, R98, 0xff, RZ, 0xc0, !PT ;  /* 0x000000ff62ff7812 */ /* 0x000fe400078cc0ff */
[----:B------:R-:W-:Y:S02]  /*72e0*/  FSEL R129, R129, RZ, P2 ;  /* 0x000000ff81817208 */ /* 0x000fe40001000000 */
[----:B------:R-:W-:Y:S02]  /*72f0*/  FSEL R0, R121, RZ, P5 ;  /* 0x000000ff79007208 */ /* 0x000fe40002800000 */
[----:B------:R-:W-:-:S02]  /*7300*/  ISETP.GE.U32.AND P2, PT, R112, 0x1000000, PT ;  /* 0x010000007000780c */ /* 0x000fc40003f46070 */
[----:B------:R-:W-:Y:S02]  /*7310*/  FSEL R121, R121, RZ, P6 ;  /* 0x000000ff79797208 */ /* 0x000fe40003000000 */
[C---:B------:R-:W-:Y:S02]  /*7320*/  LOP3.LUT P5, RZ, R98.reuse, 0xff0000, RZ, 0xc0, !PT ;  /* 0x00ff000062ff7812 */ /* 0x040fe400078ac0ff */
[----:B------:R-:W-:Y:S02]  /*7330*/  ISETP.GE.U32.AND P6, PT, R98, 0x1000000, PT ;  /* 0x010000006200780c */ /* 0x000fe40003fc6070 */
[----:B------:R-:W-:Y:S02]  /*7340*/  F2FP.BF16.F32.PACK_AB R129, R129, R6 ;  /* 0x000000068181723e */ /* 0x000fe400000010ff */
[----:B------:R-:W-:Y:S02]  /*7350*/  F2FP.BF16.F32.PACK_AB R121, R121, R0 ;  /* 0x000000007979723e */ /* 0x000fe400000010ff */
[----:B------:R-:W-:-:S02]  /*7360*/  FSEL R6, R125, RZ, P2 ;  /* 0x000000ff7d067208 */ /* 0x000fc40001000000 */
[----:B------:R-:W-:Y:S02]  /*7370*/  FSEL R0, R123, RZ, P5 ;  /* 0x000000ff7b007208 */ /* 0x000fe40002800000 */
[----:B------:R-:W-:Y:S02]  /*7380*/  FSEL R125, R125, RZ, P6 ;  /* 0x000000ff7d7d7208 */ /* 0x000fe40003000000 */
[----:B------:R-:W-:Y:S02]  /*7390*/  F2FP.BF16.F32.PACK_AB R0, R0, R7 ;  /* 0x000000070000723e */ /* 0x000fe400000010ff */
[----:B------:R-:W-:Y:S02]  /*73a0*/  F2FP.BF16.F32.PACK_AB R125, R125, R6 ;  /* 0x000000067d7d723e */ /* 0x000fe400000010ff */
[C---:B------:R-:W-:Y:S02]  /*73b0*/  PRMT R95, R121.reuse, 0x7632, R95 ;  /* 0x00007632795f7816 */ /* 0x040fe4000000005f */
[----:B------:R-:W-:-:S02]  /*73c0*/  PRMT R13, R121, 0x7610, R13 ;  /* 0x00007610790d7816 */ /* 0x000fc4000000000d */
[C---:B------:R-:W-:Y:S02]  /*73d0*/  PRMT R100, R129.reuse, 0x7632, R100 ;  /* 0x0000763281647816 */ /* 0x040fe40000000064 */
[----:B------:R-:W-:Y:S02]  /*73e0*/  PRMT R6, R129, 0x7610, R6 ;  /* 0x0000761081067816 */ /* 0x000fe40000000006 */
[----:B------:R-:W-:Y:S02]  /*73f0*/  PRMT R104, R0, 0x7632, R104 ;  /* 0x0000763200687816 */ /* 0x000fe40000000068 */
[C---:B------:R-:W-:Y:S02]  /*7400*/  PRMT R97, R125.reuse, 0x7632, R97 ;  /* 0x000076327d617816 */ /* 0x040fe40000000061 */
[----:B-1----:R-:W-:Y:S01]  /*7410*/  PRMT R9, R125, 0x7610, R9 ;  /* 0x000076107d097816 */ /* 0x002fe20000000009 */
[----:B------:R-:W-:Y:S06]  /*7420*/  BRA `(.L_x_541) ;  /* 0x0000000800587947 */ /* 0x000fec0003800000 */
.L_x_538:
[----:B------:R-:W-:Y:S05]  /*7430*/  @!P0 BRA `(.L_x_543) ;  /* 0x0000000400508947 */ /* 0x000fea0003800000 */
[----:B------:R-:W-:Y:S05]  /*7440*/  BRA.U !UP0, `(.L_x_544) ;  /* 0x0000000108b47547 */ /* 0x000fea000b800000 */
[----:B0-2---:R-:W-:Y:S01]  /*7450*/  SHF.R.U64 R6, R2, 0x10, R3 ;  /* 0x0000001002067819 */ /* 0x005fe20000001203 */
[-CC-:B------:R-:W-:Y:S01]  /*7460*/  FFMA.FTZ R129, R129, R14.reuse, R15.reuse ;  /* 0x0000000e81817223 */ /* 0x180fe2000001000f */
[-C--:B------:R-:W-:Y:S01]  /*7470*/  FFMA.FTZ R126, R126, R14.reuse, R15 ;  /* 0x0000000e7e7e7223 */ /* 0x080fe2000001000f */
[----:B------:R-:W-:Y:S01]  /*7480*/  IMAD.MOV.U32 R0, RZ, RZ, R2 ;  /* 0x000000ffff007224 */ /* 0x000fe200078e0002 */
[--C-:B-1----:R-:W-:Y:S01]  /*7490*/  SHF.R.U32.HI R9, RZ, 0x10, R3.reuse ;  /* 0x00000010ff097819 */ /* 0x102fe20000011603 */
[----:B------:R-:W-:Y:S02]  /*74a0*/  IMAD.MOV.U32 R8, RZ, RZ, R3 ;  /* 0x000000ffff087224 */ /* 0x000fe400078e0003 */
[-CC-:B------:R-:W-:Y:S01]  /*74b0*/  FFMA.FTZ R10, R135, R14.reuse, R15.reuse ;  /* 0x0000000e870a7223 */ /* 0x180fe2000001000f */
[----:B------:R-:W-:Y:S01]  /*74c0*/  FFMA.FTZ R130, R130, R14, R15 ;  /* 0x0000000e82827223 */ /* 0x000fe2000001000f */
[----:B------:R-:W-:Y:S01]  /*74d0*/  FADD.FTZ R129, R122, -R129 ;  /* 0x800000817a817221 */ /* 0x000fe20000010000 */
[----:B------:R-:W-:-:S02]  /*74e0*/  IMAD.U32 R6, R6, 0x10000, RZ ;  /* 0x0001000006067824 */ /* 0x000fc400078e00ff */
[----:B------:R-:W-:Y:S01]  /*74f0*/  FADD.FTZ R121, R121, -R126 ;  /* 0x8000007e79797221 */ /* 0x000fe20000010000 */
[----:B------:R-:W-:Y:S02]  /*7500*/  IMAD.U32 R7, R0, 0x10000, RZ ;  /* 0x0001000000077824 */ /* 0x000fe400078e00ff */
[----:B------:R-:W-:Y:S01]  /*7510*/  FADD.FTZ R125, R125, -R10 ;  /* 0x8000000a7d7d7221 */ /* 0x000fe20000010000 */
[----:B------:R-:W-:Y:S02]  /*7520*/  IMAD.U32 R0, R8, 0x10000, RZ ;  /* 0x0001000008007824 */ /* 0x000fe400078e00ff */
        /* <DEDUP_REMOVED lines=14> */
[C---:B------:R-:W-:Y:S02]  /*7610*/  LOP3.LUT P2, RZ, R112.reuse, 0xff0000, RZ, 0xc0, !PT ;  /* 0x00ff000070ff7812 */ /* 0x040fe4000784c0ff */
[----:B------:R-:W-:Y:S02]  /*7620*/  ISETP.GE.U32.AND P5, PT, R112, 0x1000000, PT ;  /* 0x010000007000780c */ /* 0x000fe40003fa6070 */
[----:B------:R-:W-:Y:S02]  /*7630*/  FSEL R10, R10, RZ, P2 ;  /* 0x000000ff0a0a7208 */ /* 0x000fe40001000000 */
[----:B------:R-:W-:-:S02]  /*7640*/  FSEL R8, R8, RZ, P5 ;  /* 0x000000ff08087208 */ /* 0x000fc40002800000 */
[----:B------:R-:W-:Y:S02]  /*7650*/  F2FP.BF16.F32.PACK_AB R0, R0, R7 ;  /* 0x000000070000723e */ /* 0x000fe400000010ff */
        /* <DEDUP_REMOVED lines=12> */
.L_x_544:
[-C--:B------:R-:W-:Y:S01]  /*7720*/  FFMA.FTZ R126, R126, R14.reuse, R15 ;  /* 0x0000000e7e7e7223 */ /* 0x080fe2000001000f */
[----:B------:R-:W-:Y:S01]  /*7730*/  IMAD.MOV.U32 R0, RZ, RZ, R2 ;  /* 0x000000ffff007224 */ /* 0x000fe200078e0002 */
[--C-:B0-2---:R-:W-:Y:S01]  /*7740*/  SHF.R.U64 R6, R2, 0x10, R3.reuse ;  /* 0x0000001002067819 */ /* 0x105fe20000001203 */
[--C-:B-1----:R-:W-:Y:S02]  /*7750*/  IMAD.MOV.U32 R8, RZ, RZ, R3.reuse ;  /* 0x000000ffff087224 */ /* 0x102fe400078e0003 */
[----:B------:R-:W-:Y:S01]  /*7760*/  FADD.FTZ R121, R121, -R126 ;  /* 0x8000007e79797221 */ /* 0x000fe20000010000 */
[----:B------:R-:W-:Y:S01]  /*7770*/  SHF.R.U32.HI R9, RZ, 0x10, R3 ;  /* 0x00000010ff097819 */ /* 0x000fe20000011603 */
[----:B------:R-:W-:Y:S02]  /*7780*/  IMAD.U32 R7, R0, 0x10000, RZ ;  /* 0x0001000000077824 */ /* 0x000fe400078e00ff */
[-CC-:B------:R-:W-:Y:S01]  /*7790*/  FFMA.FTZ R129, R129, R14.reuse, R15.reuse ;  /* 0x0000000e81817223 */ /* 0x180fe2000001000f */
[-CC-:B------:R-:W-:Y:S01]  /*77a0*/  FFMA.FTZ R130, R130, R14.reuse, R15.reuse ;  /* 0x0000000e82827223 */ /* 0x180fe2000001000f */
[----:B------:R-:W-:Y:S01]  /*77b0*/  FFMA.FTZ R10, R135, R14, R15 ;  /* 0x0000000e870a7223 */ /* 0x000fe2000001000f */
[----:B------:R-:W-:-:S02]  /*77c0*/  IMAD.U32 R0, R8, 0x10000, RZ ;  /* 0x0001000008007824 */ /* 0x000fc400078e00ff */
[----:B------:R-:W-:Y:S01]  /*77d0*/  FFMA.FTZ R7, R106, R121, R7 ;  /* 0x000000796a077223 */ /* 0x000fe20000010007 */
[----:B------:R-:W-:Y:S01]  /*77e0*/  FADD.FTZ R129, R122, -R129 ;  /* 0x800000817a817221 */ /* 0x000fe20000010000 */
        /* <DEDUP_REMOVED lines=25> */
.L_x_543:
        /* <DEDUP_REMOVED lines=32> */
[C---:B------:R-:W-:Y:S02]  /*7b80*/  PRMT R9, R8.reuse, 0x7632, R9 ;  /* 0x0000763208097816 */ /* 0x040fe40000000009 */
[----:B------:R-:W-:Y:S01]  /*7b90*/  PRMT R103, R8, 0x7610, R103 ;  /* 0x0000761008677816 */ /* 0x000fe20000000067 */
[----:B------:R-:W-:Y:S06]  /*7ba0*/  BRA `(.L_x_541) ;  /* 0x0000000000787947 */ /* 0x000fec0003800000 */
.L_x_545:
        /* <DEDUP_REMOVED lines=30> */
.L_x_541:
        /* <DEDUP_REMOVED lines=15> */
.L_x_546:
        /* <DEDUP_REMOVED lines=10> */
.L_x_547:
[----:B------:R-:W-:Y:S05]  /*7f20*/  @!P1 BRA `(.L_x_548) ;  /* 0x0000000c003c9947 */ /* 0x000fea0003800000 */
[----:B------:R-:W-:Y:S05]  /*7f30*/  @!P0 BRA `(.L_x_549) ;  /* 0x0000000400c08947 */ /* 0x000fea0003800000 */
[----:B------:R-:W-:Y:S05]  /*7f40*/  BRA.U !UP0, `(.L_x_550) ;  /* 0x0000000108e87547 */ /* 0x000fea000b800000 */
[----:B------:R-:W-:Y:S02]  /*7f50*/  IMAD.MOV.U32 R0, RZ, RZ, R26 ;  /* 0x000000ffff007224 */ /* 0x000fe400078e001a */
[-C--:B------:R-:W-:Y:S01]  /*7f60*/  FFMA.FTZ R118, R118, R14.reuse, R15 ;  /* 0x0000000e76767223 */ /* 0x080fe2000001000f */
[----:B-1----:R-:W-:Y:S01]  /*7f70*/  SHF.R.U64 R9, R26, 0x10, R27 ;  /* 0x000000101a097819 */ /* 0x002fe2000000121b */
[-C--:B------:R-:W-:Y:S01]  /*7f80*/  FFMA.FTZ R117, R117, R14.reuse, R15 ;  /* 0x0000000e75757223 */ /* 0x080fe2000001000f */
[----:B0-2---:R-:W-:Y:S02]  /*7f90*/  IMAD.U32 R7, R0, 0x10000, RZ ;  /* 0x0001000000077824 */ /* 0x005fe400078e00ff */
[----:B------:R-:W-:Y:S01]  /*7fa0*/  FADD.FTZ R113, R113, -R118 ;  /* 0x8000007671717221 */ /* 0x000fe20000010000 */
[----:B------:R-:W-:Y:S01]  /*7fb0*/  LOP3.LUT P5, RZ, R108, 0xff, RZ, 0xc0, !PT ;  /* 0x000000ff6cff7812 */ /* 0x000fe200078ac0ff */
[----:B------:R-:W-:Y:S02]  /*7fc0*/  IMAD.U32 R9, R9, 0x10000, RZ ;  /* 0x0001000009097824 */ /* 0x000fe400078e00ff */
[----:B------:R-:W-:Y:S01]  /*7fd0*/  FADD.FTZ R117, R114, -R117 ;  /* 0x8000007572757221 */ /* 0x000fe20000010000 */
[----:B------:R-:W-:Y:S01]  /*7fe0*/  FFMA.FTZ R7, R106, R113, R7 ;  /* 0x000000716a077223 */ /* 0x000fe20000010007 */
[----:B------:R-:W-:Y:S01]  /*7ff0*/  FFMA.FTZ R120, R120, R14, R15 ;  /* 0x0000000e78787223 */ /* 0x000fe2000001000f */
[----:B------:R-:W-:Y:S01]  /*8000*/  IMAD.MOV.U32 R8, RZ, RZ, R27 ;  /* 0x000000ffff087224 */ /* 0x000fe200078e001b */
[----:B------:R-:W-:Y:S01]  /*8010*/  LOP3.LUT P6, RZ, R99, 0xff, RZ, 0xc0, !PT ;  /* 0x000000ff63ff7812 */ /* 0x000fe200078cc0ff */
[----:B------:R-:W-:Y:S01]  /*8020*/  FMUL.FTZ R0, R7, UR6 ;  /* 0x0000000607007c20 */ /* 0x000fe20008410000 */
[----:B------:R-:W-:Y:S01]  /*8030*/  FFMA.FTZ R9, R106, R117, R9 ;  /* 0x000000756a097223 */ /* 0x000fe20000010009 */
[----:B------:R-:W-:Y:S01]  /*8040*/  SHF.R.U32.HI R11, RZ, 0x10, R27 ;  /* 0x00000010ff0b7819 */ /* 0x000fe2000001161b */
[----:B------:R-:W-:-:S02]  /*8050*/  IMAD.U32 R8, R8, 0x10000, RZ ;  /* 0x0001000008087824 */ /* 0x000fc400078e00ff */
[----:B------:R-:W-:Y:S01]  /*8060*/  FADD.FTZ R115, R115, -R120 ;  /* 0x8000007873737221 */ /* 0x000fe20000010000 */
[C---:B------:R-:W-:Y:S01]  /*8070*/  FSEL R6, R0.reuse, RZ, P5 ;  /* 0x000000ff00067208 */ /* 0x040fe20002800000 */
[----:B------:R-:W-:Y:S01]  /*8080*/  FFMA.FTZ R15, R119, R14, R15 ;  /* 0x0000000e770f7223 */ /* 0x000fe2000001000f */
[----:B------:R-:W-:Y:S01]  /*8090*/  FSEL R0, R0, RZ, P6 ;  /* 0x000000ff00007208 */ /* 0x000fe20003000000 */
[----:B------:R-:W-:Y:S01]  /*80a0*/  FFMA.FTZ R8, R106, R115, R8 ;  /* 0x000000736a087223 */ /* 0x000fe20000010008 */
[----:B------:R-:W-:Y:S01]  /*80b0*/  F2FP.BF16.F32.PACK_AB R7, R6, R7 ;  /* 0x000000070607723e */ /* 0x000fe200000010ff */
[----:B------:R-:W-:Y:S01]  /*80c0*/  FMUL.FTZ R6, R9, UR6 ;  /* 0x0000000609067c20 */ /* 0x000fe20008410000 */
[----:B------:R-:W-:Y:S01]  /*80d0*/  LOP3.LUT P2, RZ, R108, 0xff00, RZ, 0xc0, !PT ;  /* 0x0000ff006cff7812 */ /* 0x000fe2000784c0ff */
[----:B------:R-:W-:Y:S01]  /*80e0*/  FADD.FTZ R15, R116, -R15 ;  /* 0x8000000f740f7221 */ /* 0x000fe20000010000 */
[----:B------:R-:W-:Y:S01]  /*80f0*/  IMAD.U32 R11, R11, 0x10000, RZ ;  /* 0x000100000b0b7824 */ /* 0x000fe200078e00ff */
[----:B------:R-:W-:Y:S01]  /*8100*/  F2FP.BF16.F32.PACK_AB R95, R9, R0 ;  /* 0x00000000095f723e */ /* 0x000fe200000010ff */
[----:B------:R-:W-:Y:S01]  /*8110*/  FMUL.FTZ R9, R8, UR6 ;  /* 0x0000000608097c20 */ /* 0x000fe20008410000 */
[----:B------:R-:W-:Y:S01]  /*8120*/  FSEL R0, R6, RZ, P2 ;  /* 0x000000ff06007208 */ /* 0x000fe20001000000 */
[----:B------:R-:W-:Y:S01]  /*8130*/  FFMA.FTZ R10, R106, R15, R11 ;  /* 0x0000000f6a0a7223 */ /* 0x000fe2000001000b */
[----:B------:R-:W-:-:S02]  /*8140*/  LOP3.LUT P2, RZ, R99, 0xff00, RZ, 0xc0, !PT ;  /* 0x0000ff0063ff7812 */ /* 0x000fc4000784c0ff */
[----:B------:R-:W-:Y:S02]  /*8150*/  LOP3.LUT P5, RZ, R108, 0xff0000, RZ, 0xc0, !PT ;  /* 0x00ff00006cff7812 */ /* 0x000fe400078ac0ff */
[C---:B------:R-:W-:Y:S02]  /*8160*/  PRMT R13, R7.reuse, 0x7632, R13 ;  /* 0x00007632070d7816 */ /* 0x040fe4000000000d */
[----:B------:R-:W-:Y:S02]  /*8170*/  PRMT R101, R7, 0x7610, R101 ;  /* 0x0000761007657816 */ /* 0x000fe40000000065 */
[----:B------:R-:W-:Y:S01]  /*8180*/  FSEL R7, R6, RZ, P2 ;  /* 0x000000ff06077208 */ /* 0x000fe20001000000 */
[----:B------:R-:W-:Y:S01]  /*8190*/  FMUL.FTZ R6, R10, UR6 ;  /* 0x000000060a067c20 */ /* 0x000fe20008410000 */
[----:B------:R-:W-:Y:S02]  /*81a0*/  LOP3.LUT P2, RZ, R99, 0xff0000, RZ, 0xc0, !PT ;  /* 0x00ff000063ff7812 */ /* 0x000fe4000784c0ff */
[----:B------:R-:W-:-:S02]  /*81b0*/  FSEL R11, R9, RZ, P5 ;  /* 0x000000ff090b7208 */ /* 0x000fc40002800000 */
[----:B------:R-:W-:Y:S02]  /*81c0*/  ISETP.GE.U32.AND P6, PT, R108, 0x1000000, PT ;  /* 0x010000006c00780c */ /* 0x000fe40003fc6070 */
        /* <DEDUP_REMOVED lines=18> */
.L_x_550:
[----:B0-2---:R-:W-:Y:S01]  /*82f0*/  SHF.R.U64 R6, R26, 0x10, R27 ;  /* 0x000000101a067819 */ /* 0x005fe2000000121b */
[-CC-:B------:R-:W-:Y:S01]  /*8300*/  FFMA.FTZ R117, R117, R14.reuse, R15.reuse ;  /* 0x0000000e75757223 */ /* 0x180fe2000001000f */
[-C--:B------:R-:W-:Y:S01]  /*8310*/  FFMA.FTZ R120, R120, R14.reuse, R15 ;  /* 0x0000000e78787223 */ /* 0x080fe2000001000f */
[----:B-1----:R-:W-:Y:S02]  /*8320*/  IMAD.MOV.U32 R8, RZ, RZ, R27 ;  /* 0x000000ffff087224 */ /* 0x002fe400078e001b */
[----:B------:R-:W-:Y:S01]  /*8330*/  FFMA.FTZ R119, R119, R14, R15 ;  /* 0x0000000e77777223 */ /* 0x000fe2000001000f */
[----:B------:R-:W-:Y:S02]  /*8340*/  IMAD.U32 R7, R6, 0x10000, RZ ;  /* 0x0001000006077824 */ /* 0x000fe400078e00ff */
[----:B------:R-:W-:Y:S01]  /*8350*/  FADD.FTZ R117, R114, -R117 ;  /* 0x8000007572757221 */ /* 0x000fe20000010000 */
        /* <DEDUP_REMOVED lines=9> */
[----:B------:R-:W-:Y:S01]  /*83f0*/  FMUL.FTZ R7, R7, UR6 ;  /* 0x0000000607077c20 */ /* 0x000fe20008410000 */
[----:B------:R-:W-:Y:S01]  /*8400*/  FMUL.FTZ R10, R6, UR6 ;  /* 0x00000006060a7c20 */ /* 0x000fe20008410000 */
[----:B------:R-:W-:Y:S01]  /*8410*/  FFMA.FTZ R0, R106, R113, R0 ;  /* 0x000000716a007223 */ /* 0x000fe20000010000 */
[----:B------:R-:W-:Y:S01]  /*8420*/  LOP3.LUT P5, RZ, R108, 0xff00, RZ, 0xc0, !PT ;  /* 0x0000ff006cff7812 */ /* 0x000fe200078ac0ff */
        /* <DEDUP_REMOVED lines=12> */
[C---:B------:R-:W-:Y:S02]  /*84f0*/  FSEL R6, R0.reuse, RZ, P5 ;  /* 0x000000ff00067208 */ /* 0x040fe40002800000 */
[----:B------:R-:W-:Y:S02]  /*8500*/  FSEL R7, R0, RZ, P6 ;  /* 0x000000ff00077208 */ /* 0x000fe40003000000 */
[----:B------:R-:W-:-:S02]  /*8510*/  ISETP.GE.U32.AND P2, PT, R108, 0x1000000, PT ;  /* 0x010000006c00780c */ /* 0x000fc40003f46070 */
[C---:B------:R-:W-:Y:S02]  /*8520*/  LOP3.LUT P5, RZ, R99.reuse, 0xff0000, RZ, 0xc0, !PT ;  /* 0x00ff000063ff7812 */ /* 0x040fe400078ac0ff */
        /* <DEDUP_REMOVED lines=17> */
.L_x_549:
        /* <DEDUP_REMOVED lines=50> */
.L_x_552:
        /* <DEDUP_REMOVED lines=10> */
[----:B------:R-:W-:Y:S01]  /*8a00*/  FADD.FTZ R119, R116, -R119 ;  /* 0x8000007774777221 */ /* 0x000fe20000010000 */
[----:B------:R-:W-:Y:S01]  /*8a10*/  FMUL.FTZ R113, R106, R113 ;  /* 0x000000716a717220 */ /* 0x000fe20000410000 */
[----:B------:R-:W-:Y:S01]  /*8a20*/  FMUL.FTZ R117, R117, UR6 ;  /* 0x0000000675757c20 */ /* 0x000fe20008410000 */
[----:B------:R-:W-:Y:S01]  /*8a30*/  FMUL.FTZ R115, R115, UR6 ;  /* 0x0000000673737c20 */ /* 0x000fe20008410000 */
[----:B------:R-:W-:Y:S01]  /*8a40*/  LOP3.LUT P6, RZ, R108, 0xff0000, RZ, 0xc0, !PT ;  /* 0x00ff00006cff7812 */ /* 0x000fe200078cc0ff */
[----:B------:R-:W-:Y:S01]  /*8a50*/  FMUL.FTZ R113, R113, UR6 ;  /* 0x0000000671717c20 */ /* 0x000fe20008410000 */
[----:B------:R-:W-:Y:S01]  /*8a60*/  LOP3.LUT P2, RZ, R99, 0xff00, RZ, 0xc0, !PT ;  /* 0x0000ff0063ff7812 */ /* 0x000fe2000784c0ff */
[----:B------:R-:W-:Y:S01]  /*8a70*/  FMUL.FTZ R119, R106, R119 ;  /* 0x000000776a777220 */ /* 0x000fe20000410000 */
[----:B0-2---:R-:W-:-:S02]  /*8a80*/  FSEL R6, R117, RZ, P5 ;  /* 0x000000ff75067208 */ /* 0x005fc40002800000 */
[C---:B------:R-:W-:Y:S01]  /*8a90*/  LOP3.LUT P5, RZ, R108.reuse, 0xff, RZ, 0xc0, !PT ;  /* 0x000000ff6cff7812 */ /* 0x040fe200078ac0ff */
        /* <DEDUP_REMOVED lines=24> */
.L_x_548:
[----:B------:R-:W-:Y:S05]  /*8c20*/  @!P0 BRA `(.L_x_553) ;  /* 0x0000000400488947 */ /* 0x000fea0003800000 */
[----:B------:R-:W-:Y:S05]  /*8c30*/  BRA.U !UP0, `(.L_x_554) ;  /* 0x0000000108ac7547 */ /* 0x000fea000b800000 */
[-C--:B------:R-:W-:Y:S01]  /*8c40*/  FFMA.FTZ R118, R118, R14.reuse, R15 ;  /* 0x0000000e76767223 */ /* 0x080fe2000001000f */
[----:B------:R-:W-:Y:S01]  /*8c50*/  IMAD.MOV.U32 R0, RZ, RZ, R26 ;  /* 0x000000ffff007224 */ /* 0x000fe200078e001a */
[----:B0-2---:R-:W-:Y:S01]  /*8c60*/  SHF.R.U64 R6, R26, 0x10, R27 ;  /* 0x000000101a067819 */ /* 0x005fe2000000121b */
[-C--:B------:R-:W-:Y:S01]  /*8c70*/  FFMA.FTZ R117, R117, R14.reuse, R15 ;  /* 0x0000000e75757223 */ /* 0x080fe2000001000f */
[----:B------:R-:W-:Y:S01]  /*8c80*/  FADD.FTZ R113, R113, -R118 ;  /* 0x8000007671717221 */ /* 0x000fe20000010000 */
[----:B-1----:R-:W-:Y:S01]  /*8c90*/  SHF.R.U32.HI R8, RZ, 0x10, R27 ;  /* 0x00000010ff087819 */ /* 0x002fe2000001161b */
[----:B------:R-:W-:Y:S02]  /*8ca0*/  IMAD.U32 R0, R0, 0x10000, RZ ;  /* 0x0001000000007824 */ /* 0x000fe400078e00ff */
[-CC-:B------:R-:W-:Y:S01]  /*8cb0*/  FFMA.FTZ R119, R119, R14.reuse, R15.reuse ;  /* 0x0000000e77777223 */ /* 0x180fe2000001000f */
[----:B------:R-:W-:Y:S01]  /*8cc0*/  FFMA.FTZ R14, R120, R14, R15 ;  /* 0x0000000e780e7223 */ /* 0x000fe2000001000f */
[----:B------:R-:W-:-:S02]  /*8cd0*/  IMAD.MOV.U32 R7, RZ, RZ, R27 ;  /* 0x000000ffff077224 */ /* 0x000fc400078e001b */
[----:B------:R-:W-:Y:S01]  /*8ce0*/  FADD.FTZ R117, R114, -R117 ;  /* 0x8000007572757221 */ /* 0x000fe20000010000 */
[----:B------:R-:W-:Y:S02]  /*8cf0*/  IMAD.U32 R6, R6, 0x10000, RZ ;  /* 0x0001000006067824 */ /* 0x000fe400078e00ff */
[----:B------:R-:W-:Y:S01]  /*8d00*/  FFMA.FTZ R0, R106, R113, R0 ;  /* 0x000000716a007223 */ /* 0x000fe20000010000 */
[----:B------:R-:W-:Y:S02]  /*8d10*/  IMAD.U32 R9, R8, 0x10000, RZ ;  /* 0x0001000008097824 */ /* 0x000fe400078e00ff */
[----:B------:R-:W-:Y:S01]  /*8d20*/  FADD.FTZ R119, R116, -R119 ;  /* 0x8000007774777221 */ /* 0x000fe20000010000 */
[----:B------:R-:W-:Y:S02]  /*8d30*/  IMAD.U32 R8, R7, 0x10000, RZ ;  /* 0x0001000007087824 */ /* 0x000fe400078e00ff */
[----:B------:R-:W-:Y:S01]  /*8d40*/  FADD.FTZ R115, R115, -R14 ;  /* 0x8000000e73737221 */ /* 0x000fe20000010000 */
[----:B------:R-:W-:Y:S01]  /*8d50*/  FFMA.FTZ R117, R106, R117, R6 ;  /* 0x000000756a757223 */ /* 0x000fe20000010006 */
[----:B------:R-:W-:Y:S01]  /*8d60*/  FMUL.FTZ R6, R0, UR6 ;  /* 0x0000000600067c20 */ /* 0x000fe20008410000 */
[----:B------:R-:W-:Y:S01]  /*8d70*/  LOP3.LUT P5, RZ, R108, 0xff, RZ, 0xc0, !PT ;  /* 0x000000ff6cff7812 */ /* 0x000fe200078ac0ff */
[C---:B------:R-:W-:Y:S01]  /*8d80*/  FFMA.FTZ R119, R106.reuse, R119, R9 ;  /* 0x000000776a777223 */ /* 0x040fe20000010009 */
[----:B------:R-:W-:Y:S01]  /*8d90*/  FFMA.FTZ R115, R106, R115, R8 ;  /* 0x000000736a737223 */ /* 0x000fe20000010008 */
[----:B------:R-:W-:Y:S01]  /*8da0*/  FMUL.FTZ R8, R117, UR6 ;  /* 0x0000000675087c20 */ /* 0x000fe20008410000 */
[----:B------:R-:W-:Y:S01]  /*8db0*/  FSEL R7, R6, RZ, P5 ;  /* 0x000000ff06077208 */ /* 0x000fe20002800000 */
[----:B------:R-:W-:Y:S01]  /*8dc0*/  FMUL.FTZ R6, R119, UR6 ;  /* 0x0000000677067c20 */ /* 0x000fe20008410000 */
[----:B------:R-:W-:Y:S01]  /*8dd0*/  FMUL.FTZ R9, R115, UR6 ;  /* 0x0000000673097c20 */ /* 0x000fe20008410000 */
[----:B------:R-:W-:-:S02]  /*8de0*/  LOP3.LUT P6, RZ, R108, 0xff00, RZ, 0xc0, !PT ;  /* 0x0000ff006cff7812 */ /* 0x000fc400078cc0ff */
        /* <DEDUP_REMOVED lines=14> */
[----:B------:R-:W-:Y:S01]  /*8ed0*/  PRMT R9, R103, 0x7632, R9 ;  /* 0x0000763267097816 */ /* 0x000fe20000000009 */
[----:B------:R-:W-:Y:S06]  /*8ee0*/  BRA `(.L_x_551) ;  /* 0x00000004009c7947 */ /* 0x000fec0003800000 */
.L_x_554:
[-CC-:B------:R-:W-:Y:S01]  /*8ef0*/  FFMA.FTZ R118, R118, R14.reuse, R15.reuse ;  /* 0x0000000e76767223 */ /* 0x180fe2000001000f */
[----:B------:R-:W-:Y:S02]  /*8f00*/  IMAD.MOV.U32 R0, RZ, RZ, R26 ;  /* 0x000000ffff007224 */ /* 0x000fe400078e001a */
[-CC-:B------:R-:W-:Y:S01]  /*8f10*/  FFMA.FTZ R117, R117, R14.reuse, R15.reuse ;  /* 0x0000000e75757223 */ /* 0x180fe2000001000f */
[-C--:B------:R-:W-:Y:S01]  /*8f20*/  FFMA.FTZ R119, R119, R14.reuse, R15 ;  /* 0x0000000e77777223 */ /* 0x080fe2000001000f */
[----:B------:R-:W-:Y:S01]  /*8f30*/  FADD.FTZ R113, R113, -R118 ;  /* 0x8000007671717221 */ /* 0x000fe20000010000 */
[--C-:B0-2---:R-:W-:Y:S01]  /*8f40*/  SHF.R.U64 R6, R26, 0x10, R27.reuse ;  /* 0x000000101a067819 */ /* 0x105fe2000000121b */
[----:B------:R-:W-:Y:S01]  /*8f50*/  IMAD.U32 R7, R0, 0x10000, RZ ;  /* 0x0001000000077824 */ /* 0x000fe200078e00ff */
[----:B-1----:R-:W-:Y:S01]  /*8f60*/  SHF.R.U32.HI R9, RZ, 0x10, R27 ;  /* 0x00000010ff097819 */ /* 0x002fe2000001161b */
[----:B------:R-:W-:Y:S01]  /*8f70*/  FFMA.FTZ R14, R120, R14, R15 ;  /* 0x0000000e780e7223 */ /* 0x000fe2000001000f */
[----:B------:R-:W-:-:S02]  /*8f80*/  IMAD.MOV.U32 R8, RZ, RZ, R27 ;  /* 0x000000ffff087224 */ /* 0x000fc400078e001b */
[----:B------:R-:W-:Y:S01]  /*8f90*/  FFMA.FTZ R7, R106, R113, R7 ;  /* 0x000000716a077223 */ /* 0x000fe20000010007 */
[----:B------:R-:W-:Y:S01]  /*8fa0*/  FADD.FTZ R117, R114, -R117 ;  /* 0x8000007572757221 */ /* 0x000fe20000010000 */
[----:B------:R-:W-:Y:S01]  /*8fb0*/  FADD.FTZ R119, R116, -R119 ;  /* 0x8000007774777221 */ /* 0x000fe20000010000 */
[----:B------:R-:W-:Y:S02]  /*8fc0*/  IMAD.U32 R6, R6, 0x10000, RZ ;  /* 0x0001000006067824 */ /* 0x000fe400078e00ff */
[----:B------:R-:W-:Y:S01]  /*8fd0*/  FADD.FTZ R115, R115, -R14 ;  /* 0x8000000e73737221 */ /* 0x000fe20000010000 */
[----:B------:R-:W-:Y:S02]  /*8fe0*/  IMAD.U32 R10, R9, 0x10000, RZ ;  /* 0x00010000090a7824 */ /* 0x000fe400078e00ff */
[----:B------:R-:W-:Y:S01]  /*8ff0*/  FMUL.FTZ R7, R7, UR6 ;  /* 0x0000000607077c20 */ /* 0x000fe20008410000 */
[----:B------:R-:W-:Y:S02]  /*9000*/  IMAD.U32 R0, R8, 0x10000, RZ ;  /* 0x0001000008007824 */ /* 0x000fe400078e00ff */
[C---:B------:R-:W-:Y:S01]  /*9010*/  FFMA.FTZ R6, R106.reuse, R117, R6 ;  /* 0x000000756a067223 */ /* 0x040fe20000010006 */
[----:B------:R-:W-:Y:S01]  /*9020*/  FFMA.FTZ R10, R106, R119, R10 ;  /* 0x000000776a0a7223 */ /* 0x000fe2000001000a */
[----:B------:R-:W-:Y:S01]  /*9030*/  LOP3.LUT P6, RZ, R108, 0xff, RZ, 0xc0, !PT ;  /* 0x000000ff6cff7812 */ /* 0x000fe200078cc0ff */
[----:B------:R-:W-:Y:S01]  /*9040*/  FFMA.FTZ R0, R106, R115, R0 ;  /* 0x000000736a007223 */ /* 0x000fe20000010000 */
[----:B------:R-:W-:Y:S01]  /*9050*/  FMUL.FTZ R6, R6, UR6 ;  /* 0x0000000606067c20 */ /* 0x000fe20008410000 */
[----:B------:R-:W-:Y:S01]  /*9060*/  FMUL.FTZ R10, R10, UR6 ;  /* 0x000000060a0a7c20 */ /* 0x000fe20008410000 */
[----:B------:R-:W-:Y:S01]  /*9070*/  FSEL R7, R7, RZ, P6 ;  /* 0x000000ff07077208 */ /* 0x000fe20003000000 */
[----:B------:R-:W-:Y:S01]  /*9080*/  FMUL.FTZ R0, R0, UR6 ;  /* 0x0000000600007c20 */ /* 0x000fe20008410000 */
[----:B------:R-:W-:-:S02]  /*9090*/  LOP3.LUT P5, RZ, R108, 0xff00, RZ, 0xc0, !PT ;  /* 0x0000ff006cff7812 */ /* 0x000fc400078ac0ff */
[C---:B------:R-:W-:Y:S02]  /*90a0*/  ISETP.GE.U32.AND P2, PT, R108.reuse, 0x1000000, PT ;  /* 0x010000006c00780c */ /* 0x040fe40003f46070 */
[----:B------:R-:W-:Y:S02]  /*90b0*/  LOP3.LUT P6, RZ, R108, 0xff0000, RZ, 0xc0, !PT ;  /* 0x00ff00006cff7812 */ /* 0x000fe400078cc0ff */
        /* <DEDUP_REMOVED lines=9> */
.L_x_553:
        /* <DEDUP_REMOVED lines=17> */
[----:B-1----:R-:W-:Y:S01]  /*9260*/  FMUL.FTZ R8, R15, UR6 ;  /* 0x000000060f087c20 */ /* 0x002fe20008410000 */
        /* <DEDUP_REMOVED lines=15> */
[----:B------:R-:W-:Y:S01]  /*9360*/  PRMT R103, R8, 0x7610, R103 ;  /* 0x0000761008677816 */ /* 0x000fe20000000067 */
[----:B------:R-:W-:Y:S06]  /*9370*/  BRA `(.L_x_551) ;  /* 0x0000000000787947 */ /* 0x000fec0003800000 */
.L_x_555:
        /* <DEDUP_REMOVED lines=13> */
[C---:B------:R-:W-:Y:S01]  /*9450*/  LOP3.LUT P6, RZ, R108.reuse, 0xff, RZ, 0xc0, !PT ;  /* 0x000000ff6cff7812 */ /* 0x040fe200078cc0ff */
        /* <DEDUP_REMOVED lines=16> */
.L_x_551:
        /* <DEDUP_REMOVED lines=15> */
.L_x_556:
        /* <DEDUP_REMOVED lines=10> */
.L_x_557:
[----:B------:R-:W-:Y:S01]  /*96f0*/  UPLOP3.LUT UP1, UPT, UPT, UPT, UP1, 0x40, 0x4 ;  /* 0x000000000004789c */ /* 0x000fe20003f2e810 */
[----:B------:R-:W-:Y:S10]  /*9700*/  @!P4 BRA `(.L_x_558) ;  /* 0xffffff6c00c8c947 */ /* 0x000ff4000383ffff */
[----:B------:R-:W-:Y:S01]  /*9710*/  MOV R24, R30 ;  /* 0x0000001e00187202 */ /* 0x000fe20000000f00 */
        /* <DEDUP_REMOVED lines=24> */
[----:B0-----:R-:W-:Y:S02]  /*98a0*/  IMAD.MOV.U32 R12, RZ, RZ, R49 ;  /* 0x000000ffff0c7224 */ /* 0x001fe400078e0031 */
[----:B------:R-:W-:Y:S02]  /*98b0*/  IMAD.MOV.U32 R33, RZ, RZ, R68 ;  /* 0x000000ffff217224 */ /* 0x000fe400078e0044 */
[----:B------:R-:W-:Y:S02]  /*98c0*/  IMAD.MOV.U32 R13, RZ, RZ, R48 ;  /* 0x000000ffff0d7224 */ /* 0x000fe400078e0030 */
[----:B------:R-:W-:Y:S02]  /*98d0*/  IMAD.MOV.U32 R34, RZ, RZ, R67 ;  /* 0x000000ffff227224 */ /* 0x000fe400078e0043 */
[----:B------:R-:W-:Y:S02]  /*98e0*/  IMAD.MOV.U32 R14, RZ, RZ, R47 ;  /* 0x000000ffff0e7224 */ /* 0x000fe400078e002f */
[----:B------:R-:W-:-:S02]  /*98f0*/  IMAD.MOV.U32 R35, RZ, RZ, R66 ;  /* 0x000000ffff237224 */ /* 0x000fc400078e0042 */
[----:B------:R-:W-:Y:S02]  /*9900*/  IMAD.MOV.U32 R15, RZ, RZ, R46 ;  /* 0x000000ffff0f7224 */ /* 0x000fe400078e002e */
[----:B------:R-:W-:Y:S02]  /*9910*/  IMAD.MOV.U32 R28, RZ, RZ, R65 ;  /* 0x000000ffff1c7224 */ /* 0x000fe400078e0041 */
[----:B-12---:R-:W-:Y:S02]  /*9920*/  IMAD.MOV.U32 R8, RZ, RZ, R45 ;  /* 0x000000ffff087224 */ /* 0x006fe400078e002d */
[----:B------:R-:W-:Y:S02]  /*9930*/  IMAD.MOV.U32 R29, RZ, RZ, R64 ;  /* 0x000000ffff1d7224 */ /* 0x000fe400078e0040 */
[----:B------:R-:W-:Y:S02]  /*9940*/  IMAD.MOV.U32 R9, RZ, RZ, R44 ;  /* 0x000000ffff097224 */ /* 0x000fe400078e002c */
[----:B------:R-:W-:-:S02]  /*9950*/  IMAD.MOV.U32 R30, RZ, RZ, R63 ;  /* 0x000000ffff1e7224 */ /* 0x000fc400078e003f */
[----:B------:R-:W-:Y:S02]  /*9960*/  IMAD.MOV.U32 R10, RZ, RZ, R43 ;  /* 0x000000ffff0a7224 */ /* 0x000fe400078e002b */
[----:B------:R-:W-:Y:S02]  /*9970*/  IMAD.MOV.U32 R31, RZ, RZ, R62 ;  /* 0x000000ffff1f7224 */ /* 0x000fe400078e003e */
[----:B------:R-:W-:-:S07]  /*9980*/  IMAD.MOV.U32 R11, RZ, RZ, R42 ;  /* 0x000000ffff0b7224 */ /* 0x000fce00078e002a */
.L_x_505:
[----:B------:R-:W0:Y:S08]  /*9990*/  S2UR UR4, SR_CTAID.X ;  /* 0x00000000000479c3 */ /* 0x000e300000002500 */
[----:B------:R-:W0:Y:S08]  /*99a0*/  LDC R7, c[0x0][0x388] ;  /* 0x0000e200ff077b82 */ /* 0x000e300000000800 */
[----:B------:R-:W1:Y:S08]  /*99b0*/  LDC.64 R2, c[0x0][0x440] ;  /* 0x00011000ff027b82 */ /* 0x000e700000000a00 */
[----:B------:R-:W3:Y:S01]  /*99c0*/  LDC.64 R4, c[0x0][0x448] ;  /* 0x00011200ff047b82 */ /* 0x000ee20000000a00 */
[----:B0-----:R-:W-:-:S05]  /*99d0*/  IMAD R7, R7, UR4, RZ ;  /* 0x0000000407077c24 */ /* 0x001fca000f8e02ff */
[----:B------:R-:W-:-:S05]  /*99e0*/  LEA.HI R7, R7, R110, RZ, 0x1e ;  /* 0x0000006e07077211 */ /* 0x000fca00078ff0ff */
[----:B-1----:R-:W-:-:S05]  /*99f0*/  IMAD.WIDE.U32 R2, R7, 0x10, R2 ;  /* 0x0000001007027825 */ /* 0x002fca00078e0002 */
[----:B--2---:R-:W-:Y:S01]  /*9a00*/  STG.E.128 desc[UR12][R2.64], R24 ;  /* 0x0000001802007986 */ /* 0x004fe2000c101d0c */
[----:B---3--:R-:W-:-:S05]  /*9a10*/  IMAD.WIDE.U32 R4, R7, 0x10, R4 ;  /* 0x0000001007047825 */ /* 0x008fca00078e0004 */
        /* <DEDUP_REMOVED lines=10> */
.L_x_559:
        /* <DEDUP_REMOVED lines=12> */
.L_x_5383:


//--------------------- .text._ZN10layer_norm31ln_parallel_residual_bwd_kernelINS_13Kernel_traitsI6__halfS2_S2_S2_fjLj5120ELj1ELj1ELj8ELj8ENS_18Kernel_traits_baseILj5120ES2_S2_S2_S2_fjLj256EEEEELb0ELb0ELb0EEEvNS_9BwdParamsE --------------------------
	.section	.text._ZN10layer_norm31ln_parallel_residual_bwd_kernelINS_13Kernel_traitsI6__halfS2_S2_S2_fjLj5120ELj1ELj1ELj8ELj8ENS_18Kernel_traits_baseILj5120ES2_S2_S2_S2_fjLj256EEEEELb0ELb0ELb0EEEvNS_9BwdParamsE,"ax",@progbits
	.align	128
        .global         _ZN10layer_norm31ln_parallel_residual_bwd_kernelINS_13Kernel_traitsI6__halfS2_S2_S2_fjLj5120ELj1ELj1ELj8ELj8ENS_18Kernel_traits_baseILj5120ES2_S2_S2_S2_fjLj256EEEEELb0ELb0ELb0EEEvNS_9BwdParamsE
        .type           _ZN10layer_norm31ln_parallel_residual_bwd_kernelINS_13Kernel_traitsI6__halfS2_S2_S2_fjLj5120ELj1ELj1ELj8ELj8ENS_18Kernel_traits_baseILj5120ES2_S2_S2_S2_fjLj256EEEEELb0ELb0ELb0EEEvNS_9BwdParamsE,@function
        .size           _ZN10layer_norm31ln_parallel_residual_bwd_kernelINS_13Kernel_traitsI6__halfS2_S2_S2_fjLj5120ELj1ELj1ELj8ELj8ENS_18Kernel_traits_baseILj5120ES2_S2_S2_S2_fjLj256EEEEELb0ELb0ELb0EEEvNS_9BwdParamsE,(.L_x_5384 - _ZN10layer_norm31ln_parallel_residual_bwd_kernelINS_13Kernel_traitsI6__halfS2_S2_S2_fjLj5120ELj1ELj1ELj8ELj8ENS_18Kernel_traits_baseILj5120ES2_S2_S2_S2_fjLj256EEEEELb0ELb0ELb0EEEvNS_9BwdParamsE)
        .other          _ZN10layer_norm31ln_parallel_residual_bwd_kernelINS_13Kernel_traitsI6__halfS2_S2_S2_fjLj5120ELj1ELj1ELj8ELj8ENS_18Kernel_traits_baseILj5120ES2_S2_S2_S2_fjLj256EEEEELb0ELb0ELb0EEEvNS_9BwdParamsE,@"STO_CUDA_ENTRY STV_DEFAULT"
_ZN10layer_norm31ln_parallel_residual_bwd_kernelINS_13Kernel_traitsI6__halfS2_S2_S2_fjLj5120ELj1ELj1ELj8ELj8ENS_18Kernel_traits_baseILj5120ES2_S2_S2_S2_fjLj256EEEEELb0ELb0ELb0EEEvNS_9BwdParamsE:
.text._ZN10layer_norm31ln_parallel_residual_bwd_kernelINS_13Kernel_traitsI6__halfS2_S2_S2_fjLj5120ELj1ELj1ELj8ELj8ENS_18Kernel_traits_baseILj5120ES2_S2_S2_S2_fjLj256EEEEELb0ELb0ELb0EEEvNS_9BwdParamsE:
[----:B------:R-:W-:Y:S01]  /*0000*/  LDC R1, c[0x0][0x37c] ;  /* 0x0000df00ff017b82 */ /* 0x000fe20000000800 */
[----:B------:R-:W0:Y:S01]  /*0010*/  S2R R0, SR_TID.X ;  /* 0x0000000000007919 */ /* 0x000e220000002100 */
[----:B------:R-:W1:Y:S06]  /*0020*/  LDCU UR4, c[0x0][0x388] ;  /* 0x00007100ff0477ac */ /* 0x000e6c0008000800 */
[----:B------:R-:W2:Y:S01]  /*0030*/  LDC.64 R4, c[0x0][0x3d0] ;  /* 0x0000f400ff047b82 */ /* 0x000ea20000000a00 */
[----:B------:R-:W3:Y:S01]  /*0040*/  LDCU UR5, c[0x0][0x384] ;  /* 0x00007080ff0577ac */ /* 0x000ee20008000800 */
[----:B------:R-:W4:Y:S06]  /*0050*/  LDCU.64 UR12, c[0x0][0x358] ;  /* 0x00006b00ff0c77ac */ /* 0x000f2c0008000a00 */
        /* <DEDUP_REMOVED lines=8> */
[----:B------:R-:W-:Y:S02]  /*00e0*/  LEA.HI.SX32 R112, R3, R112, 0x1e ;  /* 0x0000007003707211 */ /* 0x000fe400078ff2ff */
[----:B------:R-:W-:Y:S02]  /*00f0*/  MOV R3, R0 ;  /* 0x0000000000037202 */ /* 0x000fe40000000f00 */
[----:B------:R-:W-:-:S03]  /*0100*/  ISETP.GE.U32.AND P0, PT, R112, 0x100, PT ;  /* 0x000001007000780c */ /* 0x000fc60003f06070 */
[----:B------:R-:W1:Y:S01]  /*0110*/  S2UR UR4, SR_CTAID.X ;  /* 0x00000000000479c3 */ /* 0x000e620000002500 */
        /* <DEDUP_REMOVED lines=9> */
[----:B----4-:R-:W5:Y:S04]  /*01b0*/  @P0 LDG.E.64 R84, desc[UR12][R4.64] ;  /* 0x0000000c04540981 */ /* 0x010f68000c1e1b00 */
[C---:B------:R-:W-:Y:S01]  /*01c0*/  @P1 IMAD.WIDE.U32 R12, R3.reuse, 0x8, R8 ;  /* 0x00000008030c1825 */ /* 0x040fe200078e0008 */
[----:B------:R-:W5:Y:S01]  /*01d0*/  @P0 LDG.E.64 R86, desc[UR12][R6.64] ;  /* 0x0000000c06560981 */ /* 0x000f62000c1e1b00 */
[----:B------:R-:W3:Y:S02]  /*01e0*/  LDC.64 R22, c[0x0][0x3d8] ;  /* 0x0000f600ff167b82 */ /* 0x000ee40000000a00 */
[C---:B-1----:R-:W-:Y:S01]  /*01f0*/  @P1 IMAD.WIDE.U32 R14, R3.reuse, 0x8, R10 ;  /* 0x00000008030e1825 */ /* 0x042fe200078e000a */
[----:B------:R-:W-:Y:S01]  /*0200*/  @P1 IADD3 R3, PT, PT, R3, 0x100, RZ ;  /* 0x0000010003031810 */ /* 0x000fe20007ffe0ff */
[----:B------:R-:W5:Y:S04]  /*0210*/  @P1 LDG.E.64 R88, desc[UR12][R12.64] ;  /* 0x0000000c0c581981 */ /* 0x000f68000c1e1b00 */
[----:B------:R-:W1:Y:S08]  /*0220*/  LDC.64 R24, c[0x0][0x3d0] ;  /* 0x0000f400ff187b82 */ /* 0x000e700000000a00 */
[----:B------:R-:W4:Y:S01]  /*0230*/  LDC.64 R26, c[0x0][0x3d8] ;  /* 0x0000f600ff1a7b82 */ /* 0x000f220000000a00 */
[----:B------:R-:W-:Y:S01]  /*0240*/  MOV R113, UR4 ;  /* 0x0000000400717c02 */ /* 0x000fe20008000f00 */
[C---:B0-----:R-:W-:Y:S01]  /*0250*/  @P2 IMAD.WIDE.U32 R16, R3.reuse, 0x8, R16 ;  /* 0x0000000803102825 */ /* 0x041fe200078e0010 */
[----:B------:R-:W5:Y:S03]  /*0260*/  @P1 LDG.E.64 R90, desc[UR12][R14.64] ;  /* 0x0000000c0e5a1981 */ /* 0x000f66000c1e1b00 */
[C---:B------:R-:W-:Y:S01]  /*0270*/  @P2 IMAD.WIDE.U32 R18, R3.reuse, 0x8, R18 ;  /* 0x0000000803122825 */ /* 0x040fe200078e0012 */
[----:B------:R-:W-:Y:S01]  /*0280*/  @P2 IADD3 R3, PT, PT, R3, 0x100, RZ ;  /* 0x0000010003032810 */ /* 0x000fe20007ffe0ff */
[----:B------:R-:W5:Y:S01]  /*0290*/  @P2 LDG.E.64 R92, desc[UR12][R16.64] ;  /* 0x0000000c105c2981 */ /* 0x000f62000c1e1b00 */
[----:B------:R-:W-:-:S03]  /*02a0*/  ISETP.GE.AND P5, PT, R113, UR5, PT ;  /* 0x0000000571007c0c */ /* 0x000fc6000bfa6270 */
[C---:B--2---:R-:W-:Y:S01]  /*02b0*/  @P3 IMAD.WIDE.U32 R20, R3.reuse, 0x8, R20 ;  /* 0x0000000803143825 */ /* 0x044fe200078e0014 */
[----:B------:R-:W5:Y:S03]  /*02c0*/  @P2 LDG.E.64 R94, desc[UR12][R18.64] ;  /* 0x0000000c125e2981 */ /* 0x000f66000c1e1b00 */
[C---:B---3--:R-:W-:Y:S01]  /*02d0*/  @P3 IMAD.WIDE.U32 R22, R3.reuse, 0x8, R22 ;  /* 0x0000000803163825 */ /* 0x048fe200078e0016 */
[----:B------:R-:W-:Y:S01]  /*02e0*/  @P3 IADD3 R3, PT, PT, R3, 0x100, RZ ;  /* 0x0000010003033810 */ /* 0x000fe20007ffe0ff */
[----:B------:R0:W5:Y:S04]  /*02f0*/  @P3 LDG.E.64 R96, desc[UR12][R20.64] ;  /* 0x0000000c14603981 */ /* 0x000168000c1e1b00 */
[C---:B-1----:R-:W-:Y:S01]  /*0300*/  @P4 IMAD.WIDE.U32 R8, R3.reuse, 0x8, R24 ;  /* 0x0000000803084825 */ /* 0x042fe200078e0018 */
[----:B------:R1:W5:Y:S03]  /*0310*/  @P3 LDG.E.64 R98, desc[UR12][R22.64] ;  /* 0x0000000c16623981 */ /* 0x000366000c1e1b00 */
[----:B----4-:R-:W-:Y:S01]  /*0320*/  @P4 IMAD.WIDE.U32 R10, R3, 0x8, R26 ;  /* 0x00000008030a4825 */ /* 0x010fe200078e001a */
[----:B------:R2:W5:Y:S01]  /*0330*/  @P4 LDG.E.64 R100, desc[UR12][R8.64] ;  /* 0x0000000c08644981 */ /* 0x000562000c1e1b00 */
[----:B------:R-:W-:-:S02]  /*0340*/  CS2R R80, SRZ ;  /* 0x0000000000507805 */ /* 0x000fc4000001ff00 */
[----:B------:R-:W-:Y:S02]  /*0350*/  CS2R R82, SRZ ;  /* 0x0000000000527805 */ /* 0x000fe4000001ff00 */
[----:B------:R-:W-:Y:S01]  /*0360*/  CS2R R76, SRZ ;  /* 0x00000000004c7805 */ /* 0x000fe2000001ff00 */
[----:B------:R3:W5:Y:S01]  /*0370*/  @P4 LDG.E.64 R102, desc[UR12][R10.64] ;  /* 0x0000000c0a664981 */ /* 0x000762000c1e1b00 */
        /* <DEDUP_REMOVED lines=27> */
[----:B0-----:R-:W-:-:S02]  /*0530*/  CS2R R20, SRZ ;  /* 0x0000000000147805 */ /* 0x001fc4000001ff00 */
[----:B-1----:R-:W-:Y:S02]  /*0540*/  CS2R R22, SRZ ;  /* 0x0000000000167805 */ /* 0x002fe4000001ff00 */
[----:B------:R-:W-:Y:S02]  /*0550*/  CS2R R16, SRZ ;  /* 0x0000000000107805 */ /* 0x000fe4000001ff00 */
[----:B------:R-:W-:Y:S02]  /*0560*/  CS2R R18, SRZ ;  /* 0x0000000000127805 */ /* 0x000fe4000001ff00 */
[----:B------:R-:W-:Y:S02]  /*0570*/  CS2R R12, SRZ ;  /* 0x00000000000c7805 */ /* 0x000fe4000001ff00 */
[----:B------:R-:W-:Y:S02]  /*0580*/  CS2R R14, SRZ ;  /* 0x00000000000e7805 */ /* 0x000fe4000001ff00 */
[----:B--2---:R-:W-:-:S02]  /*0590*/  CS2R R8, SRZ ;  /* 0x0000000000087805 */ /* 0x004fc4000001ff00 */
[----:B---3--:R-:W-:Y:S02]  /*05a0*/  CS2R R10, SRZ ;  /* 0x00000000000a7805 */ /* 0x008fe4000001ff00 */
[----:B------:R-:W-:Y:S02]  /*05b0*/  CS2R R4, SRZ ;  /* 0x0000000000047805 */ /* 0x000fe4000001ff00 */
[----:B------:R-:W-:Y:S01]  /*05c0*/  CS2R R6, SRZ ;  /* 0x0000000000067805 */ /* 0x000fe2000001ff00 */
[----:B------:R-:W-:Y:S06]  /*05d0*/  @P5 BRA `(.L_x_560) ;  /* 0x0000007800f05947 */ /* 0x000fec0003800000 */
[----:B------:R-:W0:Y:S01]  /*05e0*/  LDCU.U8 UR4, c[0x0][0x410] ;  /* 0x00008200ff0477ac */ /* 0x000e220008000000 */
[----:B-----5:R-:W-:Y:S02]  /*05f0*/  MOV R115, R85 ;  /* 0x0000005500737202 */ /* 0x020fe40000000f00 */
[----:B------:R-:W-:Y:S02]  /*0600*/  CS2R R80, SRZ ;  /* 0x0000000000507805 */ /* 0x000fe4000001ff00 */
[----:B------:R-:W-:Y:S02]  /*0610*/  SHF.R.U32.HI R4, RZ, 0x10, R85 ;  /* 0x00000010ff047819 */ /* 0x000fe40000011655 */
[----:B------:R-:W-:Y:S02]  /*0620*/  CS2R R82, SRZ ;  /* 0x0000000000527805 */ /* 0x000fe4000001ff00 */
[----:B------:R-:W-:Y:S02]  /*0630*/  MOV R117, R87 ;  /* 0x0000005700757202 */ /* 0x000fe40000000f00 */
[----:B------:R-:W-:-:S02]  /*0640*/  CS2R R76, SRZ ;  /* 0x00000000004c7805 */ /* 0x000fc4000001ff00 */
[----:B------:R-:W-:Y:S02]  /*0650*/  SHF.R.U32.HI R5, RZ, 0x10, R87 ;  /* 0x00000010ff057819 */ /* 0x000fe40000011657 */
[----:B------:R-:W-:Y:S02]  /*0660*/  CS2R R78, SRZ ;  /* 0x00000000004e7805 */ /* 0x000fe4000001ff00 */
[----:B------:R-:W-:Y:S02]  /*0670*/  MOV R118, R88 ;  /* 0x0000005800767202 */ /* 0x000fe40000000f00 */
[----:B------:R-:W-:Y:S02]  /*0680*/  CS2R R72, SRZ ;  /* 0x0000000000487805 */ /* 0x000fe4000001ff00 */
[----:B------:R-:W-:Y:S02]  /*0690*/  SHF.R.U64 R6, R88, 0x10, R89 ;  /* 0x0000001058067819 */ /* 0x000fe40000001259 */
[----:B------:R-:W-:-:S02]  /*06a0*/  CS2R R74, SRZ ;  /* 0x00000000004a7805 */ /* 0x000fc4000001ff00 */
[----:B------:R-:W-:Y:S02]  /*06b0*/  MOV R119, R89 ;  /* 0x0000005900777202 */ /* 0x000fe40000000f00 */
[----:B------:R-:W-:Y:S02]  /*06c0*/  CS2R R68, SRZ ;  /* 0x0000000000447805 */ /* 0x000fe4000001ff00 */
[----:B------:R-:W-:Y:S02]  /*06d0*/  SHF.R.U32.HI R8, RZ, 0x10, R89 ;  /* 0x00000010ff087819 */ /* 0x000fe40000011659 */
[----:B------:R-:W-:Y:S02]  /*06e0*/  CS2R R70, SRZ ;  /* 0x0000000000467805 */ /* 0x000fe4000001ff00 */
[----:B------:R-:W-:Y:S01]  /*06f0*/  MOV R120, R90 ;  /* 0x0000005a00787202 */ /* 0x000fe20000000f00 */
[----:B0-----:R-:W-:Y:S01]  /*0700*/  UISETP.NE.AND UP0, UPT, UR4, URZ, UPT ;  /* 0x000000ff0400728c */ /* 0x001fe2000bf05270 */
        /* <DEDUP_REMOVED lines=44> */
[----:B------:R-:W-:Y:S02]  /*09d0*/  SHF.R.U64 R3, R86, 0x10, R87 ;  /* 0x0000001056037819 */ /* 0x000fe40000001257 */
[----:B------:R-:W-:Y:S02]  /*09e0*/  CS2R R20, SRZ ;  /* 0x0000000000147805 */ /* 0x000fe4000001ff00 */
[----:B------:R-:W-:Y:S02]  /*09f0*/  MOV R166, R95 ;  /* 0x0000005f00a67202 */ /* 0x000fe40000000f00 */
[----:B------:R-:W-:Y:S02]  /*0a00*/  CS2R R22, SRZ ;  /* 0x0000000000167805 */ /* 0x000fe4000001ff00 */
[----:B------:R-:W-:-:S02]  /*0a10*/  SHF.R.U32.HI R167, RZ, 0x10, R95 ;  /* 0x00000010ffa77819 */ /* 0x000fc4000001165f */
[----:B------:R-:W-:Y:S02]  /*0a20*/  CS2R R18, SRZ ;  /* 0x0000000000127805 */ /* 0x000fe4000001ff00 */
[----:B------:R-:W-:Y:S01]  /*0a30*/  MOV R168, R96 ;  /* 0x0000006000a87202 */ /* 0x000fe20000000f00 */
[----:B------:R-:W-:Y:S01]  /*0a40*/  UPLOP3.LUT UP1, UPT, UPT, UPT, UPT, 0x40, 0x4 ;  /* 0x000000000004789c */ /* 0x000fe20003f2e870 */
[--C-:B------:R-:W-:Y:S01]  /*0a50*/  SHF.R.U64 R169, R96, 0x10, R97.reuse ;  /* 0x0000001060a97819 */ /* 0x100fe20000001261 */
[----:B------:R-:W0:Y:S01]  /*0a60*/  LDCU UR11, c[0x0][0x400] ;  /* 0x00008000ff0b77ac */ /* 0x000e220008000800 */
[----:B------:R-:W-:Y:S02]  /*0a70*/  MOV R170, R97 ;  /* 0x0000006100aa7202 */ /* 0x000fe40000000f00 */
[----:B------:R-:W-:Y:S01]  /*0a80*/  SHF.R.U32.HI R171, RZ, 0x10, R97 ;  /* 0x00000010ffab7819 */ /* 0x000fe20000011661 */
[----:B------:R-:W1:Y:S01]  /*0a90*/  LDCU.64 UR6, c[0x0][0x470] ;  /* 0x00008e00ff0677ac */ /* 0x000e620008000a00 */
[----:B------:R-:W-:-:S02]  /*0aa0*/  MOV R172, R98 ;  /* 0x0000006200ac7202 */ /* 0x000fc40000000f00 */
[----:B------:R-:W-:Y:S01]  /*0ab0*/  SHF.R.U64 R173, R98, 0x10, R99 ;  /* 0x0000001062ad7819 */ /* 0x000fe20000001263 */
[----:B------:R-:W2:Y:S01]  /*0ac0*/  LDCU.64 UR14, c[0x0][0x438] ;  /* 0x00008700ff0e77ac */ /* 0x000ea20008000a00 */
[----:B------:R-:W-:Y:S02]  /*0ad0*/  PRMT R115, R115, 0x5410, R4 ;  /* 0x0000541073737816 */ /* 0x000fe40000000004 */
[----:B------:R-:W-:Y:S02]  /*0ae0*/  PRMT R117, R117, 0x5410, R5 ;  /* 0x0000541075757816 */ /* 0x000fe40000000005 */
[----:B------:R-:W-:Y:S02]  /*0af0*/  CS2R R4, SRZ ;  /* 0x0000000000047805 */ /* 0x000fe4000001ff00 */
[----:B------:R-:W-:Y:S01]  /*0b00*/  PRMT R118, R118, 0x5410, R6 ;  /* 0x0000541076767816 */ /* 0x000fe20000000006 */
[----:B------:R-:W3:Y:S01]  /*0b10*/  LDCU.64 UR8, c[0x0][0x478] ;  /* 0x00008f00ff0877ac */ /* 0x000ee20008000a00 */
[----:B------:R-:W-:-:S02]  /*0b20*/  PRMT R119, R119, 0x5410, R8 ;  /* 0x0000541077777816 */ /* 0x000fc40000000008 */
[----:B------:R-:W-:Y:S02]  /*0b30*/  PRMT R120, R120, 0x5410, R7 ;  /* 0x0000541078787816 */ /* 0x000fe40000000007 */
[----:B------:R-:W-:Y:S02]  /*0b40*/  CS2R R6, SRZ ;  /* 0x0000000000067805 */ /* 0x000fe4000001ff00 */
[----:B------:R-:W-:Y:S02]  /*0b50*/  PRMT R121, R121, 0x5410, R9 ;  /* 0x0000541079797816 */ /* 0x000fe40000000009 */
[----:B------:R-:W-:Y:S02]  /*0b60*/  CS2R R8, SRZ ;  /* 0x0000000000087805 */ /* 0x000fe4000001ff00 */
[----:B------:R-:W-:Y:S02]  /*0b70*/  PRMT R122, R122, 0x5410, R10 ;  /* 0x000054107a7a7816 */ /* 0x000fe4000000000a */
        /* <DEDUP_REMOVED lines=20> */
[----:B------:R-:W-:Y:S02]  /*0cc0*/  PRMT R173, R173, 0x5410, R173 ;  /* 0x00005410adad7816 */ /* 0x000fe400000000ad */
[----:B0123--:R-:W-:-:S13]  /*0cd0*/  PLOP3.LUT P5, PT, PT, PT, UP0, 0x80, 0x8 ;  /* 0x000000000008781c */ /* 0x00ffda0003faf008 */
.L_x_632:
[----:B01234-:R-:W0:Y:S08]  /*0ce0*/  LDC.64 R84, c[0x0][0x3c0] ;  /* 0x0000f000ff547b82 */ /* 0x01fe300000000a00 */
[----:B------:R-:W1:Y:S01]  /*0cf0*/  LDC R2, c[0x0][0x388] ;  /* 0x0000e200ff027b82 */ /* 0x000e620000000800 */
[----:B0-----:R-:W-:-:S07]  /*0d00*/  IMAD.WIDE R86, R113, 0x4, R84 ;  /* 0x0000000471567825 */ /* 0x001fce00078e0254 */
[----:B------:R-:W0:Y:S01]  /*0d10*/  LDC.64 R84, c[0x0][0x3c8] ;  /* 0x0000f200ff547b82 */ /* 0x000e220000000a00 */
[----:B------:R-:W2:Y:S01]  /*0d20*/  LDG.E R86, desc[UR12][R86.64] ;  /* 0x0000000c56567981 */ /* 0x000ea2000c1e1900 */
[C---:B------:R-:W-:Y:S01]  /*0d30*/  ISETP.GE.U32.AND P1, PT, R112.reuse, 0x200, PT ;  /* 0x000002007000780c */ /* 0x040fe20003f26070 */
[----:B-1----:R-:W-:Y:S01]  /*0d40*/  IMAD R88, R113, R2, RZ ;  /* 0x0000000271587224 */ /* 0x002fe200078e02ff */
[C---:B------:R-:W-:Y:S02]  /*0d50*/  ISETP.GE.U32.AND P2, PT, R112.reuse, 0x300, PT ;  /* 0x000003007000780c */ /* 0x040fe40003f46070 */
[C---:B------:R-:W-:Y:S02]  /*0d60*/  ISETP.GE.U32.AND P3, PT, R112.reuse, 0x400, PT ;  /* 0x000004007000780c */ /* 0x040fe40003f66070 */
[----:B------:R-:W-:Y:S02]  /*0d70*/  SHF.R.S32.HI R89, RZ, 0x1f, R88 ;  /* 0x0000001fff597819 */ /* 0x000fe40000011458 */
[----:B------:R-:W-:-:S02]  /*0d80*/  ISETP.GE.U32.AND P4, PT, R112, 0x500, PT ;  /* 0x000005007000780c */ /* 0x000fc40003f86070 */
[----:B------:R-:W-:Y:S01]  /*0d90*/  LEA.HI R89, R89, R88, RZ, 0x2 ;  /* 0x0000005859597211 */ /* 0x000fe200078f10ff */
[----:B------:R-:W-:Y:S01]  /*0da0*/  BSSY.RECONVERGENT B0, `(.L_x_561) ;  /* 0x000005e000007945 */ /* 0x000fe20003800200 */
[----:B------:R-:W-:Y:S02]  /*0db0*/  HFMA2 R93, -RZ, RZ, 0, 0 ;  /* 0x00000000ff5d7431 */ /* 0x000fe400000001ff */
[----:B------:R-:W-:Y:S01]  /*0dc0*/  LEA.HI.SX32 R125, R89, R0, 0x1e ;  /* 0x00000000597d7211 */ /* 0x000fe200078ff2ff */
[----:B0-----:R-:W-:-:S05]  /*0dd0*/  IMAD.WIDE R84, R113, 0x4, R84 ;  /* 0x0000000471547825 */ /* 0x001fca00078e0254 */
[----:B-----5:R0:W5:Y:S01]  /*0de0*/  LDG.E R126, desc[UR12][R84.64] ;  /* 0x0000000c547e7981 */ /* 0x020162000c1e1900 */
[----:B------:R-:W-:Y:S02]  /*0df0*/  MOV R0, RZ ;  /* 0x000000ff00007202 */ /* 0x000fe40000000f00 */
[----:B------:R-:W-:Y:S02]  /*0e00*/  MOV R95, R125 ;  /* 0x0000007d005f7202 */ /* 0x000fe40000000f00 */
[----:B--2---:R-:W-:Y:S01]  /*0e10*/  FSEL R92, R86, RZ, !P5 ;  /* 0x000000ff565c7208 */ /* 0x004fe20006800000 */
[----:B0-----:R-:W-:Y:S06]  /*0e20*/  @!P0 BRA `(.L_x_562) ;  /* 0x0000000400548947 */ /* 0x001fec0003800000 */
        /* <DEDUP_REMOVED lines=12> */
[----:B------:R-:W-:Y:S02]  /*0ef0*/  HADD2.F32 R3, -RZ, R116.H0_H0 ;  /* 0x20000074ff037230 */ /* 0x000fe40000004100 */
[--C-:B------:R-:W-:Y:S02]  /*0f00*/  HADD2.F32 R128, -RZ, R114.reuse.H0_H0 ;  /* 0x20000072ff807230 */ /* 0x100fe40000004100 */
[----:B------:R-:W-:Y:S02]  /*0f10*/  HADD2.F32 R127, -RZ, R114.H1_H1 ;  /* 0x30000072ff7f7230 */ /* 0x000fe40000004100 */
[----:B0-----:R-:W-:-:S05]  /*0f20*/  @P0 IMAD.WIDE.U32 R90, R125, 0x8, R90 ;  /* 0x000000087d5a0825 */ /* 0x001fca00078e005a */
[----:B------:R0:W5:Y:S01]  /*0f30*/  @P0 LDG.E.64 R104, desc[UR12][R90.64] ;  /* 0x0000000c5a680981 */ /* 0x000162000c1e1b00 */
[--C-:B------:R-:W-:Y:S02]  /*0f40*/  HADD2.F32 R129, -RZ, R115.reuse.H0_H0 ;  /* 0x20000073ff817230 */ /* 0x100fe40000004100 */
[----:B------:R-:W-:Y:S01]  /*0f50*/  HADD2.F32 R130, -RZ, R115.H1_H1 ;  /* 0x30000073ff827230 */ /* 0x000fe20000004100 */
[----:B---3--:R-:W-:-:S05]  /*0f60*/  MOV R93, R86 ;  /* 0x00000056005d7202 */ /* 0x008fca0000000f00 */
[----:B------:R-:W-:Y:S01]  /*0f70*/  HADD2.F32 R93, -RZ, R93.H0_H0 ;  /* 0x2000005dff5d7230 */ /* 0x000fe20000004100 */
[----:B----4-:R-:W-:Y:S02]  /*0f80*/  MOV R0, R88 ;  /* 0x0000005800007202 */ /* 0x010fe40000000f00 */
[--C-:B------:R-:W-:Y:S02]  /*0f90*/  SHF.R.U64 R88, R88, 0x10, R89.reuse ;  /* 0x0000001058587819 */ /* 0x100fe40000001259 */
[----:B------:R-:W-:Y:S02]  /*0fa0*/  MOV R94, R89 ;  /* 0x00000059005e7202 */ /* 0x000fe40000000f00 */
[----:B------:R-:W-:Y:S01]  /*0fb0*/  SHF.R.U32.HI R95, RZ, 0x10, R89 ;  /* 0x00000010ff5f7819 */ /* 0x000fe20000011659 */
[----:B------:R-:W-:Y:S02]  /*0fc0*/  HADD2.F32 R89, -RZ, R0.H0_H0 ;  /* 0x20000000ff597230 */ /* 0x000fe40000004100 */
[----:B------:R-:W-:Y:S01]  /*0fd0*/  FMUL.FTZ R3, R3, R93 ;  /* 0x0000005d03037220 */ /* 0x000fe20000410000 */
[----:B------:R-:W-:-:S02]  /*0fe0*/  SHF.R.U64 R86, R86, 0x10, R87 ;  /* 0x0000001056567819 */ /* 0x000fc40000001257 */
[----:B------:R-:W-:Y:S01]  /*0ff0*/  MOV R0, R87 ;  /* 0x0000005700007202 */ /* 0x000fe20000000f00 */
[----:B------:R-:W-:Y:S01]  /*1000*/  FFMA.FTZ R128, R128, R89, R3 ;  /* 0x0000005980807223 */ /* 0x000fe20000010003 */
[----:B------:R-:W-:Y:S02]  /*1010*/  HADD2.F32 R3, -RZ, R116.H1_H1 ;  /* 0x30000074ff037230 */ /* 0x000fe40000004100 */
[----:B------:R-:W-:Y:S01]  /*1020*/  HADD2.F32 R86, -RZ, R86.H0_H0 ;  /* 0x20000056ff567230 */ /* 0x000fe20000004100 */
[----:B------:R-:W-:Y:S01]  /*1030*/  SHF.R.U32.HI R98, RZ, 0x10, R87 ;  /* 0x00000010ff627819 */ /* 0x000fe20000011657 */
[----:B------:R-:W-:Y:S02]  /*1040*/  HADD2.F32 R87, -RZ, R117.H0_H0 ;  /* 0x20000075ff577230 */ /* 0x000fe40000004100 */
[----:B0-----:R-:W-:Y:S02]  /*1050*/  HADD2.F32 R90, -RZ, R0.H0_H0 ;  /* 0x20000000ff5a7230 */ /* 0x001fe40000004100 */
[----:B------:R-:W-:-:S02]  /*1060*/  HADD2.F32 R0, -RZ, R88.H0_H0 ;  /* 0x20000058ff007230 */ /* 0x000fc40000004100 */
[----:B------:R-:W-:Y:S01]  /*1070*/  FMUL.FTZ R88, R3, R86 ;  /* 0x0000005603587220 */ /* 0x000fe20000410000 */
[----:B------:R-:W-:Y:S02]  /*1080*/  HADD2.F32 R98, -RZ, R98.H0_H0 ;  /* 0x20000062ff627230 */ /* 0x000fe40000004100 */
[----:B------:R-:W-:Y:S01]  /*1090*/  FMUL.FTZ R96, R87, R90 ;  /* 0x0000005a57607220 */ /* 0x000fe20000410000 */
[----:B------:R-:W-:Y:S02]  /*10a0*/  HADD2.F32 R87, -RZ, R117.H1_H1 ;  /* 0x30000075ff577230 */ /* 0x000fe40000004100 */
[----:B------:R-:W-:Y:S01]  /*10b0*/  FFMA.FTZ R127, R127, R0, R88 ;  /* 0x000000007f7f7223 */ /* 0x000fe20000010058 */
[----:B------:R-:W-:Y:S01]  /*10c0*/  HADD2.F32 R88, -RZ, R95.H0_H0 ;  /* 0x2000005fff587230 */ /* 0x000fe20000004100 */
[--C-:B--2---:R-:W-:Y:S01]  /*10d0*/  SHF.R.U64 R95, R84, 0x10, R85.reuse ;  /* 0x00000010545f7819 */ /* 0x104fe20000001255 */
[----:B------:R-:W-:Y:S02]  /*10e0*/  HADD2.F32 R3, -RZ, R84.H0_H0 ;  /* 0x20000054ff037230 */ /* 0x000fe40000004100 */
[----:B------:R-:W-:Y:S01]  /*10f0*/  FMUL.FTZ R91, R87, R98 ;  /* 0x00000062575b7220 */ /* 0x000fe20000410000 */
[----:B------:R-:W-:Y:S01]  /*1100*/  HADD2.F32 R87, -RZ, R85.H0_H0 ;  /* 0x20000055ff577230 */ /* 0x000fe20000004100 */
[----:B------:R-:W-:Y:S01]  /*1110*/  SHF.R.U32.HI R84, RZ, 0x10, R85 ;  /* 0x00000010ff547819 */ /* 0x000fe20000011655 */
[----:B------:R-:W-:-:S02]  /*1120*/  HADD2.F32 R85, -RZ, R95.H0_H0 ;  /* 0x2000005fff557230 */ /* 0x000fc40000004100 */
[----:B------:R-:W-:-:S03]  /*1130*/  FADD.FTZ R3, -R92, R3 ;  /* 0x000000035c037221 */ /* 0x000fc60000010100 */
[C---:B------:R-:W-:Y:S01]  /*1140*/  FADD.FTZ R85, -R92.reuse, R85 ;  /* 0x000000555c557221 */ /* 0x040fe20000010100 */
[----:B------:R-:W-:Y:S01]  /*1150*/  FADD.FTZ R87, -R92, R87 ;  /* 0x000000575c577221 */ /* 0x000fe20000010100 */
[C---:B-----5:R-:W-:Y:S02]  /*1160*/  FMUL.FTZ R3, R126.reuse, R3 ;  /* 0x000000037e037220 */ /* 0x060fe40000410000 */
[C---:B------:R-:W-:Y:S01]  /*1170*/  FMUL.FTZ R132, R126.reuse, R85 ;  /* 0x000000557e847220 */ /* 0x040fe20000410000 */
[----:B------:R-:W-:Y:S01]  /*1180*/  FMUL.FTZ R131, R126, R87 ;  /* 0x000000577e837220 */ /* 0x000fe20000410000 */
[----:B------:R-:W-:Y:S02]  /*1190*/  HADD2.F32 R94, -RZ, R94.H0_H0 ;  /* 0x2000005eff5e7230 */ /* 0x000fe40000004100 */
[----:B------:R-:W-:Y:S01]  /*11a0*/  FADD.FTZ R61, R61, R0 ;  /* 0x000000003d3d7221 */ /* 0x000fe20000010000 */
[----:B------:R-:W-:Y:S02]  /*11b0*/  HADD2.F32 R87, -RZ, R84.H0_H0 ;  /* 0x20000054ff577230 */ /* 0x000fe40000004100 */
[----:B------:R-:W-:Y:S01]  /*11c0*/  FFMA.FTZ R81, R132, R0, R81 ;  /* 0x0000000084517223 */ /* 0x000fe20000010051 */
[----:B------:R-:W-:Y:S01]  /*11d0*/  FADD.FTZ R0, RZ, R128 ;  /* 0x00000080ff007221 */ /* 0x000fe20000010000 */
[----:B------:R-:W-:Y:S01]  /*11e0*/  FFMA.FTZ R85, R3, R128, RZ ;  /* 0x0000008003557223 */ /* 0x000fe200000100ff */
[----:B------:R-:W-:Y:S01]  /*11f0*/  FFMA.FTZ R129, R129, R94, R96 ;  /* 0x0000005e81817223 */ /* 0x000fe20000010060 */
[----:B------:R-:W-:Y:S01]  /*1200*/  FADD.FTZ R87, -R92, R87 ;  /* 0x000000575c577221 */ /* 0x000fe20000010100 */
[----:B------:R-:W-:Y:S01]  /*1210*/  FADD.FTZ R0, R0, R127 ;  /* 0x0000007f00007221 */ /* 0x000fe20000010000 */
[----:B------:R-:W-:Y:S01]  /*1220*/  FFMA.FTZ R84, R132, R127, R85 ;  /* 0x0000007f84547223 */ /* 0x000fe20000010055 */
        /* <DEDUP_REMOVED lines=17> */
[C---:B------:R-:W-:Y:S01]  /*1340*/  FFMA.FTZ R43, R134.reuse, R98, R43 ;  /* 0x00000062862b7223 */ /* 0x040fe2000001002b */
[----:B------:R-:W-:Y:S01]  /*1350*/  IADD3 R95, PT, PT, R125, 0x100, RZ ;  /* 0x000001007d5f7810 */ /* 0x000fe20007ffe0ff */
[----:B------:R-:W-:Y:S01]  /*1360*/  FADD.FTZ R93, R93, R130 ;  /* 0x000000825d5d7221 */ /* 0x000fe20000010000 */
[----:B------:R-:W-:-:S07]  /*1370*/  FFMA.FTZ R0, R134, R130, R85 ;  /* 0x0000008286007223 */ /* 0x000fce0000010055 */
.L_x_562:
[----:B------:R-:W-:Y:S05]  /*1380*/  BSYNC.RECONVERGENT B0 ;  /* 0x0000000000007941 */ /* 0x000fea0003800200 */
.L_x_561:
        /* <DEDUP_REMOVED lines=17> */
[----:B------:R-:W-:Y:S02]  /*14a0*/  HADD2.F32 R136, -RZ, R119.H0_H0 ;  /* 0x20000077ff887230 */ /* 0x000fe40000004100 */
[----:B0-----:R-:W-:-:S05]  /*14b0*/  @P0 IMAD.WIDE.U32 R90, R95, 0x8, R90 ;  /* 0x000000085f5a0825 */ /* 0x001fca00078e005a */
[----:B------:R0:W5:Y:S01]  /*14c0*/  @P0 LDG.E.64 R102, desc[UR12][R90.64] ;  /* 0x0000000c5a660981 */ /* 0x000162000c1e1b00 */
[----:B------:R-:W-:Y:S01]  /*14d0*/  HADD2.F32 R137, -RZ, R119.H1_H1 ;  /* 0x30000077ff897230 */ /* 0x000fe20000004100 */
[----:B------:R-:W-:Y:S02]  /*14e0*/  IADD3 R95, PT, PT, R95, 0x100, RZ ;  /* 0x000001005f5f7810 */ /* 0x000fe40007ffe0ff */
[----:B---3--:R-:W-:-:S05]  /*14f0*/  MOV R97, R86 ;  /* 0x0000005600617202 */ /* 0x008fca0000000f00 */
[----:B------:R-:W-:Y:S01]  /*1500*/  HADD2.F32 R97, -RZ, R97.H0_H0 ;  /* 0x20000061ff617230 */ /* 0x000fe20000004100 */
[----:B----4-:R-:W-:Y:S02]  /*1510*/  MOV R94, R88 ;  /* 0x00000058005e7202 */ /* 0x010fe40000000f00 */
[----:B------:R-:W-:Y:S02]  /*1520*/  SHF.R.U64 R111, R88, 0x10, R89 ;  /* 0x00000010586f7819 */ /* 0x000fe40000001259 */
[--C-:B------:R-:W-:Y:S01]  /*1530*/  SHF.R.U64 R88, R86, 0x10, R87.reuse ;  /* 0x0000001056587819 */ /* 0x100fe20000001257 */
[----:B------:R-:W-:Y:S02]  /*1540*/  HADD2.F32 R94, -RZ, R94.H0_H0 ;  /* 0x2000005eff5e7230 */ /* 0x000fe40000004100 */
[----:B------:R-:W-:Y:S01]  /*1550*/  FMUL.FTZ R96, R96, R97 ;  /* 0x0000006160607220 */ /* 0x000fe20000410000 */
[----:B0-----:R-:W-:Y:S02]  /*1560*/  MOV R90, R87 ;  /* 0x00000057005a7202 */ /* 0x001fe40000000f00 */
[----:B------:R-:W-:Y:S01]  /*1570*/  SHF.R.U32.HI R99, RZ, 0x10, R87 ;  /* 0x00000010ff637819 */ /* 0x000fe20000011657 */
[----:B------:R-:W-:-:S02]  /*1580*/  HADD2.F32 R87, -RZ, R120.H1_H1 ;  /* 0x30000078ff577230 */ /* 0x000fc40000004100 */
[----:B------:R-:W-:Y:S02]  /*1590*/  HADD2.F32 R88, -RZ, R88.H0_H0 ;  /* 0x20000058ff587230 */ /* 0x000fe40000004100 */
[----:B------:R-:W-:Y:S01]  /*15a0*/  FFMA.FTZ R133, R133, R94, R96 ;  /* 0x0000005e85857223 */ /* 0x000fe20000010060 */
[----:B------:R-:W-:Y:S01]  /*15b0*/  MOV R98, R89 ;  /* 0x0000005900627202 */ /* 0x000fe20000000f00 */
[----:B------:R-:W-:Y:S01]  /*15c0*/  HADD2.F32 R96, -RZ, R90.H0_H0 ;  /* 0x2000005aff607230 */ /* 0x000fe20000004100 */
[----:B------:R-:W-:Y:S01]  /*15d0*/  SHF.R.U32.HI R110, RZ, 0x10, R89 ;  /* 0x00000010ff6e7819 */ /* 0x000fe20000011659 */
[----:B------:R-:W-:Y:S02]  /*15e0*/  HADD2.F32 R86, -RZ, R111.H0_H0 ;  /* 0x2000006fff567230 */ /* 0x000fe40000004100 */
[----:B------:R-:W-:Y:S01]  /*15f0*/  FMUL.FTZ R90, R87, R88 ;  /* 0x00000058575a7220 */ /* 0x000fe20000410000 */
[----:B------:R-:W-:Y:S02]  /*1600*/  HADD2.F32 R89, -RZ, R121.H0_H0 ;  /* 0x20000079ff597230 */ /* 0x000fe40000004100 */
[----:B------:R-:W-:-:S02]  /*1610*/  HADD2.F32 R91, -RZ, R98.H0_H0 ;  /* 0x20000062ff5b7230 */ /* 0x000fc40000004100 */
[----:B------:R-:W-:Y:S01]  /*1620*/  FFMA.FTZ R135, R135, R86, R90 ;  /* 0x0000005687877223 */ /* 0x000fe2000001005a */
[----:B--2---:R-:W-:Y:S02]  /*1630*/  HADD2.F32 R87, -RZ, R84.H0_H0 ;  /* 0x20000054ff577230 */ /* 0x004fe40000004100 */
[----:B------:R-:W-:Y:S01]  /*1640*/  FMUL.FTZ R89, R89, R96 ;  /* 0x0000006059597220 */ /* 0x000fe20000410000 */
[----:B------:R-:W-:Y:S01]  /*1650*/  HADD2.F32 R90, -RZ, R110.H0_H0 ;  /* 0x2000006eff5a7230 */ /* 0x000fe20000004100 */
[----:B------:R-:W-:Y:S02]  /*1660*/  SHF.R.U64 R110, R84, 0x10, R85 ;  /* 0x00000010546e7819 */ /* 0x000fe40000001255 */
[----:B------:R-:W-:Y:S01]  /*1670*/  FFMA.FTZ R136, R136, R91, R89 ;  /* 0x0000005b88887223 */ /* 0x000fe20000010059 */
[----:B------:R-:W-:Y:S02]  /*1680*/  HADD2.F32 R89, -RZ, R85.H0_H0 ;  /* 0x20000055ff597230 */ /* 0x000fe40000004100 */
[----:B------:R-:W-:Y:S01]  /*1690*/  FADD.FTZ R87, -R92, R87 ;  /* 0x000000575c577221 */ /* 0x000fe20000010100 */
[----:B------:R-:W-:Y:S01]  /*16a0*/  SHF.R.U32.HI R84, RZ, 0x10, R85 ;  /* 0x00000010ff547819 */ /* 0x000fe20000011655 */
[----:B------:R-:W-:-:S02]  /*16b0*/  HADD2.F32 R85, -RZ, R110.H0_H0 ;  /* 0x2000006eff557230 */ /* 0x000fc40000004100 */
[----:B-----5:R-:W-:Y:S02]  /*16c0*/  FMUL.FTZ R139, R126, R87 ;  /* 0x000000577e8b7220 */ /* 0x020fe40000410000 */
[----:B------:R-:W-:Y:S02]  /*16d0*/  HADD2.F32 R87, -RZ, R84.H0_H0 ;  /* 0x20000054ff577230 */ /* 0x000fe40000004100 */
[C---:B------:R-:W-:Y:S01]  /*16e0*/  FADD.FTZ R85, -R92.reuse, R85 ;  /* 0x000000555c557221 */ /* 0x040fe20000010100 */
[----:B------:R-:W-:Y:S02]  /*16f0*/  HADD2.F32 R98, -RZ, R121.H1_H1 ;  /* 0x30000079ff627230 */ /* 0x000fe40000004100 */
[----:B------:R-:W-:Y:S01]  /*1700*/  FADD.FTZ R89, -R92, R89 ;  /* 0x000000595c597221 */ /* 0x000fe20000010100 */
[----:B------:R-:W-:Y:S02]  /*1710*/  HADD2.F32 R99, -RZ, R99.H0_H0 ;  /* 0x20000063ff637230 */ /* 0x000fe40000004100 */
[----:B------:R-:W-:Y:S01]  /*1720*/  FMUL.FTZ R138, R126, R85 ;  /* 0x000000557e8a7220 */ /* 0x000fe20000410000 */
[----:B------:R-:W-:Y:S01]  /*1730*/  FADD.FTZ R87, -R92, R87 ;  /* 0x000000575c577221 */ /* 0x000fe20000010100 */
[----:B------:R-:W-:Y:S01]  /*1740*/  FADD.FTZ R84, R93, R133 ;  /* 0x000000855d547221 */ /* 0x000fe20000010000 */
[----:B------:R-:W-:Y:S01]  /*1750*/  FFMA.FTZ R85, R139, R133, R0 ;  /* 0x000000858b557223 */ /* 0x000fe20000010000 */
[----:B------:R-:W-:Y:S01]  /*1760*/  FMUL.FTZ R98, R98, R99 ;  /* 0x0000006362627220 */ /* 0x000fe20000410000 */
[C---:B------:R-:W-:Y:S01]  /*1770*/  FMUL.FTZ R140, R126.reuse, R87 ;  /* 0x000000577e8c7220 */ /* 0x040fe20000410000 */
[----:B------:R-:W-:Y:S01]  /*1780*/  FMUL.FTZ R141, R126, R89 ;  /* 0x000000597e8d7220 */ /* 0x000fe20000410000 */
[----:B------:R-:W-:Y:S01]  /*1790*/  FADD.FTZ R87, R84, R135 ;  /* 0x0000008754577221 */ /* 0x000fe20000010000 */
[----:B------:R-:W-:Y:S01]  /*17a0*/  FFMA.FTZ R0, R138, R135, R85 ;  /* 0x000000878a007223 */ /* 0x000fe20000010055 */
[----:B------:R-:W-:-:S02]  /*17b0*/  FFMA.FTZ R137, R137, R90, R98 ;  /* 0x0000005a89897223 */ /* 0x000fc40000010062 */
        /* <DEDUP_REMOVED lines=20> */
.L_x_564:
[----:B------:R-:W-:Y:S05]  /*1900*/  BSYNC.RECONVERGENT B0 ;  /* 0x0000000000007941 */ /* 0x000fea0003800200 */
.L_x_563:
        /* <DEDUP_REMOVED lines=15> */
[----:B------:R-:W-:Y:S02]  /*1a00*/  HADD2.F32 R142, -RZ, R122.H0_H0 ;  /* 0x2000007aff8e7230 */ /* 0x000fe40000004100 */
[----:B0-----:R-:W-:-:S05]  /*1a10*/  @P0 IMAD.WIDE.U32 R90, R95, 0x8, R90 ;  /* 0x000000085f5a0825 */ /* 0x001fca00078e005a */
[----:B------:R0:W5:Y:S02]  /*1a20*/  @P0 LDG.E.64 R100, desc[UR12][R90.64] ;  /* 0x0000000c5a640981 */ /* 0x000164000c1e1b00 */
[----:B0-----:R-:W-:Y:S02]  /*1a30*/  HADD2.F32 R91, -RZ, R166.H1_H1 ;  /* 0x300000a6ff5b7230 */ /* 0x001fe40000004100 */
[----:B------:R-:W-:Y:S02]  /*1a40*/  HADD2.F32 R143, -RZ, R122.H1_H1 ;  /* 0x3000007aff8f7230 */ /* 0x000fe40000004100 */
[----:B------:R-:W-:Y:S01]  /*1a50*/  HADD2.F32 R145, -RZ, R123.H1_H1 ;  /* 0x3000007bff917230 */ /* 0x000fe20000004100 */
[----:B------:R-:W-:Y:S02]  /*1a60*/  IADD3 R95, PT, PT, R95, 0x100, RZ ;  /* 0x000001005f5f7810 */ /* 0x000fe40007ffe0ff */
[----:B---3--:R-:W-:Y:S02]  /*1a70*/  MOV R94, R88 ;  /* 0x00000058005e7202 */ /* 0x008fe40000000f00 */
[----:B------:R-:W-:-:S02]  /*1a80*/  SHF.R.U64 R144, R88, 0x10, R89 ;  /* 0x0000001058907819 */ /* 0x000fc40000001259 */
[--C-:B----4-:R-:W-:Y:S02]  /*1a90*/  SHF.R.U64 R88, R86, 0x10, R87.reuse ;  /* 0x0000001056587819 */ /* 0x110fe40000001257 */
[----:B------:R-:W-:Y:S02]  /*1aa0*/  MOV R90, R87 ;  /* 0x00000057005a7202 */ /* 0x000fe40000000f00 */
[----:B------:R-:W-:Y:S01]  /*1ab0*/  SHF.R.U32.HI R110, RZ, 0x10, R87 ;  /* 0x00000010ff6e7819 */ /* 0x000fe20000011657 */
[----:B------:R-:W-:Y:S01]  /*1ac0*/  HADD2.F32 R87, -RZ, R124.H1_H1 ;  /* 0x3000007cff577230 */ /* 0x000fe20000004100 */
[----:B------:R-:W-:Y:S01]  /*1ad0*/  MOV R98, R89 ;  /* 0x0000005900627202 */ /* 0x000fe20000000f00 */
[----:B------:R-:W-:Y:S01]  /*1ae0*/  HADD2.F32 R88, -RZ, R88.H0_H0 ;  /* 0x20000058ff587230 */ /* 0x000fe20000004100 */
[----:B------:R-:W-:Y:S01]  /*1af0*/  SHF.R.U32.HI R111, RZ, 0x10, R89 ;  /* 0x00000010ff6f7819 */ /* 0x000fe20000011659 */
[----:B------:R-:W-:Y:S01]  /*1b00*/  HADD2.F32 R89, -RZ, R94.H0_H0 ;  /* 0x2000005eff597230 */ /* 0x000fe20000004100 */
[----:B------:R-:W-:Y:S01]  /*1b10*/  MOV R97, R86 ;  /* 0x0000005600617202 */ /* 0x000fe20000000f00 */
[----:B------:R-:W-:-:S02]  /*1b20*/  HADD2.F32 R94, -RZ, R90.H0_H0 ;  /* 0x2000005aff5e7230 */ /* 0x000fc40000004100 */
[----:B------:R-:W-:Y:S01]  /*1b30*/  FMUL.FTZ R90, R87, R88 ;  /* 0x00000058575a7220 */ /* 0x000fe20000410000 */
[----:B------:R-:W-:Y:S02]  /*1b40*/  HADD2.F32 R86, -RZ, R144.H0_H0 ;  /* 0x20000090ff567230 */ /* 0x000fe40000004100 */
[----:B------:R-:W-:Y:S02]  /*1b50*/  HADD2.F32 R97, -RZ, R97.H0_H0 ;  /* 0x20000061ff617230 */ /* 0x000fe40000004100 */
[----:B------:R-:W-:Y:S01]  /*1b60*/  FMUL.FTZ R91, R91, R94 ;  /* 0x0000005e5b5b7220 */ /* 0x000fe20000410000 */
[----:B------:R-:W-:Y:S02]  /*1b70*/  HADD2.F32 R144, -RZ, R123.H0_H0 ;  /* 0x2000007bff907230 */ /* 0x000fe40000004100 */
[----:B------:R-:W-:Y:S02]  /*1b80*/  HADD2.F32 R87, -RZ, R98.H0_H0 ;  /* 0x20000062ff577230 */ /* 0x000fe40000004100 */
[----:B------:R-:W-:-:S03]  /*1b90*/  FMUL.FTZ R99, R96, R97 ;  /* 0x0000006160637220 */ /* 0x000fc60000410000 */
[----:B------:R-:W-:Y:S01]  /*1ba0*/  FFMA.FTZ R144, R144, R87, R91 ;  /* 0x0000005790907223 */ /* 0x000fe2000001005b */
[----:B--2---:R-:W-:Y:S02]  /*1bb0*/  HADD2.F32 R91, -RZ, R84.H0_H0 ;  /* 0x20000054ff5b7230 */ /* 0x004fe40000004100 */
[----:B------:R-:W-:Y:S01]  /*1bc0*/  FFMA.FTZ R142, R142, R89, R99 ;  /* 0x000000598e8e7223 */ /* 0x000fe20000010063 */
[----:B------:R-:W-:Y:S01]  /*1bd0*/  HADD2.F32 R99, -RZ, R85.H0_H0 ;  /* 0x20000055ff637230 */ /* 0x000fe20000004100 */
[----:B------:R-:W-:Y:S01]  /*1be0*/  SHF.R.U64 R84, R84, 0x10, R85 ;  /* 0x0000001054547819 */ /* 0x000fe20000001255 */
[C---:B------:R-:W-:Y:S01]  /*1bf0*/  FADD.FTZ R91, -R92.reuse, R91 ;  /* 0x0000005b5c5b7221 */ /* 0x040fe20000010100 */
[----:B------:R-:W-:Y:S02]  /*1c00*/  SHF.R.U32.HI R85, RZ, 0x10, R85 ;  /* 0x00000010ff557819 */ /* 0x000fe40000011655 */
[----:B------:R-:W-:Y:S01]  /*1c10*/  FADD.FTZ R99, -R92, R99 ;  /* 0x000000635c637221 */ /* 0x000fe20000010100 */
[----:B-----5:R-:W-:Y:S01]  /*1c20*/  FMUL.FTZ R147, R126, R91 ;  /* 0x0000005b7e937220 */ /* 0x020fe20000410000 */
[----:B------:R-:W-:-:S02]  /*1c30*/  HADD2.F32 R91, -RZ, R84.H0_H0 ;  /* 0x20000054ff5b7230 */ /* 0x000fc40000004100 */
[----:B------:R-:W-:Y:S01]  /*1c40*/  FMUL.FTZ R149, R126, R99 ;  /* 0x000000637e957220 */ /* 0x000fe20000410000 */
[----:B------:R-:W-:Y:S02]  /*1c50*/  HADD2.F32 R85, -RZ, R85.H0_H0 ;  /* 0x20000055ff557230 */ /* 0x000fe40000004100 */
[----:B------:R-:W-:Y:S01]  /*1c60*/  FADD.FTZ R54, R54, R87 ;  /* 0x0000005736367221 */ /* 0x000fe20000010000 */
[C---:B------:R-:W-:Y:S01]  /*1c70*/  FADD.FTZ R91, -R92.reuse, R91 ;  /* 0x0000005b5c5b7221 */ /* 0x040fe20000010100 */
[----:B------:R-:W-:Y:S01]  /*1c80*/  FFMA.FTZ R74, R149, R87, R74 ;  /* 0x00000057954a7223 */ /* 0x000fe2000001004a */
[----:B------:R-:W-:Y:S02]  /*1c90*/  HADD2.F32 R96, -RZ, R167.H1_H1 ;  /* 0x300000a7ff607230 */ /* 0x000fe40000004100 */
[----:B------:R-:W-:Y:S01]  /*1ca0*/  FADD.FTZ R87, -R92, R85 ;  /* 0x000000555c577221 */ /* 0x000fe20000010100 */
[----:B------:R-:W-:Y:S02]  /*1cb0*/  HADD2.F32 R98, -RZ, R110.H0_H0 ;  /* 0x2000006eff627230 */ /* 0x000fe40000004100 */
[----:B------:R-:W-:Y:S01]  /*1cc0*/  FFMA.FTZ R143, R143, R86, R90 ;  /* 0x000000568f8f7223 */ /* 0x000fe2000001005a */
[----:B------:R-:W-:Y:S01]  /*1cd0*/  FMUL.FTZ R146, R126, R91 ;  /* 0x0000005b7e927220 */ /* 0x000fe20000410000 */
[----:B------:R-:W-:Y:S01]  /*1ce0*/  FADD.FTZ R84, R93, R142 ;  /* 0x0000008e5d547221 */ /* 0x000fe20000010000 */
[----:B------:R-:W-:Y:S01]  /*1cf0*/  FFMA.FTZ R85, R147, R142, R0 ;  /* 0x0000008e93557223 */ /* 0x000fe20000010000 */
[----:B------:R-:W-:-:S02]  /*1d00*/  HADD2.F32 R90, -RZ, R111.H0_H0 ;  /* 0x2000006fff5a7230 */ /* 0x000fc40000004100 */
[----:B------:R-:W-:Y:S01]  /*1d10*/  FMUL.FTZ R148, R126, R87 ;  /* 0x000000577e947220 */ /* 0x000fe20000410000 */
[----:B------:R-:W-:Y:S01]  /*1d20*/  FMUL.FTZ R96, R96, R98 ;  /* 0x0000006260607220 */ /* 0x000fe20000410000 */
[----:B------:R-:W-:Y:S01]  /*1d30*/  FADD.FTZ R87, R84, R143 ;  /* 0x0000008f54577221 */ /* 0x000fe20000010000 */
[----:B------:R-:W-:Y:S02]  /*1d40*/  FFMA.FTZ R0, R146, R143, R85 ;  /* 0x0000008f92007223 */ /* 0x000fe40000010055 */
        /* <DEDUP_REMOVED lines=19> */
.L_x_566:
[----:B------:R-:W-:Y:S05]  /*1e80*/  BSYNC.RECONVERGENT B0 ;  /* 0x0000000000007941 */ /* 0x000fea0003800200 */
.L_x_565:
        /* <DEDUP_REMOVED lines=14> */
[----:B------:R-:W-:Y:S02]  /*1f70*/  HADD2.F32 R96, -RZ, R172.H1_H1 ;  /* 0x300000acff607230 */ /* 0x000fe40000004100 */
[----:B------:R-:W-:Y:S02]  /*1f80*/  HADD2.F32 R150, -RZ, R168.H1_H1 ;  /* 0x300000a8ff967230 */ /* 0x000fe40000004100 */
[----:B0-----:R-:W-:-:S05]  /*1f90*/  @P0 IMAD.WIDE.U32 R90, R95, 0x8, R90 ;  /* 0x000000085f5a0825 */ /* 0x001fca00078e005a */
[----:B------:R0:W5:Y:S02]  /*1fa0*/  @P0 LDG.E.64 R106, desc[UR12][R90.64] ;  /* 0x0000000c5a6a0981 */ /* 0x000164000c1e1b00 */
[----:B0-----:R-:W-:Y:S02]  /*1fb0*/  HADD2.F32 R91, -RZ, R174.H0_H0 ;  /* 0x200000aeff5b7230 */ /* 0x001fe40000004100 */
        /* <DEDUP_REMOVED lines=19> */
[----:B------:R-:W-:Y:S02]  /*20f0*/  HADD2.F32 R152, -RZ, R170.H1_H1 ;  /* 0x300000aaff987230 */ /* 0x000fe40000004100 */
        /* <DEDUP_REMOVED lines=48> */
.L_x_568:
[----:B------:R-:W-:Y:S05]  /*2400*/  BSYNC.RECONVERGENT B0 ;  /* 0x0000000000007941 */ /* 0x000fea0003800200 */
.L_x_567:
        /* <DEDUP_REMOVED lines=15> */
[----:B------:R-:W-:Y:S02]  /*2500*/  HADD2.F32 R98, -RZ, R178.H0_H0 ;  /* 0x200000b2ff627230 */ /* 0x000fe40000004100 */
[--C-:B------:R-:W-:Y:S02]  /*2510*/  HADD2.F32 R158, -RZ, R175.reuse.H0_H0 ;  /* 0x200000afff9e7230 */ /* 0x100fe40000004100 */
[----:B------:R-:W-:Y:S02]  /*2520*/  HADD2.F32 R159, -RZ, R175.H1_H1 ;  /* 0x300000afff9f7230 */ /* 0x000fe40000004100 */
[----:B0-----:R-:W-:-:S05]  /*2530*/  @P0 IMAD.WIDE.U32 R90, R95, 0x8, R90 ;  /* 0x000000085f5a0825 */ /* 0x001fca00078e005a */
[----:B------:R0:W5:Y:S01]  /*2540*/  @P0 LDG.E.64 R108, desc[UR12][R90.64] ;  /* 0x0000000c5a6c0981 */ /* 0x000162000c1e1b00 */
[--C-:B------:R-:W-:Y:S02]  /*2550*/  HADD2.F32 R160, -RZ, R176.reuse.H0_H0 ;  /* 0x200000b0ffa07230 */ /* 0x100fe40000004100 */
[----:B------:R-:W-:Y:S01]  /*2560*/  HADD2.F32 R161, -RZ, R176.H1_H1 ;  /* 0x300000b0ffa17230 */ /* 0x000fe20000004100 */
[--C-:B---3--:R-:W-:Y:S02]  /*2570*/  SHF.R.U64 R111, R86, 0x10, R87.reuse ;  /* 0x00000010566f7819 */ /* 0x108fe40000001257 */
[----:B------:R-:W-:Y:S02]  /*2580*/  MOV R97, R87 ;  /* 0x0000005700617202 */ /* 0x000fe40000000f00 */
[----:B------:R-:W-:Y:S02]  /*2590*/  SHF.R.U32.HI R110, RZ, 0x10, R87 ;  /* 0x00000010ff6e7819 */ /* 0x000fe40000011657 */
[----:B------:R-:W-:Y:S01]  /*25a0*/  MOV R94, R86 ;  /* 0x00000056005e7202 */ /* 0x000fe20000000f00 */
[----:B------:R-:W-:Y:S01]  /*25b0*/  HADD2.F32 R86, -RZ, R177.H0_H0 ;  /* 0x200000b1ff567230 */ /* 0x000fe20000004100 */
[----:B----4-:R-:W-:Y:S01]  /*25c0*/  MOV R87, R88 ;  /* 0x0000005800577202 */ /* 0x010fe20000000f00 */
[----:B------:R-:W-:Y:S01]  /*25d0*/  HADD2.F32 R97, -RZ, R97.H0_H0 ;  /* 0x20000061ff617230 */ /* 0x000fe20000004100 */
[--C-:B0-----:R-:W-:Y:S01]  /*25e0*/  SHF.R.U64 R90, R88, 0x10, R89.reuse ;  /* 0x00000010585a7819 */ /* 0x101fe20000001259 */
[----:B------:R-:W-:Y:S01]  /*25f0*/  HADD2.F32 R91, -RZ, R94.H0_H0 ;  /* 0x2000005eff5b7230 */ /* 0x000fe20000004100 */
[----:B------:R-:W-:Y:S01]  /*2600*/  MOV R99, R89 ;  /* 0x0000005900637202 */ /* 0x000fe20000000f00 */
[----:B------:R-:W-:Y:S01]  /*2610*/  HADD2.F32 R95, -RZ, R87.H0_H0 ;  /* 0x20000057ff5f7230 */ /* 0x000fe20000004100 */
[----:B------:R-:W-:Y:S01]  /*2620*/  SHF.R.U32.HI R89, RZ, 0x10, R89 ;  /* 0x00000010ff597819 */ /* 0x000fe20000011659 */
[----:B------:R-:W-:-:S02]  /*2630*/  HADD2.F32 R90, -RZ, R90.H0_H0 ;  /* 0x2000005aff5a7230 */ /* 0x000fc40000004100 */
[----:B------:R-:W-:Y:S01]  /*2640*/  FADD.FTZ R44, R44, R91 ;  /* 0x0000005b2c2c7221 */ /* 0x000fe20000010000 */
[----:B------:R-:W-:Y:S02]  /*2650*/  HADD2.F32 R99, -RZ, R99.H0_H0 ;  /* 0x20000063ff637230 */ /* 0x000fe40000004100 */
[----:B------:R-:W-:Y:S01]  /*2660*/  FMUL.FTZ R87, R86, R95 ;  /* 0x0000005f56577220 */ /* 0x000fe20000410000 */
[----:B------:R-:W-:Y:S02]  /*2670*/  HADD2.F32 R88, -RZ, R111.H0_H0 ;  /* 0x2000006fff587230 */ /* 0x000fe40000004100 */
[----:B------:R-:W-:Y:S01]  /*2680*/  FMUL.FTZ R96, R96, R90 ;  /* 0x0000005a60607220 */ /* 0x000fe20000410000 */
[----:B------:R-:W-:Y:S02]  /*2690*/  HADD2.F32 R94, -RZ, R178.H1_H1 ;  /* 0x300000b2ff5e7230 */ /* 0x000fe40000004100 */
[----:B------:R-:W-:Y:S01]  /*26a0*/  FMUL.FTZ R111, R98, R99 ;  /* 0x00000063626f7220 */ /* 0x000fe20000410000 */
[----:B------:R-:W-:Y:S01]  /*26b0*/  FFMA.FTZ R158, R158, R91, R87 ;  /* 0x0000005b9e9e7223 */ /* 0x000fe20000010057 */
[----:B--2---:R-:W-:Y:S01]  /*26c0*/  SHF.R.U64 R98, R84, 0x10, R85 ;  /* 0x0000001054627819 */ /* 0x004fe20000001255 */
[----:B------:R-:W-:-:S02]  /*26d0*/  HADD2.F32 R87, -RZ, R84.H0_H0 ;  /* 0x20000054ff577230 */ /* 0x000fc40000004100 */
[----:B------:R-:W-:Y:S01]  /*26e0*/  FFMA.FTZ R159, R159, R88, R96 ;  /* 0x000000589f9f7223 */ /* 0x000fe20000010060 */
[----:B------:R-:W-:Y:S01]  /*26f0*/  FFMA.FTZ R160, R160, R97, R111 ;  /* 0x00000061a0a07223 */ /* 0x000fe2000001006f */
[----:B------:R-:W-:Y:S01]  /*2700*/  HADD2.F32 R96, -RZ, R89.H0_H0 ;  /* 0x20000059ff607230 */ /* 0x000fe20000004100 */
[----:B------:R-:W-:Y:S01]  /*2710*/  SHF.R.U32.HI R111, RZ, 0x10, R85 ;  /* 0x00000010ff6f7819 */ /* 0x000fe20000011655 */
[----:B------:R-:W-:Y:S02]  /*2720*/  HADD2.F32 R89, -RZ, R85.H0_H0 ;  /* 0x20000055ff597230 */ /* 0x000fe40000004100 */
[----:B------:R-:W-:Y:S01]  /*2730*/  FADD.FTZ R87, -R92, R87 ;  /* 0x000000575c577221 */ /* 0x000fe20000010100 */
[----:B------:R-:W-:Y:S02]  /*2740*/  HADD2.F32 R85, -RZ, R98.H0_H0 ;  /* 0x20000062ff557230 */ /* 0x000fe40000004100 */
[----:B------:R-:W-:Y:S01]  /*2750*/  FADD.FTZ R84, R93, R158 ;  /* 0x0000009e5d547221 */ /* 0x000fe20000010000 */
[----:B------:R-:W-:-:S02]  /*2760*/  HADD2.F32 R111, -RZ, R111.H0_H0 ;  /* 0x2000006fff6f7230 */ /* 0x000fc40000004100 */
[----:B-----5:R-:W-:Y:S01]  /*2770*/  FMUL.FTZ R163, R126, R87 ;  /* 0x000000577ea37220 */ /* 0x020fe20000410000 */
[C---:B------:R-:W-:Y:S01]  /*2780*/  FADD.FTZ R89, -R92.reuse, R89 ;  /* 0x000000595c597221 */ /* 0x040fe20000010100 */
[----:B------:R-:W-:Y:S01]  /*2790*/  FADD.FTZ R85, -R92, R85 ;  /* 0x000000555c557221 */ /* 0x000fe20000010100 */
[----:B------:R-:W-:Y:S02]  /*27a0*/  HADD2.F32 R86, -RZ, R110.H0_H0 ;  /* 0x2000006eff567230 */ /* 0x000fe40000004100 */
[----:B------:R-:W-:Y:S01]  /*27b0*/  FFMA.FTZ R0, R163, R158, R0 ;  /* 0x0000009ea3007223 */ /* 0x000fe20000010000 */
[----:B------:R-:W-:Y:S01]  /*27c0*/  FMUL.FTZ R94, R94, R96 ;  /* 0x000000605e5e7220 */ /* 0x000fe20000410000 */
[----:B------:R-:W-:Y:S01]  /*27d0*/  FMUL.FTZ R162, R126, R85 ;  /* 0x000000557ea27220 */ /* 0x000fe20000410000 */
[----:B------:R-:W-:Y:S01]  /*27e0*/  FADD.FTZ R111, -R92, R111 ;  /* 0x0000006f5c6f7221 */ /* 0x000fe20000010100 */
[----:B------:R-:W-:Y:S01]  /*27f0*/  FMUL.FTZ R165, R126, R89 ;  /* 0x000000597ea57220 */ /* 0x000fe20000410000 */
[----:B------:R-:W-:Y:S01]  /*2800*/  FADD.FTZ R85, R84, R159 ;  /* 0x0000009f54557221 */ /* 0x000fe20000010000 */
[----:B------:R-:W-:Y:S01]  /*2810*/  FFMA.FTZ R0, R162, R159, R0 ;  /* 0x0000009fa2007223 */ /* 0x000fe20000010000 */
[----:B------:R-:W-:Y:S01]  /*2820*/  FFMA.FTZ R161, R161, R86, R94 ;  /* 0x00000056a1a17223 */ /* 0x000fe2000001005e */
[----:B------:R-:W-:Y:S01]  /*2830*/  FMUL.FTZ R164, R126, R111 ;  /* 0x0000006f7ea47220 */ /* 0x000fe20000410000 */
[----:B------:R-:W-:Y:S01]  /*2840*/  FADD.FTZ R84, R85, R160 ;  /* 0x000000a055547221 */ /* 0x000fe20000010000 */
[----:B------:R-:W-:Y:S01]  /*2850*/  FFMA.FTZ R0, R165, R160, R0 ;  /* 0x000000a0a5007223 */ /* 0x000fe20000010000 */
        /* <DEDUP_REMOVED lines=17> */
.L_x_570:
[----:B------:R-:W-:Y:S05]  /*2970*/  BSYNC.RECONVERGENT B0 ;  /* 0x0000000000007941 */ /* 0x000fea0003800200 */
.L_x_569:
[----:B------:R-:W0:Y:S01]  /*2980*/  SHFL.DOWN PT, R84, R93, 0x10, 0x1f ;  /* 0x0a001f005d547f89 */ /* 0x000e2200000e0000 */
[----:B------:R-:W-:Y:S03]  /*2990*/  BSSY.RECONVERGENT B0, `(.L_x_571) ;  /* 0x000001f000007945 */ /* 0x000fe60003800200 */
        /* <DEDUP_REMOVED lines=30> */
.L_x_572:
[----:B------:R-:W-:Y:S05]  /*2b80*/  BSYNC.RECONVERGENT B0 ;  /* 0x0000000000007941 */ /* 0x000fea0003800200 */
.L_x_571:
        /* <DEDUP_REMOVED lines=66> */
[----:B------:R-:W-:Y:S02]  /*2fb0*/  F2FP.F16.F32.PACK_AB R85, R84, R85 ;  /* 0x000000555455723e */ /* 0x000fe400000000ff */
[----:B------:R-:W-:Y:S02]  /*2fc0*/  F2FP.F16.F32.PACK_AB R86, R86, R89 ;  /* 0x000000595656723e */ /* 0x000fe400000000ff */
[C---:B------:R-:W-:Y:S02]  /*2fd0*/  PRMT R84, R85.reuse, 0x7632, R84 ;  /* 0x0000763255547816 */ /* 0x040fe40000000054 */
[----:B------:R-:W-:Y:S02]  /*2fe0*/  PRMT R89, R85, 0x7610, R89 ;  /* 0x0000761055597816 */ /* 0x000fe40000000059 */
[C---:B------:R-:W-:Y:S02]  /*2ff0*/  PRMT R91, R86.reuse, 0x7632, R91 ;  /* 0x00007632565b7816 */ /* 0x040fe4000000005b */
[----:B------:R-:W-:Y:S01]  /*3000*/  PRMT R88, R86, 0x7610, R88 ;  /* 0x0000761056587816 */ /* 0x000fe20000000058 */
[----:B------:R-:W-:Y:S06]  /*3010*/  BRA `(.L_x_578) ;  /* 0x0000000c00487947 */ /* 0x000fec0003800000 */
.L_x_577:
        /* <DEDUP_REMOVED lines=23> */
.L_x_576:
        /* <DEDUP_REMOVED lines=26> */
.L_x_579:
        /* <DEDUP_REMOVED lines=27> */
.L_x_575:
        /* <DEDUP_REMOVED lines=17> */
[----:B------:R-:W-:Y:S02]  /*35f0*/  HADD2.F32 R85, -RZ, R84.H0_H0 ;  /* 0x20000054ff557230 */ /* 0x000fe40000004100 */
[----:B------:R-:W-:Y:S01]  /*3600*/  FADD.FTZ R84, R127, -R90 ;  /* 0x8000005a7f547221 */ /* 0x000fe20000010000 */
[----:B------:R-:W-:-:S02]  /*3610*/  HADD2.F32 R87, -RZ, R87.H0_H0 ;  /* 0x20000057ff577230 */ /* 0x000fc40000004100 */
[----:B------:R-:W-:Y:S01]  /*3620*/  FADD.FTZ R94, R129, -R94 ;  /* 0x8000005e815e7221 */ /* 0x000fe20000010000 */
[----:B------:R-:W-:Y:S02]  /*3630*/  HADD2.F32 R89, -RZ, R86.H0_H0 ;  /* 0x20000056ff597230 */ /* 0x000fe40000004100 */
[----:B------:R-:W-:Y:S01]  /*3640*/  FADD.FTZ R86, R130, -R95 ;  /* 0x8000005f82567221 */ /* 0x000fe20000010000 */
[----:B------:R-:W-:Y:S02]  /*3650*/  HADD2.F32 R91, -RZ, R91.H0_H0 ;  /* 0x2000005bff5b7230 */ /* 0x000fe40000004100 */
[C---:B-----5:R-:W-:Y:S01]  /*3660*/  FFMA.FTZ R85, R126.reuse, R88, R85 ;  /* 0x000000587e557223 */ /* 0x060fe20000010055 */
[C---:B------:R-:W-:Y:S01]  /*3670*/  FFMA.FTZ R84, R126.reuse, R84, R87 ;  /* 0x000000547e547223 */ /* 0x040fe20000010057 */
[C---:B------:R-:W-:Y:S01]  /*3680*/  FFMA.FTZ R89, R126.reuse, R94, R89 ;  /* 0x0000005e7e597223 */ /* 0x040fe20000010059 */
[----:B------:R-:W-:-:S03]  /*3690*/  FFMA.FTZ R86, R126, R86, R91 ;  /* 0x000000567e567223 */ /* 0x000fc6000001005b */
[----:B------:R-:W-:Y:S02]  /*36a0*/  F2FP.F16.F32.PACK_AB R85, R84, R85 ;  /* 0x000000555455723e */ /* 0x000fe400000000ff */
[----:B------:R-:W-:Y:S02]  /*36b0*/  F2FP.F16.F32.PACK_AB R86, R86, R89 ;  /* 0x000000595656723e */ /* 0x000fe400000000ff */
[C---:B------:R-:W-:Y:S02]  /*36c0*/  PRMT R84, R85.reuse, 0x7632, R84 ;  /* 0x0000763255547816 */ /* 0x040fe40000000054 */
[----:B------:R-:W-:Y:S02]  /*36d0*/  PRMT R89, R85, 0x7610, R89 ;  /* 0x0000761055597816 */ /* 0x000fe40000000059 */
[C---:B------:R-:W-:Y:S02]  /*36e0*/  PRMT R91, R86.reuse, 0x7632, R91 ;  /* 0x00007632565b7816 */ /* 0x040fe4000000005b */
[----:B------:R-:W-:Y:S01]  /*36f0*/  PRMT R88, R86, 0x7610, R88 ;  /* 0x0000761056587816 */ /* 0x000fe20000000058 */
[----:B------:R-:W-:Y:S06]  /*3700*/  BRA `(.L_x_578) ;  /* 0x00000004008c7947 */ /* 0x000fec0003800000 */
.L_x_581:
[----:B------:R-:W-:Y:S01]  /*3710*/  MOV R90, R105 ;  /* 0x00000069005a7202 */ /* 0x000fe20000000f00 */
[-C--:B------:R-:W-:Y:S01]  /*3720*/  FFMA.FTZ R88, R131, R92.reuse, R93 ;  /* 0x0000005c83587223 */ /* 0x080fe2000001005d */
[----:B------:R-:W-:Y:S01]  /*3730*/  SHF.R.U32.HI R94, RZ, 0x10, R105 ;  /* 0x00000010ff5e7819 */ /* 0x000fe20000011669 */
[--C-:B------:R-:W-:Y:S01]  /*3740*/  FFMA.FTZ R95, R134, R92, R93.reuse ;  /* 0x0000005c865f7223 */ /* 0x100fe2000001005d */
[----:B------:R-:W-:Y:S01]  /*3750*/  MOV R84, R104 ;  /* 0x0000006800547202 */ /* 0x000fe20000000f00 */
[-C--:B------:R-:W-:Y:S01]  /*3760*/  FFMA.FTZ R85, R3, R92.reuse, R93 ;  /* 0x0000005c03557223 */ /* 0x080fe2000001005d */
[----:B------:R-:W-:Y:S01]  /*3770*/  SHF.R.U64 R87, R104, 0x10, R105 ;  /* 0x0000001068577819 */ /* 0x000fe20000001269 */
[----:B------:R-:W-:Y:S01]  /*3780*/  FFMA.FTZ R86, R132, R92, R93 ;  /* 0x0000005c84567223 */ /* 0x000fe2000001005d */
[----:B------:R-:W-:Y:S01]  /*3790*/  FADD.FTZ R89, R129, -R88 ;  /* 0x8000005881597221 */ /* 0x000fe20000010000 */
[----:B------:R-:W-:Y:S02]  /*37a0*/  HADD2.F32 R91, -RZ, R90.H0_H0 ;  /* 0x2000005aff5b7230 */ /* 0x000fe40000004100 */
[----:B------:R-:W-:Y:S01]  /*37b0*/  FADD.FTZ R95, R130, -R95 ;  /* 0x8000005f825f7221 */ /* 0x000fe20000010000 */
[----:B------:R-:W-:-:S02]  /*37c0*/  HADD2.F32 R94, -RZ, R94.H0_H0 ;  /* 0x2000005eff5e7230 */ /* 0x000fc40000004100 */
[----:B------:R-:W-:Y:S01]  /*37d0*/  FADD.FTZ R85, R128, -R85 ;  /* 0x8000005580557221 */ /* 0x000fe20000010000 */
[----:B------:R-:W-:Y:S02]  /*37e0*/  HADD2.F32 R84, -RZ, R84.H0_H0 ;  /* 0x20000054ff547230 */ /* 0x000fe40000004100 */
[C---:B-----5:R-:W-:Y:S01]  /*37f0*/  FFMA.FTZ R89, R126.reuse, R89, R91 ;  /* 0x000000597e597223 */ /* 0x060fe2000001005b */
[----:B------:R-:W-:Y:S02]  /*3800*/  HADD2.F32 R88, -RZ, R87.H0_H0 ;  /* 0x20000057ff587230 */ /* 0x000fe40000004100 */
[----:B------:R-:W-:Y:S01]  /*3810*/  FADD.FTZ R87, R127, -R86 ;  /* 0x800000567f577221 */ /* 0x000fe20000010000 */
[C---:B------:R-:W-:Y:S01]  /*3820*/  FFMA.FTZ R94, R126.reuse, R95, R94 ;  /* 0x0000005f7e5e7223 */ /* 0x040fe2000001005e */
[C---:B------:R-:W-:Y:S02]  /*3830*/  FFMA.FTZ R84, R126.reuse, R85, R84 ;  /* 0x000000557e547223 */ /* 0x040fe40000010054 */
[----:B------:R-:W-:-:S02]  /*3840*/  FFMA.FTZ R87, R126, R87, R88 ;  /* 0x000000577e577223 */ /* 0x000fc40000010058 */
[----:B------:R-:W-:-:S03]  /*3850*/  F2FP.F16.F32.PACK_AB R89, R94, R89 ;  /* 0x000000595e59723e */ /* 0x000fc600000000ff */
[----:B------:R-:W-:Y:S02]  /*3860*/  F2FP.F16.F32.PACK_AB R87, R87, R84 ;  /* 0x000000545757723e */ /* 0x000fe400000000ff */
        /* <DEDUP_REMOVED lines=9> */
.L_x_580:
[----:B------:R-:W-:-:S04]  /*3900*/  UISETP.NE.U32.AND UP0, UPT, UR6, URZ, UPT ;  /* 0x000000ff0600728c */ /* 0x000fc8000bf05070 */
[----:B------:R-:W-:-:S09]  /*3910*/  UISETP.NE.AND.EX UP0, UPT, UR7, URZ, UPT, UP0 ;  /* 0x000000ff0700728c */ /* 0x000fd2000bf05300 */
[----:B------:R-:W-:Y:S05]  /*3920*/  BRA.U UP0, `(.L_x_582) ;  /* 0x00000001007c7547 */ /* 0x000fea000b800000 */
        /* <DEDUP_REMOVED lines=31> */
.L_x_582:
        /* <DEDUP_REMOVED lines=34> */
.L_x_578:
        /* <DEDUP_REMOVED lines=18> */
.L_x_583:
[----:B------:R1:W-:Y:S01]  /*3e60*/  STG.E.64 desc[UR12][R86.64], R84 ;  /* 0x0000005456007986 */ /* 0x0003e2000c101b0c */
[----:B------:R-:W-:-:S04]  /*3e70*/  UISETP.NE.U32.AND UP0, UPT, UR6, URZ, UPT ;  /* 0x000000ff0600728c */ /* 0x000fc8000bf05070 */
[----:B------:R-:W-:-:S09]  /*3e80*/  UISETP.NE.AND.EX UP0, UPT, UR7, URZ, UPT, UP0 ;  /* 0x000000ff0700728c */ /* 0x000fd2000bf05300 */
[----:B-1----:R-:W-:Y:S05]  /*3e90*/  BRA.U !UP0, `(.L_x_584) ;  /* 0x0000000108207547 */ /* 0x002fea000b800000 */
[----:B------:R-:W1:Y:S01]  /*3ea0*/  LDC.64 R84, c[0x0][0x470] ;  /* 0x00011c00ff547b82 */ /* 0x000e620000000a00 */
[----:B------:R-:W-:Y:S02]  /*3eb0*/  LOP3.LUT R86, R172, 0xffff, RZ, 0xc0, !PT ;  /* 0x0000ffffac567812 */ /* 0x000fe400078ec0ff */
[----:B0-----:R-:W-:-:S03]  /*3ec0*/  PRMT R89, R167, 0x5410, R166 ;  /* 0x00005410a7597816 */ /* 0x001fc600000000a6 */
[----:B------:R-:W-:-:S05]  /*3ed0*/  IMAD.WIDE.U32 R86, R86, 0x10000, RZ ;  /* 0x0001000056567825 */ /* 0x000fca00078e00ff */
[----:B------:R-:W-:Y:S02]  /*3ee0*/  LOP3.LUT R87, R89, R87, RZ, 0xfc, !PT ;  /* 0x0000005759577212 */ /* 0x000fe400078efcff */
[----:B------:R-:W-:Y:S01]  /*3ef0*/  LOP3.LUT R86, R86, 0xffff, R168, 0xf8, !PT ;  /* 0x0000ffff56567812 */ /* 0x000fe200078ef8a8 */
[----:B-1----:R-:W-:-:S05]  /*3f00*/  IMAD.WIDE.U32 R84, R125, 0x8, R84 ;  /* 0x000000087d547825 */ /* 0x002fca00078e0054 */
[----:B------:R1:W-:Y:S02]  /*3f10*/  STG.E.64 desc[UR12][R84.64], R86 ;  /* 0x0000005654007986 */ /* 0x0003e4000c101b0c */
.L_x_584:
[----:B------:R-:W-:-:S07]  /*3f20*/  IADD3 R125, PT, PT, R125, 0x100, RZ ;  /* 0x000001007d7d7810 */ /* 0x000fce0007ffe0ff */
.L_x_574:
[----:B------:R-:W-:Y:S05]  /*3f30*/  BSYNC.RECONVERGENT B0 ;  /* 0x0000000000007941 */ /* 0x000fea0003800200 */
.L_x_573:
        /* <DEDUP_REMOVED lines=11> */
[----:B0-----:R-:W-:Y:S01]  /*3ff0*/  MOV R90, R103 ;  /* 0x00000067005a7202 */ /* 0x001fe20000000f00 */
[--C-:B-1----:R-:W-:Y:S01]  /*4000*/  FFMA.FTZ R84, R139, R92, R93.reuse ;  /* 0x0000005c8b547223 */ /* 0x102fe2000001005d */
[----:B------:R-:W-:Y:S01]  /*4010*/  MOV R86, R102 ;  /* 0x0000006600567202 */ /* 0x000fe20000000f00 */
[-C--:B------:R-:W-:Y:S01]  /*4020*/  FFMA.FTZ R87, R141, R92.reuse, R93 ;  /* 0x0000005c8d577223 */ /* 0x080fe2000001005d */
[----:B------:R-:W-:Y:S01]  /*4030*/  SHF.R.U32.HI R95, RZ, 0x10, R103 ;  /* 0x00000010ff5f7819 */ /* 0x000fe20000011667 */
        /* <DEDUP_REMOVED lines=14> */
[----:B------:R-:W-:-:S04]  /*4120*/  FFMA.FTZ R87, R126, R87, R86 ;  /* 0x000000577e577223 */ /* 0x000fc80000010056 */
        /* <DEDUP_REMOVED lines=15> */
.L_x_589:
        /* <DEDUP_REMOVED lines=12> */
[----:B------:R-:W-:Y:S02]  /*42e0*/  HADD2.F32 R90, -RZ, R95.H0_H0 ;  /* 0x2000005fff5a7230 */ /* 0x000fe40000004100 */
[----:B------:R-:W-:Y:S01]  /*42f0*/  FADD.FTZ R95, R137, -R94 ;  /* 0x8000005e895f7221 */ /* 0x000fe20000010000 */
[----:B------:R-:W-:Y:S02]  /*4300*/  HADD2.F32 R86, -RZ, R87.H0_H0 ;  /* 0x20000057ff567230 */ /* 0x000fe40000004100 */
[----:B------:R-:W-:Y:S01]  /*4310*/  FADD.FTZ R87, R135, -R88 ;  /* 0x8000005887577221 */ /* 0x000fe20000010000 */
        /* <DEDUP_REMOVED lines=15> */
.L_x_588:
        /* <DEDUP_REMOVED lines=34> */
.L_x_591:
[----:B-1----:R-:W-:Y:S01]  /*4630*/  MOV R86, R102 ;  /* 0x0000006600567202 */ /* 0x002fe20000000f00 */
[-C--:B------:R-:W-:Y:S01]  /*4640*/  FFMA.FTZ R84, R139, R92.reuse, R93 ;  /* 0x0000005c8b547223 */ /* 0x080fe2000001005d */
[----:B0-----:R-:W-:Y:S01]  /*4650*/  SHF.R.U64 R90, R102, 0x10, R103 ;  /* 0x00000010665a7819 */ /* 0x001fe20000001267 */
[-CC-:B------:R-:W-:Y:S01]  /*4660*/  FFMA.FTZ R88, R138, R92.reuse, R93.reuse ;  /* 0x0000005c8a587223 */ /* 0x180fe2000001005d */
[----:B------:R-:W-:Y:S01]  /*4670*/  MOV R94, R103 ;  /* 0x00000067005e7202 */ /* 0x000fe20000000f00 */
[-C--:B------:R-:W-:Y:S01]  /*4680*/  FFMA.FTZ R91, R141, R92.reuse, R93 ;  /* 0x0000005c8d5b7223 */ /* 0x080fe2000001005d */
[----:B------:R-:W-:Y:S01]  /*4690*/  SHF.R.U32.HI R95, RZ, 0x10, R103 ;  /* 0x00000010ff5f7819 */ /* 0x000fe20000011667 */
        /* <DEDUP_REMOVED lines=18> */
[----:B------:R-:W-:Y:S01]  /*47c0*/  PRMT R88, R84, 0x7610, R88 ;  /* 0x0000761054587816 */ /* 0x000fe20000000058 */
[----:B------:R-:W-:Y:S06]  /*47d0*/  BRA `(.L_x_590) ;  /* 0x00000004008c7947 */ /* 0x000fec0003800000 */
.L_x_587:
[----:B------:R-:W-:-:S04]  /*47e0*/  UISETP.NE.U32.AND UP0, UPT, UR8, URZ, UPT ;  /* 0x000000ff0800728c */ /* 0x000fc8000bf05070 */
[----:B------:R-:W-:-:S09]  /*47f0*/  UISETP.NE.AND.EX UP0, UPT, UR9, URZ, UPT, UP0 ;  /* 0x000000ff0900728c */ /* 0x000fd2000bf05300 */
[----:B------:R-:W-:Y:S05]  /*4800*/  BRA.U !UP0, `(.L_x_592) ;  /* 0x0000000108d47547 */ /* 0x000fea000b800000 */
        /* <DEDUP_REMOVED lines=30> */
.L_x_593:
        /* <DEDUP_REMOVED lines=23> */
.L_x_592:
        /* <DEDUP_REMOVED lines=26> */
.L_x_594:
[-CC-:B-1----:R-:W-:Y:S01]  /*4d00*/  FFMA.FTZ R84, R139, R92.reuse, R93.reuse ;  /* 0x0000005c8b547223 */ /* 0x182fe2000001005d */
[-CC-:B------:R-:W-:Y:S01]  /*4d10*/  FFMA.FTZ R86, R138, R92.reuse, R93.reuse ;  /* 0x0000005c8a567223 */ /* 0x180fe2000001005d */
[-CC-:B0-----:R-:W-:Y:S01]  /*4d20*/  FFMA.FTZ R89, R141, R92.reuse, R93.reuse ;  /* 0x0000005c8d597223 */ /* 0x181fe2000001005d */
        /* <DEDUP_REMOVED lines=13> */
[----:B------:R-:W-:-:S07]  /*4e00*/  PRMT R91, R88, 0x7632, R91 ;  /* 0x00007632585b7816 */ /* 0x000fce000000005b */
.L_x_590:
        /* <DEDUP_REMOVED lines=16> */
.L_x_595:
        /* <DEDUP_REMOVED lines=10> */
.L_x_596:
[----:B------:R-:W-:-:S07]  /*4fb0*/  IADD3 R125, PT, PT, R125, 0x100, RZ ;  /* 0x000001007d7d7810 */ /* 0x000fce0007ffe0ff */
.L_x_586:
[----:B------:R-:W-:Y:S05]  /*4fc0*/  BSYNC.RECONVERGENT B0 ;  /* 0x0000000000007941 */ /* 0x000fea0003800200 */
.L_x_585:
        /* <DEDUP_REMOVED lines=12> */
[-C--:B-12---:R-:W-:Y:S01]  /*5090*/  FFMA.FTZ R87, R149, R92.reuse, R93 ;  /* 0x0000005c95577223 */ /* 0x086fe2000001005d */
[----:B------:R-:W-:Y:S01]  /*50a0*/  SHF.R.U32.HI R94, RZ, 0x10, R101 ;  /* 0x00000010ff5e7819 */ /* 0x000fe20000011665 */
[--C-:B------:R-:W-:Y:S01]  /*50b0*/  FFMA.FTZ R90, R148, R92, R93.reuse ;  /* 0x0000005c945a7223 */ /* 0x100fe2000001005d */
[----:B------:R-:W-:Y:S01]  /*50c0*/  MOV R84, R100 ;  /* 0x0000006400547202 */ /* 0x000fe20000000f00 */
[-C--:B------:R-:W-:Y:S01]  /*50d0*/  FFMA.FTZ R85, R147, R92.reuse, R93 ;  /* 0x0000005c93557223 */ /* 0x080fe2000001005d */
[----:B------:R-:W-:Y:S01]  /*50e0*/  SHF.R.U64 R96, R100, 0x10, R101 ;  /* 0x0000001064607819 */ /* 0x000fe20000001265 */
[----:B------:R-:W-:Y:S01]  /*50f0*/  FFMA.FTZ R86, R146, R92, R93 ;  /* 0x0000005c92567223 */ /* 0x000fe2000001005d */
[----:B------:R-:W-:Y:S02]  /*5100*/  HADD2.F32 R91, -RZ, R88.H0_H0 ;  /* 0x20000058ff5b7230 */ /* 0x000fe40000004100 */
[----:B------:R-:W-:Y:S01]  /*5110*/  FADD.FTZ R89, R144, -R87 ;  /* 0x8000005790597221 */ /* 0x000fe20000010000 */
[----:B------:R-:W-:-:S02]  /*5120*/  HADD2.F32 R94, -RZ, R94.H0_H0 ;  /* 0x2000005eff5e7230 */ /* 0x000fc40000004100 */
[----:B------:R-:W-:Y:S01]  /*5130*/  FADD.FTZ R95, R145, -R90 ;  /* 0x8000005a915f7221 */ /* 0x000fe20000010000 */
        /* <DEDUP_REMOVED lines=23> */
.L_x_601:
[----:B0-----:R-:W-:Y:S01]  /*52b0*/  MOV R88, R101 ;  /* 0x0000006500587202 */ /* 0x001fe20000000f00 */
[-C--:B------:R-:W-:Y:S01]  /*52c0*/  FFMA.FTZ R89, R149, R92.reuse, R93 ;  /* 0x0000005c95597223 */ /* 0x080fe2000001005d */
[----:B------:R-:W-:Y:S01]  /*52d0*/  SHF.R.U32.HI R94, RZ, 0x10, R101 ;  /* 0x00000010ff5e7819 */ /* 0x000fe20000011665 */
[--C-:B------:R-:W-:Y:S01]  /*52e0*/  FFMA.FTZ R90, R148, R92, R93.reuse ;  /* 0x0000005c945a7223 */ /* 0x100fe2000001005d */
[----:B-12---:R-:W-:Y:S01]  /*52f0*/  MOV R84, R100 ;  /* 0x0000006400547202 */ /* 0x006fe20000000f00 */
        /* <DEDUP_REMOVED lines=26> */
.L_x_600:
[----:B------:R-:W-:-:S04]  /*54a0*/  UISETP.NE.U32.AND UP2, UPT, UR6, URZ, UPT ;  /* 0x000000ff0600728c */ /* 0x000fc8000bf45070 */
[----:B------:R-:W-:-:S09]  /*54b0*/  UISETP.NE.AND.EX UP2, UPT, UR7, URZ, UPT, UP2 ;  /* 0x000000ff0700728c */ /* 0x000fd2000bf45320 */
[----:B------:R-:W-:Y:S05]  /*54c0*/  BRA.U !UP2, `(.L_x_603) ;  /* 0x000000010a7c7547 */ /* 0x000fea000b800000 */
        /* <DEDUP_REMOVED lines=31> */
.L_x_603:
[----:B-12---:R-:W-:Y:S01]  /*56c0*/  MOV R84, R100 ;  /* 0x0000006400547202 */ /* 0x006fe20000000f00 */
[-C--:B------:R-:W-:Y:S01]  /*56d0*/  FFMA.FTZ R86, R146, R92.reuse, R93 ;  /* 0x0000005c92567223 */ /* 0x080fe2000001005d */
[----:B0-----:R-:W-:Y:S01]  /*56e0*/  SHF.R.U64 R88, R100, 0x10, R101 ;  /* 0x0000001064587819 */ /* 0x001fe20000001265 */
[-CC-:B------:R-:W-:Y:S01]  /*56f0*/  FFMA.FTZ R85, R147, R92.reuse, R93.reuse ;  /* 0x0000005c93557223 */ /* 0x180fe2000001005d */
[----:B------:R-:W-:Y:S01]  /*5700*/  MOV R90, R101 ;  /* 0x00000065005a7202 */ /* 0x000fe20000000f00 */
[-C--:B------:R-:W-:Y:S01]  /*5710*/  FFMA.FTZ R91, R149, R92.reuse, R93 ;  /* 0x0000005c955b7223 */ /* 0x080fe2000001005d */
[----:B------:R-:W-:Y:S01]  /*5720*/  SHF.R.U32.HI R95, RZ, 0x10, R101 ;  /* 0x00000010ff5f7819 */ /* 0x000fe20000011665 */
        /* <DEDUP_REMOVED lines=20> */
.L_x_599:
[----:B------:R-:W-:-:S04]  /*5870*/  UISETP.NE.U32.AND UP0, UPT, UR8, URZ, UPT ;  /* 0x000000ff0800728c */ /* 0x000fc8000bf05070 */
[----:B------:R-:W-:-:S09]  /*5880*/  UISETP.NE.AND.EX UP0, UPT, UR9, URZ, UPT, UP0 ;  /* 0x000000ff0900728c */ /* 0x000fd2000bf05300 */
[----:B------:R-:W-:Y:S05]  /*5890*/  BRA.U !UP0, `(.L_x_604) ;  /* 0x0000000108d47547 */ /* 0x000fea000b800000 */
[----:B------:R-:W-:-:S04]  /*58a0*/  UISETP.NE.U32.AND UP2, UPT, UR6, URZ, UPT ;  /* 0x000000ff0600728c */ /* 0x000fc8000bf45070 */
[----:B------:R-:W-:-:S09]  /*58b0*/  UISETP.NE.AND.EX UP2, UPT, UR7, URZ, UPT, UP2 ;  /* 0x000000ff0700728c */ /* 0x000fd2000bf45320 */
[----:B------:R-:W-:Y:S05]  /*58c0*/  BRA.U !UP2, `(.L_x_605) ;  /* 0x000000010a6c7547 */ /* 0x000fea000b800000 */
[-CC-:B-12---:R-:W-:Y:S01]  /*58d0*/  FFMA.FTZ R87, R149, R92.reuse, R93.reuse ;  /* 0x0000005c95577223 */ /* 0x186fe2000001005d */
[-CC-:B------:R-:W-:Y:S01]  /*58e0*/  FFMA.FTZ R86, R148, R92.reuse, R93.reuse ;  /* 0x0000005c94567223 */ /* 0x180fe2000001005d */
[-CC-:B------:R-:W-:Y:S01]  /*58f0*/  FFMA.FTZ R85, R147, R92.reuse, R93.reuse ;  /* 0x0000005c93557223 */ /* 0x180fe2000001005d */
[----:B------:R-:W-:Y:S01]  /*5900*/  FFMA.FTZ R84, R146, R92, R93 ;  /* 0x0000005c92547223 */ /* 0x000fe2000001005d */
[----:B------:R-:W-:Y:S01]  /*5910*/  FADD.FTZ R87, R144, -R87 ;  /* 0x8000005790577221 */ /* 0x000fe20000010000 */
[----:B0-----:R-:W-:Y:S01]  /*5920*/  FADD.FTZ R91, R145, -R86 ;  /* 0x80000056915b7221 */ /* 0x001fe20000010000 */
        /* <DEDUP_REMOVED lines=21> */
.L_x_605:
[-CC-:B-12---:R-:W-:Y:S01]  /*5a80*/  FFMA.FTZ R87, R149, R92.reuse, R93.reuse ;  /* 0x0000005c95577223 */ /* 0x186fe2000001005d */
[-CC-:B------:R-:W-:Y:S01]  /*5a90*/  FFMA.FTZ R86, R148, R92.reuse, R93.reuse ;  /* 0x0000005c94567223 */ /* 0x180fe2000001005d */
[-CC-:B------:R-:W-:Y:S01]  /*5aa0*/  FFMA.FTZ R85, R147, R92.reuse, R93.reuse ;  /* 0x0000005c93557223 */ /* 0x180fe2000001005d */
[----:B------:R-:W-:Y:S01]  /*5ab0*/  FFMA.FTZ R84, R146, R92, R93 ;  /* 0x0000005c92547223 */ /* 0x000fe2000001005d */
[----:B0-----:R-:W-:Y:S01]  /*5ac0*/  FADD.FTZ R89, R144, -R87 ;  /* 0x8000005790597221 */ /* 0x001fe20000010000 */
        /* <DEDUP_REMOVED lines=18> */
.L_x_604:
[----:B------:R-:W-:-:S04]  /*5bf0*/  UISETP.NE.U32.AND UP2, UPT, UR6, URZ, UPT ;  /* 0x000000ff0600728c */ /* 0x000fc8000bf45070 */
[----:B------:R-:W-:-:S09]  /*5c00*/  UISETP.NE.AND.EX UP2, UPT, UR7, URZ, UPT, UP2 ;  /* 0x000000ff0700728c */ /* 0x000fd2000bf45320 */
[----:B------:R-:W-:Y:S05]  /*5c10*/  BRA.U !UP2, `(.L_x_606) ;  /* 0x000000010a5c7547 */ /* 0x000fea000b800000 */
        /* <DEDUP_REMOVED lines=23> */
.L_x_606:
[-CC-:B-12---:R-:W-:Y:S01]  /*5d90*/  FFMA.FTZ R85, R147, R92.reuse, R93.reuse ;  /* 0x0000005c93557223 */ /* 0x186fe2000001005d */
        /* <DEDUP_REMOVED lines=16> */
.L_x_602:
        /* <DEDUP_REMOVED lines=16> */
.L_x_607:
        /* <DEDUP_REMOVED lines=10> */
.L_x_608:
[----:B------:R-:W-:-:S07]  /*6040*/  IADD3 R125, PT, PT, R125, 0x100, RZ ;  /* 0x000001007d7d7810 */ /* 0x000fce0007ffe0ff */
.L_x_598:
[----:B------:R-:W-:Y:S05]  /*6050*/  BSYNC.RECONVERGENT B0 ;  /* 0x0000000000007941 */ /* 0x000fea0003800200 */
.L_x_597:
        /* <DEDUP_REMOVED lines=46> */
.L_x_613:
        /* <DEDUP_REMOVED lines=31> */
.L_x_612:
        /* <DEDUP_REMOVED lines=34> */
.L_x_615:
        /* <DEDUP_REMOVED lines=27> */
.L_x_611:
        /* <DEDUP_REMOVED lines=33> */
.L_x_617:
        /* <DEDUP_REMOVED lines=23> */
.L_x_616:
        /* <DEDUP_REMOVED lines=26> */
.L_x_618:
        /* <DEDUP_REMOVED lines=17> */
.L_x_614:
        /* <DEDUP_REMOVED lines=16> */
.L_x_619:
        /* <DEDUP_REMOVED lines=10> */
.L_x_620:
[----:B------:R-:W-:-:S07]  /*70d0*/  IADD3 R125, PT, PT, R125, 0x100, RZ ;  /* 0x000001007d7d7810 */ /* 0x000fce0007ffe0ff */
.L_x_610:
[----:B------:R-:W-:Y:S05]  /*70e0*/  BSYNC.RECONVERGENT B0 ;  /* 0x0000000000007941 */ /* 0x000fea0003800200 */
.L_x_609:
        /* <DEDUP_REMOVED lines=13> */
[-CC-:B0-----:R-:W-:Y:S01]  /*71c0*/  FFMA.FTZ R88, R164, R92.reuse, R93.reuse ;  /* 0x0000005ca4587223 */ /* 0x181fe2000001005d */
[----:B------:R-:W-:Y:S01]  /*71d0*/  FFMA.FTZ R93, R165, R92, R93 ;  /* 0x0000005ca55d7223 */ /* 0x000fe2000001005d */
[----:B------:R-:W-:Y:S01]  /*71e0*/  SHF.R.U32.HI R91, RZ, 0x10, R109 ;  /* 0x00000010ff5b7819 */ /* 0x000fe2000001166d */
[----:B------:R-:W-:Y:S01]  /*71f0*/  FADD.FTZ R85, R158, -R85 ;  /* 0x800000559e557221 */ /* 0x000fe20000010000 */
[----:B------:R-:W-:Y:S01]  /*7200*/  MOV R87, R109 ;  /* 0x0000006d00577202 */ /* 0x000fe20000000f00 */
[----:B------:R-:W-:Y:S01]  /*7210*/  FADD.FTZ R89, R161, -R88 ;  /* 0x80000058a1597221 */ /* 0x000fe20000010000 */
[----:B------:R-:W-:Y:S01]  /*7220*/  MOV R84, R108 ;  /* 0x0000006c00547202 */ /* 0x000fe20000000f00 */
[----:B------:R-:W-:Y:S01]  /*7230*/  HADD2.F32 R91, -RZ, R91.H0_H0 ;  /* 0x2000005bff5b7230 */ /* 0x000fe20000004100 */
[----:B------:R-:W-:Y:S01]  /*7240*/  SHF.R.U64 R92, R108, 0x10, R109 ;  /* 0x000000106c5c7819 */ /* 0x000fe2000000126d */
        /* <DEDUP_REMOVED lines=24> */
.L_x_625:
[-C--:B0-----:R-:W-:Y:S01]  /*73d0*/  FFMA.FTZ R90, R164, R92.reuse, R93 ;  /* 0x0000005ca45a7223 */ /* 0x081fe2000001005d */
[----:B------:R-:W-:Y:S01]  /*73e0*/  SHF.R.U32.HI R91, RZ, 0x10, R109 ;  /* 0x00000010ff5b7819 */ /* 0x000fe2000001166d */
[-CC-:B-12---:R-:W-:Y:S01]  /*73f0*/  FFMA.FTZ R85, R163, R92.reuse, R93.reuse ;  /* 0x0000005ca3557223 */ /* 0x186fe2000001005d */
[----:B------:R-:W-:Y:S01]  /*7400*/  MOV R88, R109 ;  /* 0x0000006d00587202 */ /* 0x000fe20000000f00 */
[--C-:B------:R-:W-:Y:S01]  /*7410*/  FFMA.FTZ R86, R162, R92, R93.reuse ;  /* 0x0000005ca2567223 */ /* 0x100fe2000001005d */
[----:B------:R-:W-:Y:S01]  /*7420*/  MOV R84, R108 ;  /* 0x0000006c00547202 */ /* 0x000fe20000000f00 */
[----:B------:R-:W-:Y:S01]  /*7430*/  FFMA.FTZ R93, R165, R92, R93 ;  /* 0x0000005ca55d7223 */ /* 0x000fe2000001005d */
[----:B------:R-:W-:Y:S01]  /*7440*/  SHF.R.U64 R87, R108, 0x10, R109 ;  /* 0x000000106c577819 */ /* 0x000fe2000000126d */
        /* <DEDUP_REMOVED lines=23> */
.L_x_624:
[----:B------:R-:W-:-:S04]  /*75c0*/  UISETP.NE.U32.AND UP2, UPT, UR6, URZ, UPT ;  /* 0x000000ff0600728c */ /* 0x000fc8000bf45070 */
[----:B------:R-:W-:-:S09]  /*75d0*/  UISETP.NE.AND.EX UP2, UPT, UR7, URZ, UPT, UP2 ;  /* 0x000000ff0700728c */ /* 0x000fd2000bf45320 */
[----:B------:R-:W-:Y:S05]  /*75e0*/  BRA.U !UP2, `(.L_x_627) ;  /* 0x000000010a7c7547 */ /* 0x000fea000b800000 */
        /* <DEDUP_REMOVED lines=31> */
.L_x_627:
[-CC-:B-12---:R-:W-:Y:S01]  /*77e0*/  FFMA.FTZ R85, R163, R92.reuse, R93.reuse ;  /* 0x0000005ca3557223 */ /* 0x186fe2000001005d */
[-CC-:B------:R-:W-:Y:S01]  /*77f0*/  FFMA.FTZ R86, R162, R92.reuse, R93.reuse ;  /* 0x0000005ca2567223 */ /* 0x180fe2000001005d */
[-CC-:B------:R-:W-:Y:S01]  /*7800*/  FFMA.FTZ R94, R164, R92.reuse, R93.reuse ;  /* 0x0000005ca45e7223 */ /* 0x180fe2000001005d */
[----:B------:R-:W-:Y:S01]  /*7810*/  FFMA.FTZ R93, R165, R92, R93 ;  /* 0x0000005ca55d7223 */ /* 0x000fe2000001005d */
[----:B------:R-:W-:Y:S01]  /*7820*/  MOV R84, R108 ;  /* 0x0000006c00547202 */ /* 0x000fe20000000f00 */
[----:B------:R-:W-:Y:S01]  /*7830*/  FADD.FTZ R85, R158, -R85 ;  /* 0x800000559e557221 */ /* 0x000fe20000010000 */
[--C-:B0-----:R-:W-:Y:S01]  /*7840*/  SHF.R.U64 R88, R108, 0x10, R109.reuse ;  /* 0x000000106c587819 */ /* 0x101fe2000000126d */
[----:B------:R-:W-:Y:S01]  /*7850*/  FADD.FTZ R89, R159, -R86 ;  /* 0x800000569f597221 */ /* 0x000fe20000010000 */
[----:B------:R-:W-:Y:S01]  /*7860*/  SHF.R.U32.HI R92, RZ, 0x10, R109 ;  /* 0x00000010ff5c7819 */ /* 0x000fe2000001166d */
[----:B------:R-:W-:Y:S01]  /*7870*/  HADD2.F32 R87, -RZ, R84.H0_H0 ;  /* 0x20000054ff577230 */ /* 0x000fe20000004100 */
[----:B------:R-:W-:Y:S01]  /*7880*/  MOV R90, R109 ;  /* 0x0000006d005a7202 */ /* 0x000fe20000000f00 */
        /* <DEDUP_REMOVED lines=16> */
.L_x_623:
        /* <DEDUP_REMOVED lines=33> */
.L_x_629:
        /* <DEDUP_REMOVED lines=23> */
.L_x_628:
        /* <DEDUP_REMOVED lines=26> */
.L_x_630:
[-CC-:B-12---:R-:W-:Y:S01]  /*7eb0*/  FFMA.FTZ R85, R163, R92.reuse, R93.reuse ;  /* 0x0000005ca3557223 */ /* 0x186fe2000001005d */
[-CC-:B------:R-:W-:Y:S01]  /*7ec0*/  FFMA.FTZ R84, R162, R92.reuse, R93.reuse ;  /* 0x0000005ca2547223 */ /* 0x180fe2000001005d */
[-CC-:B------:R-:W-:Y:S01]  /*7ed0*/  FFMA.FTZ R86, R164, R92.reuse, R93.reuse ;  /* 0x0000005ca4567223 */ /* 0x180fe2000001005d */
[----:B------:R-:W-:Y:S01]  /*7ee0*/  FFMA.FTZ R93, R165, R92, R93 ;  /* 0x0000005ca55d7223 */ /* 0x000fe2000001005d */
[----:B------:R-:W-:Y:S01]  /*7ef0*/  FADD.FTZ R85, R158, -R85 ;  /* 0x800000559e557221 */ /* 0x000fe20000010000 */
[----:B------:R-:W-:Y:S01]  /*7f00*/  FADD.FTZ R87, R159, -R84 ;  /* 0x800000549f577221 */ /* 0x000fe20000010000 */
[----:B0-----:R-:W-:Y:S01]  /*7f10*/  FADD.FTZ R89, R161, -R86 ;  /* 0x80000056a1597221 */ /* 0x001fe20000010000 */
        /* <DEDUP_REMOVED lines=10> */
[----:B------:R-:W-:-:S07]  /*7fc0*/  PRMT R88, R93, 0x7610, R88 ;  /* 0x000076105d587816 */ /* 0x000fce0000000058 */
.L_x_626:
        /* <DEDUP_REMOVED lines=16> */
.L_x_631:
[----:B------:R3:W-:Y:S01]  /*80d0*/  STG.E.64 desc[UR12][R84.64], R86 ;  /* 0x0000005654007986 */ /* 0x0007e2000c101b0c */
[----:B------:R-:W-:Y:S05]  /*80e0*/  BRA.U !UP2, `(.L_x_622) ;  /* 0x000000010a207547 */ /* 0x000fea000b800000 */
[----:B---3--:R-:W1:Y:S01]  /*80f0*/  LDC.64 R84, c[0x0][0x470] ;  /* 0x00011c00ff547b82 */ /* 0x008e620000000a00 */
[----:B------:R-:W-:Y:S02]  /*8100*/  LOP3.LUT R86, R172, 0xffff, RZ, 0xc0, !PT ;  /* 0x0000ffffac567812 */ /* 0x000fe400078ec0ff */
[----:B0-----:R-:W-:-:S03]  /*8110*/  PRMT R89, R167, 0x5410, R166 ;  /* 0x00005410a7597816 */ /* 0x001fc600000000a6 */
[----:B------:R-:W-:-:S05]  /*8120*/  IMAD.WIDE.U32 R86, R86, 0x10000, RZ ;  /* 0x0001000056567825 */ /* 0x000fca00078e00ff */
[----:B------:R-:W-:Y:S02]  /*8130*/  LOP3.LUT R87, R89, R87, RZ, 0xfc, !PT ;  /* 0x0000005759577212 */ /* 0x000fe400078efcff */
[----:B------:R-:W-:Y:S01]  /*8140*/  LOP3.LUT R86, R86, 0xffff, R168, 0xf8, !PT ;  /* 0x0000ffff56567812 */ /* 0x000fe200078ef8a8 */
[----:B-1----:R-:W-:-:S05]  /*8150*/  IMAD.WIDE.U32 R84, R125, 0x8, R84 ;  /* 0x000000087d547825 */ /* 0x002fca00078e0054 */
[----:B------:R4:W-:Y:S02]  /*8160*/  STG.E.64 desc[UR12][R84.64], R86 ;  /* 0x0000005654007986 */ /* 0x0009e4000c101b0c */
.L_x_622:
[----:B------:R-:W-:Y:S05]  /*8170*/  BSYNC.RECONVERGENT B0 ;  /* 0x0000000000007941 */ /* 0x000fea0003800200 */
.L_x_621:
[----:B------:R-:W-:Y:S01]  /*8180*/  UPLOP3.LUT UP1, UPT, UPT, UPT, UP1, 0x40, 0x4 ;  /* 0x000000000004789c */ /* 0x000fe20003f2e810 */
[----:B------:R-:W-:Y:S10]  /*8190*/  @!P6 BRA `(.L_x_632) ;  /* 0xffffff8800d0e947 */ /* 0x000ff4000383ffff */
.L_x_560:
[----:B------:R-:W0:Y:S01]  /*81a0*/  S2UR UR4, SR_CTAID.X ;  /* 0x00000000000479c3 */ /* 0x000e220000002500 */
[----:B------:R-:W-:Y:S01]  /*81b0*/  BSSY.RECONVERGENT B0, `(.L_x_633) ;  /* 0x0000011000007945 */ /* 0x000fe20003800200 */
[----:B0-----:R-:W-:-:S05]  /*81c0*/  IMAD R3, R2, UR4, RZ ;  /* 0x0000000402037c24 */ /* 0x001fca000f8e02ff */
[----:B-----5:R-:W-:Y:S01]  /*81d0*/  LEA.HI R91, R3, R0, RZ, 0x1e ;  /* 0x00000000035b7211 */ /* 0x020fe200078ff0ff */
[----:B------:R-:W-:Y:S06]  /*81e0*/  @!P0 BRA `(.L_x_634) ;  /* 0x0000000000348947 */ /* 0x000fec0003800000 */
[----:B------:R-:W0:Y:S08]  /*81f0*/  LDC.64 R2, c[0x0][0x440] ;  /* 0x00011000ff027b82 */ /* 0x000e300000000a00 */
[----:B-1234-:R-:W1:Y:S08]  /*8200*/  LDC.64 R84, c[0x0][0x448] ;  /* 0x00011200ff547b82 */ /* 0x01ee700000000a00 */
        /* <DEDUP_REMOVED lines=8> */
[C---:B---3--:R-:W-:Y:S01]  /*8290*/  IMAD.WIDE.U32 R88, R91.reuse, 0x10, R88 ;  /* 0x000000105b587825 */ /* 0x048fe200078e0058 */
[----:B------:R-:W-:-:S04]  /*82a0*/  IADD3 R91, PT, PT, R91, 0x100, RZ ;  /* 0x000001005b5b7810 */ /* 0x000fc80007ffe0ff */
[----:B------:R0:W-:Y:S03]  /*82b0*/  STG.E.128 desc[UR12][R88.64], R40 ;  /* 0x0000002858007986 */ /* 0x0001e6000c101d0c */
.L_x_634:
[----:B------:R-:W-:Y:S05]  /*82c0*/  BSYNC.RECONVERGENT B0 ;  /* 0x0000000000007941 */ /* 0x000fea0003800200 */
.L_x_633:
        /* <DEDUP_REMOVED lines=15> */
.L_x_636:
[----:B------:R-:W-:Y:S05]  /*83c0*/  BSYNC.RECONVERGENT B0 ;  /* 0x0000000000007941 */ /* 0x000fea0003800200 */
.L_x_635:
        /* <DEDUP_REMOVED lines=15> */
.L_x_638:
[----:B------:R-:W-:Y:S05]  /*84c0*/  BSYNC.RECONVERGENT B0 ;  /* 0x0000000000007941 */ /* 0x000fea0003800200 */
.L_x_637:
        /* <DEDUP_REMOVED lines=15> */
.L_x_640:
[----:B------:R-:W-:Y:S05]  /*85c0*/  BSYNC.RECONVERGENT B0 ;  /* 0x0000000000007941 */ /* 0x000fea0003800200 */
.L_x_639:
        /* <DEDUP_REMOVED lines=14> */
.L_x_641:
        /* <DEDUP_REMOVED lines=13> */
.L_x_5384:


//--------------------- .text._ZN10layer_norm31ln_parallel_residual_bwd_kernelINS_13Kernel_traitsI6__halfS2_S2_S2_fjLj5120ELj1ELj1ELj8ELj8ENS_18Kernel_traits_baseILj5120ES2_S2_S2_S2_fjLj256EEEEELb0ELb0ELb1EEEvNS_9BwdParamsE --------------------------
	.section	.text._ZN10layer_norm31ln_parallel_residual_bwd_kernelINS_13Kernel_traitsI6__halfS2_S2_S2_fjLj5120ELj1ELj1ELj8ELj8ENS_18Kernel_traits_baseILj5120ES2_S2_S2_S2_fjLj256EEEEELb0ELb0ELb1EEEvNS_9BwdParamsE,"ax",@progbits
	.align	128
        .global         _ZN10layer_norm31ln_parallel_residual_bwd_kernelINS_13Kernel_traitsI6__halfS2_S2_S2_fjLj5120ELj1ELj1ELj8ELj8ENS_18Kernel_traits_baseILj5120ES2_S2_S2_S2_fjLj256EEEEELb0ELb0ELb1EEEvNS_9BwdParamsE
        .type           _ZN10layer_norm31ln_parallel_residual_bwd_kernelINS_13Kernel_traitsI6__halfS2_S2_S2_fjLj5120ELj1ELj1ELj8ELj8ENS_18Kernel_traits_baseILj5120ES2_S2_S2_S2_fjLj256EEEEELb0ELb0ELb1EEEvNS_9BwdParamsE,@function
        .size           _ZN10layer_norm31ln_parallel_residual_bwd_kernelINS_13Kernel_traitsI6__halfS2_S2_S2_fjLj5120ELj1ELj1ELj8ELj8ENS_18Kernel_traits_baseILj5120ES2_S2_S2_S2_fjLj256EEEEELb0ELb0ELb1EEEvNS_9BwdParamsE,(.L_x_5385 - _ZN10layer_norm31ln_parallel_residual_bwd_kernelINS_13Kernel_traitsI6__halfS2_S2_S2_fjLj5120ELj1ELj1ELj8ELj8ENS_18Kernel_traits_baseILj5120ES2_S2_S2_S2_fjLj256EEEEELb0ELb0ELb1EEEvNS_9BwdParamsE)
        .other          _ZN10layer_norm31ln_parallel_residual_bwd_kernelINS_13Kernel_traitsI6__halfS2_S2_S2_fjLj5120ELj1ELj1ELj8ELj8ENS_18Kernel_traits_baseILj5120ES2_S2_S2_S2_fjLj256EEEEELb0ELb0ELb1EEEvNS_9BwdParamsE,@"STO_CUDA_ENTRY STV_DEFAULT"
_ZN10layer_norm31ln_parallel_residual_bwd_kernelINS_13Kernel_traitsI6__halfS2_S2_S2_fjLj5120ELj1ELj1ELj8ELj8ENS_18Kernel_traits_baseILj5120ES2_S2_S2_S2_fjLj256EEEEELb0ELb0ELb1EEEvNS_9BwdParamsE:
.text._ZN10layer_norm31ln_parallel_residual_bwd_kernelINS_13Kernel_traitsI6__halfS2_S2_S2_fjLj5120ELj1ELj1ELj8ELj8ENS_18Kernel_traits_baseILj5120ES2_S2_S2_S2_fjLj256EEEEELb0ELb0ELb1EEEvNS_9BwdParamsE:
        /* <DEDUP_REMOVED lines=110> */
[----:B---3--:R-:W-:Y:S01]  /*06e0*/  HADD2.F32 R178, -RZ, R154.H0_H0 ;  /* 0x2000009affb27230 */ /* 0x008fe20000004100 */
[--C-:B------:R-:W-:Y:S01]  /*06f0*/  SHF.R.U64 R156, R154, 0x10, R155.reuse ;  /* 0x000000109a9c7819 */ /* 0x100fe2000000129b */
[----:B------:R-:W-:Y:S01]  /*0700*/  HADD2.F32 R177, -RZ, R155.H0_H0 ;  /* 0x2000009bffb17230 */ /* 0x000fe20000004100 */
[----:B------:R-:W-:Y:S01]  /*0710*/  SHF.R.U32.HI R155, RZ, 0x10, R155 ;  /* 0x00000010ff9b7819 */ /* 0x000fe2000001169b */
[----:B--2---:R-:W-:Y:S01]  /*0720*/  HADD2.F32 R176, -RZ, R152.H0_H0 ;  /* 0x20000098ffb07230 */ /* 0x004fe20000004100 */
[--C-:B------:R-:W-:Y:S01]  /*0730*/  SHF.R.U64 R154, R152, 0x10, R153.reuse ;  /* 0x00000010989a7819 */ /* 0x100fe20000001299 */
[----:B------:R-:W-:Y:S01]  /*0740*/  HADD2.F32 R175, -RZ, R153.H0_H0 ;  /* 0x20000099ffaf7230 */ /* 0x000fe20000004100 */
[----:B------:R-:W-:Y:S01]  /*0750*/  SHF.R.U32.HI R153, RZ, 0x10, R153 ;  /* 0x00000010ff997819 */ /* 0x000fe20000011699 */
[----:B----4-:R-:W-:Y:S01]  /*0760*/  HADD2.F32 R174, -RZ, R150.H0_H0 ;  /* 0x20000096ffae7230 */ /* 0x010fe20000004100 */
[--C-:B------:R-:W-:Y:S01]  /*0770*/  SHF.R.U64 R152, R150, 0x10, R151.reuse ;  /* 0x0000001096987819 */ /* 0x100fe20000001297 */
[----:B------:R-:W-:Y:S01]  /*0780*/  HADD2.F32 R173, -RZ, R151.H0_H0 ;  /* 0x20000097ffad7230 */ /* 0x000fe20000004100 */
[----:B------:R-:W-:Y:S01]  /*0790*/  SHF.R.U32.HI R151, RZ, 0x10, R151 ;  /* 0x00000010ff977819 */ /* 0x000fe20000011697 */
[----:B-----5:R-:W-:Y:S01]  /*07a0*/  HADD2.F32 R172, -RZ, R120.H0_H0 ;  /* 0x20000078ffac7230 */ /* 0x020fe20000004100 */
[--C-:B------:R-:W-:Y:S01]  /*07b0*/  SHF.R.U64 R150, R120, 0x10, R121.reuse ;  /* 0x0000001078967819 */ /* 0x100fe20000001279 */
[----:B------:R-:W-:Y:S01]  /*07c0*/  HADD2.F32 R171, -RZ, R121.H0_H0 ;  /* 0x20000079ffab7230 */ /* 0x000fe20000004100 */
[----:B------:R-:W-:Y:S01]  /*07d0*/  SHF.R.U32.HI R121, RZ, 0x10, R121 ;  /* 0x00000010ff797819 */ /* 0x000fe20000011679 */
[----:B------:R-:W-:Y:S01]  /*07e0*/  HADD2.F32 R170, -RZ, R118.H0_H0 ;  /* 0x20000076ffaa7230 */ /* 0x000fe20000004100 */
        /* <DEDUP_REMOVED lines=23> */
[----:B------:R-:W-:-:S02]  /*0960*/  HADD2.F32 R156, -RZ, R156.H0_H0 ;  /* 0x2000009cff9c7230 */ /* 0x000fc40000004100 */
[----:B------:R-:W-:Y:S02]  /*0970*/  HADD2.F32 R155, -RZ, R155.H0_H0 ;  /* 0x2000009bff9b7230 */ /* 0x000fe40000004100 */
[----:B------:R-:W-:Y:S02]  /*0980*/  HADD2.F32 R154, -RZ, R154.H0_H0 ;  /* 0x2000009aff9a7230 */ /* 0x000fe40000004100 */
[----:B------:R-:W-:Y:S02]  /*0990*/  HADD2.F32 R153, -RZ, R153.H0_H0 ;  /* 0x20000099ff997230 */ /* 0x000fe40000004100 */
[----:B------:R-:W-:Y:S02]  /*09a0*/  HADD2.F32 R152, -RZ, R152.H0_H0 ;  /* 0x20000098ff987230 */ /* 0x000fe40000004100 */
[----:B------:R-:W-:Y:S02]  /*09b0*/  HADD2.F32 R151, -RZ, R151.H0_H0 ;  /* 0x20000097ff977230 */ /* 0x000fe40000004100 */
        /* <DEDUP_REMOVED lines=13> */
[----:B01----:R-:W-:-:S07]  /*0a90*/  HADD2.F32 R109, -RZ, R109.H0_H0 ;  /* 0x2000006dff6d7230 */ /* 0x003fce0000004100 */
.L_x_679:
        /* <DEDUP_REMOVED lines=79> */
[----:B------:R-:W-:Y:S01]  /*0f90*/  SHF.R.U64 R215, R138, 0x10, R139 ;  /* 0x000000108ad77819 */ /* 0x000fe2000000128b */
[----:B-----5:R0:W5:Y:S01]  /*0fa0*/  @P0 LDG.E.64 R128, desc[UR8][R86.64] ;  /* 0x0000000856800981 */ /* 0x020162000c1e1b00 */
[----:B------:R-:W-:Y:S01]  /*0fb0*/  FSEL R66, R147, RZ, !P1 ;  /* 0x000000ff93427208 */ /* 0x000fe20004800000 */
[----:B------:R-:W-:Y:S02]  /*0fc0*/  HADD2.F32 R219, -RZ, R219.H0_H0 ;  /* 0x200000dbffdb7230 */ /* 0x000fe40000004100 */
[----:B------:R-:W-:Y:S01]  /*0fd0*/  HADD2.F32 R138, -RZ, R138.H0_H0 ;  /* 0x2000008aff8a7230 */ /* 0x000fe20000004100 */
[----:B------:R1:W5:Y:S01]  /*0fe0*/  @P0 LDG.E.64 R122, desc[UR8][R58.64] ;  /* 0x000000083a7a0981 */ /* 0x000362000c1e1b00 */
[----:B------:R-:W-:Y:S02]  /*0ff0*/  HADD2.F32 R232, -RZ, R232.H0_H0 ;  /* 0x200000e8ffe87230 */ /* 0x000fe40000004100 */
[----:B------:R-:W-:Y:S01]  /*1000*/  FMUL.FTZ R211, R170, R219 ;  /* 0x000000dbaad37220 */ /* 0x000fe20000410000 */
[----:B------:R-:W-:-:S02]  /*1010*/  HADD2.F32 R215, -RZ, R215.H0_H0 ;  /* 0x200000d7ffd77230 */ /* 0x000fc40000004100 */
[----:B0-----:R-:W-:Y:S01]  /*1020*/  HADD2.F32 R87, -RZ, R179.H0_H0 ;  /* 0x200000b3ff577230 */ /* 0x001fe20000004100 */
[----:B------:R-:W-:Y:S01]  /*1030*/  MOV R209, R56 ;  /* 0x0000003800d17202 */ /* 0x000fe20000000f00 */
[----:B----4-:R-:W-:Y:S01]  /*1040*/  @P0 IMAD.WIDE.U32 R132, R104, 0x8, R132 ;  /* 0x0000000868840825 */ /* 0x010fe200078e0084 */
[----:B------:R-:W-:-:S03]  /*1050*/  SHF.R.U64 R207, R56, 0x10, R57 ;  /* 0x0000001038cf7819 */ /* 0x000fc60000001239 */
[----:B-1----:R-:W-:Y:S01]  /*1060*/  FADD.FTZ R59, -R66, R138 ;  /* 0x0000008a423b7221 */ /* 0x002fe20000010100 */
[----:B------:R-:W-:Y:S01]  /*1070*/  MOV R208, R57 ;  /* 0x0000003900d07202 */ /* 0x000fe20000000f00 */
[----:B------:R-:W-:Y:S01]  /*1080*/  HADD2.F32 R223, -RZ, R223.H0_H0 ;  /* 0x200000dfffdf7230 */ /* 0x000fe20000004100 */
[----:B------:R-:W-:Y:S01]  /*1090*/  SHF.R.U32.HI R206, RZ, 0x10, R57 ;  /* 0x00000010ffce7819 */ /* 0x000fe20000011639 */
[----:B------:R-:W-:Y:S01]  /*10a0*/  HADD2.F32 R228, -RZ, R228.H0_H0 ;  /* 0x200000e4ffe47230 */ /* 0x000fe20000004100 */
[----:B------:R-:W-:Y:S01]  /*10b0*/  MOV R56, R67 ;  /* 0x0000004300387202 */ /* 0x000fe20000000f00 */
[----:B------:R-:W-:Y:S01]  /*10c0*/  HADD2.F32 R57, -RZ, R139.H0_H0 ;  /* 0x2000008bff397230 */ /* 0x000fe20000004100 */
[----:B------:R-:W-:Y:S01]  /*10d0*/  SHF.R.U32.HI R213, RZ, 0x10, R139 ;  /* 0x00000010ffd57819 */ /* 0x000fe2000001168b */
[----:B------:R-:W-:Y:S01]  /*10e0*/  FMUL.FTZ R235, R120, R87 ;  /* 0x0000005778eb7220 */ /* 0x000fe20000410000 */
[----:B------:R-:W-:Y:S01]  /*10f0*/  FFMA.FTZ R214, R160, R232, R211 ;  /* 0x000000e8a0d67223 */ /* 0x000fe200000100d3 */
[----:B------:R-:W-:-:S04]  /*1100*/  @P0 IMAD.WIDE.U32 R74, R106, 0x8, R74 ;  /* 0x000000086a4a0825 */ /* 0x000fc800078e004a */
[----:B------:R-:W-:Y:S01]  /*1110*/  FADD.FTZ R215, -R66, R215 ;  /* 0x000000d742d77221 */ /* 0x000fe20000010100 */
[----:B------:R-:W-:Y:S01]  /*1120*/  FMUL.FTZ R179, R148, R59 ;  /* 0x0000003b94b37220 */ /* 0x000fe20000410000 */
[----:B------:R-:W-:Y:S01]  /*1130*/  MOV R199, R134 ;  /* 0x0000008600c77202 */ /* 0x000fe20000000f00 */
[----:B------:R0:W5:Y:S01]  /*1140*/  @P0 LDG.E.64 R130, desc[UR8][R132.64] ;  /* 0x0000000884820981 */ /* 0x000162000c1e1b00 */
[----:B------:R-:W-:Y:S01]  /*1150*/  SHF.R.U64 R217, R134, 0x10, R135 ;  /* 0x0000001086d97819 */ /* 0x000fe20000001287 */
[----:B------:R-:W-:Y:S02]  /*1160*/  HADD2.F32 R221, -RZ, R221.H0_H0 ;  /* 0x200000ddffdd7230 */ /* 0x000fe40000004100 */
[----:B------:R-:W-:Y:S01]  /*1170*/  FMUL.FTZ R237, R169, R228 ;  /* 0x000000e4a9ed7220 */ /* 0x000fe20000410000 */
[----:B------:R-:W-:Y:S02]  /*1180*/  HADD2.F32 R226, -RZ, R226.H0_H0 ;  /* 0x200000e2ffe27230 */ /* 0x000fe40000004100 */
[----:B------:R-:W-:Y:S01]  /*1190*/  FFMA.FTZ R211, R110, R223, R235 ;  /* 0x000000df6ed37223 */ /* 0x000fe200000100eb */
[----:B------:R-:W-:-:S04]  /*11a0*/  @P0 IMAD.WIDE.U32 R72, R107, 0x8, R72 ;  /* 0x000000086b480825 */ /* 0x000fc800078e0048 */
[----:B------:R-:W-:Y:S01]  /*11b0*/  FADD.FTZ R134, RZ, R214 ;  /* 0x000000d6ff867221 */ /* 0x000fe20000010000 */
[----:B------:R-:W-:Y:S01]  /*11c0*/  FADD.FTZ R197, -R66, R57 ;  /* 0x0000003942c57221 */ /* 0x000fe20000010100 */
[----:B------:R-:W-:Y:S01]  /*11d0*/  FMUL.FTZ R215, R148, R215 ;  /* 0x000000d794d77220 */ /* 0x000fe20000410000 */
[----:B------:R-:W-:Y:S01]  /*11e0*/  HADD2.F32 R213, -RZ, R213.H0_H0 ;  /* 0x200000d5ffd57230 */ /* 0x000fe20000004100 */
[----:B------:R1:W5:Y:S01]  /*11f0*/  @P0 LDG.E.64 R126, desc[UR8][R74.64] ;  /* 0x000000084a7e0981 */ /* 0x000362000c1e1b00 */
[----:B0-----:R-:W-:Y:S02]  /*1200*/  HADD2.F32 R132, -RZ, R56.H0_H0 ;  /* 0x20000038ff847230 */ /* 0x001fe40000004100 */
[----:B------:R-:W-:Y:S01]  /*1210*/  FFMA.FTZ R56, R179, R214, RZ ;  /* 0x000000d6b3387223 */ /* 0x000fe200000100ff */
[----:B------:R-:W-:Y:S01]  /*1220*/  HADD2.F32 R231, -RZ, R141.H0_H0 ;  /* 0x2000008dffe77230 */ /* 0x000fe20000004100 */
[----:B------:R-:W-:Y:S01]  /*1230*/  MOV R216, R64 ;  /* 0x0000004000d87202 */ /* 0x000fe20000000f00 */
[----:B------:R-:W-:Y:S01]  /*1240*/  HADD2.F32 R59, -RZ, R192.H0_H0 ;  /* 0x200000c0ff3b7230 */ /* 0x000fe20000004100 */
[--C-:B------:R-:W-:Y:S01]  /*1250*/  SHF.R.U64 R181, R64, 0x10, R65.reuse ;  /* 0x0000001040b57819 */ /* 0x100fe20000001241 */
[----:B------:R-:W-:Y:S01]  /*1260*/  HADD2.F32 R230, -RZ, R230.H0_H0 ;  /* 0x200000e6ffe67230 */ /* 0x000fe20000004100 */
[----:B------:R-:W-:Y:S01]  /*1270*/  MOV R180, R65 ;  /* 0x0000004100b47202 */ /* 0x000fe20000000f00 */
[----:B------:R-:W-:Y:S01]  /*1280*/  HADD2.F32 R233, -RZ, R140.H0_H0 ;  /* 0x2000008cffe97230 */ /* 0x000fe20000004100 */
[----:B------:R-:W-:Y:S01]  /*1290*/  SHF.R.U32.HI R182, RZ, 0x10, R65 ;  /* 0x00000010ffb67819 */ /* 0x000fe20000011641 */
[----:B-1----:R-:W-:Y:S01]  /*12a0*/  HADD2.F32 R75, -RZ, R193.H0_H0 ;  /* 0x200000c1ff4b7230 */ /* 0x002fe20000004100 */
[--C-:B------:R-:W-:Y:S01]  /*12b0*/  SHF.R.U64 R225, R140, 0x10, R141.reuse ;  /* 0x000000108ce17819 */ /* 0x100fe2000000128d */
[----:B------:R-:W-:Y:S01]  /*12c0*/  FMUL.FTZ R210, R119, R226 ;  /* 0x000000e277d27220 */ /* 0x000fe20000410000 */
[----:B------:R-:W-:Y:S01]  /*12d0*/  SHF.R.U32.HI R195, RZ, 0x10, R141 ;  /* 0x00000010ffc37819 */ /* 0x000fe2000001168d */
[----:B------:R-:W-:Y:S01]  /*12e0*/  FFMA.FTZ R212, R158, R221, R237 ;  /* 0x000000dd9ed47223 */ /* 0x000fe200000100ed */
[--C-:B------:R-:W-:Y:S01]  /*12f0*/  SHF.R.U64 R65, R144, 0x10, R145.reuse ;  /* 0x0000001090417819 */ /* 0x100fe20000001291 */
[----:B------:R-:W-:Y:S01]  /*1300*/  FADD.FTZ R193, R211, R134 ;  /* 0x00000086d3c17221 */ /* 0x000fe20000010000 */
[----:B------:R-:W-:Y:S01]  /*1310*/  SHF.R.U32.HI R187, RZ, 0x10, R145 ;  /* 0x00000010ffbb7819 */ /* 0x000fe20000011691 */
[----:B------:R0:W5:Y:S01]  /*1320*/  @P0 LDG.E.64 R124, desc[UR8][R72.64] ;  /* 0x00000008487c0981 */ /* 0x000162000c1e1b00 */
[----:B------:R-:W-:Y:S01]  /*1330*/  SHF.R.U64 R64, R142, 0x10, R143 ;  /* 0x000000108e407819 */ /* 0x000fe2000000128f */
[----:B------:R-:W-:Y:S01]  /*1340*/  FADD.FTZ R213, -R66, R213 ;  /* 0x000000d542d57221 */ /* 0x000fe20000010100 */
[----:B------:R-:W-:Y:S01]  /*1350*/  SHF.R.U32.HI R149, RZ, 0x10, R143 ;  /* 0x00000010ff957819 */ /* 0x000fe2000001168f */
[----:B------:R-:W-:Y:S01]  /*1360*/  FMUL.FTZ R197, R148, R197 ;  /* 0x000000c594c57220 */ /* 0x000fe20000410000 */
[--C-:B------:R-:W-:Y:S01]  /*1370*/  SHF.R.U64 R139, R136, 0x10, R137.reuse ;  /* 0x00000010888b7819 */ /* 0x100fe20000001289 */
[----:B------:R-:W-:Y:S01]  /*1380*/  FFMA.FTZ R56, R215, R211, R56 ;  /* 0x000000d3d7387223 */ /* 0x000fe20000010038 */
[----:B------:R-:W-:Y:S01]  /*1390*/  SHF.R.U32.HI R58, RZ, 0x10, R137 ;  /* 0x00000010ff3a7819 */ /* 0x000fe20000011689 */
[----:B------:R-:W-:Y:S01]  /*13a0*/  FADD.FTZ R231, -R66, R231 ;  /* 0x000000e742e77221 */ /* 0x000fe20000010100 */
[----:B------:R-:W-:-:S02]  /*13b0*/  HADD2.F32 R74, -RZ, R189.H0_H0 ;  /* 0x200000bdff4a7230 */ /* 0x000fc40000004100 */
[----:B0-----:R-:W-:Y:S02]  /*13c0*/  HADD2.F32 R72, -RZ, R185.H0_H0 ;  /* 0x200000b9ff487230 */ /* 0x001fe40000004100 */
[----:B------:R-:W-:Y:S01]  /*13d0*/  FMUL.FTZ R185, R172, R59 ;  /* 0x0000003bacb97220 */ /* 0x000fe20000410000 */
[----:B------:R-:W-:Y:S01]  /*13e0*/  MOV R218, R135 ;  /* 0x0000008700da7202 */ /* 0x000fe20000000f00 */
[----:B------:R-:W-:Y:S01]  /*13f0*/  HADD2.F32 R227, -RZ, R145.H0_H0 ;  /* 0x20000091ffe37230 */ /* 0x000fe20000004100 */
[----:B------:R-:W-:Y:S01]  /*1400*/  SHF.R.U32.HI R220, RZ, 0x10, R135 ;  /* 0x00000010ffdc7819 */ /* 0x000fe20000011687 */
[----:B------:R-:W-:Y:S02]  /*1410*/  HADD2.F32 R141, -RZ, R137.H0_H0 ;  /* 0x20000089ff8d7230 */ /* 0x000fe40000004100 */
[----:B------:R-:W-:Y:S01]  /*1420*/  FFMA.FTZ R210, R109, R230, R210 ;  /* 0x000000e66dd27223 */ /* 0x000fe200000100d2 */
[----:B------:R-:W-:Y:S02]  /*1430*/  HADD2.F32 R225, -RZ, R225.H0_H0 ;  /* 0x200000e1ffe17230 */ /* 0x000fe40000004100 */
[----:B------:R-:W-:Y:S01]  /*1440*/  FADD.FTZ R193, R212, R193 ;  /* 0x000000c1d4c17221 */ /* 0x000fe20000010000 */
[----:B------:R-:W-:Y:S01]  /*1450*/  SHF.R.U32.HI R202, RZ, 0x10, R67 ;  /* 0x00000010ffca7819 */ /* 0x000fe20000011643 */
[----:B------:R-:W-:-:S02]  /*1460*/  HADD2.F32 R229, -RZ, R144.H0_H0 ;  /* 0x20000090ffe57230 */ /* 0x000fc40000004100 */
[----:B------:R-:W-:Y:S01]  /*1470*/  FADD.FTZ R233, -R66, R233 ;  /* 0x000000e942e97221 */ /* 0x000fe20000010100 */
[----:B------:R-:W-:Y:S02]  /*1480*/  HADD2.F32 R142, -RZ, R142.H0_H0 ;  /* 0x2000008eff8e7230 */ /* 0x000fe40000004100 */
[----:B------:R-:W-:Y:S01]  /*1490*/  FMUL.FTZ R213, R148, R213 ;  /* 0x000000d594d57220 */ /* 0x000fe20000410000 */
[----:B------:R-:W-:Y:S02]  /*14a0*/  HADD2.F32 R145, -RZ, R143.H0_H0 ;  /* 0x2000008fff917230 */ /* 0x000fe40000004100 */
[----:B------:R-:W-:Y:S01]  /*14b0*/  FFMA.FTZ R56, R197, R212, R56 ;  /* 0x000000d4c5387223 */ /* 0x000fe20000010038 */
        /* <DEDUP_REMOVED lines=8> */
[----:B------:R-:W-:Y:S01]  /*1540*/  FFMA.FTZ R192, R162, R75, R185 ;  /* 0x0000004ba2c07223 */ /* 0x000fe200000100b9 */
[----:B------:R-:W-:-:S02]  /*1550*/  HADD2.F32 R67, -RZ, R191.H0_H0 ;  /* 0x200000bfff437230 */ /* 0x000fc40000004100 */
[----:B------:R-:W-:Y:S01]  /*1560*/  FMUL.FTZ R191, R148, R231 ;  /* 0x000000e794bf7220 */ /* 0x000fe20000410000 */
[----:B------:R-:W-:Y:S02]  /*1570*/  HADD2.F32 R224, -RZ, R224.H0_H0 ;  /* 0x200000e0ffe07230 */ /* 0x000fe40000004100 */
[----:B------:R-:W-:Y:S01]  /*1580*/  FMUL.FTZ R231, R150, R74 ;  /* 0x0000004a96e77220 */ /* 0x000fe20000410000 */
[----:B------:R-:W-:Y:S02]  /*1590*/  HADD2.F32 R58, -RZ, R186.H0_H0 ;  /* 0x200000baff3a7230 */ /* 0x000fe40000004100 */
        /* <DEDUP_REMOVED lines=17> */
[----:B------:R-:W-:-:S02]  /*16b0*/  HADD2.F32 R66, -RZ, R190.H0_H0 ;  /* 0x200000beff427230 */ /* 0x000fc40000004100 */
[----:B------:R-:W-:Y:S01]  /*16c0*/  FMUL.FTZ R196, R171, R58 ;  /* 0x0000003aabc47220 */ /* 0x000fe20000410000 */
[----:B------:R-:W-:Y:S01]  /*16d0*/  FFMA.FTZ R194, R112, R224, R231 ;  /* 0x000000e070c27223 */ /* 0x000fe200000100e7 */
[----:B------:R-:W-:Y:S01]  /*16e0*/  FADD.FTZ R185, R192, R185 ;  /* 0x000000b9c0b97221 */ /* 0x000fe20000010000 */
[----:B------:R-:W-:Y:S01]  /*16f0*/  FMUL.FTZ R193, R148, R225 ;  /* 0x000000e194c17220 */ /* 0x000fe20000410000 */
[----:B------:R-:W-:Y:S01]  /*1700*/  FFMA.FTZ R56, R189, R192, R56 ;  /* 0x000000c0bd387223 */ /* 0x000fe20000010038 */
[----:B------:R-:W-:Y:S02]  /*1710*/  HADD2.F32 R222, -RZ, R222.H0_H0 ;  /* 0x200000deffde7230 */ /* 0x000fe40000004100 */
[----:B------:R-:W-:Y:S01]  /*1720*/  FMUL.FTZ R198, R121, R66 ;  /* 0x0000004279c67220 */ /* 0x000fe20000410000 */
[----:B------:R-:W-:Y:S02]  /*1730*/  HADD2.F32 R216, -RZ, R216.H0_H0 ;  /* 0x200000d8ffd87230 */ /* 0x000fe40000004100 */
[----:B------:R-:W-:Y:S01]  /*1740*/  FFMA.FTZ R196, R161, R67, R196 ;  /* 0x00000043a1c47223 */ /* 0x000fe200000100c4 */
[----:B------:R-:W-:Y:S01]  /*1750*/  FADD.FTZ R185, R194, R185 ;  /* 0x000000b9c2b97221 */ /* 0x000fe20000010000 */
[----:B------:R-:W-:Y:S01]  /*1760*/  FFMA.FTZ R56, R193, R194, R56 ;  /* 0x000000c2c1387223 */ /* 0x000fe20000010038 */
[----:B------:R-:W-:Y:S01]  /*1770*/  SHF.R.U64 R203, R84, 0x10, R85 ;  /* 0x0000001054cb7819 */ /* 0x000fe20000001255 */
[----:B------:R-:W-:Y:S01]  /*1780*/  HADD2.F32 R65, -RZ, R188.H0_H0 ;  /* 0x200000bcff417230 */ /* 0x000fe20000004100 */
[----:B------:R-:W-:-:S02]  /*1790*/  MOV R201, R85 ;  /* 0x0000005500c97202 */ /* 0x000fc40000000f00 */
[----:B------:R-:W-:Y:S01]  /*17a0*/  SHF.R.U32.HI R200, RZ, 0x10, R85 ;  /* 0x00000010ffc87819 */ /* 0x000fe20000011655 */
[----:B------:R-:W-:Y:S02]  /*17b0*/  HADD2.F32 R85, -RZ, R181.H0_H0 ;  /* 0x200000b5ff557230 */ /* 0x000fe40000004100 */
[----:B------:R-:W-:Y:S01]  /*17c0*/  FMUL.FTZ R233, R174, R216 ;  /* 0x000000d8aee97220 */ /* 0x000fe20000410000 */
[----:B------:R-:W-:Y:S01]  /*17d0*/  FFMA.FTZ R198, R111, R222, R198 ;  /* 0x000000de6fc67223 */ /* 0x000fe200000100c6 */
[----:B------:R-:W-:Y:S01]  /*17e0*/  FADD.FTZ R185, R196, R185 ;  /* 0x000000b9c4b97221 */ /* 0x000fe20000010000 */
[----:B------:R-:W-:Y:S01]  /*17f0*/  FMUL.FTZ R195, R148, R195 ;  /* 0x000000c394c37220 */ /* 0x000fe20000410000 */
[----:B------:R-:W-:Y:S01]  /*1800*/  FFMA.FTZ R56, R191, R196, R56 ;  /* 0x000000c4bf387223 */ /* 0x000fe20000010038 */
[----:B------:R-:W-:Y:S02]  /*1810*/  HADD2.F32 R73, -RZ, R184.H0_H0 ;  /* 0x200000b8ff497230 */ /* 0x000fe40000004100 */
[----:B------:R-:W-:Y:S01]  /*1820*/  FMUL.FTZ R235, R152, R85 ;  /* 0x0000005598eb7220 */ /* 0x000fe20000410000 */
[----:B------:R-:W-:-:S02]  /*1830*/  HADD2.F32 R86, -RZ, R180.H0_H0 ;  /* 0x200000b4ff567230 */ /* 0x000fc40000004100 */
[----:B------:R-:W-:Y:S01]  /*1840*/  FFMA.FTZ R184, R164, R65, R233 ;  /* 0x00000041a4b87223 */ /* 0x000fe200000100e9 */
[----:B------:R-:W-:Y:S01]  /*1850*/  FADD.FTZ R231, R198, R185 ;  /* 0x000000b9c6e77221 */ /* 0x000fe20000010000 */
[----:B------:R-:W-:Y:S01]  /*1860*/  FMUL.FTZ R181, R148, R229 ;  /* 0x000000e594b57220 */ /* 0x000fe20000410000 */
[----:B------:R-:W-:Y:S01]  /*1870*/  FFMA.FTZ R56, R195, R198, R56 ;  /* 0x000000c6c3387223 */ /* 0x000fe20000010038 */
[----:B------:R-:W-:Y:S01]  /*1880*/  MOV R205, R84 ;  /* 0x0000005400cd7202 */ /* 0x000fe20000000f00 */
[----:B------:R-:W-:Y:S02]  /*1890*/  HADD2.F32 R64, -RZ, R183.H0_H0 ;  /* 0x200000b7ff407230 */ /* 0x000fe40000004100 */
[----:B------:R-:W-:Y:S01]  /*18a0*/  FMUL.FTZ R188, R173, R86 ;  /* 0x00000056adbc7220 */ /* 0x000fe20000410000 */
[----:B------:R-:W-:Y:S02]  /*18b0*/  HADD2.F32 R84, -RZ, R182.H0_H0 ;  /* 0x200000b6ff547230 */ /* 0x000fe40000004100 */
[----:B------:R-:W-:Y:S01]  /*18c0*/  FFMA.FTZ R186, R114, R73, R235 ;  /* 0x0000004972ba7223 */ /* 0x000fe200000100eb */
[----:B------:R-:W-:Y:S01]  /*18d0*/  FADD.FTZ R231, R184, R231 ;  /* 0x000000e7b8e77221 */ /* 0x000fe20000010000 */
[----:B------:R-:W-:Y:S01]  /*18e0*/  FMUL.FTZ R185, R148, R137 ;  /* 0x0000008994b97220 */ /* 0x000fe20000410000 */
[----:B------:R-:W-:Y:S01]  /*18f0*/  FFMA.FTZ R56, R181, R184, R56 ;  /* 0x000000b8b5387223 */ /* 0x000fe20000010038 */
        /* <DEDUP_REMOVED lines=28> */
[----:B------:R-:W-:Y:S02]  /*1ac0*/  HADD2.F32 R199, -RZ, R199.H0_H0 ;  /* 0x200000c7ffc77230 */ /* 0x000fe40000004100 */
        /* <DEDUP_REMOVED lines=9> */
[C---:B------:R-:W-:Y:S01]  /*1b60*/  FMUL.FTZ R149, R148.reuse, R149 ;  /* 0x0000009594957220 */ /* 0x040fe20000410000 */
[----:B------:R-:W-:Y:S01]  /*1b70*/  FFMA.FTZ R56, R145, R180, R56 ;  /* 0x000000b491387223 */ /* 0x000fe20000010038 */
[----:B------:R-:W-:Y:S02]  /*1b80*/  HADD2.F32 R203, -RZ, R203.H0_H0 ;  /* 0x200000cbffcb7230 */ /* 0x000fe40000004100 */
[----:B------:R-:W-:Y:S01]  /*1b90*/  FMUL.FTZ R134, R148, R135 ;  /* 0x0000008794867220 */ /* 0x000fe20000410000 */
[----:B------:R-:W-:Y:S02]  /*1ba0*/  HADD2.F32 R218, -RZ, R218.H0_H0 ;  /* 0x200000daffda7230 */ /* 0x000fe40000004100 */
[----:B------:R-:W-:Y:S01]  /*1bb0*/  FMUL.FTZ R137, R156, R217 ;  /* 0x000000d99c897220 */ /* 0x000fe20000410000 */
[----:B------:R-:W-:Y:S01]  /*1bc0*/  FFMA.FTZ R135, R168, R205, R225 ;  /* 0x000000cda8877223 */ /* 0x000fe200000100e1 */
[----:B------:R-:W-:Y:S01]  /*1bd0*/  FADD.FTZ R136, R182, R231 ;  /* 0x000000e7b6887221 */ /* 0x000fe20000010000 */
[----:B------:R-:W-:-:S02]  /*1be0*/  HADD2.F32 R220, -RZ, R220.H0_H0 ;  /* 0x200000dcffdc7230 */ /* 0x000fc40000004100 */
[----:B------:R-:W-:Y:S01]  /*1bf0*/  FFMA.FTZ R225, R149, R182, R56 ;  /* 0x000000b695e17223 */ /* 0x000fe20000010038 */
[----:B------:R-:W-:Y:S02]  /*1c00*/  HADD2.F32 R201, -RZ, R201.H0_H0 ;  /* 0x200000c9ffc97230 */ /* 0x000fe40000004100 */
[----:B------:R-:W-:Y:S01]  /*1c10*/  FMUL.FTZ R140, R177, R218 ;  /* 0x000000dab18c7220 */ /* 0x000fe20000410000 */
[----:B------:R-:W-:Y:S01]  /*1c20*/  FFMA.FTZ R137, R118, R203, R137 ;  /* 0x000000cb76897223 */ /* 0x000fe20000010089 */
[----:B------:R-:W-:Y:S01]  /*1c30*/  FADD.FTZ R136, R135, R136 ;  /* 0x0000008887887221 */ /* 0x000fe20000010000 */
[----:B------:R-:W-:Y:S02]  /*1c40*/  HADD2.F32 R200, -RZ, R200.H0_H0 ;  /* 0x200000c8ffc87230 */ /* 0x000fe40000004100 */
        /* <DEDUP_REMOVED lines=45> */
.L_x_644:
[----:B------:R-:W-:Y:S05]  /*1f20*/  BSYNC.RECONVERGENT B0 ;  /* 0x0000000000007941 */ /* 0x000fea0003800200 */
.L_x_643:
        /* <DEDUP_REMOVED lines=129> */
[----:B------:R-:W-:Y:S01]  /*2740*/  FFMA.FTZ R179, R179, R75, R74 ;  /* 0x0000004bb3b37223 */ /* 0x000fe2000001004a */
[----:B------:R-:W-:Y:S02]  /*2750*/  HADD2.F32 R57, -RZ, R56.H0_H0 ;  /* 0x20000038ff397230 */ /* 0x000fe40000004100 */
[----:B------:R-:W-:Y:S01]  /*2760*/  FADD.FTZ R197, R212, -R197 ;  /* 0x800000c5d4c57221 */ /* 0x000fe20000010000 */
[----:B------:R-:W-:Y:S01]  /*2770*/  SHF.R.U32.HI R56, RZ, 0x10, R123 ;  /* 0x00000010ff387819 */ /* 0x000fe2000001167b */
[----:B------:R-:W-:Y:S01]  /*2780*/  FADD.FTZ R213, R210, -R213 ;  /* 0x800000d5d2d57221 */ /* 0x000fe20000010000 */
[----:B------:R-:W-:-:S02]  /*2790*/  HADD2.F32 R65, -RZ, R65.H0_H0 ;  /* 0x20000041ff417230 */ /* 0x000fc40000004100 */
[----:B------:R-:W-:Y:S01]  /*27a0*/  FFMA.FTZ R58, R148, R197, R57 ;  /* 0x000000c5943a7223 */ /* 0x000fe20000010039 */
[----:B------:R-:W-:Y:S01]  /*27b0*/  FADD.FTZ R179, R214, -R179 ;  /* 0x800000b3d6b37221 */ /* 0x000fe20000010000 */
[----:B------:R-:W-:Y:S01]  /*27c0*/  HADD2.F32 R57, -RZ, R56.H0_H0 ;  /* 0x20000038ff397230 */ /* 0x000fe20000004100 */
[----:B------:R-:W-:Y:S01]  /*27d0*/  MOV R56, R122 ;  /* 0x0000007a00387202 */ /* 0x000fe20000000f00 */
[-CC-:B------:R-:W-:Y:S01]  /*27e0*/  FFMA.FTZ R195, R195, R75.reuse, R74.reuse ;  /* 0x0000004bc3c37223 */ /* 0x180fe2000001004a */
[----:B------:R-:W-:Y:S01]  /*27f0*/  SHF.R.U64 R73, R124, 0x10, R125 ;  /* 0x000000107c497819 */ /* 0x000fe2000000127d */
[--C-:B------:R-:W-:Y:S01]  /*2800*/  FFMA.FTZ R193, R193, R75, R74.reuse ;  /* 0x0000004bc1c17223 */ /* 0x100fe2000001004a */
[----:B------:R-:W-:Y:S01]  /*2810*/  FFMA.FTZ R59, R148, R213, R57 ;  /* 0x000000d5943b7223 */ /* 0x000fe20000010039 */
[----:B------:R-:W-:Y:S02]  /*2820*/  HADD2.F32 R57, -RZ, R56.H0_H0 ;  /* 0x20000038ff397230 */ /* 0x000fe40000004100 */
[-CC-:B------:R-:W-:Y:S01]  /*2830*/  FFMA.FTZ R56, R215, R75.reuse, R74.reuse ;  /* 0x0000004bd7387223 */ /* 0x180fe2000001004a */
[----:B------:R-:W-:Y:S01]  /*2840*/  FADD.FTZ R195, R198, -R195 ;  /* 0x800000c3c6c37221 */ /* 0x000fe20000010000 */
[----:B------:R-:W-:Y:S01]  /*2850*/  FFMA.FTZ R189, R189, R75, R74 ;  /* 0x0000004bbdbd7223 */ /* 0x000fe2000001004a */
[----:B------:R-:W-:-:S02]  /*2860*/  HADD2.F32 R73, -RZ, R73.H0_H0 ;  /* 0x20000049ff497230 */ /* 0x000fc40000004100 */
[----:B------:R-:W-:Y:S01]  /*2870*/  FADD.FTZ R211, R211, -R56 ;  /* 0x80000038d3d37221 */ /* 0x000fe20000010000 */
[----:B------:R-:W-:Y:S01]  /*2880*/  MOV R56, R125 ;  /* 0x0000007d00387202 */ /* 0x000fe20000000f00 */
[----:B------:R-:W-:Y:S01]  /*2890*/  FFMA.FTZ R57, R148, R179, R57 ;  /* 0x000000b394397223 */ /* 0x000fe20000010039 */
[----:B------:R-:W-:Y:S01]  /*28a0*/  FADD.FTZ R193, R194, -R193 ;  /* 0x800000c1c2c17221 */ /* 0x000fe20000010000 */
[----:B------:R-:W-:Y:S01]  /*28b0*/  FFMA.FTZ R64, R148, R211, R65 ;  /* 0x000000d394407223 */ /* 0x000fe20000010041 */
[----:B------:R-:W-:Y:S01]  /*28c0*/  FADD.FTZ R189, R192, -R189 ;  /* 0x800000bdc0bd7221 */ /* 0x000fe20000010000 */
[----:B------:R-:W-:Y:S01]  /*28d0*/  HADD2.F32 R65, -RZ, R56.H0_H0 ;  /* 0x20000038ff417230 */ /* 0x000fe20000004100 */
[----:B------:R-:W-:Y:S01]  /*28e0*/  SHF.R.U32.HI R56, RZ, 0x10, R125 ;  /* 0x00000010ff387819 */ /* 0x000fe2000001167d */
[----:B------:R0:W-:Y:S01]  /*28f0*/  F2F.F16.F32 R67, R57 ;  /* 0x0000003900437304 */ /* 0x0001e20000200800 */
[----:B------:R-:W-:Y:S01]  /*2900*/  FFMA.FTZ R72, R148, R193, R73 ;  /* 0x000000c194487223 */ /* 0x000fe20000010049 */
[-CC-:B------:R-:W-:Y:S01]  /*2910*/  FFMA.FTZ R187, R187, R75.reuse, R74.reuse ;  /* 0x0000004bbbbb7223 */ /* 0x180fe2000001004a */
[-CC-:B------:R-:W-:Y:S01]  /*2920*/  FFMA.FTZ R183, R183, R75.reuse, R74.reuse ;  /* 0x0000004bb7b77223 */ /* 0x180fe2000001004a */
[-CC-:B------:R-:W-:Y:S01]  /*2930*/  FFMA.FTZ R181, R181, R75.reuse, R74.reuse ;  /* 0x0000004bb5b57223 */ /* 0x180fe2000001004a */
[-CC-:B------:R-:W-:Y:S01]  /*2940*/  FFMA.FTZ R149, R149, R75.reuse, R74.reuse ;  /* 0x0000004b95957223 */ /* 0x180fe2000001004a */
[----:B------:R-:W-:Y:S01]  /*2950*/  FADD.FTZ R187, R190, -R187 ;  /* 0x800000bbbebb7221 */ /* 0x000fe20000010000 */
[----:B------:R-:W-:Y:S01]  /*2960*/  FADD.FTZ R183, R188, -R183 ;  /* 0x800000b7bcb77221 */ /* 0x000fe20000010000 */
[----:B------:R-:W-:Y:S01]  /*2970*/  FADD.FTZ R181, R184, -R181 ;  /* 0x800000b5b8b57221 */ /* 0x000fe20000010000 */
[----:B0-----:R-:W-:Y:S01]  /*2980*/  HADD2.F32 R57, -RZ, R56.H0_H0 ;  /* 0x20000038ff397230 */ /* 0x001fe20000004100 */
[----:B------:R-:W-:Y:S01]  /*2990*/  MOV R56, R124 ;  /* 0x0000007c00387202 */ /* 0x000fe20000000f00 */
[----:B------:R-:W-:Y:S01]  /*29a0*/  FADD.FTZ R149, R182, -R149 ;  /* 0x80000095b6957221 */ /* 0x000fe20000010000 */
[-CC-:B------:R-:W-:Y:S01]  /*29b0*/  FFMA.FTZ R145, R145, R75.reuse, R74.reuse ;  /* 0x0000004b91917223 */ /* 0x180fe2000001004a */
[--C-:B------:R-:W-:Y:S01]  /*29c0*/  FFMA.FTZ R143, R143, R75, R74.reuse ;  /* 0x0000004b8f8f7223 */ /* 0x100fe2000001004a */
[----:B------:R-:W-:Y:S01]  /*29d0*/  FFMA.FTZ R66, R148, R195, R57 ;  /* 0x000000c394427223 */ /* 0x000fe20000010039 */
[----:B------:R-:W-:Y:S01]  /*29e0*/  HADD2.F32 R57, -RZ, R56.H0_H0 ;  /* 0x20000038ff397230 */ /* 0x000fe20000004100 */
[----:B------:R-:W-:Y:S01]  /*29f0*/  MOV R56, R127 ;  /* 0x0000007f00387202 */ /* 0x000fe20000000f00 */
[----:B------:R-:W-:Y:S01]  /*2a00*/  FADD.FTZ R145, R180, -R145 ;  /* 0x80000091b4917221 */ /* 0x000fe20000010000 */
[----:B------:R-:W-:Y:S01]  /*2a10*/  FADD.FTZ R143, R144, -R143 ;  /* 0x8000008f908f7221 */ /* 0x000fe20000010000 */
[--C-:B------:R-:W-:Y:S01]  /*2a20*/  FFMA.FTZ R147, R147, R75, R74.reuse ;  /* 0x0000004b93937223 */ /* 0x100fe2000001004a */
[----:B------:R-:W-:Y:S01]  /*2a30*/  FFMA.FTZ R57, R148, R189, R57 ;  /* 0x000000bd94397223 */ /* 0x000fe20000010039 */
[----:B------:R-:W-:Y:S01]  /*2a40*/  HADD2.F32 R73, -RZ, R56.H0_H0 ;  /* 0x20000038ff497230 */ /* 0x000fe20000004100 */
[----:B------:R-:W-:Y:S01]  /*2a50*/  SHF.R.U32.HI R56, RZ, 0x10, R127 ;  /* 0x00000010ff387819 */ /* 0x000fe2000001167f */
[--C-:B------:R-:W-:Y:S01]  /*2a60*/  FFMA.FTZ R191, R191, R75, R74.reuse ;  /* 0x0000004bbfbf7223 */ /* 0x100fe2000001004a */
[----:B------:R0:W-:Y:S01]  /*2a70*/  F2F.F16.F32 R85, R57 ;  /* 0x0000003900557304 */ /* 0x0001e20000200800 */
[----:B------:R-:W-:Y:S01]  /*2a80*/  FADD.FTZ R147, R146, -R147 ;  /* 0x8000009392937221 */ /* 0x000fe20000010000 */
[----:B------:R-:W-:Y:S01]  /*2a90*/  FFMA.FTZ R73, R148, R183, R73 ;  /* 0x000000b794497223 */ /* 0x000fe20000010049 */
[----:B------:R-:W-:Y:S01]  /*2aa0*/  MOV R132, R131 ;  /* 0x0000008300847202 */ /* 0x000fe20000000f00 */
[-CC-:B------:R-:W-:Y:S01]  /*2ab0*/  FFMA.FTZ R138, R138, R75.reuse, R74.reuse ;  /* 0x0000004b8a8a7223 */ /* 0x180fe2000001004a */
[----:B------:R-:W-:Y:S01]  /*2ac0*/  FADD.FTZ R191, R196, -R191 ;  /* 0x800000bfc4bf7221 */ /* 0x000fe20000010000 */
[----:B------:R-:W-:-:S02]  /*2ad0*/  FFMA.FTZ R185, R185, R75, R74 ;  /* 0x0000004bb9b97223 */ /* 0x000fc4000001004a */
[----:B------:R1:W-:Y:S01]  /*2ae0*/  F2F.F16.F32 R84, R73 ;  /* 0x0000004900547304 */ /* 0x0003e20000200800 */
[----:B0-----:R-:W-:Y:S01]  /*2af0*/  HADD2.F32 R57, -RZ, R56.H0_H0 ;  /* 0x20000038ff397230 */ /* 0x001fe20000004100 */
[----:B------:R-:W-:Y:S01]  /*2b00*/  MOV R56, R126 ;  /* 0x0000007e00387202 */ /* 0x000fe20000000f00 */
[----:B------:R-:W-:Y:S01]  /*2b10*/  FADD.FTZ R141, R141, -R138 ;  /* 0x8000008a8d8d7221 */ /* 0x000fe20000010000 */
[----:B------:R-:W-:Y:S01]  /*2b20*/  SHF.R.U64 R138, R130, 0x10, R131 ;  /* 0x00000010828a7819 */ /* 0x000fe20000001283 */
[C---:B------:R-:W-:Y:S01]  /*2b30*/  FFMA.FTZ R65, R148.reuse, R191, R65 ;  /* 0x000000bf94417223 */ /* 0x040fe20000010041 */
[----:B------:R-:W-:Y:S01]  /*2b40*/  FFMA.FTZ R187, R148, R187, R57 ;  /* 0x000000bb94bb7223 */ /* 0x000fe20000010039 */
[----:B------:R-:W-:Y:S01]  /*2b50*/  HADD2.F32 R57, -RZ, R56.H0_H0 ;  /* 0x20000038ff397230 */ /* 0x000fe20000004100 */
[----:B------:R-:W-:Y:S01]  /*2b60*/  SHF.R.U64 R56, R126, 0x10, R127 ;  /* 0x000000107e387819 */ /* 0x000fe2000000127f */
[----:B------:R-:W-:Y:S01]  /*2b70*/  FADD.FTZ R185, R186, -R185 ;  /* 0x800000b9bab97221 */ /* 0x000fe20000010000 */
[----:B------:R-:W-:Y:S02]  /*2b80*/  F2F.F16.F32 R66, R66 ;  /* 0x0000004200427304 */ /* 0x000fe40000200800 */
[----:B------:R-:W-:Y:S01]  /*2b90*/  FFMA.FTZ R57, R148, R181, R57 ;  /* 0x000000b594397223 */ /* 0x000fe20000010039 */
[----:B-1----:R-:W-:Y:S01]  /*2ba0*/  HADD2.F32 R73, -RZ, R56.H0_H0 ;  /* 0x20000038ff497230 */ /* 0x002fe20000004100 */
[----:B------:R-:W-:-:S04]  /*2bb0*/  MOV R56, R129 ;  /* 0x0000008100387202 */ /* 0x000fc80000000f00 */
[----:B------:R0:W-:Y:S01]  /*2bc0*/  F2F.F16.F32 R87, R57 ;  /* 0x0000003900577304 */ /* 0x0001e20000200800 */
[----:B------:R-:W-:Y:S01]  /*2bd0*/  HADD2.F32 R133, -RZ, R56.H0_H0 ;  /* 0x20000038ff857230 */ /* 0x000fe20000004100 */
[----:B------:R-:W-:Y:S01]  /*2be0*/  SHF.R.U32.HI R56, RZ, 0x10, R129 ;  /* 0x00000010ff387819 */ /* 0x000fe20000011681 */
[----:B------:R-:W-:-:S03]  /*2bf0*/  FFMA.FTZ R73, R148, R185, R73 ;  /* 0x000000b994497223 */ /* 0x000fc60000010049 */
[----:B------:R-:W-:Y:S01]  /*2c00*/  FFMA.FTZ R133, R148, R145, R133 ;  /* 0x0000009194857223 */ /* 0x000fe20000010085 */
[----:B------:R-:W-:Y:S01]  /*2c10*/  FFMA.FTZ R145, R142, R75, R74 ;  /* 0x0000004b8e917223 */ /* 0x000fe2000001004a */
[----:B------:R-:W1:Y:S01]  /*2c20*/  F2F.F16.F32 R65, R65 ;  /* 0x0000004100417304 */ /* 0x000e620000200800 */
[----:B0-----:R-:W-:Y:S01]  /*2c30*/  HADD2.F32 R57, -RZ, R56.H0_H0 ;  /* 0x20000038ff397230 */ /* 0x001fe20000004100 */
[----:B------:R-:W-:Y:S01]  /*2c40*/  MOV R56, R128 ;  /* 0x0000008000387202 */ /* 0x000fe20000000f00 */
[----:B------:R-:W-:-:S03]  /*2c50*/  FADD.FTZ R145, R140, -R145 ;  /* 0x800000918c917221 */ /* 0x000fc60000010000 */
[----:B------:R-:W-:Y:S01]  /*2c60*/  FFMA.FTZ R149, R148, R149, R57 ;  /* 0x0000009594957223 */ /* 0x000fe20000010039 */
[----:B------:R-:W-:Y:S01]  /*2c70*/  HADD2.F32 R57, -RZ, R56.H0_H0 ;  /* 0x20000038ff397230 */ /* 0x000fe20000004100 */
[----:B------:R-:W-:Y:S01]  /*2c80*/  SHF.R.U64 R56, R128, 0x10, R129 ;  /* 0x0000001080387819 */ /* 0x000fe20000001281 */
[----:B------:R-:W-:Y:S03]  /*2c90*/  F2F.F16.F32 R86, R133 ;  /* 0x0000008500567304 */ /* 0x000fe60000200800 */
[----:B------:R-:W-:Y:S01]  /*2ca0*/  FFMA.FTZ R57, R148, R143, R57 ;  /* 0x0000008f94397223 */ /* 0x000fe20000010039 */
[----:B------:R-:W-:Y:S01]  /*2cb0*/  HADD2.F32 R143, -RZ, R56.H0_H0 ;  /* 0x20000038ff8f7230 */ /* 0x000fe20000004100 */
[----:B------:R-:W-:-:S03]  /*2cc0*/  SHF.R.U32.HI R56, RZ, 0x10, R131 ;  /* 0x00000010ff387819 */ /* 0x000fc60000011683 */
[----:B------:R0:W-:Y:S01]  /*2cd0*/  F2F.F16.F32 R133, R57 ;  /* 0x0000003900857304 */ /* 0x0001e20000200800 */
[----:B------:R-:W-:Y:S01]  /*2ce0*/  FFMA.FTZ R143, R148, R147, R143 ;  /* 0x00000093948f7223 */ /* 0x000fe2000001008f */
[----:B------:R-:W-:Y:S02]  /*2cf0*/  HADD2.F32 R147, -RZ, R56.H0_H0 ;  /* 0x20000038ff937230 */ /* 0x000fe40000004100 */
[-CC-:B------:R-:W-:Y:S01]  /*2d00*/  FFMA.FTZ R56, R139, R75.reuse, R74.reuse ;  /* 0x0000004b8b387223 */ /* 0x180fe2000001004a */
[----:B------:R-:W-:Y:S01]  /*2d10*/  FFMA.FTZ R74, R134, R75, R74 ;  /* 0x0000004b864a7223 */ /* 0x000fe2000001004a */
[----:B-1----:R-:W-:Y:S02]  /*2d20*/  PRMT R139, R65, 0x5410, R66 ;  /* 0x00005410418b7816 */ /* 0x002fe40000000042 */
[----:B------:R-:W-:Y:S01]  /*2d30*/  FADD.FTZ R137, R137, -R56 ;  /* 0x8000003889897221 */ /* 0x000fe20000010000 */
[----:B------:R-:W-:Y:S01]  /*2d40*/  MOV R56, R130 ;  /* 0x0000008200387202 */ /* 0x000fe20000000f00 */
[----:B0-----:R-:W-:Y:S01]  /*2d50*/  HADD2.F32 R57, -RZ, R132.H0_H0 ;  /* 0x20000084ff397230 */ /* 0x001fe20000004100 */
[----:B------:R-:W0:Y:S01]  /*2d60*/  F2F.F16.F32 R64, R64 ;  /* 0x0000004000407304 */ /* 0x000e220000200800 */
[----:B------:R-:W-:Y:S01]  /*2d70*/  FADD.FTZ R135, R135, -R74 ;  /* 0x8000004a87877221 */ /* 0x000fe20000010000 */
[----:B------:R-:W-:Y:S01]  /*2d80*/  FFMA.FTZ R145, R148, R145, R147 ;  /* 0x0000009194917223 */ /* 0x000fe20000010093 */
[----:B------:R-:W-:-:S02]  /*2d90*/  HADD2.F32 R75, -RZ, R56.H0_H0 ;  /* 0x20000038ff4b7230 */ /* 0x000fc40000004100 */
[C---:B------:R-:W-:Y:S01]  /*2da0*/  FFMA.FTZ R141, R148.reuse, R141, R57 ;  /* 0x0000008d948d7223 */ /* 0x040fe20000010039 */
[----:B------:R-:W-:Y:S02]  /*2db0*/  HADD2.F32 R57, -RZ, R138.H0_H0 ;  /* 0x2000008aff397230 */ /* 0x000fe40000004100 */
[----:B------:R-:W-:Y:S01]  /*2dc0*/  F2F.F16.F32 R58, R58 ;  /* 0x0000003a003a7304 */ /* 0x000fe20000200800 */
[C---:B------:R-:W-:Y:S02]  /*2dd0*/  FFMA.FTZ R135, R148.reuse, R135, R75 ;  /* 0x0000008794877223 */ /* 0x040fe4000001004b */
[----:B------:R-:W-:Y:S02]  /*2de0*/  FFMA.FTZ R137, R148, R137, R57 ;  /* 0x0000008994897223 */ /* 0x000fe40000010039 */
[----:B------:R-:W1:Y:S01]  /*2df0*/  LDC.64 R56, c[0x0][0x468] ;  /* 0x00011a00ff387b82 */ /* 0x000e620000000a00 */
[----:B0-----:R-:W-:Y:S02]  /*2e00*/  IMAD.WIDE.U32 R64, R64, 0x10000, RZ ;  /* 0x0001000040407825 */ /* 0x001fe400078e00ff */
[----:B------:R-:W0:Y:S01]  /*2e10*/  F2F.F16.F32 R59, R59 ;  /* 0x0000003b003b7304 */ /* 0x000e220000200800 */
[----:B------:R-:W-:-:S07]  /*2e20*/  LOP3.LUT R74, R64, R67, RZ, 0xfc, !PT ;  /* 0x00000043404a7212 */ /* 0x000fce00078efcff */
[----:B------:R-:W2:Y:S01]  /*2e30*/  F2F.F16.F32 R72, R72 ;  /* 0x0000004800487304 */ /* 0x000ea20000200800 */
[----:B0-----:R-:W-:-:S07]  /*2e40*/  PRMT R75, R58, 0x5410, R59 ;  /* 0x000054103a4b7816 */ /* 0x001fce000000003b */
[----:B------:R-:W0:Y:S01]  /*2e50*/  F2F.F16.F32 R73, R73 ;  /* 0x0000004900497304 */ /* 0x000e220000200800 */
[----:B------:R-:W-:Y:S01]  /*2e60*/  LOP3.LUT R75, R75, R65, RZ, 0xfc, !PT ;  /* 0x000000414b4b7212 */ /* 0x000fe200078efcff */
[----:B--2---:R-:W-:-:S06]  /*2e70*/  IMAD.WIDE.U32 R58, R72, 0x10000, RZ ;  /* 0x00010000483a7825 */ /* 0x004fcc00078e00ff */
[----:B------:R-:W2:Y:S01]  /*2e80*/  F2F.F16.F32 R143, R143 ;  /* 0x0000008f008f7304 */ /* 0x000ea20000200800 */
[----:B------:R-:W-:Y:S01]  /*2e90*/  LOP3.LUT R72, R58, R85, RZ, 0xfc, !PT ;  /* 0x000000553a487212 */ /* 0x000fe200078efcff */
[----:B0-----:R-:W-:-:S06]  /*2ea0*/  IMAD.WIDE.U32 R66, R73, 0x10000, RZ ;  /* 0x0001000049427825 */ /* 0x001fcc00078e00ff */
[----:B------:R-:W0:Y:S01]  /*2eb0*/  F2F.F16.F32 R187, R187 ;  /* 0x000000bb00bb7304 */ /* 0x000e220000200800 */
[----:B------:R-:W-:Y:S02]  /*2ec0*/  LOP3.LUT R73, R139, R59, RZ, 0xfc, !PT ;  /* 0x0000003b8b497212 */ /* 0x000fe400078efcff */
[----:B------:R-:W-:Y:S01]  /*2ed0*/  LOP3.LUT R66, R66, R87, RZ, 0xfc, !PT ;  /* 0x0000005742427212 */ /* 0x000fe200078efcff */
[----:B--2---:R-:W-:-:S04]  /*2ee0*/  IMAD.WIDE.U32 R64, R143, 0x10000, RZ ;  /* 0x000100008f407825 */ /* 0x004fc800078e00ff */
[----:B------:R-:W2:Y:S01]  /*2ef0*/  F2F.F16.F32 R149, R149 ;  /* 0x0000009500957304 */ /* 0x000ea20000200800 */
[----:B------:R-:W-:Y:S02]  /*2f00*/  LOP3.LUT R64, R64, R133, RZ, 0xfc, !PT ;  /* 0x0000008540407212 */ /* 0x000fe400078efcff */
[----:B0-----:R-:W-:-:S05]  /*2f10*/  PRMT R187, R84, 0x5410, R187 ;  /* 0x0000541054bb7816 */ /* 0x001fca00000000bb */
[----:B------:R-:W0:Y:S01]  /*2f20*/  F2F.F16.F32 R137, R137 ;  /* 0x0000008900897304 */ /* 0x000e220000200800 */
[----:B-1----:R-:W-:Y:S01]  /*2f30*/  IMAD.WIDE.U32 R84, R108, 0x8, R56 ;  /* 0x000000086c547825 */ /* 0x002fe200078e0038 */
[----:B------:R-:W-:-:S04]  /*2f40*/  LOP3.LUT R67, R187, R67, RZ, 0xfc, !PT ;  /* 0x00000043bb437212 */ /* 0x000fc800078efcff */
[----:B------:R3:W-:Y:S01]  /*2f50*/  STG.E.64 desc[UR8][R84.64], R74 ;  /* 0x0000004a54007986 */ /* 0x0007e2000c101b08 */
[----:B--2---:R-:W-:Y:S01]  /*2f60*/  PRMT R149, R86, 0x5410, R149 ;  /* 0x0000541056957816 */ /* 0x004fe20000000095 */
[----:B------:R-:W-:Y:S01]  /*2f70*/  F2F.F16.F32 R132, R145 ;  /* 0x0000009100847304 */ /* 0x000fe20000200800 */
[--C-:B------:R-:W-:Y:S02]  /*2f80*/  IMAD.WIDE.U32 R86, R107, 0x8, R56.reuse ;  /* 0x000000086b567825 */ /* 0x100fe400078e0038 */
[----:B------:R-:W-:Y:S02]  /*2f90*/  LOP3.LUT R65, R149, R65, RZ, 0xfc, !PT ;  /* 0x0000004195417212 */ /* 0x000fe400078efcff */
[----:B------:R-:W-:Y:S01]  /*2fa0*/  IMAD.WIDE.U32 R106, R106, 0x8, R56 ;  /* 0x000000086a6a7825 */ /* 0x000fe200078e0038 */
[----:B------:R3:W-:Y:S02]  /*2fb0*/  STG.E.64 desc[UR8][R86.64], R72 ;  /* 0x0000004856007986 */ /* 0x0007e4000c101b08 */
[----:B------:R-:W1:Y:S01]  /*2fc0*/  F2F.F16.F32 R141, R141 ;  /* 0x0000008d008d7304 */ /* 0x000e620000200800 */
[----:B0-----:R-:W-:Y:S01]  /*2fd0*/  IMAD.WIDE.U32 R58, R137, 0x10000, RZ ;  /* 0x00010000893a7825 */ /* 0x001fe200078e00ff */
[----:B------:R3:W-:Y:S06]  /*2fe0*/  STG.E.64 desc[UR8][R106.64], R66 ;  /* 0x000000426a007986 */ /* 0x0007ec000c101b08 */
[----:B------:R-:W0:Y:S01]  /*2ff0*/  F2F.F16.F32 R135, R135 ;  /* 0x0000008700877304 */ /* 0x000e220000200800 */
        /* <DEDUP_REMOVED lines=8> */
.L_x_647:
[----:B-----5:R-:W-:Y:S01]  /*3080*/  MOV R56, R123 ;  /* 0x0000007b00387202 */ /* 0x020fe20000000f00 */
[-CC-:B------:R-:W-:Y:S01]  /*3090*/  FFMA.FTZ R197, R197, R75.reuse, R74.reuse ;  /* 0x0000004bc5c57223 */ /* 0x180fe2000001004a */
[-CC-:B------:R-:W-:Y:S01]  /*30a0*/  FFMA.FTZ R213, R213, R75.reuse, R74.reuse ;  /* 0x0000004bd5d57223 */ /* 0x180fe2000001004a */
[-CC-:B------:R-:W-:Y:S01]  /*30b0*/  FFMA.FTZ R179, R179, R75.reuse, R74.reuse ;  /* 0x0000004bb3b37223 */ /* 0x180fe2000001004a */
[--C-:B------:R-:W-:Y:S01]  /*30c0*/  FFMA.FTZ R195, R195, R75, R74.reuse ;  /* 0x0000004bc3c37223 */ /* 0x100fe2000001004a */
[----:B------:R-:W-:Y:S02]  /*30d0*/  HADD2.F32 R57, -RZ, R56.H0_H0 ;  /* 0x20000038ff397230 */ /* 0x000fe40000004100 */
[----:B------:R-:W-:Y:S01]  /*30e0*/  FADD.FTZ R197, R212, -R197 ;  /* 0x800000c5d4c57221 */ /* 0x000fe20000010000 */
[----:B------:R-:W-:Y:S01]  /*30f0*/  SHF.R.U32.HI R56, RZ, 0x10, R123 ;  /* 0x00000010ff387819 */ /* 0x000fe2000001167b */
[----:B------:R-:W-:Y:S01]  /*3100*/  FADD.FTZ R213, R210, -R213 ;  /* 0x800000d5d2d57221 */ /* 0x000fe20000010000 */
[----:B------:R-:W-:Y:S01]  /*3110*/  FADD.FTZ R179, R214, -R179 ;  /* 0x800000b3d6b37221 */ /* 0x000fe20000010000 */
[----:B------:R-:W-:Y:S01]  /*3120*/  FFMA.FTZ R58, R148, R197, R57 ;  /* 0x000000c5943a7223 */ /* 0x000fe20000010039 */
[----:B------:R-:W-:Y:S01]  /*3130*/  FADD.FTZ R195, R198, -R195 ;  /* 0x800000c3c6c37221 */ /* 0x000fe20000010000 */
[----:B------:R-:W-:Y:S01]  /*3140*/  HADD2.F32 R57, -RZ, R56.H0_H0 ;  /* 0x20000038ff397230 */ /* 0x000fe20000004100 */
[----:B------:R-:W-:Y:S01]  /*3150*/  MOV R56, R122 ;  /* 0x0000007a00387202 */ /* 0x000fe20000000f00 */
[-CC-:B------:R-:W-:Y:S01]  /*3160*/  FFMA.FTZ R191, R191, R75.reuse, R74.reuse ;  /* 0x0000004bbfbf7223 */ /* 0x180fe2000001004a */
[----:B------:R-:W-:Y:S01]  /*3170*/  SHF.R.U64 R64, R122, 0x10, R123 ;  /* 0x000000107a407819 */ /* 0x000fe2000000127b */
[----:B------:R-:W-:Y:S01]  /*3180*/  FFMA.FTZ R189, R189, R75, R74 ;  /* 0x0000004bbdbd7223 */ /* 0x000fe2000001004a */
[----:B------:R-:W-:Y:S01]  /*3190*/  FFMA.FTZ R59, R148, R213, R57 ;  /* 0x000000d5943b7223 */ /* 0x000fe20000010039 */
[----:B------:R-:W-:-:S02]  /*31a0*/  HADD2.F32 R57, -RZ, R56.H0_H0 ;  /* 0x20000038ff397230 */ /* 0x000fc40000004100 */
[----:B------:R-:W-:Y:S01]  /*31b0*/  FFMA.FTZ R56, R215, R75, R74 ;  /* 0x0000004bd7387223 */ /* 0x000fe2000001004a */
[----:B------:R-:W-:Y:S01]  /*31c0*/  FADD.FTZ R191, R196, -R191 ;  /* 0x800000bfc4bf7221 */ /* 0x000fe20000010000 */
[----:B------:R-:W-:Y:S02]  /*31d0*/  HADD2.F32 R65, -RZ, R64.H0_H0 ;  /* 0x20000040ff417230 */ /* 0x000fe40000004100 */
[----:B------:R-:W-:Y:S01]  /*31e0*/  FADD.FTZ R189, R192, -R189 ;  /* 0x800000bdc0bd7221 */ /* 0x000fe20000010000 */
[----:B------:R-:W-:Y:S01]  /*31f0*/  FADD.FTZ R211, R211, -R56 ;  /* 0x80000038d3d37221 */ /* 0x000fe20000010000 */
[----:B------:R-:W-:Y:S01]  /*3200*/  MOV R56, R125 ;  /* 0x0000007d00387202 */ /* 0x000fe20000000f00 */
[----:B------:R-:W-:Y:S01]  /*3210*/  FFMA.FTZ R57, R148, R179, R57 ;  /* 0x000000b394397223 */ /* 0x000fe20000010039 */
[-CC-:B------:R-:W-:Y:S01]  /*3220*/  FFMA.FTZ R187, R187, R75.reuse, R74.reuse ;  /* 0x0000004bbbbb7223 */ /* 0x180fe2000001004a */
[-CC-:B------:R-:W-:Y:S01]  /*3230*/  FFMA.FTZ R193, R193, R75.reuse, R74.reuse ;  /* 0x0000004bc1c17223 */ /* 0x180fe2000001004a */
[--C-:B------:R-:W-:Y:S01]  /*3240*/  FFMA.FTZ R183, R183, R75, R74.reuse ;  /* 0x0000004bb7b77223 */ /* 0x100fe2000001004a */
[----:B------:R-:W-:Y:S01]  /*3250*/  HADD2.F32 R67, -RZ, R56.H0_H0 ;  /* 0x20000038ff437230 */ /* 0x000fe20000004100 */
[----:B------:R-:W-:Y:S01]  /*3260*/  SHF.R.U32.HI R56, RZ, 0x10, R125 ;  /* 0x00000010ff387819 */ /* 0x000fe2000001167d */
[----:B------:R0:W-:Y:S01]  /*3270*/  F2F.F16.F32 R73, R57 ;  /* 0x0000003900497304 */ /* 0x0001e20000200800 */
[----:B------:R-:W-:Y:S01]  /*3280*/  FADD.FTZ R187, R190, -R187 ;  /* 0x800000bbbebb7221 */ /* 0x000fe20000010000 */
[----:B------:R-:W-:Y:S01]  /*3290*/  FADD.FTZ R193, R194, -R193 ;  /* 0x800000c1c2c17221 */ /* 0x000fe20000010000 */
[----:B------:R-:W-:Y:S01]  /*32a0*/  FFMA.FTZ R64, R148, R191, R67 ;  /* 0x000000bf94407223 */ /* 0x000fe20000010043 */
[----:B------:R-:W-:Y:S01]  /*32b0*/  FADD.FTZ R183, R188, -R183 ;  /* 0x800000b7bcb77221 */ /* 0x000fe20000010000 */
[-CC-:B------:R-:W-:Y:S01]  /*32c0*/  FFMA.FTZ R181, R181, R75.reuse, R74.reuse ;  /* 0x0000004bb5b57223 */ /* 0x180fe2000001004a */
[-CC-:B------:R-:W-:Y:S01]  /*32d0*/  FFMA.FTZ R149, R149, R75.reuse, R74.reuse ;  /* 0x0000004b95957223 */ /* 0x180fe2000001004a */
[-CC-:B------:R-:W-:Y:S01]  /*32e0*/  FFMA.FTZ R185, R185, R75.reuse, R74.reuse ;  /* 0x0000004bb9b97223 */ /* 0x180fe2000001004a */
[--C-:B------:R-:W-:Y:S01]  /*32f0*/  FFMA.FTZ R145, R145, R75, R74.reuse ;  /* 0x0000004b91917223 */ /* 0x100fe2000001004a */
[----:B0-----:R-:W-:Y:S01]  /*3300*/  HADD2.F32 R57, -RZ, R56.H0_H0 ;  /* 0x20000038ff397230 */ /* 0x001fe20000004100 */
[----:B------:R-:W-:Y:S01]  /*3310*/  MOV R56, R124 ;  /* 0x0000007c00387202 */ /* 0x000fe20000000f00 */
[----:B------:R-:W-:Y:S01]  /*3320*/  FADD.FTZ R181, R184, -R181 ;  /* 0x800000b5b8b57221 */ /* 0x000fe20000010000 */
[----:B------:R-:W-:Y:S01]  /*3330*/  FADD.FTZ R149, R182, -R149 ;  /* 0x80000095b6957221 */ /* 0x000fe20000010000 */
[----:B------:R-:W-:Y:S01]  /*3340*/  FADD.FTZ R185, R186, -R185 ;  /* 0x800000b9bab97221 */ /* 0x000fe20000010000 */
[----:B------:R-:W-:Y:S01]  /*3350*/  FFMA.FTZ R195, R148, R195, R57 ;  /* 0x000000c394c37223 */ /* 0x000fe20000010039 */
[----:B------:R-:W-:Y:S01]  /*3360*/  HADD2.F32 R57, -RZ, R56.H0_H0 ;  /* 0x20000038ff397230 */ /* 0x000fe20000004100 */
[----:B------:R-:W-:Y:S01]  /*3370*/  SHF.R.U64 R56, R124, 0x10, R125 ;  /* 0x000000107c387819 */ /* 0x000fe2000000127d */
[----:B------:R-:W-:Y:S01]  /*3380*/  FADD.FTZ R145, R180, -R145 ;  /* 0x80000091b4917221 */ /* 0x000fe20000010000 */
[-CC-:B------:R-:W-:Y:S01]  /*3390*/  FFMA.FTZ R143, R143, R75.reuse, R74.reuse ;  /* 0x0000004b8f8f7223 */ /* 0x180fe2000001004a */
[--C-:B------:R-:W-:Y:S01]  /*33a0*/  FFMA.FTZ R147, R147, R75, R74.reuse ;  /* 0x0000004b93937223 */ /* 0x100fe2000001004a */
[----:B------:R-:W-:Y:S01]  /*33b0*/  FFMA.FTZ R57, R148, R189, R57 ;  /* 0x000000bd94397223 */ /* 0x000fe20000010039 */
[----:B------:R-:W-:Y:S01]  /*33c0*/  HADD2.F32 R67, -RZ, R56.H0_H0 ;  /* 0x20000038ff437230 */ /* 0x000fe20000004100 */
[----:B------:R-:W-:Y:S01]  /*33d0*/  MOV R56, R127 ;  /* 0x0000007f00387202 */ /* 0x000fe20000000f00 */
[----:B------:R-:W-:Y:S01]  /*33e0*/  FADD.FTZ R143, R144, -R143 ;  /* 0x8000008f908f7221 */ /* 0x000fe20000010000 */
[----:B------:R0:W-:Y:S01]  /*33f0*/  F2F.F16.F32 R85, R57 ;  /* 0x0000003900557304 */ /* 0x0001e20000200800 */
[----:B------:R-:W-:Y:S01]  /*3400*/  FADD.FTZ R147, R146, -R147 ;  /* 0x8000009392937221 */ /* 0x000fe20000010000 */
[----:B------:R-:W-:Y:S01]  /*3410*/  FFMA.FTZ R67, R148, R193, R67 ;  /* 0x000000c194437223 */ /* 0x000fe20000010043 */
[----:B------:R-:W-:Y:S01]  /*3420*/  HADD2.F32 R87, -RZ, R56.H0_H0 ;  /* 0x20000038ff577230 */ /* 0x000fe20000004100 */
[----:B------:R-:W-:Y:S01]  /*3430*/  SHF.R.U32.HI R56, RZ, 0x10, R127 ;  /* 0x00000010ff387819 */ /* 0x000fe2000001167f */
[----:B------:R-:W-:Y:S01]  /*3440*/  FFMA.FTZ R138, R138, R75, R74 ;  /* 0x0000004b8a8a7223 */ /* 0x000fe2000001004a */
[----:B------:R-:W-:-:S02]  /*3450*/  FFMA.FTZ R65, R148, R211, R65 ;  /* 0x000000d394417223 */ /* 0x000fc40000010041 */
[----:B------:R1:W-:Y:S01]  /*3460*/  F2F.F16.F32 R72, R67 ;  /* 0x0000004300487304 */ /* 0x0003e20000200800 */
[----:B0-----:R-:W-:Y:S01]  /*3470*/  HADD2.F32 R57, -RZ, R56.H0_H0 ;  /* 0x20000038ff397230 */ /* 0x001fe20000004100 */
[----:B------:R-:W-:Y:S01]  /*3480*/  MOV R56, R126 ;  /* 0x0000007e00387202 */ /* 0x000fe20000000f00 */
[C---:B------:R-:W-:Y:S01]  /*3490*/  FFMA.FTZ R87, R148.reuse, R183, R87 ;  /* 0x000000b794577223 */ /* 0x040fe20000010057 */
[----:B------:R-:W-:Y:S02]  /*34a0*/  FADD.FTZ R141, R141, -R138 ;  /* 0x8000008a8d8d7221 */ /* 0x000fe40000010000 */
[----:B------:R-:W-:Y:S01]  /*34b0*/  FFMA.FTZ R187, R148, R187, R57 ;  /* 0x000000bb94bb7223 */ /* 0x000fe20000010039 */
[----:B------:R-:W-:Y:S01]  /*34c0*/  HADD2.F32 R57, -RZ, R56.H0_H0 ;  /* 0x20000038ff397230 */ /* 0x000fe20000004100 */
[----:B------:R-:W-:Y:S01]  /*34d0*/  SHF.R.U64 R56, R126, 0x10, R127 ;  /* 0x000000107e387819 */ /* 0x000fe2000000127f */
[----:B------:R0:W-:Y:S03]  /*34e0*/  F2F.F16.F32 R86, R87 ;  /* 0x0000005700567304 */ /* 0x0001e60000200800 */
[----:B------:R-:W-:Y:S01]  /*34f0*/  FFMA.FTZ R57, R148, R181, R57 ;  /* 0x000000b594397223 */ /* 0x000fe20000010039 */
[----:B-1----:R-:W-:Y:S01]  /*3500*/  HADD2.F32 R67, -RZ, R56.H0_H0 ;  /* 0x20000038ff437230 */ /* 0x002fe20000004100 */
[----:B------:R-:W-:-:S03]  /*3510*/  MOV R56, R129 ;  /* 0x0000008100387202 */ /* 0x000fc60000000f00 */
[----:B------:R1:W-:Y:S01]  /*3520*/  F2F.F16.F32 R133, R57 ;  /* 0x0000003900857304 */ /* 0x0003e20000200800 */
[----:B------:R-:W-:Y:S01]  /*3530*/  FFMA.FTZ R67, R148, R185, R67 ;  /* 0x000000b994437223 */ /* 0x000fe20000010043 */
[----:B0-----:R-:W-:Y:S01]  /*3540*/  HADD2.F32 R87, -RZ, R56.H0_H0 ;  /* 0x20000038ff577230 */ /* 0x001fe20000004100 */
[----:B------:R-:W-:-:S04]  /*3550*/  SHF.R.U32.HI R56, RZ, 0x10, R129 ;  /* 0x00000010ff387819 */ /* 0x000fc80000011681 */
[----:B------:R-:W-:Y:S01]  /*3560*/  FFMA.FTZ R87, R148, R145, R87 ;  /* 0x0000009194577223 */ /* 0x000fe20000010057 */
[----:B------:R0:W-:Y:S01]  /*3570*/  F2F.F16.F32 R84, R67 ;  /* 0x0000004300547304 */ /* 0x0001e20000200800 */
[----:B-1----:R-:W-:Y:S01]  /*3580*/  HADD2.F32 R57, -RZ, R56.H0_H0 ;  /* 0x20000038ff397230 */ /* 0x002fe20000004100 */
[----:B------:R-:W-:-:S04]  /*3590*/  MOV R56, R128 ;  /* 0x0000008000387202 */ /* 0x000fc80000000f00 */
[----:B------:R-:W-:Y:S01]  /*35a0*/  FFMA.FTZ R149, R148, R149, R57 ;  /* 0x0000009594957223 */ /* 0x000fe20000010039 */
[----:B------:R-:W-:Y:S01]  /*35b0*/  HADD2.F32 R57, -RZ, R56.H0_H0 ;  /* 0x20000038ff397230 */ /* 0x000fe20000004100 */
[----:B------:R-:W-:Y:S01]  /*35c0*/  SHF.R.U64 R56, R128, 0x10, R129 ;  /* 0x0000001080387819 */ /* 0x000fe20000001281 */
[----:B------:R1:W-:Y:S03]  /*35d0*/  F2F.F16.F32 R100, R87 ;  /* 0x0000005700647304 */ /* 0x0003e60000200800 */
[----:B------:R-:W-:Y:S01]  /*35e0*/  FFMA.FTZ R57, R148, R143, R57 ;  /* 0x0000008f94397223 */ /* 0x000fe20000010039 */
[----:B0-----:R-:W-:Y:S01]  /*35f0*/  HADD2.F32 R67, -RZ, R56.H0_H0 ;  /* 0x20000038ff437230 */ /* 0x001fe20000004100 */
[----:B------:R-:W-:-:S03]  /*3600*/  SHF.R.U32.HI R56, RZ, 0x10, R131 ;  /* 0x00000010ff387819 */ /* 0x000fc60000011683 */
[----:B------:R0:W-:Y:S01]  /*3610*/  F2F.F16.F32 R143, R57 ;  /* 0x00000039008f7304 */ /* 0x0001e20000200800 */
[-CC-:B-1----:R-:W-:Y:S01]  /*3620*/  FFMA.FTZ R87, R142, R75.reuse, R74.reuse ;  /* 0x0000004b8e577223 */ /* 0x182fe2000001004a */
[----:B------:R-:W-:Y:S02]  /*3630*/  HADD2.F32 R103, -RZ, R56.H0_H0 ;  /* 0x20000038ff677230 */ /* 0x000fe40000004100 */
[----:B------:R-:W-:Y:S01]  /*3640*/  FFMA.FTZ R56, R139, R75, R74 ;  /* 0x0000004b8b387223 */ /* 0x000fe2000001004a */
[----:B------:R-:W-:Y:S01]  /*3650*/  FFMA.FTZ R67, R148, R147, R67 ;  /* 0x0000009394437223 */ /* 0x000fe20000010043 */
[----:B------:R-:W-:Y:S01]  /*3660*/  FADD.FTZ R101, R140, -R87 ;  /* 0x800000578c657221 */ /* 0x000fe20000010000 */
[----:B------:R-:W-:Y:S01]  /*3670*/  SHF.R.U64 R87, R130, 0x10, R131 ;  /* 0x0000001082577819 */ /* 0x000fe20000001283 */
[----:B------:R-:W-:Y:S01]  /*3680*/  FADD.FTZ R137, R137, -R56 ;  /* 0x8000003889897221 */ /* 0x000fe20000010000 */
[----:B------:R-:W-:Y:S01]  /*3690*/  FFMA.FTZ R74, R134, R75, R74 ;  /* 0x0000004b864a7223 */ /* 0x000fe2000001004a */
[----:B0-----:R-:W-:Y:S01]  /*36a0*/  MOV R57, R131 ;  /* 0x0000008300397202 */ /* 0x001fe20000000f00 */
[----:B------:R0:W-:Y:S01]  /*36b0*/  F2F.F16.F32 R132, R67 ;  /* 0x0000004300847304 */ /* 0x0001e20000200800 */
[----:B------:R-:W-:Y:S01]  /*36c0*/  MOV R56, R130 ;  /* 0x0000008200387202 */ /* 0x000fe20000000f00 */
[----:B------:R-:W-:-:S02]  /*36d0*/  HADD2.F32 R87, -RZ, R87.H0_H0 ;  /* 0x20000057ff577230 */ /* 0x000fc40000004100 */
[----:B------:R-:W-:Y:S01]  /*36e0*/  FADD.FTZ R135, R135, -R74 ;  /* 0x8000004a87877221 */ /* 0x000fe20000010000 */
[C---:B------:R-:W-:Y:S01]  /*36f0*/  FFMA.FTZ R101, R148.reuse, R101, R103 ;  /* 0x0000006594657223 */ /* 0x040fe20000010067 */
[----:B------:R-:W-:Y:S01]  /*3700*/  HADD2.F32 R74, -RZ, R56.H0_H0 ;  /* 0x20000038ff4a7230 */ /* 0x000fe20000004100 */
[----:B------:R-:W1:Y:S01]  /*3710*/  LDC.64 R102, c[0x0][0x470] ;  /* 0x00011c00ff667b82 */ /* 0x000e620000000a00 */
[----:B------:R-:W-:Y:S01]  /*3720*/  F2F.F16.F32 R58, R58 ;  /* 0x0000003a003a7304 */ /* 0x000fe20000200800 */
[----:B0-----:R-:W-:Y:S02]  /*3730*/  HADD2.F32 R67, -RZ, R57.H0_H0 ;  /* 0x20000039ff437230 */ /* 0x001fe40000004100 */
[C---:B------:R-:W-:Y:S01]  /*3740*/  FFMA.FTZ R137, R148.reuse, R137, R87 ;  /* 0x0000008994897223 */ /* 0x040fe20000010057 */
[C---:B------:R-:W-:Y:S02]  /*3750*/  FFMA.FTZ R135, R148.reuse, R135, R74 ;  /* 0x0000008794877223 */ /* 0x040fe4000001004a */
[----:B------:R-:W-:Y:S01]  /*3760*/  FFMA.FTZ R141, R148, R141, R67 ;  /* 0x0000008d948d7223 */ /* 0x000fe20000010043 */
[----:B------:R-:W0:Y:S01]  /*3770*/  LDC.64 R56, c[0x0][0x468] ;  /* 0x00011a00ff387b82 */ /* 0x000e220000000a00 */
[----:B------:R-:W-:Y:S08]  /*3780*/  F2F.F16.F32 R59, R59 ;  /* 0x0000003b003b7304 */ /* 0x000ff00000200800 */
[----:B------:R-:W2:Y:S01]  /*3790*/  F2F.F16.F32 R66, R65 ;  /* 0x0000004100427304 */ /* 0x000ea20000200800 */
[----:B-1----:R-:W-:-:S07]  /*37a0*/  IMAD.WIDE.U32 R138, R105, 0x8, R102 ;  /* 0x00000008698a7825 */ /* 0x002fce00078e0066 */
[----:B------:R-:W-:Y:S01]  /*37b0*/  F2F.F16.F32 R64, R64 ;  /* 0x0000004000407304 */ /* 0x000fe20000200800 */
[----:B--2---:R-:W-:-:S07]  /*37c0*/  IMAD.WIDE.U32 R66, R66, 0x10000, RZ ;  /* 0x0001000042427825 */ /* 0x004fce00078e00ff */
[----:B------:R-:W1:Y:S08]  /*37d0*/  F2F.F16.F32 R65, R195 ;  /* 0x000000c300417304 */ /* 0x000e700000200800 */
[----:B------:R-:W2:Y:S01]  /*37e0*/  F2F.F16.F32 R187, R187 ;  /* 0x000000bb00bb7304 */ /* 0x000ea20000200800 */
[----:B-1----:R-:W-:-:S07]  /*37f0*/  PRMT R87, R64, 0x5410, R65 ;  /* 0x0000541040577816 */ /* 0x002fce0000000041 */
[----:B------:R-:W1:Y:S01]  /*3800*/  F2F.F16.F32 R149, R149 ;  /* 0x0000009500957304 */ /* 0x000e620000200800 */
[----:B------:R-:W-:-:S05]  /*3810*/  IMAD.WIDE.U32 R64, R72, 0x10000, RZ ;  /* 0x0001000048407825 */ /* 0x000fca00078e00ff */
[----:B------:R-:W-:Y:S02]  /*3820*/  LOP3.LUT R87, R87, R65, RZ, 0xfc, !PT ;  /* 0x0000004157577212 */ /* 0x000fe400078efcff */
[----:B------:R-:W3:Y:S01]  /*3830*/  F2F.F16.F32 R142, R137 ;  /* 0x00000089008e7304 */ /* 0x000ee20000200800 */
[----:B--2---:R-:W-:Y:S02]  /*3840*/  PRMT R187, R86, 0x5410, R187 ;  /* 0x0000541056bb7816 */ /* 0x004fe400000000bb */
[----:B------:R-:W-:Y:S01]  /*3850*/  LOP3.LUT R86, R64, R85, RZ, 0xfc, !PT ;  /* 0x0000005540567212 */ /* 0x000fe200078efcff */
[----:B------:R-:W-:Y:S01]  /*3860*/  IMAD.WIDE.U32 R64, R132, 0x10000, RZ ;  /* 0x0001000084407825 */ /* 0x000fe200078e00ff */
[----:B-1----:R-:W-:-:S03]  /*3870*/  PRMT R149, R100, 0x5410, R149 ;  /* 0x0000541064957816 */ /* 0x002fc60000000095 */
[----:B------:R1:W-:Y:S01]  /*3880*/  F2F.F16.F32 R145, R101 ;  /* 0x0000006500917304 */ /* 0x0003e20000200800 */
[----:B------:R-:W-:Y:S02]  /*3890*/  LOP3.LUT R100, R66, R73, RZ, 0xfc, !PT ;  /* 0x0000004942647212 */ /* 0x000fe400078efcff */
[----:B------:R-:W-:-:S05]  /*38a0*/  LOP3.LUT R66, R64, R143, RZ, 0xfc, !PT ;  /* 0x0000008f40427212 */ /* 0x000fca00078efcff */
[----:B------:R2:W4:Y:S01]  /*38b0*/  F2F.F16.F32 R144, R141 ;  /* 0x0000008d00907304 */ /* 0x0005220000200800 */
[----:B-1----:R-:W-:Y:S01]  /*38c0*/  PRMT R101, R58, 0x5410, R59 ;  /* 0x000054103a657816 */ /* 0x002fe2000000003b */
[----:B------:R-:W-:-:S03]  /*38d0*/  IMAD.WIDE.U32 R58, R84, 0x10000, RZ ;  /* 0x00010000543a7825 */ /* 0x000fc600078e00ff */
[----:B------:R-:W-:Y:S01]  /*38e0*/  LOP3.LUT R101, R101, R67, RZ, 0xfc, !PT ;  /* 0x0000004365657212 */ /* 0x000fe200078efcff */
[----:B0-----:R-:W-:Y:S01]  /*38f0*/  IMAD.WIDE.U32 R84, R107, 0x8, R56 ;  /* 0x000000086b547825 */ /* 0x001fe200078e0038 */
[----:B------:R-:W-:Y:S01]  /*3900*/  LOP3.LUT R75, R187, R59, RZ, 0xfc, !PT ;  /* 0x0000003bbb4b7212 */ /* 0x000fe200078efcff */
[----:B------:R0:W1:Y:S01]  /*3910*/  F2F.F16.F32 R137, R135 ;  /* 0x0000008700897304 */ /* 0x0000620000200800 */
[----:B------:R-:W-:Y:S01]  /*3920*/  LOP3.LUT R74, R58, R133, RZ, 0xfc, !PT ;  /* 0x000000853a4a7212 */ /* 0x000fe200078efcff */
[----:B---3--:R-:W-:Y:S01]  /*3930*/  IMAD.WIDE.U32 R58, R142, 0x10000, RZ ;  /* 0x000100008e3a7825 */ /* 0x008fe200078e00ff */
[----:B------:R-:W-:-:S03]  /*3940*/  LOP3.LUT R67, R149, R65, RZ, 0xfc, !PT ;  /* 0x0000004195437212 */ /* 0x000fc600078efcff */
[----:B--2---:R-:W-:Y:S01]  /*3950*/  IMAD.WIDE.U32 R140, R108, 0x8, R56 ;  /* 0x000000086c8c7825 */ /* 0x004fe200078e0038 */
[----:B----4-:R-:W-:-:S03]  /*3960*/  PRMT R73, R144, 0x5410, R145 ;  /* 0x0000541090497816 */ /* 0x010fc60000000091 */
[--C-:B------:R-:W-:Y:S01]  /*3970*/  IMAD.WIDE.U32 R132, R108, 0x8, R102.reuse ;  /* 0x000000086c847825 */ /* 0x100fe200078e0066 */
[----:B------:R-:W-:Y:S01]  /*3980*/  LOP3.LUT R59, R73, R59, RZ, 0xfc, !PT ;  /* 0x0000003b493b7212 */ /* 0x000fe200078efcff */
[----:B------:R-:W-:Y:S02]  /*3990*/  STG.E.64 desc[UR8][R140.64], R100 ;  /* 0x000000648c007986 */ /* 0x000fe4000c101b08 */
[----:B0-----:R-:W-:Y:S01]  /*39a0*/  IMAD.WIDE.U32 R134, R107, 0x8, R102 ;  /* 0x000000086b867825 */ /* 0x001fe200078e0066 */
[----:B-1----:R-:W-:Y:S01]  /*39b0*/  LOP3.LUT R58, R58, R137, RZ, 0xfc, !PT ;  /* 0x000000893a3a7212 */ /* 0x002fe200078efcff */
[----:B------:R0:W-:Y:S02]  /*39c0*/  STG.E.64 desc[UR8][R132.64], R100 ;  /* 0x0000006484007986 */ /* 0x0001e4000c101b08 */
[C---:B------:R-:W-:Y:S02]  /*39d0*/  IMAD.WIDE.U32 R72, R106.reuse, 0x8, R56 ;  /* 0x000000086a487825 */ /* 0x040fe400078e0038 */
[----:B------:R2:W-:Y:S02]  /*39e0*/  STG.E.64 desc[UR8][R84.64], R86 ;  /* 0x0000005654007986 */ /* 0x0005e4000c101b08 */
[----:B------:R-:W-:-:S02]  /*39f0*/  IMAD.WIDE.U32 R106, R106, 0x8, R102 ;  /* 0x000000086a6a7825 */ /* 0x000fc400078e0066 */
[----:B------:R2:W-:Y:S02]  /*3a00*/  STG.E.64 desc[UR8][R134.64], R86 ;  /* 0x0000005686007986 */ /* 0x0005e4000c101b08 */
[--C-:B------:R-:W-:Y:S02]  /*3a10*/  IMAD.WIDE.U32 R64, R105, 0x8, R56.reuse ;  /* 0x0000000869407825 */ /* 0x100fe400078e0038 */
[----:B------:R2:W-:Y:S02]  /*3a20*/  STG.E.64 desc[UR8][R72.64], R74 ;  /* 0x0000004a48007986 */ /* 0x0005e4000c101b08 */
[----:B------:R-:W-:Y:S01]  /*3a30*/  IMAD.WIDE.U32 R56, R104, 0x8, R56 ;  /* 0x0000000868387825 */ /* 0x000fe200078e0038 */
[----:B0-----:R-:W-:Y:S01]  /*3a40*/  PRMT R101, R144, 0x7610, R101 ;  /* 0x0000761090657816 */ /* 0x001fe20000000065 */
[----:B------:R2:W-:Y:S01]  /*3a50*/  STG.E.64 desc[UR8][R106.64], R74 ;  /* 0x0000004a6a007986 */ /* 0x0005e2000c101b08 */
[----:B------:R-:W-:Y:S01]  /*3a60*/  PRMT R100, R145, 0x7610, R100 ;  /* 0x0000761091647816 */ /* 0x000fe20000000064 */
[--C-:B------:R-:W-:Y:S01]  /*3a70*/  IMAD.WIDE.U32 R104, R104, 0x8, R102.reuse ;  /* 0x0000000868687825 */ /* 0x100fe200078e0066 */
[----:B------:R-:W-:Y:S01]  /*3a80*/  PRMT R103, R137, 0x7610, R103 ;  /* 0x0000761089677816 */ /* 0x000fe20000000067 */
[----:B------:R2:W-:Y:S01]  /*3a90*/  STG.E.64 desc[UR8][R64.64], R66 ;  /* 0x0000004240007986 */ /* 0x0005e2000c101b08 */
[----:B------:R-:W-:-:S03]  /*3aa0*/  PRMT R102, R142, 0x7610, R102 ;  /* 0x000076108e667816 */ /* 0x000fc60000000066 */
[----:B------:R2:W-:Y:S04]  /*3ab0*/  STG.E.64 desc[UR8][R138.64], R66 ;  /* 0x000000428a007986 */ /* 0x0005e8000c101b08 */
[----:B------:R2:W-:Y:S04]  /*3ac0*/  STG.E.64 desc[UR8][R56.64], R58 ;  /* 0x0000003a38007986 */ /* 0x0005e8000c101b08 */
[----:B------:R2:W-:Y:S01]  /*3ad0*/  STG.E.64 desc[UR8][R104.64], R58 ;  /* 0x0000003a68007986 */ /* 0x0005e2000c101b08 */
[----:B------:R-:W-:Y:S05]  /*3ae0*/  BRA `(.L_x_648) ;  /* 0x0000003800d47947 */ /* 0x000fea0003800000 */
.L_x_646:
[----:B------:R-:W-:-:S04]  /*3af0*/  UISETP.NE.U32.AND UP0, UPT, UR16, URZ, UPT ;  /* 0x000000ff1000728c */ /* 0x000fc8000bf05070 */
[----:B------:R-:W-:-:S09]  /*3b00*/  UISETP.NE.AND.EX UP0, UPT, UR17, URZ, UPT, UP0 ;  /* 0x000000ff1100728c */ /* 0x000fd2000bf05300 */
[----:B------:R-:W-:Y:S05]  /*3b10*/  BRA.U UP0, `(.L_x_649) ;  /* 0x00000009009c7547 */ /* 0x000fea000b800000 */
        /* <DEDUP_REMOVED lines=48> */
[-CC-:B------:R-:W-:Y:S01]  /*3e20*/  FFMA.FTZ R145, R145, R75.reuse, R74.reuse ;  /* 0x0000004b91917223 */ /* 0x180fe2000001004a */
[----:B------:R-:W-:Y:S01]  /*3e30*/  FADD.FTZ R143, R144, -R143 ;  /* 0x8000008f908f7221 */ /* 0x000fe20000010000 */
[--C-:B------:R-:W-:Y:S01]  /*3e40*/  FFMA.FTZ R147, R147, R75, R74.reuse ;  /* 0x0000004b93937223 */ /* 0x100fe2000001004a */
[----:B------:R-:W-:Y:S01]  /*3e50*/  FFMA.FTZ R57, R148, R189, R57 ;  /* 0x000000bd94397223 */ /* 0x000fe20000010039 */
[----:B------:R-:W-:Y:S01]  /*3e60*/  HADD2.F32 R67, -RZ, R56.H0_H0 ;  /* 0x20000038ff437230 */ /* 0x000fe20000004100 */
[----:B------:R-:W-:Y:S01]  /*3e70*/  MOV R56, R127 ;  /* 0x0000007f00387202 */ /* 0x000fe20000000f00 */
[----:B------:R-:W-:Y:S01]  /*3e80*/  FADD.FTZ R145, R180, -R145 ;  /* 0x80000091b4917221 */ /* 0x000fe20000010000 */
[----:B------:R0:W-:Y:S01]  /*3e90*/  F2F.F16.F32 R87, R57 ;  /* 0x0000003900577304 */ /* 0x0001e20000200800 */
[----:B------:R-:W-:Y:S01]  /*3ea0*/  FFMA.FTZ R138, R138, R75, R74 ;  /* 0x0000004b8a8a7223 */ /* 0x000fe2000001004a */
[----:B------:R-:W-:Y:S01]  /*3eb0*/  FFMA.FTZ R67, R148, R193, R67 ;  /* 0x000000c194437223 */ /* 0x000fe20000010043 */
[----:B------:R-:W-:Y:S01]  /*3ec0*/  HADD2.F32 R85, -RZ, R56.H0_H0 ;  /* 0x20000038ff557230 */ /* 0x000fe20000004100 */
[----:B------:R-:W-:Y:S01]  /*3ed0*/  SHF.R.U32.HI R56, RZ, 0x10, R127 ;  /* 0x00000010ff387819 */ /* 0x000fe2000001167f */
[----:B------:R-:W-:Y:S01]  /*3ee0*/  FADD.FTZ R147, R146, -R147 ;  /* 0x8000009392937221 */ /* 0x000fe20000010000 */
[C---:B------:R-:W-:Y:S01]  /*3ef0*/  FFMA.FTZ R65, R148.reuse, R211, R65 ;  /* 0x000000d394417223 */ /* 0x040fe20000010041 */
[----:B------:R-:W-:Y:S01]  /*3f00*/  FADD.FTZ R141, R141, -R138 ;  /* 0x8000008a8d8d7221 */ /* 0x000fe20000010000 */
[----:B------:R1:W-:Y:S01]  /*3f10*/  F2F.F16.F32 R72, R67 ;  /* 0x0000004300487304 */ /* 0x0003e20000200800 */
[----:B0-----:R-:W-:Y:S01]  /*3f20*/  HADD2.F32 R57, -RZ, R56.H0_H0 ;  /* 0x20000038ff397230 */ /* 0x001fe20000004100 */
[----:B------:R-:W-:Y:S01]  /*3f30*/  MOV R56, R126 ;  /* 0x0000007e00387202 */ /* 0x000fe20000000f00 */
[----:B------:R-:W-:-:S03]  /*3f40*/  FFMA.FTZ R85, R148, R183, R85 ;  /* 0x000000b794557223 */ /* 0x000fc60000010055 */
        /* <DEDUP_REMOVED lines=25> */
[-CC-:B------:R-:W-:Y:S01]  /*40e0*/  FFMA.FTZ R56, R139, R75.reuse, R74.reuse ;  /* 0x0000004b8b387223 */ /* 0x180fe2000001004a */
[----:B------:R-:W-:Y:S01]  /*40f0*/  FFMA.FTZ R74, R134, R75, R74 ;  /* 0x0000004b864a7223 */ /* 0x000fe2000001004a */
[----:B------:R-:W-:Y:S01]  /*4100*/  FFMA.FTZ R67, R148, R147, R67 ;  /* 0x0000009394437223 */ /* 0x000fe20000010043 */
[----:B------:R-:W-:Y:S01]  /*4110*/  FADD.FTZ R97, R140, -R85 ;  /* 0x800000558c617221 */ /* 0x000fe20000010000 */
[----:B------:R-:W-:Y:S01]  /*4120*/  FADD.FTZ R137, R137, -R56 ;  /* 0x8000003889897221 */ /* 0x000fe20000010000 */
[----:B------:R-:W-:Y:S01]  /*4130*/  MOV R56, R130 ;  /* 0x0000008200387202 */ /* 0x000fe20000000f00 */
[----:B------:R-:W-:Y:S01]  /*4140*/  FADD.FTZ R135, R135, -R74 ;  /* 0x8000004a87877221 */ /* 0x000fe20000010000 */
[----:B0-----:R-:W-:Y:S01]  /*4150*/  MOV R57, R131 ;  /* 0x0000008300397202 */ /* 0x001fe20000000f00 */
[----:B------:R0:W-:Y:S01]  /*4160*/  F2F.F16.F32 R96, R67 ;  /* 0x0000004300607304 */ /* 0x0001e20000200800 */
[----:B------:R-:W-:Y:S01]  /*4170*/  SHF.R.U64 R85, R130, 0x10, R131 ;  /* 0x0000001082557819 */ /* 0x000fe20000001283 */
[----:B------:R-:W-:-:S02]  /*4180*/  HADD2.F32 R74, -RZ, R56.H0_H0 ;  /* 0x20000038ff4a7230 */ /* 0x000fc40000004100 */
[C---:B------:R-:W-:Y:S02]  /*4190*/  FFMA.FTZ R97, R148.reuse, R97, R143 ;  /* 0x0000006194617223 */ /* 0x040fe4000001008f */
[----:B------:R-:W-:Y:S02]  /*41a0*/  HADD2.F32 R85, -RZ, R85.H0_H0 ;  /* 0x20000055ff557230 */ /* 0x000fe40000004100 */
[C---:B------:R-:W-:Y:S01]  /*41b0*/  FFMA.FTZ R135, R148.reuse, R135, R74 ;  /* 0x0000008794877223 */ /* 0x040fe2000001004a */
[----:B------:R-:W1:Y:S01]  /*41c0*/  F2F.F16.F32 R66, R65 ;  /* 0x0000004100427304 */ /* 0x000e620000200800 */
[----:B0-----:R-:W-:Y:S01]  /*41d0*/  HADD2.F32 R67, -RZ, R57.H0_H0 ;  /* 0x20000039ff437230 */ /* 0x001fe20000004100 */
[----:B------:R-:W0:Y:S01]  /*41e0*/  LDC.64 R74, c[0x0][0x468] ;  /* 0x00011a00ff4a7b82 */ /* 0x000e220000000a00 */
[----:B------:R-:W-:-:S03]  /*41f0*/  FFMA.FTZ R137, R148, R137, R85 ;  /* 0x0000008994897223 */ /* 0x000fc60000010055 */
[----:B------:R-:W-:Y:S02]  /*4200*/  FFMA.FTZ R141, R148, R141, R67 ;  /* 0x0000008d948d7223 */ /* 0x000fe40000010043 */
[----:B------:R-:W-:Y:S02]  /*4210*/  F2F.F16.F32 R64, R64 ;  /* 0x0000004000407304 */ /* 0x000fe40000200800 */
[----:B------:R-:W2:Y:S01]  /*4220*/  LDC.64 R56, c[0x0][0x478] ;  /* 0x00011e00ff387b82 */ /* 0x000ea20000000a00 */
[----:B-1----:R-:W-:-:S05]  /*4230*/  IMAD.WIDE.U32 R66, R66, 0x10000, RZ ;  /* 0x0001000042427825 */ /* 0x002fca00078e00ff */
[----:B------:R-:W-:Y:S08]  /*4240*/  F2F.F16.F32 R65, R195 ;  /* 0x000000c300417304 */ /* 0x000ff00000200800 */
[----:B------:R-:W-:Y:S01]  /*4250*/  F2F.F16.F32 R58, R58 ;  /* 0x0000003a003a7304 */ /* 0x000fe20000200800 */
[----:B0-----:R-:W-:-:S07]  /*4260*/  IMAD.WIDE.U32 R138, R107, 0x8, R74 ;  /* 0x000000086b8a7825 */ /* 0x001fce00078e004a */
[----:B------:R-:W0:Y:S08]  /*4270*/  F2F.F16.F32 R59, R59 ;  /* 0x0000003b003b7304 */ /* 0x000e300000200800 */
[----:B------:R-:W1:Y:S01]  /*4280*/  F2F.F16.F32 R187, R187 ;  /* 0x000000bb00bb7304 */ /* 0x000e620000200800 */
[----:B0-----:R-:W-:-:S07]  /*4290*/  PRMT R85, R58, 0x5410, R59 ;  /* 0x000054103a557816 */ /* 0x001fce000000003b */
[----:B------:R-:W0:Y:S01]  /*42a0*/  F2F.F16.F32 R149, R149 ;  /* 0x0000009500957304 */ /* 0x000e220000200800 */
[----:B------:R-:W-:Y:S01]  /*42b0*/  IMAD.WIDE.U32 R58, R84, 0x10000, RZ ;  /* 0x00010000543a7825 */ /* 0x000fe200078e00ff */
[----:B------:R-:W-:Y:S02]  /*42c0*/  LOP3.LUT R84, R66, R73, RZ, 0xfc, !PT ;  /* 0x0000004942547212 */ /* 0x000fe400078efcff */
[----:B------:R-:W-:Y:S02]  /*42d0*/  LOP3.LUT R85, R85, R67, RZ, 0xfc, !PT ;  /* 0x0000004355557212 */ /* 0x000fe400078efcff */
[----:B------:R-:W-:Y:S02]  /*42e0*/  LOP3.LUT R66, R58, R99, RZ, 0xfc, !PT ;  /* 0x000000633a427212 */ /* 0x000fe400078efcff */
[----:B------:R-:W3:Y:S01]  /*42f0*/  F2F.F16.F32 R142, R137 ;  /* 0x00000089008e7304 */ /* 0x000ee20000200800 */
[----:B-1----:R-:W-:-:S04]  /*4300*/  PRMT R187, R86, 0x5410, R187 ;  /* 0x0000541056bb7816 */ /* 0x002fc800000000bb */
[----:B------:R-:W-:Y:S02]  /*4310*/  LOP3.LUT R67, R187, R59, RZ, 0xfc, !PT ;  /* 0x0000003bbb437212 */ /* 0x000fe400078efcff */
[----:B0-----:R-:W-:Y:S01]  /*4320*/  PRMT R149, R98, 0x5410, R149 ;  /* 0x0000541062957816 */ /* 0x001fe20000000095 */
[----:B------:R0:W-:Y:S01]  /*4330*/  F2F.F16.F32 R144, R97 ;  /* 0x0000006100907304 */ /* 0x0001e20000200800 */
[----:B--2---:R-:W-:-:S05]  /*4340*/  IMAD.WIDE.U32 R98, R108, 0x8, R56 ;  /* 0x000000086c627825 */ /* 0x004fca00078e0038 */
[----:B------:R1:W-:Y:S01]  /*4350*/  STG.E.64 desc[UR8][R98.64], R84 ;  /* 0x0000005462007986 */ /* 0x0003e2000c101b08 */
[----:B---3--:R-:W-:Y:S01]  /*4360*/  IMAD.WIDE.U32 R58, R142, 0x10000, RZ ;  /* 0x000100008e3a7825 */ /* 0x008fe200078e00ff */
[----:B------:R2:W3:Y:S01]  /*4370*/  F2F.F16.F32 R143, R141 ;  /* 0x0000008d008f7304 */ /* 0x0004e20000200800 */
[----:B0-----:R-:W-:Y:S02]  /*4380*/  PRMT R97, R64, 0x5410, R65 ;  /* 0x0000541040617816 */ /* 0x001fe40000000041 */
[----:B------:R-:W-:-:S05]  /*4390*/  IMAD.WIDE.U32 R64, R72, 0x10000, RZ ;  /* 0x0001000048407825 */ /* 0x000fca00078e00ff */
[----:B------:R0:W4:Y:S01]  /*43a0*/  F2F.F16.F32 R137, R135 ;  /* 0x0000008700897304 */ /* 0x0001220000200800 */
[----:B------:R-:W-:Y:S01]  /*43b0*/  LOP3.LUT R73, R97, R65, RZ, 0xfc, !PT ;  /* 0x0000004161497212 */ /* 0x000fe200078efcff */
[----:B--2---:R-:W-:Y:S01]  /*43c0*/  IMAD.WIDE.U32 R140, R105, 0x8, R74 ;  /* 0x00000008698c7825 */ /* 0x004fe200078e004a */
[----:B------:R-:W-:Y:S02]  /*43d0*/  LOP3.LUT R72, R64, R87, RZ, 0xfc, !PT ;  /* 0x0000005740487212 */ /* 0x000fe400078efcff */
[----:B-1----:R-:W-:Y:S01]  /*43e0*/  PRMT R98, R142, 0x7610, R98 ;  /* 0x000076108e627816 */ /* 0x002fe20000000062 */
[----:B------:R-:W-:Y:S01]  /*43f0*/  IMAD.WIDE.U32 R64, R96, 0x10000, RZ ;  /* 0x0001000060407825 */ /* 0x000fe200078e00ff */
[----:B---3--:R-:W-:-:S03]  /*4400*/  PRMT R87, R143, 0x5410, R144 ;  /* 0x000054108f577816 */ /* 0x008fc60000000090 */
[----:B------:R-:W-:Y:S01]  /*4410*/  IMAD.WIDE.U32 R96, R108, 0x8, R74 ;  /* 0x000000086c607825 */ /* 0x000fe200078e004a */
[----:B------:R-:W-:Y:S02]  /*4420*/  LOP3.LUT R64, R64, R133, RZ, 0xfc, !PT ;  /* 0x0000008540407212 */ /* 0x000fe400078efcff */
[----:B------:R-:W-:Y:S01]  /*4430*/  LOP3.LUT R59, R87, R59, RZ, 0xfc, !PT ;  /* 0x0000003b573b7212 */ /* 0x000fe200078efcff */
[--C-:B0-----:R-:W-:Y:S01]  /*4440*/  IMAD.WIDE.U32 R134, R107, 0x8, R56.reuse ;  /* 0x000000086b867825 */ /* 0x101fe200078e0038 */
[----:B------:R-:W-:Y:S01]  /*4450*/  LOP3.LUT R65, R149, R65, RZ, 0xfc, !PT ;  /* 0x0000004195417212 */ /* 0x000fe200078efcff */
[----:B------:R0:W-:Y:S01]  /*4460*/  STG.E.64 desc[UR8][R96.64], R84 ;  /* 0x0000005460007986 */ /* 0x0001e2000c101b08 */
[----:B----4-:R-:W-:Y:S01]  /*4470*/  LOP3.LUT R58, R58, R137, RZ, 0xfc, !PT ;  /* 0x000000893a3a7212 */ /* 0x010fe200078efcff */
[C---:B------:R-:W-:Y:S01]  /*4480*/  IMAD.WIDE.U32 R132, R106.reuse, 0x8, R56 ;  /* 0x000000086a847825 */ /* 0x040fe200078e0038 */
[----:B------:R-:W-:Y:S01]  /*4490*/  PRMT R99, R137, 0x7610, R99 ;  /* 0x0000761089637816 */ /* 0x000fe20000000063 */
        /* <DEDUP_REMOVED lines=9> */
[----:B------:R-:W-:-:S02]  /*4530*/  IMAD.WIDE.U32 R74, R104, 0x8, R74 ;  /* 0x00000008684a7825 */ /* 0x000fc400078e004a */
[----:B------:R1:W-:Y:S04]  /*4540*/  STG.E.64 desc[UR8][R86.64], R64 ;  /* 0x0000004056007986 */ /* 0x0003e8000c101b08 */
[----:B------:R1:W-:Y:S04]  /*4550*/  STG.E.64 desc[UR8][R140.64], R64 ;  /* 0x000000408c007986 */ /* 0x0003e8000c101b08 */
[----:B------:R1:W-:Y:S04]  /*4560*/  STG.E.64 desc[UR8][R56.64], R58 ;  /* 0x0000003a38007986 */ /* 0x0003e8000c101b08 */
[----:B------:R1:W-:Y:S01]  /*4570*/  STG.E.64 desc[UR8][R74.64], R58 ;  /* 0x0000003a4a007986 */ /* 0x0003e2000c101b08 */
[----:B------:R-:W-:Y:S05]  /*4580*/  BRA `(.L_x_648) ;  /* 0x00000030002c7947 */ /* 0x000fea0003800000 */
.L_x_649:
[----:B-----5:R-:W-:Y:S01]  /*4590*/  MOV R56, R123 ;  /* 0x0000007b00387202 */ /* 0x020fe20000000f00 */
[-CC-:B------:R-:W-:Y:S01]  /*45a0*/  FFMA.FTZ R197, R197, R75.reuse, R74.reuse ;  /* 0x0000004bc5c57223 */ /* 0x180fe2000001004a */
[-CC-:B------:R-:W-:Y:S01]  /*45b0*/  FFMA.FTZ R213, R213, R75.reuse, R74.reuse ;  /* 0x0000004bd5d57223 */ /* 0x180fe2000001004a */
[--C-:B------:R-:W-:Y:S01]  /*45c0*/  FFMA.FTZ R179, R179, R75, R74.reuse ;  /* 0x0000004bb3b37223 */ /* 0x100fe2000001004a */
[----:B------:R-:W-:Y:S01]  /*45d0*/  SHF.R.U64 R58, R122, 0x10, R123 ;  /* 0x000000107a3a7819 */ /* 0x000fe2000000127b */
[----:B------:R-:W-:Y:S02]  /*45e0*/  HADD2.F32 R57, -RZ, R56.H0_H0 ;  /* 0x20000038ff397230 */ /* 0x000fe40000004100 */
[----:B------:R-:W-:Y:S01]  /*45f0*/  FADD.FTZ R197, R212, -R197 ;  /* 0x800000c5d4c57221 */ /* 0x000fe20000010000 */
[----:B------:R-:W-:Y:S01]  /*4600*/  SHF.R.U32.HI R56, RZ, 0x10, R123 ;  /* 0x00000010ff387819 */ /* 0x000fe2000001167b */
[----:B------:R-:W-:Y:S01]  /*4610*/  FADD.FTZ R213, R210, -R213 ;  /* 0x800000d5d2d57221 */ /* 0x000fe20000010000 */
[----:B------:R-:W-:Y:S01]  /*4620*/  FADD.FTZ R179, R214, -R179 ;  /* 0x800000b3d6b37221 */ /* 0x000fe20000010000 */
[----:B------:R-:W-:Y:S01]  /*4630*/  FFMA.FTZ R64, R148, R197, R57 ;  /* 0x000000c594407223 */ /* 0x000fe20000010039 */
[----:B------:R-:W-:Y:S01]  /*4640*/  FFMA.FTZ R195, R195, R75, R74 ;  /* 0x0000004bc3c37223 */ /* 0x000fe2000001004a */
[----:B------:R-:W-:Y:S01]  /*4650*/  HADD2.F32 R57, -RZ, R56.H0_H0 ;  /* 0x20000038ff397230 */ /* 0x000fe20000004100 */
[----:B------:R-:W-:Y:S01]  /*4660*/  MOV R56, R122 ;  /* 0x0000007a00387202 */ /* 0x000fe20000000f00 */
[----:B------:R-:W-:-:S02]  /*4670*/  HADD2.F32 R59, -RZ, R58.H0_H0 ;  /* 0x2000003aff3b7230 */ /* 0x000fc40000004100 */
[----:B------:R-:W-:Y:S01]  /*4680*/  FADD.FTZ R195, R198, -R195 ;  /* 0x800000c3c6c37221 */ /* 0x000fe20000010000 */
[--C-:B------:R-:W-:Y:S01]  /*4690*/  FFMA.FTZ R189, R189, R75, R74.reuse ;  /* 0x0000004bbdbd7223 */ /* 0x100fe2000001004a */
[----:B------:R-:W-:Y:S01]  /*46a0*/  FFMA.FTZ R65, R148, R213, R57 ;  /* 0x000000d594417223 */ /* 0x000fe20000010039 */
[----:B------:R-:W-:Y:S02]  /*46b0*/  HADD2.F32 R57, -RZ, R56.H0_H0 ;  /* 0x20000038ff397230 */ /* 0x000fe40000004100 */
[-CC-:B------:R-:W-:Y:S01]  /*46c0*/  FFMA.FTZ R56, R215, R75.reuse, R74.reuse ;  /* 0x0000004bd7387223 */ /* 0x180fe2000001004a */
[----:B------:R-:W-:Y:S01]  /*46d0*/  FADD.FTZ R189, R192, -R189 ;  /* 0x800000bdc0bd7221 */ /* 0x000fe20000010000 */
[-CC-:B------:R-:W-:Y:S01]  /*46e0*/  FFMA.FTZ R187, R187, R75.reuse, R74.reuse ;  /* 0x0000004bbbbb7223 */ /* 0x180fe2000001004a */
[----:B------:R-:W-:Y:S01]  /*46f0*/  FFMA.FTZ R193, R193, R75, R74 ;  /* 0x0000004bc1c17223 */ /* 0x000fe2000001004a */
        /* <DEDUP_REMOVED lines=9> */
[-CC-:B------:R-:W-:Y:S01]  /*4790*/  FFMA.FTZ R183, R183, R75.reuse, R74.reuse ;  /* 0x0000004bb7b77223 */ /* 0x180fe2000001004a */
[-CC-:B------:R-:W-:Y:S01]  /*47a0*/  FFMA.FTZ R181, R181, R75.reuse, R74.reuse ;  /* 0x0000004bb5b57223 */ /* 0x180fe2000001004a */
[-CC-:B------:R-:W-:Y:S01]  /*47b0*/  FFMA.FTZ R149, R149, R75.reuse, R74.reuse ;  /* 0x0000004b95957223 */ /* 0x180fe2000001004a */
[-CC-:B------:R-:W-:Y:S01]  /*47c0*/  FFMA.FTZ R185, R185, R75.reuse, R74.reuse ;  /* 0x0000004bb9b97223 */ /* 0x180fe2000001004a */
[----:B------:R-:W-:Y:S01]  /*47d0*/  FADD.FTZ R183, R188, -R183 ;  /* 0x800000b7bcb77221 */ /* 0x000fe20000010000 */
[----:B------:R-:W-:Y:S01]  /*47e0*/  FADD.FTZ R181, R184, -R181 ;  /* 0x800000b5b8b57221 */ /* 0x000fe20000010000 */
[----:B------:R-:W-:Y:S01]  /*47f0*/  FADD.FTZ R149, R182, -R149 ;  /* 0x80000095b6957221 */ /* 0x000fe20000010000 */
[----:B------:R1:W-:Y:S01]  /*4800*/  F2F.F16.F32 R66, R59 ;  /* 0x0000003b00427304 */ /* 0x0003e20000200800 */
[----:B0-----:R-:W-:Y:S01]  /*4810*/  HADD2.F32 R57, -RZ, R56.H0_H0 ;  /* 0x20000038ff397230 */ /* 0x001fe20000004100 */
[----:B------:R-:W-:Y:S01]  /*4820*/  MOV R56, R124 ;  /* 0x0000007c00387202 */ /* 0x000fe20000000f00 */
[----:B------:R-:W-:Y:S01]  /*4830*/  FADD.FTZ R185, R186, -R185 ;  /* 0x800000b9bab97221 */ /* 0x000fe20000010000 */
[-CC-:B------:R-:W-:Y:S01]  /*4840*/  FFMA.FTZ R145, R145, R75.reuse, R74.reuse ;  /* 0x0000004b91917223 */ /* 0x180fe2000001004a */
[--C-:B------:R-:W-:Y:S01]  /*4850*/  FFMA.FTZ R143, R143, R75, R74.reuse ;  /* 0x0000004b8f8f7223 */ /* 0x100fe2000001004a */
[----:B------:R-:W-:Y:S01]  /*4860*/  FFMA.FTZ R72, R148, R195, R57 ;  /* 0x000000c394487223 */ /* 0x000fe20000010039 */
[----:B------:R-:W-:Y:S01]  /*4870*/  HADD2.F32 R57, -RZ, R56.H0_H0 ;  /* 0x20000038ff397230 */ /* 0x000fe20000004100 */
[----:B------:R-:W-:Y:S01]  /*4880*/  SHF.R.U64 R56, R124, 0x10, R125 ;  /* 0x000000107c387819 */ /* 0x000fe2000000127d */
[----:B------:R-:W-:Y:S01]  /*4890*/  FADD.FTZ R145, R180, -R145 ;  /* 0x80000091b4917221 */ /* 0x000fe20000010000 */
[----:B------:R-:W-:Y:S01]  /*48a0*/  FADD.FTZ R143, R144, -R143 ;  /* 0x8000008f908f7221 */ /* 0x000fe20000010000 */
[--C-:B------:R-:W-:Y:S01]  /*48b0*/  FFMA.FTZ R147, R147, R75, R74.reuse ;  /* 0x0000004b93937223 */ /* 0x100fe2000001004a */
[----:B------:R-:W-:Y:S01]  /*48c0*/  FFMA.FTZ R57, R148, R189, R57 ;  /* 0x000000bd94397223 */ /* 0x000fe20000010039 */
[----:B-1----:R-:W-:Y:S01]  /*48d0*/  HADD2.F32 R59, -RZ, R56.H0_H0 ;  /* 0x20000038ff3b7230 */ /* 0x002fe20000004100 */
[----:B------:R-:W-:Y:S01]  /*48e0*/  MOV R56, R127 ;  /* 0x0000007f00387202 */ /* 0x000fe20000000f00 */
[--C-:B------:R-:W-:Y:S01]  /*48f0*/  FFMA.FTZ R191, R191, R75, R74.reuse ;  /* 0x0000004bbfbf7223 */ /* 0x100fe2000001004a */
[----:B------:R0:W-:Y:S01]  /*4900*/  F2F.F16.F32 R85, R57 ;  /* 0x0000003900557304 */ /* 0x0001e20000200800 */
[----:B------:R-:W-:Y:S01]  /*4910*/  FADD.FTZ R147, R146, -R147 ;  /* 0x8000009392937221 */ /* 0x000fe20000010000 */
[----:B------:R-:W-:Y:S01]  /*4920*/  FFMA.FTZ R59, R148, R193, R59 ;  /* 0x000000c1943b7223 */ /* 0x000fe2000001003b */
[----:B------:R-:W-:Y:S01]  /*4930*/  HADD2.F32 R87, -RZ, R56.H0_H0 ;  /* 0x20000038ff577230 */ /* 0x000fe20000004100 */
[----:B------:R-:W-:Y:S01]  /*4940*/  SHF.R.U32.HI R56, RZ, 0x10, R127 ;  /* 0x00000010ff387819 */ /* 0x000fe2000001167f */
[----:B------:R-:W-:Y:S01]  /*4950*/  FADD.FTZ R191, R196, -R191 ;  /* 0x800000bfc4bf7221 */ /* 0x000fe20000010000 */
[----:B------:R-:W-:Y:S01]  /*4960*/  FFMA.FTZ R138, R138, R75, R74 ;  /* 0x0000004b8a8a7223 */ /* 0x000fe2000001004a */
[----:B------:R-:W-:Y:S01]  /*4970*/  SHF.R.U64 R58, R130, 0x10, R131 ;  /* 0x00000010823a7819 */ /* 0x000fe20000001283 */
[----:B------:R1:W-:Y:S01]  /*4980*/  F2F.F16.F32 R84, R59 ;  /* 0x0000003b00547304 */ /* 0x0003e20000200800 */
[----:B0-----:R-:W-:Y:S01]  /*4990*/  HADD2.F32 R57, -RZ, R56.H0_H0 ;  /* 0x20000038ff397230 */ /* 0x001fe20000004100 */
[----:B------:R-:W-:Y:S01]  /*49a0*/  MOV R56, R126 ;  /* 0x0000007e00387202 */ /* 0x000fe20000000f00 */
[C---:B------:R-:W-:Y:S01]  /*49b0*/  FFMA.FTZ R87, R148.reuse, R183, R87 ;  /* 0x000000b794577223 */ /* 0x040fe20000010057 */
[C---:B------:R-:W-:Y:S01]  /*49c0*/  FFMA.FTZ R67, R148.reuse, R191, R67 ;  /* 0x000000bf94437223 */ /* 0x040fe20000010043 */
[----:B------:R-:W-:Y:S01]  /*49d0*/  FADD.FTZ R141, R141, -R138 ;  /* 0x8000008a8d8d7221 */ /* 0x000fe20000010000 */
[----:B------:R-:W-:Y:S01]  /*49e0*/  FFMA.FTZ R187, R148, R187, R57 ;  /* 0x000000bb94bb7223 */ /* 0x000fe20000010039 */
[----:B------:R-:W-:Y:S01]  /*49f0*/  HADD2.F32 R57, -RZ, R56.H0_H0 ;  /* 0x20000038ff397230 */ /* 0x000fe20000004100 */
[----:B------:R-:W-:Y:S01]  /*4a00*/  SHF.R.U64 R56, R126, 0x10, R127 ;  /* 0x000000107e387819 */ /* 0x000fe2000000127f */
[----:B------:R-:W-:Y:S03]  /*4a10*/  F2F.F16.F32 R96, R87 ;  /* 0x0000005700607304 */ /* 0x000fe60000200800 */
[----:B------:R-:W-:Y:S01]  /*4a20*/  FFMA.FTZ R57, R148, R181, R57 ;  /* 0x000000b594397223 */ /* 0x000fe20000010039 */
[----:B-1----:R-:W-:Y:S01]  /*4a30*/  HADD2.F32 R59, -RZ, R56.H0_H0 ;  /* 0x20000038ff3b7230 */ /* 0x002fe20000004100 */
[----:B------:R-:W-:-:S03]  /*4a40*/  MOV R56, R129 ;  /* 0x0000008100387202 */ /* 0x000fc60000000f00 */
[----:B------:R0:W-:Y:S01]  /*4a50*/  F2F.F16.F32 R87, R57 ;  /* 0x0000003900577304 */ /* 0x0001e20000200800 */
[----:B------:R-:W-:Y:S01]  /*4a60*/  FFMA.FTZ R59, R148, R185, R59 ;  /* 0x000000b9943b7223 */ /* 0x000fe2000001003b */
[----:B------:R-:W-:Y:S01]  /*4a70*/  HADD2.F32 R97, -RZ, R56.H0_H0 ;  /* 0x20000038ff617230 */ /* 0x000fe20000004100 */
[----:B------:R-:W-:-:S04]  /*4a80*/  SHF.R.U32.HI R56, RZ, 0x10, R129 ;  /* 0x00000010ff387819 */ /* 0x000fc80000011681 */
[----:B------:R-:W-:Y:S01]  /*4a90*/  FFMA.FTZ R97, R148, R145, R97 ;  /* 0x0000009194617223 */ /* 0x000fe20000010061 */
[----:B------:R1:W-:Y:S01]  /*4aa0*/  F2F.F16.F32 R86, R59 ;  /* 0x0000003b00567304 */ /* 0x0003e20000200800 */
[----:B0-----:R-:W-:Y:S01]  /*4ab0*/  HADD2.F32 R57, -RZ, R56.H0_H0 ;  /* 0x20000038ff397230 */ /* 0x001fe20000004100 */
[----:B------:R-:W-:-:S04]  /*4ac0*/  MOV R56, R128 ;  /* 0x0000008000387202 */ /* 0x000fc80000000f00 */
[----:B------:R-:W-:Y:S01]  /*4ad0*/  FFMA.FTZ R149, R148, R149, R57 ;  /* 0x0000009594957223 */ /* 0x000fe20000010039 */
[----:B------:R-:W-:Y:S01]  /*4ae0*/  HADD2.F32 R57, -RZ, R56.H0_H0 ;  /* 0x20000038ff397230 */ /* 0x000fe20000004100 */
[----:B------:R-:W-:Y:S01]  /*4af0*/  SHF.R.U64 R56, R128, 0x10, R129 ;  /* 0x0000001080387819 */ /* 0x000fe20000001281 */
[----:B------:R0:W-:Y:S03]  /*4b00*/  F2F.F16.F32 R98, R97 ;  /* 0x0000006100627304 */ /* 0x0001e60000200800 */
[----:B------:R-:W-:Y:S01]  /*4b10*/  FFMA.FTZ R57, R148, R143, R57 ;  /* 0x0000008f94397223 */ /* 0x000fe20000010039 */
[----:B-1----:R-:W-:Y:S01]  /*4b20*/  HADD2.F32 R59, -RZ, R56.H0_H0 ;  /* 0x20000038ff3b7230 */ /* 0x002fe20000004100 */
[----:B------:R-:W-:-:S03]  /*4b30*/  SHF.R.U32.HI R56, RZ, 0x10, R131 ;  /* 0x00000010ff387819 */ /* 0x000fc60000011683 */
[----:B------:R1:W-:Y:S01]  /*4b40*/  F2F.F16.F32 R99, R57 ;  /* 0x0000003900637304 */ /* 0x0003e20000200800 */
[-CC-:B0-----:R-:W-:Y:S01]  /*4b50*/  FFMA.FTZ R97, R142, R75.reuse, R74.reuse ;  /* 0x0000004b8e617223 */ /* 0x181fe2000001004a */
[----:B------:R-:W-:Y:S02]  /*4b60*/  HADD2.F32 R103, -RZ, R56.H0_H0 ;  /* 0x20000038ff677230 */ /* 0x000fe40000004100 */
[--C-:B------:R-:W-:Y:S01]  /*4b70*/  FFMA.FTZ R56, R139, R75, R74.reuse ;  /* 0x0000004b8b387223 */ /* 0x100fe2000001004a */
[----:B------:R-:W-:Y:S01]  /*4b80*/  FFMA.FTZ R59, R148, R147, R59 ;  /* 0x00000093943b7223 */ /* 0x000fe2000001003b */
[----:B------:R-:W-:Y:S01]  /*4b90*/  FADD.FTZ R101, R140, -R97 ;  /* 0x800000618c657221 */ /* 0x000fe20000010000 */
[----:B------:R-:W-:Y:S01]  /*4ba0*/  FFMA.FTZ R74, R134, R75, R74 ;  /* 0x0000004b864a7223 */ /* 0x000fe2000001004a */
[----:B------:R-:W-:Y:S01]  /*4bb0*/  FADD.FTZ R137, R137, -R56 ;  /* 0x8000003889897221 */ /* 0x000fe20000010000 */
[----:B------:R-:W-:Y:S01]  /*4bc0*/  MOV R56, R130 ;  /* 0x0000008200387202 */ /* 0x000fe20000000f00 */
[----:B------:R-:W-:Y:S01]  /*4bd0*/  FFMA.FTZ R103, R148, R101, R103 ;  /* 0x0000006594677223 */ /* 0x000fe20000010067 */
[----:B-1----:R-:W-:Y:S01]  /*4be0*/  MOV R57, R131 ;  /* 0x0000008300397202 */ /* 0x002fe20000000f00 */
[----:B------:R0:W-:Y:S01]  /*4bf0*/  F2F.F16.F32 R97, R59 ;  /* 0x0000003b00617304 */ /* 0x0001e20000200800 */
[----:B------:R-:W-:-:S02]  /*4c00*/  HADD2.F32 R101, -RZ, R58.H0_H0 ;  /* 0x2000003aff657230 */ /* 0x000fc40000004100 */
[----:B------:R-:W-:Y:S01]  /*4c10*/  FADD.FTZ R135, R135, -R74 ;  /* 0x8000004a87877221 */ /* 0x000fe20000010000 */
[----:B------:R-:W-:Y:S02]  /*4c20*/  HADD2.F32 R100, -RZ, R56.H0_H0 ;  /* 0x20000038ff647230 */ /* 0x000fe40000004100 */
[----:B------:R-:W-:Y:S02]  /*4c30*/  HADD2.F32 R57, -RZ, R57.H0_H0 ;  /* 0x20000039ff397230 */ /* 0x000fe40000004100 */
[C---:B------:R-:W-:Y:S01]  /*4c40*/  FFMA.FTZ R101, R148.reuse, R137, R101 ;  /* 0x0000008994657223 */ /* 0x040fe20000010065 */
[----:B------:R-:W-:Y:S01]  /*4c50*/  F2F.F16.F32 R64, R64 ;  /* 0x0000004000407304 */ /* 0x000fe20000200800 */
[----:B0-----:R-:W0:Y:S01]  /*4c60*/  LDC.64 R58, c[0x0][0x478] ;  /* 0x00011e00ff3a7b82 */ /* 0x001e220000000a00 */
[C---:B------:R-:W-:Y:S01]  /*4c70*/  FFMA.FTZ R141, R148.reuse, R141, R57 ;  /* 0x0000008d948d7223 */ /* 0x040fe20000010039 */
[----:B------:R-:W-:-:S05]  /*4c80*/  FFMA.FTZ R100, R148, R135, R100 ;  /* 0x0000008794647223 */ /* 0x000fca0000010064 */
[----:B------:R-:W1:Y:S01]  /*4c90*/  F2F.F16.F32 R65, R65 ;  /* 0x0000004100417304 */ /* 0x000e620000200800 */
[----:B------:R-:W2:Y:S07]  /*4ca0*/  LDC.64 R56, c[0x0][0x468] ;  /* 0x00011a00ff387b82 */ /* 0x000eae0000000a00 */
[----:B------:R-:W-:Y:S01]  /*4cb0*/  F2F.F16.F32 R67, R67 ;  /* 0x0000004300437304 */ /* 0x000fe20000200800 */
[----:B-1----:R-:W-:-:S07]  /*4cc0*/  PRMT R135, R64, 0x5410, R65 ;  /* 0x0000541040877816 */ /* 0x002fce0000000041 */
[----:B------:R-:W1:Y:S01]  /*4cd0*/  F2F.F16.F32 R72, R72 ;  /* 0x0000004800487304 */ /* 0x000e620000200800 */
[----:B------:R-:W-:-:S05]  /*4ce0*/  IMAD.WIDE.U32 R64, R66, 0x10000, RZ ;  /* 0x0001000042407825 */ /* 0x000fca00078e00ff */
[----:B------:R-:W-:Y:S02]  /*4cf0*/  LOP3.LUT R135, R135, R65, RZ, 0xfc, !PT ;  /* 0x0000004187877212 */ /* 0x000fe400078efcff */
[----:B------:R3:W-:Y:S01]  /*4d00*/  F2F.F16.F32 R146, R103 ;  /* 0x0000006700927304 */ /* 0x0007e20000200800 */
[----:B------:R-:W-:Y:S01]  /*4d10*/  LOP3.LUT R134, R64, R73, RZ, 0xfc, !PT ;  /* 0x0000004940867212 */ /* 0x000fe200078efcff */
[----:B------:R-:W-:-:S04]  /*4d20*/  IMAD.WIDE.U32 R64, R86, 0x10000, RZ ;  /* 0x0001000056407825 */ /* 0x000fc800078e00ff */
[----:B--2---:R-:W-:Y:S01]  /*4d30*/  IMAD.WIDE.U32 R142, R108, 0x8, R56 ;  /* 0x000000086c8e7825 */ /* 0x004fe200078e0038 */
[----:B-1----:R-:W-:Y:S01]  /*4d40*/  PRMT R133, R67, 0x5410, R72 ;  /* 0x0000541043857816 */ /* 0x002fe20000000048 */
[----:B------:R-:W1:Y:S01]  /*4d50*/  F2F.F16.F32 R187, R187 ;  /* 0x000000bb00bb7304 */ /* 0x000e620000200800 */
[----:B---3--:R-:W2:Y:S01]  /*4d60*/  LDC.64 R102, c[0x0][0x470] ;  /* 0x00011c00ff667b82 */ /* 0x008ea20000000a00 */
[----:B------:R-:W-:-:S05]  /*4d70*/  IMAD.WIDE.U32 R66, R84, 0x10000, RZ ;  /* 0x0001000054427825 */ /* 0x000fca00078e00ff */
[----:B------:R-:W-:Y:S01]  /*4d80*/  LOP3.LUT R133, R133, R67, RZ, 0xfc, !PT ;  /* 0x0000004385857212 */ /* 0x000fe200078efcff */
[----:B------:R-:W3:Y:S01]  /*4d90*/  F2F.F16.F32 R149, R149 ;  /* 0x0000009500957304 */ /* 0x000ee20000200800 */
[----:B------:R-:W-:Y:S01]  /*4da0*/  LOP3.LUT R132, R66, R85, RZ, 0xfc, !PT ;  /* 0x0000005542847212 */ /* 0x000fe200078efcff */
[----:B------:R-:W-:-:S04]  /*4db0*/  IMAD.WIDE.U32 R66, R97, 0x10000, RZ ;  /* 0x0001000061427825 */ /* 0x000fc800078e00ff */
[----:B------:R-:W-:Y:S01]  /*4dc0*/  IMAD.WIDE.U32 R84, R106, 0x8, R56 ;  /* 0x000000086a547825 */ /* 0x000fe200078e0038 */
[----:B-1----:R-:W-:Y:S01]  /*4dd0*/  PRMT R187, R96, 0x5410, R187 ;  /* 0x0000541060bb7816 */ /* 0x002fe200000000bb */
[----:B------:R-:W1:Y:S01]  /*4de0*/  F2F.F16.F32 R144, R101 ;  /* 0x0000006500907304 */ /* 0x000e620000200800 */
[----:B------:R-:W-:Y:S01]  /*4df0*/  LOP3.LUT R96, R64, R87, RZ, 0xfc, !PT ;  /* 0x0000005740607212 */ /* 0x000fe200078efcff */
[----:B0-----:R-:W-:Y:S01]  /*4e00*/  IMAD.WIDE.U32 R86, R106, 0x8, R58 ;  /* 0x000000086a567825 */ /* 0x001fe200078e003a */
[----:B------:R-:W-:Y:S02]  /*4e10*/  LOP3.LUT R97, R187, R65, RZ, 0xfc, !PT ;  /* 0x00000041bb617212 */ /* 0x000fe400078efcff */
[----:B------:R-:W-:Y:S02]  /*4e20*/  LOP3.LUT R74, R66, R99, RZ, 0xfc, !PT ;  /* 0x00000063424a7212 */ /* 0x000fe400078efcff */
[----:B---3--:R-:W-:Y:S01]  /*4e30*/  PRMT R149, R98, 0x5410, R149 ;  /* 0x0000541062957816 */ /* 0x008fe20000000095 */
[----:B------:R0:W3:Y:S01]  /*4e40*/  F2F.F16.F32 R145, R141 ;  /* 0x0000008d00917304 */ /* 0x0000e20000200800 */
[----:B--2---:R-:W-:-:S02]  /*4e50*/  IMAD.WIDE.U32 R138, R108, 0x8, R102 ;  /* 0x000000086c8a7825 */ /* 0x004fc400078e0066 */
[----:B------:R-:W-:Y:S02]  /*4e60*/  LOP3.LUT R75, R149, R67, RZ, 0xfc, !PT ;  /* 0x00000043954b7212 */ /* 0x000fe400078efcff */
[----:B------:R-:W-:-:S03]  /*4e70*/  IMAD.WIDE.U32 R98, R107, 0x8, R56 ;  /* 0x000000086b627825 */ /* 0x000fc600078e0038 */
[----:B------:R2:W4:Y:S01]  /*4e80*/  F2F.F16.F32 R137, R100 ;  /* 0x0000006400897304 */ /* 0x0005220000200800 */
[----:B0-----:R-:W-:-:S04]  /*4e90*/  IMAD.WIDE.U32 R140, R108, 0x8, R58 ;  /* 0x000000086c8c7825 */ /* 0x001fc800078e003a */
[----:B-1----:R-:W-:Y:S01]  /*4ea0*/  IMAD.WIDE.U32 R64, R144, 0x10000, RZ ;  /* 0x0001000090407825 */ /* 0x002fe200078e00ff */
[----:B------:R0:W-:Y:S01]  /*4eb0*/  STG.E.64 desc[UR8][R140.64], R134 ;  /* 0x000000868c007986 */ /* 0x0001e2000c101b08 */
[----:B---3--:R-:W-:Y:S02]  /*4ec0*/  PRMT R73, R145, 0x5410, R146 ;  /* 0x0000541091497816 */ /* 0x008fe40000000092 */
[--C-:B--2---:R-:W-:Y:S01]  /*4ed0*/  IMAD.WIDE.U32 R100, R107, 0x8, R58.reuse ;  /* 0x000000086b647825 */ /* 0x104fe200078e003a */
[----:B------:R1:W-:Y:S01]  /*4ee0*/  STG.E.64 desc[UR8][R142.64], R134 ;  /* 0x000000868e007986 */ /* 0x0003e2000c101b08 */
[----:B------:R-:W-:Y:S02]  /*4ef0*/  LOP3.LUT R65, R73, R65, RZ, 0xfc, !PT ;  /* 0x0000004149417212 */ /* 0x000fe400078efcff */
[----:B------:R-:W-:Y:S01]  /*4f00*/  IMAD.WIDE.U32 R72, R105, 0x8, R58 ;  /* 0x0000000869487825 */ /* 0x000fe200078e003a */
[----:B------:R-:W-:Y:S01]  /*4f10*/  STG.E.64 desc[UR8][R138.64], R134 ;  /* 0x000000868a007986 */ /* 0x000fe2000c101b08 */
[----:B----4-:R-:W-:-:S02]  /*4f20*/  LOP3.LUT R64, R64, R137, RZ, 0xfc, !PT ;  /* 0x0000008940407212 */ /* 0x010fc400078efcff */
[----:B------:R-:W-:Y:S01]  /*4f30*/  IMAD.WIDE.U32 R66, R105, 0x8, R56 ;  /* 0x0000000869427825 */ /* 0x000fe200078e0038 */
[----:B------:R2:W-:Y:S03]  /*4f40*/  STG.E.64 desc[UR8][R100.64], R132 ;  /* 0x0000008464007986 */ /* 0x0005e6000c101b08 */
[--C-:B0-----:R-:W-:Y:S01]  /*4f50*/  IMAD.WIDE.U32 R140, R107, 0x8, R102.reuse ;  /* 0x000000086b8c7825 */ /* 0x101fe200078e0066 */
[----:B------:R0:W-:Y:S03]  /*4f60*/  STG.E.64 desc[UR8][R98.64], R132 ;  /* 0x0000008462007986 */ /* 0x0001e6000c101b08 */
[--C-:B------:R-:W-:Y:S01]  /*4f70*/  IMAD.WIDE.U32 R106, R106, 0x8, R102.reuse ;  /* 0x000000086a6a7825 */ /* 0x100fe200078e0066 */
[----:B------:R-:W-:Y:S03]  /*4f80*/  STG.E.64 desc[UR8][R140.64], R132 ;  /* 0x000000848c007986 */ /* 0x000fe6000c101b08 */
[----:B-1----:R-:W-:Y:S01]  /*4f90*/  IMAD.WIDE.U32 R142, R105, 0x8, R102 ;  /* 0x00000008698e7825 */ /* 0x002fe200078e0066 */
[----:B------:R-:W-:Y:S01]  /*4fa0*/  STG.E.64 desc[UR8][R86.64], R96 ;  /* 0x0000006056007986 */ /* 0x000fe2000c101b08 */
[----:B--2---:R-:W-:-:S02]  /*4fb0*/  PRMT R101, R145, 0x7610, R101 ;  /* 0x0000761091657816 */ /* 0x004fc40000000065 */
[----:B------:R-:W-:Y:S01]  /*4fc0*/  IMAD.WIDE.U32 R58, R104, 0x8, R58 ;  /* 0x00000008683a7825 */ /* 0x000fe200078e003a */
[----:B------:R-:W-:Y:S01]  /*4fd0*/  STG.E.64 desc[UR8][R84.64], R96 ;  /* 0x0000006054007986 */ /* 0x000fe2000c101b08 */
[----:B------:R-:W-:Y:S02]  /*4fe0*/  PRMT R100, R146, 0x7610, R100 ;  /* 0x0000761092647816 */ /* 0x000fe40000000064 */
[C---:B------:R-:W-:Y:S01]  /*4ff0*/  IMAD.WIDE.U32 R56, R104.reuse, 0x8, R56 ;  /* 0x0000000868387825 */ /* 0x040fe200078e0038 */
[----:B------:R1:W-:Y:S01]  /*5000*/  STG.E.64 desc[UR8][R106.64], R96 ;  /* 0x000000606a007986 */ /* 0x0003e2000c101b08 */
[C---:B0-----:R-:W-:Y:S02]  /*5010*/  PRMT R99, R137.reuse, 0x7610, R99 ;  /* 0x0000761089637816 */ /* 0x041fe40000000063 */
[----:B------:R-:W-:Y:S01]  /*5020*/  IMAD.WIDE.U32 R104, R104, 0x8, R102 ;  /* 0x0000000868687825 */ /* 0x000fe200078e0066 */
[----:B------:R0:W-:Y:S01]  /*5030*/  STG.E.64 desc[UR8][R72.64], R74 ;  /* 0x0000004a48007986 */ /* 0x0001e2000c101b08 */
[----:B------:R-:W-:-:S02]  /*5040*/  PRMT R103, R137, 0x7610, R103 ;  /* 0x0000761089677816 */ /* 0x000fc40000000067 */
[C---:B------:R-:W-:Y:S01]  /*5050*/  PRMT R102, R144.reuse, 0x7610, R102 ;  /* 0x0000761090667816 */ /* 0x040fe20000000066 */
[----:B------:R0:W-:Y:S01]  /*5060*/  STG.E.64 desc[UR8][R66.64], R74 ;  /* 0x0000004a42007986 */ /* 0x0001e2000c101b08 */
[----:B------:R-:W-:-:S03]  /*5070*/  PRMT R98, R144, 0x7610, R98 ;  /* 0x0000761090627816 */ /* 0x000fc60000000062 */
[----:B------:R0:W-:Y:S01]  /*5080*/  STG.E.64 desc[UR8][R142.64], R74 ;  /* 0x0000004a8e007986 */ /* 0x0001e2000c101b08 */
[----:B-1----:R-:W-:-:S03]  /*5090*/  PRMT R97, R145, 0x7610, R97 ;  /* 0x0000761091617816 */ /* 0x002fc60000000061 */
[----:B------:R0:W-:Y:S01]  /*50a0*/  STG.E.64 desc[UR8][R58.64], R64 ;  /* 0x000000403a007986 */ /* 0x0001e2000c101b08 */
[----:B------:R-:W-:-:S03]  /*50b0*/  PRMT R96, R146, 0x7610, R96 ;  /* 0x0000761092607816 */ /* 0x000fc60000000060 */
[----:B------:R0:W-:Y:S04]  /*50c0*/  STG.E.64 desc[UR8][R56.64], R64 ;  /* 0x0000004038007986 */ /* 0x0001e8000c101b08 */
[----:B------:R0:W-:Y:S01]  /*50d0*/  STG.E.64 desc[UR8][R104.64], R64 ;  /* 0x0000004068007986 */ /* 0x0001e2000c101b08 */
[----:B------:R-:W-:Y:S05]  /*50e0*/  BRA `(.L_x_648) ;  /* 0x0000002400547947 */ /* 0x000fea0003800000 */
.L_x_645:
        /* <DEDUP_REMOVED lines=18> */
[----:B------:R-:W-:Y:S02]  /*5210*/  F2FP.F16.F32.PACK_AB R56, R57, R56 ;  /* 0x000000383938723e */ /* 0x000fe400000000ff */
[----:B------:R-:W-:Y:S02]  /*5220*/  F2FP.F16.F32.PACK_AB R59, R59, R58 ;  /* 0x0000003a3b3b723e */ /* 0x000fe400000000ff */
[C---:B------:R-:W-:Y:S02]  /*5230*/  PRMT R58, R56.reuse, 0x7632, R58 ;  /* 0x00007632383a7816 */ /* 0x040fe4000000003a */
[----:B------:R-:W-:Y:S02]  /*5240*/  PRMT R73, R56, 0x7610, R73 ;  /* 0x0000761038497816 */ /* 0x000fe40000000049 */
[----:B------:R-:W-:Y:S01]  /*5250*/  PRMT R66, R59, 0x7632, R66 ;  /* 0x000076323b427816 */ /* 0x000fe20000000042 */
[----:B------:R-:W-:Y:S06]  /*5260*/  BRA `(.L_x_652) ;  /* 0x00000004002c7947 */ /* 0x000fec0003800000 */
.L_x_651:
        /* <DEDUP_REMOVED lines=23> */
.L_x_650:
        /* <DEDUP_REMOVED lines=26> */
.L_x_653:
        /* <DEDUP_REMOVED lines=26> */
.L_x_652:
        /* <DEDUP_REMOVED lines=16> */
.L_x_654:
        /* <DEDUP_REMOVED lines=10> */
.L_x_655:
        /* <DEDUP_REMOVED lines=28> */
.L_x_657:
        /* <DEDUP_REMOVED lines=23> */
.L_x_656:
        /* <DEDUP_REMOVED lines=24> */
.L_x_659:
        /* <DEDUP_REMOVED lines=12> */
[----:B------:R-:W-:Y:S02]  /*5e30*/  F2FP.F16.F32.PACK_AB R189, R58, R189 ;  /* 0x000000bd3abd723e */ /* 0x000fe400000000ff */
[----:B------:R-:W-:Y:S02]  /*5e40*/  F2FP.F16.F32.PACK_AB R64, R64, R191 ;  /* 0x000000bf4040723e */ /* 0x000fe400000000ff */
[C---:B------:R-:W-:Y:S02]  /*5e50*/  PRMT R58, R189.reuse, 0x7632, R58 ;  /* 0x00007632bd3a7816 */ /* 0x040fe4000000003a */
[----:B------:R-:W-:Y:S02]  /*5e60*/  PRMT R67, R189, 0x7610, R67 ;  /* 0x00007610bd437816 */ /* 0x000fe40000000043 */
[C---:B------:R-:W-:Y:S02]  /*5e70*/  PRMT R66, R64.reuse, 0x7632, R66 ;  /* 0x0000763240427816 */ /* 0x040fe40000000042 */
[----:B------:R-:W-:-:S07]  /*5e80*/  PRMT R59, R64, 0x7610, R59 ;  /* 0x00007610403b7816 */ /* 0x000fce000000003b */
.L_x_658:
        /* <DEDUP_REMOVED lines=15> */
.L_x_660:
        /* <DEDUP_REMOVED lines=10> */
.L_x_661:
        /* <DEDUP_REMOVED lines=28> */
.L_x_663:
        /* <DEDUP_REMOVED lines=23> */
.L_x_662:
        /* <DEDUP_REMOVED lines=24> */
.L_x_665:
        /* <DEDUP_REMOVED lines=18> */
.L_x_664:
        /* <DEDUP_REMOVED lines=15> */
.L_x_666:
        /* <DEDUP_REMOVED lines=10> */
.L_x_667:
        /* <DEDUP_REMOVED lines=28> */
.L_x_669:
        /* <DEDUP_REMOVED lines=23> */
.L_x_668:
        /* <DEDUP_REMOVED lines=24> */
.L_x_671:
        /* <DEDUP_REMOVED lines=18> */
.L_x_670:
        /* <DEDUP_REMOVED lines=15> */
.L_x_672:
        /* <DEDUP_REMOVED lines=10> */
.L_x_673:
        /* <DEDUP_REMOVED lines=28> */
.L_x_675:
        /* <DEDUP_REMOVED lines=23> */
.L_x_674:
        /* <DEDUP_REMOVED lines=24> */
.L_x_677:
        /* <DEDUP_REMOVED lines=15> */
[----:B0-----:R-:W-:Y:S02]  /*7480*/  PRMT R65, R135, 0x7610, R65 ;  /* 0x0000761087417816 */ /* 0x001fe40000000041 */
[C---:B------:R-:W-:Y:S02]  /*7490*/  PRMT R67, R141.reuse, 0x7632, R67 ;  /* 0x000076328d437816 */ /* 0x040fe40000000043 */
[----:B------:R-:W-:-:S07]  /*74a0*/  PRMT R64, R141, 0x7610, R64 ;  /* 0x000076108d407816 */ /* 0x000fce0000000040 */
.L_x_676:
        /* <DEDUP_REMOVED lines=15> */
.L_x_678:
        /* <DEDUP_REMOVED lines=10> */
.L_x_648:
        /* <DEDUP_REMOVED lines=70> */
.L_x_642:
        /* <DEDUP_REMOVED lines=33> */
.L_x_680:
        /* <DEDUP_REMOVED lines=13> */
.L_x_5385:


//--------------------- .text._ZN10layer_norm31ln_parallel_residual_bwd_kernelINS_13Kernel_traitsI6__halfS2_S2_S2_fjLj5120ELj1ELj1ELj8ELj8ENS_18Kernel_traits_baseILj5120ES2_S2_S2_S2_fjLj256EEEEELb0ELb1ELb0EEEvNS_9BwdParamsE --------------------------
	.section	.text._ZN10layer_norm31ln_parallel_residual_bwd_kernelINS_13Kernel_traitsI6__halfS2_S2_S2_fjLj5120ELj1ELj1ELj8ELj8ENS_18Kernel_traits_baseILj5120ES2_S2_S2_S2_fjLj256EEEEELb0ELb1ELb0EEEvNS_9BwdParamsE,"ax",@progbits
	.align	128
        .global         _ZN10layer_norm31ln_parallel_residual_bwd_kernelINS_13Kernel_traitsI6__halfS2_S2_S2_fjLj5120ELj1ELj1ELj8ELj8ENS_18Kernel_traits_baseILj5120ES2_S2_S2_S2_fjLj256EEEEELb0ELb1ELb0EEEvNS_9BwdParamsE
        .type           _ZN10layer_norm31ln_parallel_residual_bwd_kernelINS_13Kernel_traitsI6__halfS2_S2_S2_fjLj5120ELj1ELj1ELj8ELj8ENS_18Kernel_traits_baseILj5120ES2_S2_S2_S2_fjLj256EEEEELb0ELb1ELb0EEEvNS_9BwdParamsE,@function
        .size           _ZN10layer_norm31ln_parallel_residual_bwd_kernelINS_13Kernel_traitsI6__halfS2_S2_S2_fjLj5120ELj1ELj1ELj8ELj8ENS_18Kernel_traits_baseILj5120ES2_S2_S2_S2_fjLj256EEEEELb0ELb1ELb0EEEvNS_9BwdParamsE,(.L_x_5386 - _ZN10layer_norm31ln_parallel_residual_bwd_kernelINS_13Kernel_traitsI6__halfS2_S2_S2_fjLj5120ELj1ELj1ELj8ELj8ENS_18Kernel_traits_baseILj5120ES2_S2_S2_S2_fjLj256EEEEELb0ELb1ELb0EEEvNS_9BwdParamsE)
        .other          _ZN10layer_norm31ln_parallel_residual_bwd_kernelINS_13Kernel_traitsI6__halfS2_S2_S2_fjLj5120ELj1ELj1ELj8ELj8ENS_18Kernel_traits_baseILj5120ES2_S2_S2_S2_fjLj256EEEEELb0ELb1ELb0EEEvNS_9BwdParamsE,@"STO_CUDA_ENTRY STV_DEFAULT"
_ZN10layer_norm31ln_parallel_residual_bwd_kernelINS_13Kernel_traitsI6__halfS2_S2_S2_fjLj5120ELj1ELj1ELj8ELj8ENS_18Kernel_traits_baseILj5120ES2_S2_S2_S2_fjLj256EEEEELb0ELb1ELb0EEEvNS_9BwdParamsE:
.text._ZN10layer_norm31ln_parallel_residual_bwd_kernelINS_13Kernel_traitsI6__halfS2_S2_S2_fjLj5120ELj1ELj1ELj8ELj8ENS_18Kernel_traits_baseILj5120ES2_S2_S2_S2_fjLj256EEEEELb0ELb1ELb0EEEvNS_9BwdParamsE:
[----:B------:R-:W-:Y:S01]  /*0000*/  LDC R1, c[0x0][0x37c] ;  /* 0x0000df00ff017b82 */ /* 0x000fe20000000800 */
[----:B------:R-:W0:Y:S01]  /*0010*/  S2R R102, SR_TID.X ;  /* 0x0000000000667919 */ /* 0x000e220000002100 */
[----:B------:R-:W1:Y:S01]  /*0020*/  LDCU UR4, c[0x0][0x388] ;  /* 0x00007100ff0477ac */ /* 0x000e620008000800 */
[----:B------:R-:W2:Y:S01]  /*0030*/  LDCU.64 UR10, c[0x0][0x358] ;  /* 0x00006b00ff0a77ac */ /* 0x000ea20008000a00 */
[----:B------:R-:W3:Y:S01]  /*0040*/  LDCU UR5, c[0x0][0x384] ;  /* 0x00007080ff0577ac */ /* 0x000ee20008000800 */
[----:B-1----:R-:W-:-:S04]  /*0050*/  MOV R7, UR4 ;  /* 0x0000000400077c02 */ /* 0x002fc80008000f00 */
[----:B------:R-:W-:-:S04]  /*0060*/  SHF.R.S32.HI R0, RZ, 0x1f, R7 ;  /* 0x0000001fff007819 */ /* 0x000fc80000011407 */
[----:B------:R-:W-:Y:S02]  /*0070*/  LEA.HI R0, R0, R7, RZ, 0x2 ;  /* 0x0000000700007211 */ /* 0x000fe400078f10ff */
[----:B0-----:R-:W-:Y:S02]  /*0080*/  LOP3.LUT R5, R102, 0xff, RZ, 0x3c, !PT ;  /* 0x000000ff66057812 */ /* 0x001fe400078e3cff */
[----:B------:R-:W-:Y:S02]  /*0090*/  MOV R33, R102 ;  /* 0x0000006600217202 */ /* 0x000fe40000000f00 */
[----:B------:R-:W-:-:S04]  /*00a0*/  LEA.HI.SX32 R5, R0, R5, 0x1e ;  /* 0x0000000500057211 */ /* 0x000fc800078ff2ff */
[C---:B------:R-:W-:Y:S02]  /*00b0*/  ISETP.GE.U32.AND P0, PT, R5.reuse, 0x100, PT ;  /* 0x000001000500780c */ /* 0x040fe40003f06070 */
[C---:B------:R-:W-:Y:S02]  /*00c0*/  ISETP.GE.U32.AND P1, PT, R5.reuse, 0x200, PT ;  /* 0x000002000500780c */ /* 0x040fe40003f26070 */
[C---:B------:R-:W-:Y:S02]  /*00d0*/  ISETP.GE.U32.AND P2, PT, R5.reuse, 0x300, PT ;  /* 0x000003000500780c */ /* 0x040fe40003f46070 */
[C---:B------:R-:W-:Y:S02]  /*00e0*/  ISETP.GE.U32.AND P3, PT, R5.reuse, 0x400, PT ;  /* 0x000004000500780c */ /* 0x040fe40003f66070 */
[----:B------:R-:W-:-:S05]  /*00f0*/  ISETP.GE.U32.AND P4, PT, R5, 0x500, PT ;  /* 0x000005000500780c */ /* 0x000fca0003f86070 */
[----:B------:R-:W0:Y:S08]  /*0100*/  @P0 LDC.64 R2, c[0x0][0x3d0] ;  /* 0x0000f400ff020b82 */ /* 0x000e300000000a00 */
[----:B------:R-:W1:Y:S08]  /*0110*/  @P1 LDC.64 R16, c[0x0][0x3d0] ;  /* 0x0000f400ff101b82 */ /* 0x000e700000000a00 */
[----:B------:R-:W4:Y:S08]  /*0120*/  @P2 LDC.64 R20, c[0x0][0x3d0] ;  /* 0x0000f400ff142b82 */ /* 0x000f300000000a00 */
[----:B------:R-:W3:Y:S01]  /*0130*/  @P3 LDC.64 R22, c[0x0][0x3d0] ;  /* 0x0000f400ff163b82 */ /* 0x000ee20000000a00 */
[C---:B0-----:R-:W-:Y:S01]  /*0140*/  @P0 IMAD.WIDE.U32 R2, R33.reuse, 0x8, R2 ;  /* 0x0000000821020825 */ /* 0x041fe200078e0002 */
[----:B------:R-:W-:-:S04]  /*0150*/  @P0 LOP3.LUT R33, R33, 0x100, RZ, 0xfc, !PT ;  /* 0x0000010021210812 */ /* 0x000fc800078efcff */
[----:B--2---:R-:W5:Y:S02]  /*0160*/  @P0 LDG.E.64 R8, desc[UR10][R2.64] ;  /* 0x0000000a02080981 */ /* 0x004f64000c1e1b00 */
[----:B------:R-:W0:Y:S01]  /*0170*/  @P4 LDC.64 R24, c[0x0][0x3d0] ;  /* 0x0000f400ff184b82 */ /* 0x000e220000000a00 */
[C---:B-1----:R-:W-:Y:S01]  /*0180*/  @P1 IMAD.WIDE.U32 R26, R33.reuse, 0x8, R16 ;  /* 0x00000008211a1825 */ /* 0x042fe200078e0010 */
[----:B------:R-:W-:Y:S02]  /*0190*/  @P1 IADD3 R33, PT, PT, R33, 0x100, RZ ;  /* 0x0000010021211810 */ /* 0x000fe40007ffe0ff */
[----:B------:R-:W-:Y:S02]  /*01a0*/  CS2R R34, SRZ ;  /* 0x0000000000227805 */ /* 0x000fe4000001ff00 */
[----:B------:R-:W-:Y:S02]  /*01b0*/  CS2R R36, SRZ ;  /* 0x0000000000247805 */ /* 0x000fe4000001ff00 */
[----:B------:R-:W-:Y:S01]  /*01c0*/  CS2R R38, SRZ ;  /* 0x0000000000267805 */ /* 0x000fe2000001ff00 */
[----:B------:R1:W5:Y:S01]  /*01d0*/  @P1 LDG.E.64 R10, desc[UR10][R26.64] ;  /* 0x0000000a1a0a1981 */ /* 0x000362000c1e1b00 */
[C---:B----4-:R-:W-:Y:S01]  /*01e0*/  @P2 IMAD.WIDE.U32 R28, R33.reuse, 0x8, R20 ;  /* 0x00000008211c2825 */ /* 0x050fe200078e0014 */
[----:B------:R-:W-:Y:S01]  /*01f0*/  @P2 IADD3 R33, PT, PT, R33, 0x100, RZ ;  /* 0x0000010021212810 */ /* 0x000fe20007ffe0ff */
[----:B------:R-:W2:Y:S01]  /*0200*/  S2UR UR4, SR_CTAID.X ;  /* 0x00000000000479c3 */ /* 0x000ea20000002500 */
[----:B------:R-:W-:-:S02]  /*0210*/  CS2R R20, SRZ ;  /* 0x0000000000147805 */ /* 0x000fc4000001ff00 */
[----:B------:R-:W-:Y:S01]  /*0220*/  CS2R R40, SRZ ;  /* 0x0000000000287805 */ /* 0x000fe2000001ff00 */
[----:B------:R4:W5:Y:S01]  /*0230*/  @P2 LDG.E.64 R12, desc[UR10][R28.64] ;  /* 0x0000000a1c0c2981 */ /* 0x000962000c1e1b00 */
[C---:B---3--:R-:W-:Y:S01]  /*0240*/  @P3 IMAD.WIDE.U32 R30, R33.reuse, 0x8, R22 ;  /* 0x00000008211e3825 */ /* 0x048fe200078e0016 */
[----:B------:R-:W-:Y:S02]  /*0250*/  @P3 IADD3 R33, PT, PT, R33, 0x100, RZ ;  /* 0x0000010021213810 */ /* 0x000fe40007ffe0ff */
[----:B--2---:R-:W-:-:S03]  /*0260*/  MOV R4, UR4 ;  /* 0x0000000400047c02 */ /* 0x004fc60008000f00 */
[----:B0-----:R-:W-:Y:S01]  /*0270*/  @P4 IMAD.WIDE.U32 R16, R33, 0x8, R24 ;  /* 0x0000000821104825 */ /* 0x001fe200078e0018 */
[----:B------:R0:W5:Y:S04]  /*0280*/  @P3 LDG.E.64 R14, desc[UR10][R30.64] ;  /* 0x0000000a1e0e3981 */ /* 0x000168000c1e1b00 */
[----:B------:R2:W5:Y:S01]  /*0290*/  @P4 LDG.E.64 R18, desc[UR10][R16.64] ;  /* 0x0000000a10124981 */ /* 0x000562000c1e1b00 */
[----:B------:R-:W-:Y:S02]  /*02a0*/  ISETP.GE.AND P5, PT, R4, UR5, PT ;  /* 0x0000000504007c0c */ /* 0x000fe4000bfa6270 */
[----:B------:R-:W-:Y:S02]  /*02b0*/  CS2R R22, SRZ ;  /* 0x0000000000167805 */ /* 0x000fe4000001ff00 */
[----:B------:R-:W-:-:S02]  /*02c0*/  CS2R R24, SRZ ;  /* 0x0000000000187805 */ /* 0x000fc4000001ff00 */
[----:B-1----:R-:W-:Y:S02]  /*02d0*/  CS2R R26, SRZ ;  /* 0x00000000001a7805 */ /* 0x002fe4000001ff00 */
[----:B----4-:R-:W-:Y:S02]  /*02e0*/  CS2R R28, SRZ ;  /* 0x00000000001c7805 */ /* 0x010fe4000001ff00 */
[----:B0-----:R-:W-:Y:S02]  /*02f0*/  CS2R R30, SRZ ;  /* 0x00000000001e7805 */ /* 0x001fe4000001ff00 */
        /* <DEDUP_REMOVED lines=10> */
[----:B--2---:R-:W-:Y:S06]  /*03a0*/  @P5 BRA `(.L_x_681) ;  /* 0x0000006c00345947 */ /* 0x004fec0003800000 */
[----:B------:R-:W0:Y:S01]  /*03b0*/  LDCU.U8 UR4, c[0x0][0x410] ;  /* 0x00008200ff0477ac */ /* 0x000e220008000000 */
[----:B-----5:R-:W-:Y:S02]  /*03c0*/  MOV R6, R8 ;  /* 0x0000000800067202 */ /* 0x020fe40000000f00 */
[----:B------:R-:W-:Y:S02]  /*03d0*/  CS2R R20, SRZ ;  /* 0x0000000000147805 */ /* 0x000fe4000001ff00 */
[----:B------:R-:W-:Y:S02]  /*03e0*/  SHF.R.U64 R8, R8, 0x10, R9 ;  /* 0x0000001008087819 */ /* 0x000fe40000001209 */
        /* <DEDUP_REMOVED lines=25> */
[----:B------:R-:W-:Y:S02]  /*0580*/  SHF.R.U32.HI R14, RZ, 0x10, R15 ;  /* 0x00000010ff0e7819 */ /* 0x000fe4000001160f */
[----:B------:R-:W-:Y:S02]  /*0590*/  CS2R R46, SRZ ;  /* 0x00000000002e7805 */ /* 0x000fe4000001ff00 */
[----:B------:R-:W-:-:S02]  /*05a0*/  PRMT R9, R9, 0x5410, R0 ;  /* 0x0000541009097816 */ /* 0x000fc40000000000 */
[----:B------:R-:W-:Y:S02]  /*05b0*/  CS2R R48, SRZ ;  /* 0x0000000000307805 */ /* 0x000fe4000001ff00 */
[----:B------:R-:W-:Y:S02]  /*05c0*/  PRMT R10, R10, 0x5410, R2 ;  /* 0x000054100a0a7816 */ /* 0x000fe40000000002 */
[----:B------:R-:W-:Y:S02]  /*05d0*/  CS2R R50, SRZ ;  /* 0x0000000000327805 */ /* 0x000fe4000001ff00 */
[----:B------:R-:W-:Y:S02]  /*05e0*/  MOV R116, R15 ;  /* 0x0000000f00747202 */ /* 0x000fe40000000f00 */
[----:B------:R-:W-:Y:S02]  /*05f0*/  CS2R R52, SRZ ;  /* 0x0000000000347805 */ /* 0x000fe4000001ff00 */
[----:B------:R-:W-:-:S02]  /*0600*/  MOV R117, R18 ;  /* 0x0000001200757202 */ /* 0x000fc40000000f00 */
[----:B------:R-:W-:Y:S02]  /*0610*/  CS2R R54, SRZ ;  /* 0x0000000000367805 */ /* 0x000fe4000001ff00 */
[--C-:B------:R-:W-:Y:S02]  /*0620*/  SHF.R.U64 R15, R18, 0x10, R19.reuse ;  /* 0x00000010120f7819 */ /* 0x100fe40000001213 */
[----:B------:R-:W-:Y:S02]  /*0630*/  CS2R R56, SRZ ;  /* 0x0000000000387805 */ /* 0x000fe4000001ff00 */
[----:B------:R-:W-:Y:S02]  /*0640*/  MOV R118, R19 ;  /* 0x0000001300767202 */ /* 0x000fe40000000f00 */
[----:B------:R-:W-:Y:S02]  /*0650*/  CS2R R58, SRZ ;  /* 0x00000000003a7805 */ /* 0x000fe4000001ff00 */
[----:B------:R-:W-:Y:S01]  /*0660*/  SHF.R.U32.HI R16, RZ, 0x10, R19 ;  /* 0x00000010ff107819 */ /* 0x000fe20000011613 */
[----:B------:R-:W-:Y:S01]  /*0670*/  UPLOP3.LUT UP1, UPT, UPT, UPT, UPT, 0x40, 0x4 ;  /* 0x000000000004789c */ /* 0x000fe20003f2e870 */
[----:B------:R-:W-:Y:S01]  /*0680*/  PRMT R11, R11, 0x5410, R3 ;  /* 0x000054100b0b7816 */ /* 0x000fe20000000003 */
[----:B------:R-:W0:Y:S01]  /*0690*/  LDCU UR14, c[0x0][0x400] ;  /* 0x00008000ff0e77ac */ /* 0x000e220008000800 */
[----:B------:R-:W-:-:S02]  /*06a0*/  PRMT R12, R12, 0x5410, R7 ;  /* 0x000054100c0c7816 */ /* 0x000fc40000000007 */
[----:B------:R-:W-:Y:S01]  /*06b0*/  PRMT R13, R13, 0x5410, R9 ;  /* 0x000054100d0d7816 */ /* 0x000fe20000000009 */
[----:B------:R-:W1:Y:S01]  /*06c0*/  LDCU.64 UR6, c[0x0][0x470] ;  /* 0x00008e00ff0677ac */ /* 0x000e620008000a00 */
[----:B------:R-:W-:Y:S02]  /*06d0*/  PRMT R14, R14, 0x5410, R10 ;  /* 0x000054100e0e7816 */ /* 0x000fe4000000000a */
[----:B------:R-:W-:Y:S01]  /*06e0*/  PRMT R6, R6, 0x5410, R6 ;  /* 0x0000541006067816 */ /* 0x000fe20000000006 */
[----:B------:R-:W2:Y:S01]  /*06f0*/  LDCU.64 UR12, c[0x0][0x438] ;  /* 0x00008700ff0c77ac */ /* 0x000ea20008000a00 */
[----:B------:R-:W-:Y:S02]  /*0700*/  PRMT R8, R8, 0x5410, R8 ;  /* 0x0000541008087816 */ /* 0x000fe40000000008 */
[----:B------:R-:W-:Y:S01]  /*0710*/  PRMT R104, R104, 0x5410, R11 ;  /* 0x0000541068687816 */ /* 0x000fe2000000000b */
[----:B------:R-:W3:Y:S01]  /*0720*/  LDCU.64 UR8, c[0x0][0x478] ;  /* 0x00008f00ff0877ac */ /* 0x000ee20008000a00 */
[----:B------:R-:W-:-:S02]  /*0730*/  PRMT R112, R112, 0x5410, R12 ;  /* 0x0000541070707816 */ /* 0x000fc4000000000c */
[----:B------:R-:W-:Y:S02]  /*0740*/  PRMT R113, R113, 0x5410, R13 ;  /* 0x0000541071717816 */ /* 0x000fe4000000000d */
[----:B------:R-:W-:Y:S02]  /*0750*/  PRMT R116, R116, 0x5410, R14 ;  /* 0x0000541074747816 */ /* 0x000fe4000000000e */
[----:B------:R-:W-:Y:S02]  /*0760*/  PRMT R117, R117, 0x5410, R15 ;  /* 0x0000541075757816 */ /* 0x000fe4000000000f */
[----:B------:R-:W-:Y:S02]  /*0770*/  PRMT R118, R118, 0x5410, R16 ;  /* 0x0000541076767816 */ /* 0x000fe40000000010 */
[----:B01----:R-:W-:-:S13]  /*0780*/  PLOP3.LUT P5, PT, PT, PT, UP0, 0x80, 0x8 ;  /* 0x000000000008781c */ /* 0x003fda0003faf008 */
.L_x_753:
[----:B0-----:R-:W0:Y:S08]  /*0790*/  LDC R7, c[0x0][0x388] ;  /* 0x0000e200ff077b82 */ /* 0x001e300000000800 */
[----:B-1-34-:R-:W1:Y:S08]  /*07a0*/  LDC.64 R60, c[0x0][0x3c0] ;  /* 0x0000f000ff3c7b82 */ /* 0x01ae700000000a00 */
[----:B--2---:R-:W4:Y:S01]  /*07b0*/  LDC.64 R80, c[0x0][0x3c8] ;  /* 0x0000f200ff507b82 */ /* 0x004f220000000a00 */
[----:B0----5:R-:W-:-:S02]  /*07c0*/  IMAD R0, R4, R7, RZ ;  /* 0x0000000704007224 */ /* 0x021fc400078e02ff */
[----:B-1----:R-:W-:-:S03]  /*07d0*/  IMAD.WIDE R62, R4, 0x4, R60 ;  /* 0x00000004043e7825 */ /* 0x002fc600078e023c */
[----:B------:R-:W-:-:S04]  /*07e0*/  SHF.R.S32.HI R61, RZ, 0x1f, R0 ;  /* 0x0000001fff3d7819 */ /* 0x000fc80000011400 */
[----:B------:R-:W-:Y:S01]  /*07f0*/  LEA.HI R61, R61, R0, RZ, 0x2 ;  /* 0x000000003d3d7211 */ /* 0x000fe200078f10ff */
[----:B------:R0:W2:Y:S01]  /*0800*/  LDG.E R62, desc[UR10][R62.64] ;  /* 0x0000000a3e3e7981 */ /* 0x0000a2000c1e1900 */
[----:B------:R-:W-:Y:S02]  /*0810*/  ISETP.GE.U32.AND P1, PT, R5, 0x200, PT ;  /* 0x000002000500780c */ /* 0x000fe40003f26070 */
[----:B------:R-:W-:Y:S01]  /*0820*/  LEA.HI.SX32 R2, R61, R102, 0x1e ;  /* 0x000000663d027211 */ /* 0x000fe200078ff2ff */
[----:B----4-:R-:W-:Y:S01]  /*0830*/  IMAD.WIDE R60, R4, 0x4, R80 ;  /* 0x00000004043c7825 */ /* 0x010fe200078e0250 */
[C---:B------:R-:W-:Y:S02]  /*0840*/  ISETP.GE.U32.AND P2, PT, R5.reuse, 0x300, PT ;  /* 0x000003000500780c */ /* 0x040fe40003f46070 */
[C---:B------:R-:W-:Y:S02]  /*0850*/  ISETP.GE.U32.AND P3, PT, R5.reuse, 0x400, PT ;  /* 0x000004000500780c */ /* 0x040fe40003f66070 */
[----:B------:R1:W5:Y:S01]  /*0860*/  LDG.E R0, desc[UR10][R60.64] ;  /* 0x0000000a3c007981 */ /* 0x000362000c1e1900 */
[----:B------:R-:W-:Y:S01]  /*0870*/  BSSY.RECONVERGENT B0, `(.L_x_682) ;  /* 0x0000041000007945 */ /* 0x000fe20003800200 */
[----:B0-----:R-:W-:Y:S01]  /*0880*/  HFMA2 R63, -RZ, RZ, 0, 0 ;  /* 0x00000000ff3f7431 */ /* 0x001fe200000001ff */
[----:B------:R-:W-:-:S02]  /*0890*/  ISETP.GE.U32.AND P4, PT, R5, 0x500, PT ;  /* 0x000005000500780c */ /* 0x000fc40003f86070 */
[----:B------:R-:W-:Y:S02]  /*08a0*/  MOV R80, RZ ;  /* 0x000000ff00507202 */ /* 0x000fe40000000f00 */
[----:B------:R-:W-:Y:S02]  /*08b0*/  MOV R81, R2 ;  /* 0x0000000200517202 */ /* 0x000fe40000000f00 */
[----:B--2---:R-:W-:Y:S01]  /*08c0*/  FSEL R62, R62, RZ, !P5 ;  /* 0x000000ff3e3e7208 */ /* 0x004fe20006800000 */
[----:B-1----:R-:W-:Y:S06]  /*08d0*/  @!P0 BRA `(.L_x_683) ;  /* 0x0000000000e88947 */ /* 0x002fec0003800000 */
[----:B------:R-:W0:Y:S08]  /*08e0*/  LDC.64 R60, c[0x0][0x3a8] ;  /* 0x0000ea00ff3c7b82 */ /* 0x000e300000000a00 */
[----:B------:R-:W1:Y:S01]  /*08f0*/  LDC.64 R80, c[0x0][0x428] ;  /* 0x00010a00ff507b82 */ /* 0x000e620000000a00 */
[----:B------:R-:W-:-:S04]  /*0900*/  ISETP.NE.U32.AND P0, PT, RZ, UR12, PT ;  /* 0x0000000cff007c0c */ /* 0x000fc8000bf05070 */
[----:B------:R-:W-:Y:S01]  /*0910*/  ISETP.NE.AND.EX P0, PT, RZ, UR13, PT, P0 ;  /* 0x0000000dff007c0c */ /* 0x000fe2000bf05300 */
[----:B0-----:R-:W-:-:S12]  /*0920*/  IMAD.WIDE.U32 R60, R2, 0x8, R60 ;  /* 0x00000008023c7825 */ /* 0x001fd800078e003c */
[----:B------:R-:W0:Y:S01]  /*0930*/  @P0 LDC.64 R82, c[0x0][0x438] ;  /* 0x00010e00ff520b82 */ /* 0x000e220000000a00 */
[----:B------:R-:W2:Y:S01]  /*0940*/  LDG.E.64 R60, desc[UR10][R60.64] ;  /* 0x0000000a3c3c7981 */ /* 0x000ea2000c1e1b00 */
[----:B-1----:R-:W-:-:S06]  /*0950*/  IMAD.WIDE.U32 R80, R2, 0x8, R80 ;  /* 0x0000000802507825 */ /* 0x002fcc00078e0050 */
[----:B------:R-:W4:Y:S01]  /*0960*/  LDG.E.64 R80, desc[UR10][R80.64] ;  /* 0x0000000a50507981 */ /* 0x000f22000c1e1b00 */
[----:B0-----:R-:W-:-:S05]  /*0970*/  @P0 IMAD.WIDE.U32 R114, R2, 0x8, R82 ;  /* 0x0000000802720825 */ /* 0x001fca00078e0052 */
[----:B------:R0:W5:Y:S01]  /*0980*/  @P0 LDG.E.64 R110, desc[UR10][R114.64] ;  /* 0x0000000a726e0981 */ /* 0x000162000c1e1b00 */
[----:B------:R-:W-:Y:S02]  /*0990*/  HADD2.F32 R70, -RZ, R6.H1_H1 ;  /* 0x30000006ff467230 */ /* 0x000fe40000004100 */
[----:B--2---:R-:W-:Y:S01]  /*09a0*/  HADD2.F32 R85, -RZ, R60.H0_H0 ;  /* 0x2000003cff557230 */ /* 0x004fe20000004100 */
[----:B------:R-:W-:-:S04]  /*09b0*/  SHF.R.U64 R68, R60, 0x10, R61 ;  /* 0x000000103c447819 */ /* 0x000fc8000000123d */
[----:B------:R-:W-:Y:S01]  /*09c0*/  FADD.FTZ R87, -R62, R85 ;  /* 0x000000553e577221 */ /* 0x000fe20000010100 */
[----:B------:R-:W-:-:S05]  /*09d0*/  HADD2.F32 R85, -RZ, R68.H0_H0 ;  /* 0x20000044ff557230 */ /* 0x000fca0000004100 */
[----:B------:R-:W-:Y:S01]  /*09e0*/  FADD.FTZ R85, -R62, R85 ;  /* 0x000000553e557221 */ /* 0x000fe20000010100 */
[----:B----4-:R-:W-:-:S03]  /*09f0*/  MOV R3, R80 ;  /* 0x0000005000037202 */ /* 0x010fc60000000f00 */
[----:B-----5:R-:W-:Y:S01]  /*0a00*/  FMUL.FTZ R68, R0, R85 ;  /* 0x0000005500447220 */ /* 0x020fe20000410000 */
[----:B------:R-:W-:Y:S01]  /*0a10*/  HADD2.F32 R85, -RZ, R61.H0_H0 ;  /* 0x2000003dff557230 */ /* 0x000fe20000004100 */
[----:B------:R-:W-:Y:S02]  /*0a20*/  SHF.R.U64 R63, R80, 0x10, R81 ;  /* 0x00000010503f7819 */ /* 0x000fe40000001251 */
[----:B------:R-:W-:Y:S02]  /*0a30*/  SHF.R.U32.HI R61, RZ, 0x10, R61 ;  /* 0x00000010ff3d7819 */ /* 0x000fe4000001163d */
[----:B------:R-:W-:Y:S02]  /*0a40*/  MOV R83, R81 ;  /* 0x0000005100537202 */ /* 0x000fe40000000f00 */
[----:B------:R-:W-:Y:S01]  /*0a50*/  SHF.R.U32.HI R74, RZ, 0x10, R81 ;  /* 0x00000010ff4a7819 */ /* 0x000fe20000011651 */
[----:B------:R-:W-:Y:S02]  /*0a60*/  HADD2.F32 R81, -RZ, R3.H0_H0 ;  /* 0x20000003ff517230 */ /* 0x000fe40000004100 */
[----:B------:R-:W-:Y:S01]  /*0a70*/  FMUL.FTZ R3, R0, R87 ;  /* 0x0000005700037220 */ /* 0x000fe20000410000 */
[----:B------:R-:W-:-:S02]  /*0a80*/  HADD2.F32 R60, -RZ, R63.H0_H0 ;  /* 0x2000003fff3c7230 */ /* 0x000fc40000004100 */
[----:B------:R-:W-:Y:S02]  /*0a90*/  HADD2.F32 R87, -RZ, R8.H1_H1 ;  /* 0x30000008ff577230 */ /* 0x000fe40000004100 */
[----:B------:R-:W-:Y:S02]  /*0aa0*/  HADD2.F32 R61, -RZ, R61.H0_H0 ;  /* 0x2000003dff3d7230 */ /* 0x000fe40000004100 */
[----:B------:R-:W-:Y:S01]  /*0ab0*/  FADD.FTZ R85, -R62, R85 ;  /* 0x000000553e557221 */ /* 0x000fe20000010100 */
[----:B------:R-:W-:Y:S01]  /*0ac0*/  FMUL.FTZ R70, R70, R81 ;  /* 0x0000005146467220 */ /* 0x000fe20000410000 */
[----:B------:R-:W-:Y:S01]  /*0ad0*/  FADD.FTZ R41, R41, R60 ;  /* 0x0000003c29297221 */ /* 0x000fe20000010000 */
[-C--:B------:R-:W-:Y:S01]  /*0ae0*/  FFMA.FTZ R21, R68, R60.reuse, R21 ;  /* 0x0000003c44157223 */ /* 0x080fe20000010015 */
[----:B------:R-:W-:Y:S01]  /*0af0*/  FMUL.FTZ R87, R87, R60 ;  /* 0x0000003c57577220 */ /* 0x000fe20000410000 */
[----:B------:R-:W-:Y:S02]  /*0b00*/  HADD2.F32 R83, -RZ, R83.H0_H0 ;  /* 0x20000053ff537230 */ /* 0x000fe40000004100 */
[----:B------:R-:W-:Y:S01]  /*0b10*/  FADD.FTZ R61, -R62, R61 ;  /* 0x0000003d3e3d7221 */ /* 0x000fe20000010100 */
[----:B------:R-:W-:Y:S01]  /*0b20*/  FMUL.FTZ R85, R0, R85 ;  /* 0x0000005500557220 */ /* 0x000fe20000410000 */
[----:B------:R-:W-:-:S02]  /*0b30*/  HADD2.F32 R60, -RZ, R9.H1_H1 ;  /* 0x30000009ff3c7230 */ /* 0x000fc40000004100 */
[----:B------:R-:W-:Y:S01]  /*0b40*/  FADD.FTZ R80, RZ, R70 ;  /* 0x00000046ff507221 */ /* 0x000fe20000010000 */
[----:B------:R-:W-:Y:S01]  /*0b50*/  FFMA.FTZ R63, R3, R70, RZ ;  /* 0x00000046033f7223 */ /* 0x000fe200000100ff */
[----:B------:R-:W-:Y:S02]  /*0b60*/  HADD2.F32 R74, -RZ, R74.H0_H0 ;  /* 0x2000004aff4a7230 */ /* 0x000fe40000004100 */
[----:B------:R-:W-:Y:S01]  /*0b70*/  FMUL.FTZ R82, R0, R61 ;  /* 0x0000003d00527220 */ /* 0x000fe20000410000 */
[----:B------:R-:W-:Y:S01]  /*0b80*/  FADD.FTZ R42, R42, R83 ;  /* 0x000000532a2a7221 */ /* 0x000fe20000010000 */
[-C--:B------:R-:W-:Y:S01]  /*0b90*/  FFMA.FTZ R22, R85, R83.reuse, R22 ;  /* 0x0000005355167223 */ /* 0x080fe20000010016 */
[----:B------:R-:W-:Y:S02]  /*0ba0*/  HADD2.F32 R61, -RZ, R10.H1_H1 ;  /* 0x3000000aff3d7230 */ /* 0x000fe40000004100 */
[----:B------:R-:W-:Y:S01]  /*0bb0*/  FMUL.FTZ R83, R60, R83 ;  /* 0x000000533c537220 */ /* 0x000fe20000410000 */
[----:B------:R-:W-:Y:S01]  /*0bc0*/  FADD.FTZ R80, R80, R87 ;  /* 0x0000005750507221 */ /* 0x000fe20000010000 */
[----:B------:R-:W-:Y:S01]  /*0bd0*/  FFMA.FTZ R60, R68, R87, R63 ;  /* 0x00000057443c7223 */ /* 0x000fe2000001003f */
[----:B------:R-:W-:Y:S01]  /*0be0*/  FADD.FTZ R43, R43, R74 ;  /* 0x0000004a2b2b7221 */ /* 0x000fe20000010000 */
[-C--:B------:R-:W-:Y:S01]  /*0bf0*/  FFMA.FTZ R23, R82, R74.reuse, R23 ;  /* 0x0000004a52177223 */ /* 0x080fe20000010017 */
[----:B------:R-:W-:Y:S01]  /*0c00*/  FMUL.FTZ R74, R61, R74 ;  /* 0x0000004a3d4a7220 */ /* 0x000fe20000410000 */
[----:B------:R-:W-:Y:S01]  /*0c10*/  FADD.FTZ R63, R80, R83 ;  /* 0x00000053503f7221 */ /* 0x000fe20000010000 */
[----:B------:R-:W-:Y:S01]  /*0c20*/  FFMA.FTZ R61, R85, R83, R60 ;  /* 0x00000053553d7223 */ /* 0x000fe2000001003c */
[----:B------:R-:W-:Y:S01]  /*0c30*/  FADD.FTZ R40, R40, R81 ;  /* 0x0000005128287221 */ /* 0x000fe20000010000 */
[----:B------:R-:W-:Y:S01]  /*0c40*/  FFMA.FTZ R20, R3, R81, R20 ;  /* 0x0000005103147223 */ /* 0x000fe20000010014 */
[----:B------:R-:W-:Y:S01]  /*0c50*/  FADD.FTZ R63, R63, R74 ;  /* 0x0000004a3f3f7221 */ /* 0x000fe20000010000 */
[----:B------:R-:W-:Y:S01]  /*0c60*/  FFMA.FTZ R80, R82, R74, R61 ;  /* 0x0000004a52507223 */ /* 0x000fe2000001003d */
[----:B0-----:R-:W-:-:S07]  /*0c70*/  IADD3 R81, PT, PT, R2, 0x100, RZ ;  /* 0x0000010002517810 */ /* 0x001fce0007ffe0ff */
.L_x_683:
[----:B---3--:R-:W-:Y:S05]  /*0c80*/  BSYNC.RECONVERGENT B0 ;  /* 0x0000000000007941 */ /* 0x008fea0003800200 */
.L_x_682:
[----:B------:R-:W-:Y:S04]  /*0c90*/  BSSY.RECONVERGENT B0, `(.L_x_684) ;  /* 0x000003c000007945 */ /* 0x000fe80003800200 */
[----:B------:R-:W-:Y:S05]  /*0ca0*/  @!P1 BRA `(.L_x_685) ;  /* 0x0000000000e89947 */ /* 0x000fea0003800000 */
[----:B------:R-:W0:Y:S08]  /*0cb0*/  LDC.64 R60, c[0x0][0x3a8] ;  /* 0x0000ea00ff3c7b82 */ /* 0x000e300000000a00 */
[----:B------:R-:W1:Y:S01]  /*0cc0*/  LDC.64 R114, c[0x0][0x428] ;  /* 0x00010a00ff727b82 */ /* 0x000e620000000a00 */
[----:B------:R-:W-:Y:S01]  /*0cd0*/  ISETP.NE.U32.AND P0, PT, RZ, UR12, PT ;  /* 0x0000000cff007c0c */ /* 0x000fe2000bf05070 */
[----:B0-----:R-:W-:-:S06]  /*0ce0*/  IMAD.WIDE.U32 R60, R81, 0x8, R60 ;  /* 0x00000008513c7825 */ /* 0x001fcc00078e003c */
[----:B------:R-:W2:Y:S01]  /*0cf0*/  LDG.E.64 R60, desc[UR10][R60.64] ;  /* 0x0000000a3c3c7981 */ /* 0x000ea2000c1e1b00 */
[----:B-1----:R-:W-:Y:S01]  /*0d00*/  IMAD.WIDE.U32 R114, R81, 0x8, R114 ;  /* 0x0000000851727825 */ /* 0x002fe200078e0072 */
[----:B------:R-:W-:-:S05]  /*0d10*/  ISETP.NE.AND.EX P0, PT, RZ, UR13, PT, P0 ;  /* 0x0000000dff007c0c */ /* 0x000fca000bf05300 */
[----:B------:R-:W3:Y:S08]  /*0d20*/  LDG.E.64 R114, desc[UR10][R114.64] ;  /* 0x0000000a72727981 */ /* 0x000ef0000c1e1b00 */
[----:B------:R-:W0:Y:S02]  /*0d30*/  @P0 LDC.64 R66, c[0x0][0x438] ;  /* 0x00010e00ff420b82 */ /* 0x000e240000000a00 */
[----:B0-----:R-:W-:-:S05]  /*0d40*/  @P0 IMAD.WIDE.U32 R120, R81, 0x8, R66 ;  /* 0x0000000851780825 */ /* 0x001fca00078e0042 */
[----:B------:R0:W5:Y:S01]  /*0d50*/  @P0 LDG.E.64 R108, desc[UR10][R120.64] ;  /* 0x0000000a786c0981 */ /* 0x000162000c1e1b00 */
[----:B------:R-:W-:Y:S01]  /*0d60*/  HADD2.F32 R72, -RZ, R13.H1_H1 ;  /* 0x3000000dff487230 */ /* 0x000fe20000004100 */
[----:B------:R-:W-:Y:S02]  /*0d70*/  IADD3 R81, PT, PT, R81, 0x100, RZ ;  /* 0x0000010051517810 */ /* 0x000fe40007ffe0ff */
[----:B--2---:R-:W-:-:S05]  /*0d80*/  SHF.R.U64 R75, R60, 0x10, R61 ;  /* 0x000000103c4b7819 */ /* 0x004fca000000123d */
[----:B------:R-:W-:Y:S01]  /*0d90*/  HADD2.F32 R75, -RZ, R75.H0_H0 ;  /* 0x2000004bff4b7230 */ /* 0x000fe20000004100 */
[----:B---3--:R-:W-:Y:S02]  /*0da0*/  MOV R66, R114 ;  /* 0x0000007200427202 */ /* 0x008fe40000000f00 */
[----:B------:R-:W-:Y:S02]  /*0db0*/  SHF.R.U64 R64, R114, 0x10, R115 ;  /* 0x0000001072407819 */ /* 0x000fe40000001273 */
[----:B------:R-:W-:Y:S01]  /*0dc0*/  FADD.FTZ R75, -R62, R75 ;  /* 0x0000004b3e4b7221 */ /* 0x000fe20000010100 */
[----:B------:R-:W-:Y:S02]  /*0dd0*/  HADD2.F32 R67, -RZ, R66.H0_H0 ;  /* 0x20000042ff437230 */ /* 0x000fe40000004100 */
[----:B------:R-:W-:Y:S02]  /*0de0*/  HADD2.F32 R64, -RZ, R64.H0_H0 ;  /* 0x20000040ff407230 */ /* 0x000fe40000004100 */
[----:B-----5:R-:W-:Y:S01]  /*0df0*/  FMUL.FTZ R66, R0, R75 ;  /* 0x0000004b00427220 */ /* 0x020fe20000410000 */
[----:B------:R-:W-:-:S02]  /*0e00*/  HADD2.F32 R75, -RZ, R12.H1_H1 ;  /* 0x3000000cff4b7230 */ /* 0x000fc40000004100 */
[----:B------:R-:W-:Y:S02]  /*0e10*/  HADD2.F32 R69, -RZ, R60.H0_H0 ;  /* 0x2000003cff457230 */ /* 0x000fe40000004100 */
[----:B------:R-:W-:Y:S01]  /*0e20*/  FADD.FTZ R45, R45, R64 ;  /* 0x000000402d2d7221 */ /* 0x000fe20000010000 */
[-C--:B------:R-:W-:Y:S01]  /*0e30*/  FFMA.FTZ R25, R66, R64.reuse, R25 ;  /* 0x0000004042197223 */ /* 0x080fe20000010019 */
[----:B------:R-:W-:Y:S01]  /*0e40*/  FMUL.FTZ R64, R75, R64 ;  /* 0x000000404b407220 */ /* 0x000fe20000410000 */
[----:B------:R-:W-:Y:S02]  /*0e50*/  HADD2.F32 R75, -RZ, R61.H0_H0 ;  /* 0x2000003dff4b7230 */ /* 0x000fe40000004100 */
[----:B------:R-:W-:Y:S01]  /*0e60*/  FADD.FTZ R69, -R62, R69 ;  /* 0x000000453e457221 */ /* 0x000fe20000010100 */
[----:B------:R-:W-:Y:S01]  /*0e70*/  SHF.R.U32.HI R61, RZ, 0x10, R61 ;  /* 0x00000010ff3d7819 */ /* 0x000fe2000001163d */
[----:B------:R-:W-:Y:S01]  /*0e80*/  HADD2.F32 R60, -RZ, R11.H1_H1 ;  /* 0x3000000bff3c7230 */ /* 0x000fe20000004100 */
[----:B------:R-:W-:Y:S01]  /*0e90*/  MOV R73, R115 ;  /* 0x0000007300497202 */ /* 0x000fe20000000f00 */
[----:B------:R-:W-:Y:S01]  /*0ea0*/  FMUL.FTZ R69, R0, R69 ;  /* 0x0000004500457220 */ /* 0x000fe20000410000 */
[----:B------:R-:W-:Y:S01]  /*0eb0*/  FADD.FTZ R75, -R62, R75 ;  /* 0x0000004b3e4b7221 */ /* 0x000fe20000010100 */
[----:B------:R-:W-:Y:S01]  /*0ec0*/  HADD2.F32 R61, -RZ, R61.H0_H0 ;  /* 0x2000003dff3d7230 */ /* 0x000fe20000004100 */
[----:B------:R-:W-:Y:S01]  /*0ed0*/  SHF.R.U32.HI R71, RZ, 0x10, R115 ;  /* 0x00000010ff477819 */ /* 0x000fe20000011673 */
[----:B------:R-:W-:Y:S01]  /*0ee0*/  FADD.FTZ R44, R44, R67 ;  /* 0x000000432c2c7221 */ /* 0x000fe20000010000 */
[----:B------:R-:W-:Y:S01]  /*0ef0*/  FFMA.FTZ R24, R69, R67, R24 ;  /* 0x0000004345187223 */ /* 0x000fe20000010018 */
[----:B------:R-:W-:-:S02]  /*0f00*/  HADD2.F32 R73, -RZ, R73.H0_H0 ;  /* 0x20000049ff497230 */ /* 0x000fc40000004100 */
[----:B------:R-:W-:Y:S01]  /*0f10*/  FMUL.FTZ R67, R60, R67 ;  /* 0x000000433c437220 */ /* 0x000fe20000410000 */
[----:B------:R-:W-:Y:S01]  /*0f20*/  FMUL.FTZ R75, R0, R75 ;  /* 0x0000004b004b7220 */ /* 0x000fe20000410000 */
[----:B------:R-:W-:Y:S01]  /*0f30*/  FADD.FTZ R61, -R62, R61 ;  /* 0x0000003d3e3d7221 */ /* 0x000fe20000010100 */
[----:B------:R-:W-:Y:S02]  /*0f40*/  HADD2.F32 R60, -RZ, R71.H0_H0 ;  /* 0x20000047ff3c7230 */ /* 0x000fe40000004100 */
[----:B------:R-:W-:Y:S01]  /*0f50*/  FADD.FTZ R46, R46, R73 ;  /* 0x000000492e2e7221 */ /* 0x000fe20000010000 */
[-C--:B------:R-:W-:Y:S01]  /*0f60*/  FFMA.FTZ R26, R75, R73.reuse, R26 ;  /* 0x000000494b1a7223 */ /* 0x080fe2000001001a */
[----:B------:R-:W-:Y:S01]  /*0f70*/  FADD.FTZ R63, R63, R67 ;  /* 0x000000433f3f7221 */ /* 0x000fe20000010000 */
[----:B------:R-:W-:Y:S01]  /*0f80*/  FMUL.FTZ R73, R72, R73 ;  /* 0x0000004948497220 */ /* 0x000fe20000410000 */
[----:B------:R-:W-:Y:S01]  /*0f90*/  FFMA.FTZ R71, R69, R67, R80 ;  /* 0x0000004345477223 */ /* 0x000fe20000010050 */
[----:B------:R-:W-:Y:S01]  /*0fa0*/  FMUL.FTZ R72, R0, R61 ;  /* 0x0000003d00487220 */ /* 0x000fe20000410000 */
[----:B------:R-:W-:-:S02]  /*0fb0*/  HADD2.F32 R61, -RZ, R14.H1_H1 ;  /* 0x3000000eff3d7230 */ /* 0x000fc40000004100 */
[----:B------:R-:W-:Y:S01]  /*0fc0*/  FADD.FTZ R80, R63, R64 ;  /* 0x000000403f507221 */ /* 0x000fe20000010000 */
[----:B------:R-:W-:Y:S02]  /*0fd0*/  FFMA.FTZ R102, R66, R64, R71 ;  /* 0x0000004042667223 */ /* 0x000fe40000010047 */
[-C--:B------:R-:W-:Y:S01]  /*0fe0*/  FMUL.FTZ R71, R61, R60.reuse ;  /* 0x0000003c3d477220 */ /* 0x080fe20000410000 */
[----:B------:R-:W-:Y:S01]  /*0ff0*/  FADD.FTZ R80, R80, R73 ;  /* 0x0000004950507221 */ /* 0x000fe20000010000 */
[----:B------:R-:W-:Y:S01]  /*1000*/  FFMA.FTZ R61, R75, R73, R102 ;  /* 0x000000494b3d7223 */ /* 0x000fe20000010066 */
[----:B------:R-:W-:Y:S01]  /*1010*/  FADD.FTZ R47, R47, R60 ;  /* 0x0000003c2f2f7221 */ /* 0x000fe20000010000 */
[----:B------:R-:W-:Y:S01]  /*1020*/  FFMA.FTZ R27, R72, R60, R27 ;  /* 0x0000003c481b7223 */ /* 0x000fe2000001001b */
[----:B------:R-:W-:Y:S01]  /*1030*/  FADD.FTZ R63, R80, R71 ;  /* 0x00000047503f7221 */ /* 0x000fe20000010000 */
[----:B0-----:R-:W-:-:S07]  /*1040*/  FFMA.FTZ R80, R72, R71, R61 ;  /* 0x0000004748507223 */ /* 0x001fce000001003d */
.L_x_685:
[----:B------:R-:W-:Y:S05]  /*1050*/  BSYNC.RECONVERGENT B0 ;  /* 0x0000000000007941 */ /* 0x000fea0003800200 */
.L_x_684:
[----:B------:R-:W-:Y:S04]  /*1060*/  BSSY.RECONVERGENT B0, `(.L_x_686) ;  /* 0x000003c000007945 */ /* 0x000fe80003800200 */
[----:B------:R-:W-:Y:S05]  /*1070*/  @!P2 BRA `(.L_x_687) ;  /* 0x0000000000e8a947 */ /* 0x000fea0003800000 */
        /* <DEDUP_REMOVED lines=8> */
[----:B------:R-:W3:Y:S01]  /*1100*/  LDG.E.64 R114, desc[UR10][R114.64] ;  /* 0x0000000a72727981 */ /* 0x000ee2000c1e1b00 */
[----:B0-----:R-:W-:-:S05]  /*1110*/  @P0 IMAD.WIDE.U32 R120, R81, 0x8, R120 ;  /* 0x0000000851780825 */ /* 0x001fca00078e0078 */
[----:B------:R0:W5:Y:S01]  /*1120*/  @P0 LDG.E.64 R106, desc[UR10][R120.64] ;  /* 0x0000000a786a0981 */ /* 0x000162000c1e1b00 */
[----:B------:R-:W-:Y:S01]  /*1130*/  HADD2.F32 R86, -RZ, R112.H0_H0 ;  /* 0x20000070ff567230 */ /* 0x000fe20000004100 */
[----:B------:R-:W-:Y:S01]  /*1140*/  IADD3 R81, PT, PT, R81, 0x100, RZ ;  /* 0x0000010051517810 */ /* 0x000fe20007ffe0ff */
[----:B--2---:R-:W-:Y:S01]  /*1150*/  HADD2.F32 R65, -RZ, R60.H0_H0 ;  /* 0x2000003cff417230 */ /* 0x004fe20000004100 */
[----:B------:R-:W-:-:S04]  /*1160*/  SHF.R.U64 R89, R60, 0x10, R61 ;  /* 0x000000103c597819 */ /* 0x000fc8000000123d */
[----:B------:R-:W-:Y:S01]  /*1170*/  FADD.FTZ R65, -R62, R65 ;  /* 0x000000413e417221 */ /* 0x000fe20000010100 */
[----:B---3--:R-:W-:Y:S01]  /*1180*/  MOV R18, R114 ;  /* 0x0000007200127202 */ /* 0x008fe20000000f00 */
[----:B------:R-:W-:Y:S02]  /*1190*/  HADD2.F32 R89, -RZ, R89.H0_H0 ;  /* 0x20000059ff597230 */ /* 0x000fe40000004100 */
[----:B-----5:R-:W-:Y:S02]  /*11a0*/  FMUL.FTZ R65, R0, R65 ;  /* 0x0000004100417220 */ /* 0x020fe40000410000 */
[----:B------:R-:W-:Y:S02]  /*11b0*/  HADD2.F32 R19, -RZ, R18.H0_H0 ;  /* 0x20000012ff137230 */ /* 0x000fe40000004100 */
[----:B------:R-:W-:Y:S02]  /*11c0*/  HADD2.F32 R18, -RZ, R104.H0_H0 ;  /* 0x20000068ff127230 */ /* 0x000fe40000004100 */
[----:B------:R-:W-:Y:S01]  /*11d0*/  FADD.FTZ R89, -R62, R89 ;  /* 0x000000593e597221 */ /* 0x000fe20000010100 */
[----:B------:R-:W-:Y:S01]  /*11e0*/  FADD.FTZ R48, R48, R19 ;  /* 0x0000001330307221 */ /* 0x000fe20000010000 */
[-C--:B------:R-:W-:Y:S01]  /*11f0*/  FFMA.FTZ R28, R65, R19.reuse, R28 ;  /* 0x00000013411c7223 */ /* 0x080fe2000001001c */
[----:B------:R-:W-:Y:S01]  /*1200*/  FMUL.FTZ R19, R18, R19 ;  /* 0x0000001312137220 */ /* 0x000fe20000410000 */
[----:B------:R-:W-:Y:S01]  /*1210*/  FMUL.FTZ R18, R0, R89 ;  /* 0x0000005900127220 */ /* 0x000fe20000410000 */
[----:B------:R-:W-:Y:S01]  /*1220*/  SHF.R.U64 R17, R114, 0x10, R115 ;  /* 0x0000001072117819 */ /* 0x000fe20000001273 */
[----:B------:R-:W-:Y:S01]  /*1230*/  HADD2.F32 R89, -RZ, R61.H0_H0 ;  /* 0x2000003dff597230 */ /* 0x000fe20000004100 */
[----:B------:R-:W-:-:S02]  /*1240*/  SHF.R.U32.HI R61, RZ, 0x10, R61 ;  /* 0x00000010ff3d7819 */ /* 0x000fc4000001163d */
[----:B------:R-:W-:Y:S01]  /*1250*/  MOV R91, R115 ;  /* 0x00000073005b7202 */ /* 0x000fe20000000f00 */
[----:B------:R-:W-:Y:S02]  /*1260*/  HADD2.F32 R60, -RZ, R17.H0_H0 ;  /* 0x20000011ff3c7230 */ /* 0x000fe40000004100 */
[----:B------:R-:W-:Y:S01]  /*1270*/  FADD.FTZ R89, -R62, R89 ;  /* 0x000000593e597221 */ /* 0x000fe20000010100 */
[----:B------:R-:W-:Y:S01]  /*1280*/  HADD2.F32 R17, -RZ, R104.H1_H1 ;  /* 0x30000068ff117230 */ /* 0x000fe20000004100 */
[----:B------:R-:W-:Y:S01]  /*1290*/  SHF.R.U32.HI R84, RZ, 0x10, R115 ;  /* 0x00000010ff547819 */ /* 0x000fe20000011673 */
[----:B------:R-:W-:Y:S02]  /*12a0*/  HADD2.F32 R61, -RZ, R61.H0_H0 ;  /* 0x2000003dff3d7230 */ /* 0x000fe40000004100 */
[----:B------:R-:W-:Y:S01]  /*12b0*/  FMUL.FTZ R89, R0, R89 ;  /* 0x0000005900597220 */ /* 0x000fe20000410000 */
[----:B------:R-:W-:Y:S02]  /*12c0*/  HADD2.F32 R91, -RZ, R91.H0_H0 ;  /* 0x2000005bff5b7230 */ /* 0x000fe40000004100 */
[----:B------:R-:W-:Y:S01]  /*12d0*/  FADD.FTZ R49, R49, R60 ;  /* 0x0000003c31317221 */ /* 0x000fe20000010000 */
[-C--:B------:R-:W-:Y:S01]  /*12e0*/  FFMA.FTZ R29, R18, R60.reuse, R29 ;  /* 0x0000003c121d7223 */ /* 0x080fe2000001001d */
[----:B------:R-:W-:Y:S01]  /*12f0*/  FMUL.FTZ R17, R17, R60 ;  /* 0x0000003c11117220 */ /* 0x000fe20000410000 */
[----:B------:R-:W-:Y:S01]  /*1300*/  FADD.FTZ R61, -R62, R61 ;  /* 0x0000003d3e3d7221 */ /* 0x000fe20000010100 */
[----:B------:R-:W-:-:S02]  /*1310*/  HADD2.F32 R60, -RZ, R84.H0_H0 ;  /* 0x20000054ff3c7230 */ /* 0x000fc40000004100 */
[----:B------:R-:W-:Y:S01]  /*1320*/  FADD.FTZ R102, R63, R19 ;  /* 0x000000133f667221 */ /* 0x000fe20000010000 */
[----:B------:R-:W-:Y:S01]  /*1330*/  FADD.FTZ R50, R50, R91 ;  /* 0x0000005b32327221 */ /* 0x000fe20000010000 */
[-C--:B------:R-:W-:Y:S01]  /*1340*/  FFMA.FTZ R30, R89, R91.reuse, R30 ;  /* 0x0000005b591e7223 */ /* 0x080fe2000001001e */
[----:B------:R-:W-:Y:S01]  /*1350*/  FMUL.FTZ R84, R86, R91 ;  /* 0x0000005b56547220 */ /* 0x000fe20000410000 */
[----:B------:R-:W-:Y:S01]  /*1360*/  FFMA.FTZ R63, R65, R19, R80 ;  /* 0x00000013413f7223 */ /* 0x000fe20000010050 */
        /* <DEDUP_REMOVED lines=8> */
[----:B------:R-:W-:-:S03]  /*13f0*/  FFMA.FTZ R61, R89, R84, R80 ;  /* 0x00000054593d7223 */ /* 0x000fc60000010050 */
[----:B------:R-:W-:Y:S01]  /*1400*/  FADD.FTZ R63, R60, R91 ;  /* 0x0000005b3c3f7221 */ /* 0x000fe20000010000 */
[----:B0-----:R-:W-:-:S07]  /*1410*/  FFMA.FTZ R80, R86, R91, R61 ;  /* 0x0000005b56507223 */ /* 0x001fce000001003d */
.L_x_687:
[----:B------:R-:W-:Y:S05]  /*1420*/  BSYNC.RECONVERGENT B0 ;  /* 0x0000000000007941 */ /* 0x000fea0003800200 */
.L_x_686:
        /* <DEDUP_REMOVED lines=14> */
[----:B------:R-:W-:Y:S02]  /*1510*/  IADD3 R81, PT, PT, R81, 0x100, RZ ;  /* 0x0000010051517810 */ /* 0x000fe40007ffe0ff */
[----:B--2---:R-:W-:-:S05]  /*1520*/  SHF.R.U64 R95, R60, 0x10, R61 ;  /* 0x000000103c5f7819 */ /* 0x004fca000000123d */
[----:B------:R-:W-:Y:S01]  /*1530*/  HADD2.F32 R95, -RZ, R95.H0_H0 ;  /* 0x2000005fff5f7230 */ /* 0x000fe20000004100 */
[----:B---3--:R-:W-:-:S04]  /*1540*/  MOV R16, R92 ;  /* 0x0000005c00107202 */ /* 0x008fc80000000f00 */
[----:B------:R-:W-:Y:S01]  /*1550*/  FADD.FTZ R95, -R62, R95 ;  /* 0x0000005f3e5f7221 */ /* 0x000fe20000010100 */
[--C-:B------:R-:W-:Y:S01]  /*1560*/  SHF.R.U64 R15, R92, 0x10, R93.reuse ;  /* 0x000000105c0f7819 */ /* 0x100fe2000000125d */
[----:B------:R-:W-:Y:S01]  /*1570*/  HADD2.F32 R115, -RZ, R16.H0_H0 ;  /* 0x20000010ff737230 */ /* 0x000fe20000004100 */
[----:B------:R-:W-:Y:S01]  /*1580*/  MOV R97, R93 ;  /* 0x0000005d00617202 */ /* 0x000fe20000000f00 */
[----:B-----5:R-:W-:Y:S01]  /*1590*/  FMUL.FTZ R16, R0, R95 ;  /* 0x0000005f00107220 */ /* 0x020fe20000410000 */
[----:B------:R-:W-:Y:S01]  /*15a0*/  SHF.R.U32.HI R90, RZ, 0x10, R93 ;  /* 0x00000010ff5a7819 */ /* 0x000fe2000001165d */
[----:B------:R-:W-:Y:S02]  /*15b0*/  HADD2.F32 R93, -RZ, R60.H0_H0 ;  /* 0x2000003cff5d7230 */ /* 0x000fe40000004100 */
[----:B------:R-:W-:Y:S01]  /*15c0*/  HADD2.F32 R95, -RZ, R61.H0_H0 ;  /* 0x2000003dff5f7230 */ /* 0x000fe20000004100 */
[----:B------:R-:W-:Y:S01]  /*15d0*/  SHF.R.U32.HI R61, RZ, 0x10, R61 ;  /* 0x00000010ff3d7819 */ /* 0x000fe2000001163d */
[----:B------:R-:W-:-:S02]  /*15e0*/  HADD2.F32 R60, -RZ, R15.H0_H0 ;  /* 0x2000000fff3c7230 */ /* 0x000fc40000004100 */
[C---:B------:R-:W-:Y:S01]  /*15f0*/  FADD.FTZ R93, -R62.reuse, R93 ;  /* 0x0000005d3e5d7221 */ /* 0x040fe20000010100 */
[----:B------:R-:W-:Y:S02]  /*1600*/  HADD2.F32 R15, -RZ, R113.H1_H1 ;  /* 0x30000071ff0f7230 */ /* 0x000fe40000004100 */
[----:B------:R-:W-:Y:S01]  /*1610*/  FADD.FTZ R95, -R62, R95 ;  /* 0x0000005f3e5f7221 */ /* 0x000fe20000010100 */
[----:B------:R-:W-:Y:S02]  /*1620*/  HADD2.F32 R61, -RZ, R61.H0_H0 ;  /* 0x2000003dff3d7230 */ /* 0x000fe40000004100 */
[----:B------:R-:W-:Y:S01]  /*1630*/  FMUL.FTZ R88, R88, R115 ;  /* 0x0000007358587220 */ /* 0x000fe20000410000 */
[----:B------:R-:W-:Y:S02]  /*1640*/  HADD2.F32 R97, -RZ, R97.H0_H0 ;  /* 0x20000061ff617230 */ /* 0x000fe40000004100 */
[----:B------:R-:W-:Y:S01]  /*1650*/  FMUL.FTZ R93, R0, R93 ;  /* 0x0000005d005d7220 */ /* 0x000fe20000410000 */
[----:B------:R-:W-:-:S02]  /*1660*/  HADD2.F32 R92, -RZ, R116.H0_H0 ;  /* 0x20000074ff5c7230 */ /* 0x000fc40000004100 */
[----:B------:R-:W-:Y:S01]  /*1670*/  FMUL.FTZ R95, R0, R95 ;  /* 0x0000005f005f7220 */ /* 0x000fe20000410000 */
[----:B------:R-:W-:Y:S01]  /*1680*/  FADD.FTZ R53, R53, R60 ;  /* 0x0000003c35357221 */ /* 0x000fe20000010000 */
[-C--:B------:R-:W-:Y:S01]  /*1690*/  FFMA.FTZ R33, R16, R60.reuse, R33 ;  /* 0x0000003c10217223 */ /* 0x080fe20000010021 */
[----:B------:R-:W-:Y:S01]  /*16a0*/  FMUL.FTZ R15, R15, R60 ;  /* 0x0000003c0f0f7220 */ /* 0x000fe20000410000 */
[----:B------:R-:W-:Y:S01]  /*16b0*/  FADD.FTZ R61, -R62, R61 ;  /* 0x0000003d3e3d7221 */ /* 0x000fe20000010100 */
[----:B------:R-:W-:Y:S02]  /*16c0*/  HADD2.F32 R60, -RZ, R90.H0_H0 ;  /* 0x2000005aff3c7230 */ /* 0x000fe40000004100 */
[----:B------:R-:W-:Y:S01]  /*16d0*/  FADD.FTZ R102, R63, R88 ;  /* 0x000000583f667221 */ /* 0x000fe20000010000 */
[----:B------:R-:W-:Y:S01]  /*16e0*/  FADD.FTZ R54, R54, R97 ;  /* 0x0000006136367221 */ /* 0x000fe20000010000 */
[-C--:B------:R-:W-:Y:S01]  /*16f0*/  FFMA.FTZ R34, R95, R97.reuse, R34 ;  /* 0x000000615f227223 */ /* 0x080fe20000010022 */
[----:B------:R-:W-:Y:S01]  /*1700*/  FMUL.FTZ R90, R92, R97 ;  /* 0x000000615c5a7220 */ /* 0x000fe20000410000 */
[----:B------:R-:W-:Y:S01]  /*1710*/  FFMA.FTZ R63, R93, R88, R80 ;  /* 0x000000585d3f7223 */ /* 0x000fe20000010050 */
[----:B------:R-:W-:-:S02]  /*1720*/  HADD2.F32 R97, -RZ, R116.H1_H1 ;  /* 0x30000074ff617230 */ /* 0x000fc40000004100 */
        /* <DEDUP_REMOVED lines=11> */
[----:B0-----:R-:W-:-:S07]  /*17e0*/  FFMA.FTZ R80, R92, R97, R61 ;  /* 0x000000615c507223 */ /* 0x001fce000001003d */
.L_x_689:
[----:B------:R-:W-:Y:S05]  /*17f0*/  BSYNC.RECONVERGENT B0 ;  /* 0x0000000000007941 */ /* 0x000fea0003800200 */
.L_x_688:
        /* <DEDUP_REMOVED lines=10> */
[----:B------:R-:W0:Y:S02]  /*18a0*/  @P0 LDC.64 R100, c[0x0][0x438] ;  /* 0x00010e00ff640b82 */ /* 0x000e240000000a00 */
[----:B0-----:R-:W-:-:S05]  /*18b0*/  @P0 IMAD.WIDE.U32 R114, R81, 0x8, R100 ;  /* 0x0000000851720825 */ /* 0x001fca00078e0064 */
[----:B------:R0:W5:Y:S01]  /*18c0*/  @P0 LDG.E.64 R78, desc[UR10][R114.64] ;  /* 0x0000000a724e0981 */ /* 0x000162000c1e1b00 */
[----:B--2---:R-:W-:-:S05]  /*18d0*/  SHF.R.U64 R101, R60, 0x10, R61 ;  /* 0x000000103c657819 */ /* 0x004fca000000123d */
[----:B------:R-:W-:Y:S01]  /*18e0*/  HADD2.F32 R101, -RZ, R101.H0_H0 ;  /* 0x20000065ff657230 */ /* 0x000fe20000004100 */
[--C-:B---3--:R-:W-:Y:S02]  /*18f0*/  SHF.R.U64 R96, R98, 0x10, R99.reuse ;  /* 0x0000001062607819 */ /* 0x108fe40000001263 */
[----:B------:R-:W-:Y:S02]  /*1900*/  MOV R103, R99 ;  /* 0x0000006300677202 */ /* 0x000fe40000000f00 */
[----:B------:R-:W-:Y:S01]  /*1910*/  SHF.R.U32.HI R81, RZ, 0x10, R99 ;  /* 0x00000010ff517819 */ /* 0x000fe20000011663 */
[----:B------:R-:W-:Y:S01]  /*1920*/  HADD2.F32 R99, -RZ, R60.H0_H0 ;  /* 0x2000003cff637230 */ /* 0x000fe20000004100 */
[----:B------:R-:W-:Y:S01]  /*1930*/  MOV R94, R98 ;  /* 0x00000062005e7202 */ /* 0x000fe20000000f00 */
[C---:B------:R-:W-:Y:S01]  /*1940*/  FADD.FTZ R101, -R62.reuse, R101 ;  /* 0x000000653e657221 */ /* 0x040fe20000010100 */
[----:B------:R-:W-:Y:S02]  /*1950*/  SHF.R.U32.HI R98, RZ, 0x10, R61 ;  /* 0x00000010ff627819 */ /* 0x000fe4000001163d */
[----:B------:R-:W-:Y:S01]  /*1960*/  FADD.FTZ R99, -R62, R99 ;  /* 0x000000633e637221 */ /* 0x000fe20000010100 */
[----:B0-----:R-:W-:-:S02]  /*1970*/  HADD2.F32 R115, -RZ, R94.H0_H0 ;  /* 0x2000005eff737230 */ /* 0x001fc40000004100 */
[----:B------:R-:W-:Y:S02]  /*1980*/  HADD2.F32 R94, -RZ, R117.H0_H0 ;  /* 0x20000075ff5e7230 */ /* 0x000fe40000004100 */
[----:B------:R-:W-:Y:S02]  /*1990*/  HADD2.F32 R105, -RZ, R61.H0_H0 ;  /* 0x2000003dff697230 */ /* 0x000fe40000004100 */
[C---:B-----5:R-:W-:Y:S01]  /*19a0*/  FMUL.FTZ R99, R0.reuse, R99 ;  /* 0x0000006300637220 */ /* 0x060fe20000410000 */
[----:B------:R-:W-:Y:S02]  /*19b0*/  HADD2.F32 R60, -RZ, R96.H0_H0 ;  /* 0x20000060ff3c7230 */ /* 0x000fe40000004100 */
[----:B------:R-:W-:Y:S01]  /*19c0*/  FMUL.FTZ R96, R0, R101 ;  /* 0x0000006500607220 */ /* 0x000fe20000410000 */
[----:B------:R-:W-:Y:S02]  /*19d0*/  HADD2.F32 R61, -RZ, R98.H0_H0 ;  /* 0x20000062ff3d7230 */ /* 0x000fe40000004100 */
[----:B------:R-:W-:Y:S01]  /*19e0*/  FMUL.FTZ R94, R94, R115 ;  /* 0x000000735e5e7220 */ /* 0x000fe20000410000 */
[----:B------:R-:W-:-:S02]  /*19f0*/  HADD2.F32 R101, -RZ, R117.H1_H1 ;  /* 0x30000075ff657230 */ /* 0x000fc40000004100 */
[----:B------:R-:W-:Y:S01]  /*1a00*/  FADD.FTZ R105, -R62, R105 ;  /* 0x000000693e697221 */ /* 0x000fe20000010100 */
[----:B------:R-:W-:Y:S01]  /*1a10*/  FADD.FTZ R56, R56, R115 ;  /* 0x0000007338387221 */ /* 0x000fe20000010000 */
[----:B------:R-:W-:Y:S01]  /*1a20*/  FFMA.FTZ R36, R99, R115, R36 ;  /* 0x0000007363247223 */ /* 0x000fe20000010024 */
[----:B------:R-:W-:Y:S01]  /*1a30*/  FADD.FTZ R61, -R62, R61 ;  /* 0x0000003d3e3d7221 */ /* 0x000fe20000010100 */
[----:B------:R-:W-:Y:S02]  /*1a40*/  HADD2.F32 R115, -RZ, R103.H0_H0 ;  /* 0x20000067ff737230 */ /* 0x000fe40000004100 */
[-C--:B------:R-:W-:Y:S01]  /*1a50*/  FMUL.FTZ R101, R101, R60.reuse ;  /* 0x0000003c65657220 */ /* 0x080fe20000410000 */
[----:B------:R-:W-:Y:S02]  /*1a60*/  HADD2.F32 R98, -RZ, R118.H0_H0 ;  /* 0x20000076ff627230 */ /* 0x000fe40000004100 */
[----:B------:R-:W-:Y:S01]  /*1a70*/  FADD.FTZ R62, R63, R94 ;  /* 0x0000005e3f3e7221 */ /* 0x000fe20000010000 */
[----:B------:R-:W-:Y:S01]  /*1a80*/  FADD.FTZ R57, R57, R60 ;  /* 0x0000003c39397221 */ /* 0x000fe20000010000 */
[----:B------:R-:W-:Y:S01]  /*1a90*/  FFMA.FTZ R37, R96, R60, R37 ;  /* 0x0000003c60257223 */ /* 0x000fe20000010025 */
[----:B------:R-:W-:Y:S01]  /*1aa0*/  FMUL.FTZ R103, R0, R105 ;  /* 0x0000006900677220 */ /* 0x000fe20000410000 */
[----:B------:R-:W-:Y:S01]  /*1ab0*/  FFMA.FTZ R63, R99, R94, R80 ;  /* 0x0000005e633f7223 */ /* 0x000fe20000010050 */
[----:B------:R-:W-:-:S02]  /*1ac0*/  HADD2.F32 R60, -RZ, R81.H0_H0 ;  /* 0x20000051ff3c7230 */ /* 0x000fc40000004100 */
[----:B------:R-:W-:Y:S01]  /*1ad0*/  FMUL.FTZ R100, R0, R61 ;  /* 0x0000003d00647220 */ /* 0x000fe20000410000 */
        /* <DEDUP_REMOVED lines=8> */
[C---:B------:R-:W-:Y:S01]  /*1b60*/  FFMA.FTZ R61, R103.reuse, R98, R62 ;  /* 0x00000062673d7223 */ /* 0x040fe2000001003e */
[----:B------:R-:W-:Y:S01]  /*1b70*/  FADD.FTZ R58, R58, R115 ;  /* 0x000000733a3a7221 */ /* 0x000fe20000010000 */
[----:B------:R-:W-:Y:S01]  /*1b80*/  FFMA.FTZ R38, R103, R115, R38 ;  /* 0x0000007367267223 */ /* 0x000fe20000010026 */
[----:B------:R-:W-:Y:S01]  /*1b90*/  FADD.FTZ R63, R60, R105 ;  /* 0x000000693c3f7221 */ /* 0x000fe20000010000 */
[----:B------:R-:W-:-:S07]  /*1ba0*/  FFMA.FTZ R80, R100, R105, R61 ;  /* 0x0000006964507223 */ /* 0x000fce000001003d */
.L_x_691:
[----:B------:R-:W-:Y:S05]  /*1bb0*/  BSYNC.RECONVERGENT B0 ;  /* 0x0000000000007941 */ /* 0x000fea0003800200 */
.L_x_690:
        /* <DEDUP_REMOVED lines=32> */
.L_x_693:
[----:B------:R-:W-:Y:S05]  /*1dc0*/  BSYNC.RECONVERGENT B0 ;  /* 0x0000000000007941 */ /* 0x000fea0003800200 */
.L_x_692:
        /* <DEDUP_REMOVED lines=8> */
[----:B------:R-:W-:Y:S01]  /*1e50*/  @!UP1 UIADD3 UR5, UPT, UPT, UR4, 0x5000, URZ ;  /* 0x0000500004059890 */ /* 0x000fe2000fffe0ff */
[----:B--2---:R-:W-:-:S04]  /*1e60*/  IADD3 R4, PT, PT, R4, R80, RZ ;  /* 0x0000005004047210 */ /* 0x004fc80007ffe0ff */
[----:B------:R-:W-:-:S04]  /*1e70*/  ISETP.GE.AND P6, PT, R4, R81, PT ;  /* 0x000000510400720c */ /* 0x000fc80003fc6270 */
[----:B0-----:R-:W0:Y:S01]  /*1e80*/  LDS.128 R60, [UR5] ;  /* 0x00000005ff3c7984 */ /* 0x001e220008000c00 */
[----:B------:R-:W-:Y:S02]  /*1e90*/  UIADD3 UR5, UPT, UPT, UR4, 0x5050, URZ ;  /* 0x0000505004057890 */ /* 0x000fe4000fffe0ff */
[----:B------:R-:W-:Y:S01]  /*1ea0*/  @!UP1 UIADD3 UR5, UPT, UPT, UR4, 0x5010, URZ ;  /* 0x0000501004059890 */ /* 0x000fe2000fffe0ff */
[----:B0-----:R-:W-:Y:S01]  /*1eb0*/  FADD.FTZ R115, RZ, R60 ;  /* 0x0000003cff737221 */ /* 0x001fe20000010000 */
[----:B------:R-:W-:-:S03]  /*1ec0*/  FADD.FTZ R114, RZ, R61 ;  /* 0x0000003dff727221 */ /* 0x000fc60000010000 */
[----:B------:R-:W-:Y:S01]  /*1ed0*/  FADD.FTZ R115, R62, R115 ;  /* 0x000000733e737221 */ /* 0x000fe20000010000 */
[----:B------:R-:W-:-:S03]  /*1ee0*/  FADD.FTZ R114, R63, R114 ;  /* 0x000000723f727221 */ /* 0x000fc60000010000 */
[----:B------:R-:W0:Y:S01]  /*1ef0*/  LDS.128 R60, [UR5] ;  /* 0x00000005ff3c7984 */ /* 0x000e220008000c00 */
[----:B------:R-:W-:Y:S02]  /*1f00*/  UIADD3 UR5, UPT, UPT, UR4, 0x5060, URZ ;  /* 0x0000506004057890 */ /* 0x000fe4000fffe0ff */
[----:B------:R-:W-:Y:S01]  /*1f10*/  @!UP1 UIADD3 UR5, UPT, UPT, UR4, 0x5020, URZ ;  /* 0x0000502004059890 */ /* 0x000fe2000fffe0ff */
[----:B0-----:R-:W-:Y:S01]  /*1f20*/  FADD.FTZ R115, R115, R60 ;  /* 0x0000003c73737221 */ /* 0x001fe20000010000 */
[----:B------:R-:W-:-:S03]  /*1f30*/  FADD.FTZ R80, R114, R61 ;  /* 0x0000003d72507221 */ /* 0x000fc60000010000 */
        /* <DEDUP_REMOVED lines=9> */
[----:B------:R-:W0:Y:S02]  /*1fd0*/  LDS.128 R60, [UR5] ;  /* 0x00000005ff3c7984 */ /* 0x000e240008000c00 */
[----:B0-----:R-:W-:Y:S01]  /*1fe0*/  FADD.FTZ R115, R115, R60 ;  /* 0x0000003c73737221 */ /* 0x001fe20000010000 */
[----:B------:R-:W-:Y:S01]  /*1ff0*/  FADD.FTZ R80, R80, R61 ;  /* 0x0000003d50507221 */ /* 0x000fe20000010000 */
[----:B------:R-:W0:Y:S02]  /*2000*/  LDC.U8 R60, c[0x0][0x410] ;  /* 0x00010400ff3c7b82 */ /* 0x000e240000000000 */
[----:B------:R-:W-:Y:S01]  /*2010*/  FADD.FTZ R62, R62, R115 ;  /* 0x000000733e3e7221 */ /* 0x000fe20000010000 */
[----:B------:R-:W-:-:S03]  /*2020*/  FADD.FTZ R63, R63, R80 ;  /* 0x000000503f3f7221 */ /* 0x000fc60000010000 */
[----:B------:R-:W-:Y:S01]  /*2030*/  FMUL.FTZ R61, R62, UR14 ;  /* 0x0000000e3e3d7c20 */ /* 0x000fe20008410000 */
[----:B0-----:R-:W-:Y:S01]  /*2040*/  ISETP.NE.AND P5, PT, R60, RZ, PT ;  /* 0x000000ff3c00720c */ /* 0x001fe20003fa5270 */
[----:B------:R-:W-:-:S03]  /*2050*/  FMUL.FTZ R60, R63, UR14 ;  /* 0x0000000e3f3c7c20 */ /* 0x000fc60008410000 */
[----:B------:R-:W-:Y:S01]  /*2060*/  FSEL R61, R61, RZ, !P5 ;  /* 0x000000ff3d3d7208 */ /* 0x000fe20006800000 */
[----:B------:R-:W-:Y:S08]  /*2070*/  @!P0 BRA `(.L_x_695) ;  /* 0x0000001000088947 */ /* 0x000ff00003800000 */
        /* <DEDUP_REMOVED lines=25> */
[----:B------:R-:W-:Y:S02]  /*2210*/  PRMT R80, R63, 0x7632, R80 ;  /* 0x000076323f507816 */ /* 0x000fe40000000050 */
[----:B------:R-:W-:Y:S01]  /*2220*/  PRMT R62, R81, 0x7632, R62 ;  /* 0x00007632513e7816 */ /* 0x000fe2000000003e */
[----:B------:R-:W-:Y:S06]  /*2230*/  BRA `(.L_x_699) ;  /* 0x0000000c001c7947 */ /* 0x000fec0003800000 */
.L_x_698:
[-CC-:B------:R-:W-:Y:S01]  /*2240*/  FFMA.FTZ R62, R85, R60.reuse, R61.reuse ;  /* 0x0000003c553e7223 */ /* 0x180fe2000001003d */
[-CC-:B------:R-:W-:Y:S01]  /*2250*/  FFMA.FTZ R81, R82, R60.reuse, R61.reuse ;  /* 0x0000003c52517223 */ /* 0x180fe2000001003d */
[-CC-:B------:R-:W-:Y:S02]  /*2260*/  FFMA.FTZ R63, R3, R60.reuse, R61.reuse ;  /* 0x0000003c033f7223 */ /* 0x180fe4000001003d */
[----:B------:R-:W-:Y:S01]  /*2270*/  FADD.FTZ R119, R83, -R62 ;  /* 0x8000003e53777221 */ /* 0x000fe20000010000 */
[----:B------:R-:W-:Y:S01]  /*2280*/  FFMA.FTZ R62, R68, R60, R61 ;  /* 0x0000003c443e7223 */ /* 0x000fe2000001003d */
[----:B------:R-:W-:Y:S01]  /*2290*/  FADD.FTZ R81, R74, -R81 ;  /* 0x800000514a517221 */ /* 0x000fe20000010000 */
[----:B------:R-:W-:Y:S01]  /*22a0*/  FADD.FTZ R63, R70, -R63 ;  /* 0x8000003f463f7221 */ /* 0x000fe20000010000 */
[C---:B-----5:R-:W-:Y:S01]  /*22b0*/  FMUL.FTZ R80, R0.reuse, R119 ;  /* 0x0000007700507220 */ /* 0x060fe20000410000 */
[----:B------:R-:W-:Y:S01]  /*22c0*/  FADD.FTZ R115, R87, -R62 ;  /* 0x8000003e57737221 */ /* 0x000fe20000010000 */
[C---:B------:R-:W-:Y:S01]  /*22d0*/  FMUL.FTZ R81, R0.reuse, R81 ;  /* 0x0000005100517220 */ /* 0x040fe20000410000 */
[----:B------:R-:W-:-:S02]  /*22e0*/  FMUL.FTZ R63, R0, R63 ;  /* 0x0000003f003f7220 */ /* 0x000fc40000410000 */
[----:B------:R-:W-:Y:S02]  /*22f0*/  FMUL.FTZ R62, R0, R115 ;  /* 0x00000073003e7220 */ /* 0x000fe40000410000 */
[----:B------:R-:W-:-:S03]  /*2300*/  F2FP.F16.F32.PACK_AB R81, R81, R80 ;  /* 0x000000505151723e */ /* 0x000fc600000000ff */
[----:B------:R-:W-:Y:S02]  /*2310*/  F2FP.F16.F32.PACK_AB R63, R62, R63 ;  /* 0x0000003f3e3f723e */ /* 0x000fe400000000ff */
[----:B------:R-:W-:Y:S02]  /*2320*/  PRMT R62, R81, 0x7632, R62 ;  /* 0x00007632513e7816 */ /* 0x000fe4000000003e */
[----:B------:R-:W-:Y:S02]  /*2330*/  PRMT R80, R63, 0x7632, R80 ;  /* 0x000076323f507816 */ /* 0x000fe40000000050 */
[----:B------:R-:W-:Y:S02]  /*2340*/  PRMT R6, R62, 0x7610, R6 ;  /* 0x000076103e067816 */ /* 0x000fe40000000006 */
[----:B------:R-:W-:Y:S02]  /*2350*/  PRMT R9, R81, 0x7610, R9 ;  /* 0x0000761051097816 */ /* 0x000fe40000000009 */
[----:B------:R-:W-:-:S02]  /*2360*/  PRMT R8, R80, 0x7610, R8 ;  /* 0x0000761050087816 */ /* 0x000fc40000000008 */
[----:B------:R-:W-:Y:S01]  /*2370*/  PRMT R10, R63, 0x7610, R10 ;  /* 0x000076103f0a7816 */ /* 0x000fe2000000000a */
[----:B------:R-:W-:Y:S06]  /*2380*/  BRA `(.L_x_699) ;  /* 0x0000000800c87947 */ /* 0x000fec0003800000 */
.L_x_697:
[----:B------:R-:W-:-:S04]  /*2390*/  UISETP.NE.U32.AND UP0, UPT, UR6, URZ, UPT ;  /* 0x000000ff0600728c */ /* 0x000fc8000bf05070 */
[----:B------:R-:W-:-:S09]  /*23a0*/  UISETP.NE.AND.EX UP0, UPT, UR7, URZ, UPT, UP0 ;  /* 0x000000ff0700728c */ /* 0x000fd2000bf05300 */
[----:B------:R-:W-:Y:S05]  /*23b0*/  BRA.U UP0, `(.L_x_700) ;  /* 0x0000000100547547 */ /* 0x000fea000b800000 */
        /* <DEDUP_REMOVED lines=21> */
.L_x_700:
        /* <DEDUP_REMOVED lines=26> */
.L_x_696:
        /* <DEDUP_REMOVED lines=10> */
[----:B------:R-:W-:Y:S02]  /*2750*/  SHF.R.U64 R115, R110, 0x10, R111 ;  /* 0x000000106e737819 */ /* 0x000fe4000000126f */
[----:B------:R-:W-:Y:S01]  /*2760*/  MOV R80, R111 ;  /* 0x0000006f00507202 */ /* 0x000fe20000000f00 */
[----:B------:R-:W-:Y:S02]  /*2770*/  HADD2.F32 R63, -RZ, R62.H0_H0 ;  /* 0x2000003eff3f7230 */ /* 0x000fe40000004100 */
[----:B------:R-:W-:Y:S01]  /*2780*/  FADD.FTZ R119, R70, -R119 ;  /* 0x8000007746777221 */ /* 0x000fe20000010000 */
[-C--:B------:R-:W-:Y:S01]  /*2790*/  FFMA.FTZ R62, R68, R60.reuse, R61 ;  /* 0x0000003c443e7223 */ /* 0x080fe2000001003d */
[----:B------:R-:W-:Y:S02]  /*27a0*/  HADD2.F32 R115, -RZ, R115.H0_H0 ;  /* 0x20000073ff737230 */ /* 0x000fe40000004100 */
[----:B-----5:R-:W-:Y:S01]  /*27b0*/  FFMA.FTZ R119, R0, R119, R63 ;  /* 0x0000007700777223 */ /* 0x020fe2000001003f */
[----:B------:R-:W-:Y:S01]  /*27c0*/  FADD.FTZ R63, R87, -R62 ;  /* 0x8000003e573f7221 */ /* 0x000fe20000010000 */
[----:B------:R-:W-:Y:S01]  /*27d0*/  FFMA.FTZ R62, R85, R60, R61 ;  /* 0x0000003c553e7223 */ /* 0x000fe2000001003d */
[----:B------:R-:W-:-:S03]  /*27e0*/  HADD2.F32 R80, -RZ, R80.H0_H0 ;  /* 0x20000050ff507230 */ /* 0x000fc60000004100 */
[----:B------:R-:W-:Y:S01]  /*27f0*/  FADD.FTZ R81, R83, -R62 ;  /* 0x8000003e53517221 */ /* 0x000fe20000010000 */
[----:B------:R-:W-:Y:S01]  /*2800*/  FFMA.FTZ R62, R0, R63, R115 ;  /* 0x0000003f003e7223 */ /* 0x000fe20000010073 */
[----:B------:R-:W-:Y:S01]  /*2810*/  SHF.R.U32.HI R115, RZ, 0x10, R111 ;  /* 0x00000010ff737819 */ /* 0x000fe2000001166f */
[----:B------:R-:W-:Y:S01]  /*2820*/  FFMA.FTZ R63, R82, R60, R61 ;  /* 0x0000003c523f7223 */ /* 0x000fe2000001003d */
[----:B------:R-:W-:-:S03]  /*2830*/  FFMA.FTZ R81, R0, R81, R80 ;  /* 0x0000005100517223 */ /* 0x000fc60000010050 */
[----:B------:R-:W-:Y:S02]  /*2840*/  HADD2.F32 R115, -RZ, R115.H0_H0 ;  /* 0x20000073ff737230 */ /* 0x000fe40000004100 */
[----:B------:R-:W-:-:S04]  /*2850*/  FADD.FTZ R63, R74, -R63 ;  /* 0x8000003f4a3f7221 */ /* 0x000fc80000010000 */
[----:B------:R-:W-:Y:S01]  /*2860*/  FFMA.FTZ R80, R0, R63, R115 ;  /* 0x0000003f00507223 */ /* 0x000fe20000010073 */
[----:B------:R-:W-:-:S04]  /*2870*/  F2FP.F16.F32.PACK_AB R63, R62, R119 ;  /* 0x000000773e3f723e */ /* 0x000fc800000000ff */
[----:B------:R-:W-:Y:S02]  /*2880*/  F2FP.F16.F32.PACK_AB R81, R80, R81 ;  /* 0x000000515051723e */ /* 0x000fe400000000ff */
[----:B------:R-:W-:Y:S02]  /*2890*/  PRMT R80, R63, 0x7632, R80 ;  /* 0x000076323f507816 */ /* 0x000fe40000000050 */
[----:B------:R-:W-:Y:S01]  /*28a0*/  PRMT R62, R81, 0x7632, R62 ;  /* 0x00007632513e7816 */ /* 0x000fe2000000003e */
[----:B------:R-:W-:Y:S06]  /*28b0*/  BRA `(.L_x_699) ;  /* 0x00000004007c7947 */ /* 0x000fec0003800000 */
.L_x_702:
[----:B------:R-:W-:Y:S01]  /*28c0*/  MOV R62, R111 ;  /* 0x0000006f003e7202 */ /* 0x000fe20000000f00 */
[-C--:B------:R-:W-:Y:S01]  /*28d0*/  FFMA.FTZ R115, R82, R60.reuse, R61 ;  /* 0x0000003c52737223 */ /* 0x080fe2000001003d */
[----:B------:R-:W-:Y:S01]  /*28e0*/  SHF.R.U32.HI R81, RZ, 0x10, R111 ;  /* 0x00000010ff517819 */ /* 0x000fe2000001166f */
[----:B------:R-:W-:Y:S02]  /*28f0*/  FFMA.FTZ R80, R85, R60, R61 ;  /* 0x0000003c55507223 */ /* 0x000fe4000001003d */
[----:B------:R-:W-:Y:S02]  /*2900*/  HADD2.F32 R63, -RZ, R62.H0_H0 ;  /* 0x2000003eff3f7230 */ /* 0x000fe40000004100 */
[----:B------:R-:W-:Y:S01]  /*2910*/  FADD.FTZ R62, R74, -R115 ;  /* 0x800000734a3e7221 */ /* 0x000fe20000010000 */
[----:B------:R-:W-:Y:S02]  /*2920*/  HADD2.F32 R81, -RZ, R81.H0_H0 ;  /* 0x20000051ff517230 */ /* 0x000fe40000004100 */
[----:B------:R-:W-:Y:S01]  /*2930*/  FADD.FTZ R80, R83, -R80 ;  /* 0x8000005053507221 */ /* 0x000fe20000010000 */
[----:B------:R-:W-:-:S02]  /*2940*/  MOV R115, R110 ;  /* 0x0000006e00737202 */ /* 0x000fc40000000f00 */
[C---:B-----5:R-:W-:Y:S01]  /*2950*/  FFMA.FTZ R62, R0.reuse, R62, R81 ;  /* 0x0000003e003e7223 */ /* 0x060fe20000010051 */
[----:B------:R-:W-:Y:S01]  /*2960*/  FFMA.FTZ R81, R3, R60, R61 ;  /* 0x0000003c03517223 */ /* 0x000fe2000001003d */
[----:B------:R-:W-:Y:S01]  /*2970*/  FFMA.FTZ R63, R0, R80, R63 ;  /* 0x00000050003f7223 */ /* 0x000fe2000001003f */
[----:B------:R-:W-:Y:S01]  /*2980*/  FFMA.FTZ R80, R68, R60, R61 ;  /* 0x0000003c44507223 */ /* 0x000fe2000001003d */
[----:B------:R-:W-:Y:S02]  /*2990*/  HADD2.F32 R115, -RZ, R115.H0_H0 ;  /* 0x20000073ff737230 */ /* 0x000fe40000004100 */
[----:B------:R-:W-:Y:S01]  /*29a0*/  FADD.FTZ R114, R70, -R81 ;  /* 0x8000005146727221 */ /* 0x000fe20000010000 */
[----:B------:R-:W-:Y:S01]  /*29b0*/  SHF.R.U64 R81, R110, 0x10, R111 ;  /* 0x000000106e517819 */ /* 0x000fe2000000126f */
[----:B------:R-:W-:Y:S02]  /*29c0*/  FADD.FTZ R80, R87, -R80 ;  /* 0x8000005057507221 */ /* 0x000fe40000010000 */
[----:B------:R-:W-:-:S02]  /*29d0*/  FFMA.FTZ R114, R0, R114, R115 ;  /* 0x0000007200727223 */ /* 0x000fc40000010073 */
[----:B------:R-:W-:-:S05]  /*29e0*/  HADD2.F32 R81, -RZ, R81.H0_H0 ;  /* 0x20000051ff517230 */ /* 0x000fca0000004100 */
[----:B------:R-:W-:Y:S01]  /*29f0*/  FFMA.FTZ R115, R0, R80, R81 ;  /* 0x0000005000737223 */ /* 0x000fe20000010051 */
[----:B------:R-:W-:-:S04]  /*2a00*/  F2FP.F16.F32.PACK_AB R81, R62, R63 ;  /* 0x0000003f3e51723e */ /* 0x000fc800000000ff */
        /* <DEDUP_REMOVED lines=8> */
.L_x_701:
[----:B------:R-:W-:-:S04]  /*2a90*/  UISETP.NE.U32.AND UP0, UPT, UR6, URZ, UPT ;  /* 0x000000ff0600728c */ /* 0x000fc8000bf05070 */
[----:B------:R-:W-:-:S09]  /*2aa0*/  UISETP.NE.AND.EX UP0, UPT, UR7, URZ, UPT, UP0 ;  /* 0x000000ff0700728c */ /* 0x000fd2000bf05300 */
[----:B------:R-:W-:Y:S05]  /*2ab0*/  BRA.U UP0, `(.L_x_703) ;  /* 0x0000000100747547 */ /* 0x000fea000b800000 */
        /* <DEDUP_REMOVED lines=29> */
.L_x_703:
[----:B------:R-:W-:Y:S01]  /*2c90*/  MOV R63, R111 ;  /* 0x0000006f003f7202 */ /* 0x000fe20000000f00 */
[-C--:B------:R-:W-:Y:S01]  /*2ca0*/  FFMA.FTZ R62, R85, R60.reuse, R61 ;  /* 0x0000003c553e7223 */ /* 0x080fe2000001003d */
[----:B------:R-:W-:Y:S01]  /*2cb0*/  SHF.R.U32.HI R80, RZ, 0x10, R111 ;  /* 0x00000010ff507819 */ /* 0x000fe2000001166f */
[----:B------:R-:W-:Y:S01]  /*2cc0*/  FFMA.FTZ R115, R82, R60, R61 ;  /* 0x0000003c52737223 */ /* 0x000fe2000001003d */
[----:B------:R-:W-:Y:S01]  /*2cd0*/  MOV R114, R110 ;  /* 0x0000006e00727202 */ /* 0x000fe20000000f00 */
[----:B------:R-:W-:Y:S02]  /*2ce0*/  HADD2.F32 R81, -RZ, R63.H0_H0 ;  /* 0x2000003fff517230 */ /* 0x000fe40000004100 */
[----:B------:R-:W-:Y:S01]  /*2cf0*/  FADD.FTZ R63, R83, -R62 ;  /* 0x8000003e533f7221 */ /* 0x000fe20000010000 */
[----:B------:R-:W-:Y:S02]  /*2d00*/  HADD2.F32 R80, -RZ, R80.H0_H0 ;  /* 0x20000050ff507230 */ /* 0x000fe40000004100 */
[----:B------:R-:W-:Y:S01]  /*2d10*/  FADD.FTZ R119, R74, -R115 ;  /* 0x800000734a777221 */ /* 0x000fe20000010000 */
[-C--:B------:R-:W-:Y:S01]  /*2d20*/  FFMA.FTZ R115, R3, R60.reuse, R61 ;  /* 0x0000003c03737223 */ /* 0x080fe2000001003d */
[----:B-----5:R-:W-:Y:S01]  /*2d30*/  FFMA.FTZ R62, R0, R63, R81 ;  /* 0x0000003f003e7223 */ /* 0x020fe20000010051 */
[----:B------:R-:W-:Y:S01]  /*2d40*/  SHF.R.U64 R81, R110, 0x10, R111 ;  /* 0x000000106e517819 */ /* 0x000fe2000000126f */
[----:B------:R-:W-:Y:S01]  /*2d50*/  FFMA.FTZ R63, R0, R119, R80 ;  /* 0x00000077003f7223 */ /* 0x000fe20000010050 */
[----:B------:R-:W-:Y:S01]  /*2d60*/  FFMA.FTZ R80, R68, R60, R61 ;  /* 0x0000003c44507223 */ /* 0x000fe2000001003d */
[----:B------:R-:W-:-:S02]  /*2d70*/  HADD2.F32 R119, -RZ, R114.H0_H0 ;  /* 0x20000072ff777230 */ /* 0x000fc40000004100 */
[----:B------:R-:W-:Y:S01]  /*2d80*/  FADD.FTZ R115, R70, -R115 ;  /* 0x8000007346737221 */ /* 0x000fe20000010000 */
[----:B------:R-:W-:Y:S02]  /*2d90*/  HADD2.F32 R81, -RZ, R81.H0_H0 ;  /* 0x20000051ff517230 */ /* 0x000fe40000004100 */
[----:B------:R-:W-:Y:S01]  /*2da0*/  FADD.FTZ R80, R87, -R80 ;  /* 0x8000005057507221 */ /* 0x000fe20000010000 */
[----:B------:R-:W-:Y:S01]  /*2db0*/  F2FP.F16.F32.PACK_AB R63, R63, R62 ;  /* 0x0000003e3f3f723e */ /* 0x000fe200000000ff */
[C---:B------:R-:W-:Y:S02]  /*2dc0*/  FFMA.FTZ R115, R0.reuse, R115, R119 ;  /* 0x0000007300737223 */ /* 0x040fe40000010077 */
[--C-:B------:R-:W-:Y:S01]  /*2dd0*/  FFMA.FTZ R80, R0, R80, R81.reuse ;  /* 0x0000005000507223 */ /* 0x100fe20000010051 */
[C---:B------:R-:W-:Y:S02]  /*2de0*/  PRMT R62, R63.reuse, 0x7632, R62 ;  /* 0x000076323f3e7816 */ /* 0x040fe4000000003e */
[----:B------:R-:W-:-:S02]  /*2df0*/  PRMT R81, R63, 0x7610, R81 ;  /* 0x000076103f517816 */ /* 0x000fc40000000051 */
[----:B------:R-:W-:Y:S02]  /*2e00*/  F2FP.F16.F32.PACK_AB R115, R80, R115 ;  /* 0x000000735073723e */ /* 0x000fe400000000ff */
[----:B------:R-:W-:Y:S02]  /*2e10*/  PRMT R6, R62, 0x7610, R6 ;  /* 0x000076103e067816 */ /* 0x000fe40000000006 */
        /* <DEDUP_REMOVED lines=8> */
[----:B------:R-:W-:-:S07]  /*2ea0*/  PRMT R14, R63, 0x7610, R14 ;  /* 0x000076103f0e7816 */ /* 0x000fce000000000e */
.L_x_699:
        /* <DEDUP_REMOVED lines=10> */
[----:B------:R-:W-:-:S05]  /*2f50*/  LOP3.LUT R62, R13, 0xffff, RZ, 0xc0, !PT ;  /* 0x0000ffff0d3e7812 */ /* 0x000fca00078ec0ff */
[----:B------:R-:W-:Y:S01]  /*2f60*/  IMAD.WIDE.U32 R120, R62, 0x10000, RZ ;  /* 0x000100003e787825 */ /* 0x000fe200078e00ff */
[----:B------:R-:W-:-:S04]  /*2f70*/  PRMT R62, R12, 0x5410, R11 ;  /* 0x000054100c3e7816 */ /* 0x000fc8000000000b */
[----:B------:R-:W-:Y:S02]  /*2f80*/  LOP3.LUT R121, R62, R121, RZ, 0xfc, !PT ;  /* 0x000000793e797212 */ /* 0x000fe400078efcff */
[----:B------:R-:W0:Y:S01]  /*2f90*/  LDC.64 R62, c[0x0][0x478] ;  /* 0x00011e00ff3e7b82 */ /* 0x000e220000000a00 */
[----:B------:R-:W-:Y:S01]  /*2fa0*/  LOP3.LUT R120, R120, 0xffff, R14, 0xf8, !PT ;  /* 0x0000ffff78787812 */ /* 0x000fe200078ef80e */
[----:B0-----:R-:W-:-:S05]  /*2fb0*/  IMAD.WIDE.U32 R62, R2, 0x8, R62 ;  /* 0x00000008023e7825 */ /* 0x001fca00078e003e */
[----:B------:R0:W-:Y:S02]  /*2fc0*/  STG.E.64 desc[UR10][R62.64], R120 ;  /* 0x000000783e007986 */ /* 0x0001e4000c101b0a */
.L_x_704:
[----:B------:R1:W-:Y:S01]  /*2fd0*/  STG.E.64 desc[UR10][R114.64], R80 ;  /* 0x0000005072007986 */ /* 0x0003e2000c101b0a */
[----:B------:R-:W-:-:S04]  /*2fe0*/  UISETP.NE.U32.AND UP0, UPT, UR6, URZ, UPT ;  /* 0x000000ff0600728c */ /* 0x000fc8000bf05070 */
[----:B------:R-:W-:-:S09]  /*2ff0*/  UISETP.NE.AND.EX UP0, UPT, UR7, URZ, UPT, UP0 ;  /* 0x000000ff0700728c */ /* 0x000fd2000bf05300 */
[----:B-1----:R-:W-:Y:S05]  /*3000*/  BRA.U !UP0, `(.L_x_705) ;  /* 0x0000000108207547 */ /* 0x002fea000b800000 */
[----:B------:R-:W1:Y:S01]  /*3010*/  LDC.64 R80, c[0x0][0x470] ;  /* 0x00011c00ff507b82 */ /* 0x000e620000000a00 */
[----:B0-----:R-:W-:-:S05]  /*3020*/  LOP3.LUT R62, R8, 0xffff, RZ, 0xc0, !PT ;  /* 0x0000ffff083e7812 */ /* 0x001fca00078ec0ff */
[----:B------:R-:W-:Y:S01]  /*3030*/  IMAD.WIDE.U32 R114, R62, 0x10000, RZ ;  /* 0x000100003e727825 */ /* 0x000fe200078e00ff */
[----:B------:R-:W-:-:S04]  /*3040*/  PRMT R62, R9, 0x5410, R6 ;  /* 0x00005410093e7816 */ /* 0x000fc80000000006 */
[----:B------:R-:W-:Y:S02]  /*3050*/  LOP3.LUT R63, R62, R115, RZ, 0xfc, !PT ;  /* 0x000000733e3f7212 */ /* 0x000fe400078efcff */
[----:B------:R-:W-:Y:S01]  /*3060*/  LOP3.LUT R62, R114, 0xffff, R10, 0xf8, !PT ;  /* 0x0000ffff723e7812 */ /* 0x000fe200078ef80a */
[----:B-1----:R-:W-:-:S05]  /*3070*/  IMAD.WIDE.U32 R80, R2, 0x8, R80 ;  /* 0x0000000802507825 */ /* 0x002fca00078e0050 */
[----:B------:R1:W-:Y:S02]  /*3080*/  STG.E.64 desc[UR10][R80.64], R62 ;  /* 0x0000003e50007986 */ /* 0x0003e4000c101b0a */
.L_x_705:
[----:B------:R-:W-:-:S07]  /*3090*/  IADD3 R2, PT, PT, R2, 0x100, RZ ;  /* 0x0000010002027810 */ /* 0x000fce0007ffe0ff */
.L_x_695:
[----:B------:R-:W-:Y:S05]  /*30a0*/  BSYNC.RECONVERGENT B0 ;  /* 0x0000000000007941 */ /* 0x000fea0003800200 */
.L_x_694:
        /* <DEDUP_REMOVED lines=11> */
[----:B01----:R-:W-:Y:S01]  /*3160*/  MOV R63, R109 ;  /* 0x0000006d003f7202 */ /* 0x003fe20000000f00 */
[-C--:B------:R-:W-:Y:S01]  /*3170*/  FFMA.FTZ R62, R75, R60.reuse, R61 ;  /* 0x0000003c4b3e7223 */ /* 0x080fe2000001003d */
[----:B------:R-:W-:Y:S01]  /*3180*/  SHF.R.U32.HI R120, RZ, 0x10, R109 ;  /* 0x00000010ff787819 */ /* 0x000fe2000001166d */
[----:B------:R-:W-:Y:S01]  /*3190*/  FFMA.FTZ R80, R72, R60, R61 ;  /* 0x0000003c48507223 */ /* 0x000fe2000001003d */
[----:B------:R-:W-:Y:S01]  /*31a0*/  MOV R119, R108 ;  /* 0x0000006c00777202 */ /* 0x000fe20000000f00 */
[----:B------:R-:W-:Y:S02]  /*31b0*/  HADD2.F32 R81, -RZ, R63.H0_H0 ;  /* 0x2000003fff517230 */ /* 0x000fe40000004100 */
[----:B------:R-:W-:Y:S01]  /*31c0*/  FADD.FTZ R63, R73, -R62 ;  /* 0x8000003e493f7221 */ /* 0x000fe20000010000 */
[----:B------:R-:W-:Y:S01]  /*31d0*/  FADD.FTZ R115, R71, -R80 ;  /* 0x8000005047737221 */ /* 0x000fe20000010000 */
[----:B------:R-:W-:Y:S01]  /*31e0*/  HADD2.F32 R120, -RZ, R120.H0_H0 ;  /* 0x20000078ff787230 */ /* 0x000fe20000004100 */
[----:B------:R-:W-:Y:S01]  /*31f0*/  SHF.R.U64 R80, R108, 0x10, R109 ;  /* 0x000000106c507819 */ /* 0x000fe2000000126d */
[----:B-----5:R-:W-:Y:S01]  /*3200*/  FFMA.FTZ R62, R0, R63, R81 ;  /* 0x0000003f003e7223 */ /* 0x020fe20000010051 */
[-CC-:B------:R-:W-:Y:S01]  /*3210*/  FFMA.FTZ R114, R69, R60.reuse, R61.reuse ;  /* 0x0000003c45727223 */ /* 0x180fe2000001003d */
[----:B------:R-:W-:Y:S01]  /*3220*/  FFMA.FTZ R81, R66, R60, R61 ;  /* 0x0000003c42517223 */ /* 0x000fe2000001003d */
[----:B------:R-:W-:-:S02]  /*3230*/  HADD2.F32 R121, -RZ, R119.H0_H0 ;  /* 0x20000077ff797230 */ /* 0x000fc40000004100 */
[----:B------:R-:W-:Y:S01]  /*3240*/  FFMA.FTZ R63, R0, R115, R120 ;  /* 0x00000073003f7223 */ /* 0x000fe20000010078 */
[----:B------:R-:W-:Y:S02]  /*3250*/  HADD2.F32 R119, -RZ, R80.H0_H0 ;  /* 0x20000050ff777230 */ /* 0x000fe40000004100 */
[----:B------:R-:W-:Y:S01]  /*3260*/  FADD.FTZ R115, R67, -R114 ;  /* 0x8000007243737221 */ /* 0x000fe20000010000 */
[----:B------:R-:W-:Y:S01]  /*3270*/  FADD.FTZ R80, R64, -R81 ;  /* 0x8000005140507221 */ /* 0x000fe20000010000 */
[----:B------:R-:W-:Y:S02]  /*3280*/  F2FP.F16.F32.PACK_AB R63, R63, R62 ;  /* 0x0000003e3f3f723e */ /* 0x000fe400000000ff */
[C---:B------:R-:W-:Y:S01]  /*3290*/  FFMA.FTZ R115, R0.reuse, R115, R121 ;  /* 0x0000007300737223 */ /* 0x040fe20000010079 */
[----:B------:R-:W-:Y:S01]  /*32a0*/  FFMA.FTZ R80, R0, R80, R119 ;  /* 0x0000005000507223 */ /* 0x000fe20000010077 */
        /* <DEDUP_REMOVED lines=12> */
[----:B------:R-:W-:Y:S01]  /*3370*/  PRMT R14, R63, 0x7610, R14 ;  /* 0x000076103f0e7816 */ /* 0x000fe2000000000e */
[----:B------:R-:W-:Y:S06]  /*3380*/  BRA `(.L_x_711) ;  /* 0x0000000800c87947 */ /* 0x000fec0003800000 */
.L_x_710:
[----:B-1----:R-:W-:Y:S01]  /*3390*/  SHF.R.U32.HI R81, RZ, 0x10, R109 ;  /* 0x00000010ff517819 */ /* 0x002fe2000001166d */
[-CC-:B0-----:R-:W-:Y:S01]  /*33a0*/  FFMA.FTZ R62, R72, R60.reuse, R61.reuse ;  /* 0x0000003c483e7223 */ /* 0x181fe2000001003d */
[----:B------:R-:W-:Y:S01]  /*33b0*/  MOV R63, R109 ;  /* 0x0000006d003f7202 */ /* 0x000fe20000000f00 */
[--C-:B------:R-:W-:Y:S01]  /*33c0*/  FFMA.FTZ R80, R75, R60, R61.reuse ;  /* 0x0000003c4b507223 */ /* 0x100fe2000001003d */
[----:B------:R-:W-:Y:S01]  /*33d0*/  MOV R114, R108 ;  /* 0x0000006c00727202 */ /* 0x000fe20000000f00 */
[----:B------:R-:W-:Y:S02]  /*33e0*/  HADD2.F32 R81, -RZ, R81.H0_H0 ;  /* 0x20000051ff517230 */ /* 0x000fe40000004100 */
[----:B------:R-:W-:Y:S01]  /*33f0*/  FADD.FTZ R62, R71, -R62 ;  /* 0x8000003e473e7221 */ /* 0x000fe20000010000 */
[----:B------:R-:W-:Y:S02]  /*3400*/  HADD2.F32 R63, -RZ, R63.H0_H0 ;  /* 0x2000003fff3f7230 */ /* 0x000fe40000004100 */
[----:B------:R-:W-:Y:S01]  /*3410*/  FADD.FTZ R80, R73, -R80 ;  /* 0x8000005049507221 */ /* 0x000fe20000010000 */
[----:B------:R-:W-:Y:S01]  /*3420*/  FFMA.FTZ R115, R66, R60, R61 ;  /* 0x0000003c42737223 */ /* 0x000fe2000001003d */
[----:B-----5:R-:W-:Y:S01]  /*3430*/  FFMA.FTZ R62, R0, R62, R81 ;  /* 0x0000003e003e7223 */ /* 0x020fe20000010051 */
[----:B------:R-:W-:Y:S01]  /*3440*/  SHF.R.U64 R81, R108, 0x10, R109 ;  /* 0x000000106c517819 */ /* 0x000fe2000000126d */
[----:B------:R-:W-:Y:S01]  /*3450*/  FFMA.FTZ R63, R0, R80, R63 ;  /* 0x00000050003f7223 */ /* 0x000fe2000001003f */
[----:B------:R-:W-:Y:S01]  /*3460*/  FFMA.FTZ R80, R69, R60, R61 ;  /* 0x0000003c45507223 */ /* 0x000fe2000001003d */
[----:B------:R-:W-:-:S02]  /*3470*/  HADD2.F32 R119, -RZ, R114.H0_H0 ;  /* 0x20000072ff777230 */ /* 0x000fc40000004100 */
[----:B------:R-:W-:Y:S01]  /*3480*/  FADD.FTZ R114, R64, -R115 ;  /* 0x8000007340727221 */ /* 0x000fe20000010000 */
[----:B------:R-:W-:Y:S02]  /*3490*/  HADD2.F32 R81, -RZ, R81.H0_H0 ;  /* 0x20000051ff517230 */ /* 0x000fe40000004100 */
[----:B------:R-:W-:-:S04]  /*34a0*/  FADD.FTZ R80, R67, -R80 ;  /* 0x8000005043507221 */ /* 0x000fc80000010000 */
[C---:B------:R-:W-:Y:S01]  /*34b0*/  FFMA.FTZ R80, R0.reuse, R80, R119 ;  /* 0x0000005000507223 */ /* 0x040fe20000010077 */
        /* <DEDUP_REMOVED lines=10> */
.L_x_709:
[----:B------:R-:W-:-:S04]  /*3560*/  UISETP.NE.U32.AND UP2, UPT, UR6, URZ, UPT ;  /* 0x000000ff0600728c */ /* 0x000fc8000bf45070 */
[----:B------:R-:W-:-:S09]  /*3570*/  UISETP.NE.AND.EX UP2, UPT, UR7, URZ, UPT, UP2 ;  /* 0x000000ff0700728c */ /* 0x000fd2000bf45320 */
[----:B------:R-:W-:Y:S05]  /*3580*/  BRA.U !UP2, `(.L_x_712) ;  /* 0x000000010a747547 */ /* 0x000fea000b800000 */
        /* <DEDUP_REMOVED lines=29> */
.L_x_712:
[----:B01----:R-:W-:Y:S01]  /*3760*/  MOV R63, R108 ;  /* 0x0000006c003f7202 */ /* 0x003fe20000000f00 */
[----:B------:R-:W-:Y:S01]  /*3770*/  FFMA.FTZ R62, R69, R60, R61 ;  /* 0x0000003c453e7223 */ /* 0x000fe2000001003d */
[----:B------:R-:W-:-:S03]  /*3780*/  MOV R81, R109 ;  /* 0x0000006d00517202 */ /* 0x000fc60000000f00 */
[----:B------:R-:W-:Y:S02]  /*3790*/  HADD2.F32 R63, -RZ, R63.H0_H0 ;  /* 0x2000003fff3f7230 */ /* 0x000fe40000004100 */
[----:B------:R-:W-:Y:S01]  /*37a0*/  FADD.FTZ R62, R67, -R62 ;  /* 0x8000003e433e7221 */ /* 0x000fe20000010000 */
[----:B------:R-:W-:-:S03]  /*37b0*/  HADD2.F32 R81, -RZ, R81.H0_H0 ;  /* 0x20000051ff517230 */ /* 0x000fc60000004100 */
[----:B-----5:R-:W-:Y:S01]  /*37c0*/  FFMA.FTZ R80, R0, R62, R63 ;  /* 0x0000003e00507223 */ /* 0x020fe2000001003f */
[-CC-:B------:R-:W-:Y:S01]  /*37d0*/  FFMA.FTZ R63, R66, R60.reuse, R61.reuse ;  /* 0x0000003c423f7223 */ /* 0x180fe2000001003d */
[----:B------:R-:W-:-:S03]  /*37e0*/  FFMA.FTZ R62, R75, R60, R61 ;  /* 0x0000003c4b3e7223 */ /* 0x000fc6000001003d */
[----:B------:R-:W-:Y:S01]  /*37f0*/  FADD.FTZ R114, R64, -R63 ;  /* 0x8000003f40727221 */ /* 0x000fe20000010000 */
[----:B------:R-:W-:Y:S01]  /*3800*/  SHF.R.U64 R63, R108, 0x10, R109 ;  /* 0x000000106c3f7819 */ /* 0x000fe2000000126d */
[----:B------:R-:W-:-:S04]  /*3810*/  FADD.FTZ R62, R73, -R62 ;  /* 0x8000003e493e7221 */ /* 0x000fc80000010000 */
[----:B------:R-:W-:Y:S02]  /*3820*/  HADD2.F32 R63, -RZ, R63.H0_H0 ;  /* 0x2000003fff3f7230 */ /* 0x000fe40000004100 */
[C---:B------:R-:W-:Y:S01]  /*3830*/  FFMA.FTZ R62, R0.reuse, R62, R81 ;  /* 0x0000003e003e7223 */ /* 0x040fe20000010051 */
[----:B------:R-:W-:Y:S02]  /*3840*/  SHF.R.U32.HI R81, RZ, 0x10, R109 ;  /* 0x00000010ff517819 */ /* 0x000fe4000001166d */
[----:B------:R-:W-:Y:S01]  /*3850*/  FFMA.FTZ R63, R0, R114, R63 ;  /* 0x00000072003f7223 */ /* 0x000fe2000001003f */
[----:B------:R-:W-:Y:S02]  /*3860*/  FFMA.FTZ R114, R72, R60, R61 ;  /* 0x0000003c48727223 */ /* 0x000fe4000001003d */
[----:B------:R-:W-:Y:S02]  /*3870*/  HADD2.F32 R81, -RZ, R81.H0_H0 ;  /* 0x20000051ff517230 */ /* 0x000fe40000004100 */
[----:B------:R-:W-:Y:S01]  /*3880*/  FADD.FTZ R114, R71, -R114 ;  /* 0x8000007247727221 */ /* 0x000fe20000010000 */
[----:B------:R-:W-:-:S03]  /*3890*/  F2FP.F16.F32.PACK_AB R63, R63, R80 ;  /* 0x000000503f3f723e */ /* 0x000fc600000000ff */
[----:B------:R-:W-:Y:S01]  /*38a0*/  FFMA.FTZ R81, R0, R114, R81 ;  /* 0x0000007200517223 */ /* 0x000fe20000010051 */
[----:B------:R-:W-:-:S04]  /*38b0*/  PRMT R80, R63, 0x7632, R80 ;  /* 0x000076323f507816 */ /* 0x000fc80000000050 */
[----:B------:R-:W-:-:S04]  /*38c0*/  F2FP.F16.F32.PACK_AB R81, R81, R62 ;  /* 0x0000003e5151723e */ /* 0x000fc800000000ff */
[----:B------:R-:W-:Y:S01]  /*38d0*/  PRMT R62, R81, 0x7632, R62 ;  /* 0x00007632513e7816 */ /* 0x000fe2000000003e */
[----:B------:R-:W-:Y:S06]  /*38e0*/  BRA `(.L_x_711) ;  /* 0x0000000400707947 */ /* 0x000fec0003800000 */
.L_x_708:
        /* <DEDUP_REMOVED lines=17> */
[----:B------:R-:W-:-:S04]  /*3a00*/  FMUL.FTZ R63, R0, R115 ;  /* 0x00000073003f7220 */ /* 0x000fc80000410000 */
[----:B------:R-:W-:Y:S02]  /*3a10*/  F2FP.F16.F32.PACK_AB R81, R81, R80 ;  /* 0x000000505151723e */ /* 0x000fe400000000ff */
[----:B------:R-:W-:Y:S02]  /*3a20*/  F2FP.F16.F32.PACK_AB R63, R63, R62 ;  /* 0x0000003e3f3f723e */ /* 0x000fe400000000ff */
[----:B------:R-:W-:Y:S02]  /*3a30*/  PRMT R62, R81, 0x7632, R62 ;  /* 0x00007632513e7816 */ /* 0x000fe4000000003e */
        /* <DEDUP_REMOVED lines=10> */
.L_x_714:
[-CC-:B01----:R-:W-:Y:S01]  /*3ae0*/  FFMA.FTZ R62, R75, R60.reuse, R61.reuse ;  /* 0x0000003c4b3e7223 */ /* 0x183fe2000001003d */
        /* <DEDUP_REMOVED lines=20> */
.L_x_713:
[----:B------:R-:W-:-:S04]  /*3c30*/  UISETP.NE.U32.AND UP2, UPT, UR6, URZ, UPT ;  /* 0x000000ff0600728c */ /* 0x000fc8000bf45070 */
[----:B------:R-:W-:-:S09]  /*3c40*/  UISETP.NE.AND.EX UP2, UPT, UR7, URZ, UPT, UP2 ;  /* 0x000000ff0700728c */ /* 0x000fd2000bf45320 */
[----:B------:R-:W-:Y:S05]  /*3c50*/  BRA.U !UP2, `(.L_x_715) ;  /* 0x000000010a547547 */ /* 0x000fea000b800000 */
        /* <DEDUP_REMOVED lines=21> */
.L_x_715:
        /* <DEDUP_REMOVED lines=15> */
[----:B------:R-:W-:-:S07]  /*3ea0*/  PRMT R62, R81, 0x7632, R62 ;  /* 0x00007632513e7816 */ /* 0x000fce000000003e */
.L_x_711:
        /* <DEDUP_REMOVED lines=12> */
[----:B------:R-:W-:Y:S02]  /*3f70*/  LOP3.LUT R62, R120, 0xffff, R14, 0xf8, !PT ;  /* 0x0000ffff783e7812 */ /* 0x000fe400078ef80e */
[----:B------:R-:W0:Y:S02]  /*3f80*/  LDC.64 R120, c[0x0][0x478] ;  /* 0x00011e00ff787b82 */ /* 0x000e240000000a00 */
[----:B0-----:R-:W-:-:S05]  /*3f90*/  IMAD.WIDE.U32 R120, R2, 0x8, R120 ;  /* 0x0000000802787825 */ /* 0x001fca00078e0078 */
[----:B------:R0:W-:Y:S02]  /*3fa0*/  STG.E.64 desc[UR10][R120.64], R62 ;  /* 0x0000003e78007986 */ /* 0x0001e4000c101b0a */
.L_x_716:
[----:B------:R1:W-:Y:S01]  /*3fb0*/  STG.E.64 desc[UR10][R114.64], R80 ;  /* 0x0000005072007986 */ /* 0x0003e2000c101b0a */
[----:B------:R-:W-:Y:S05]  /*3fc0*/  BRA.U !UP2, `(.L_x_717) ;  /* 0x000000010a207547 */ /* 0x000fea000b800000 */
[----:B-1----:R-:W1:Y:S01]  /*3fd0*/  LDC.64 R80, c[0x0][0x470] ;  /* 0x00011c00ff507b82 */ /* 0x002e620000000a00 */
[----:B0-----:R-:W-:-:S05]  /*3fe0*/  LOP3.LUT R62, R8, 0xffff, RZ, 0xc0, !PT ;  /* 0x0000ffff083e7812 */ /* 0x001fca00078ec0ff */
[----:B------:R-:W-:Y:S01]  /*3ff0*/  IMAD.WIDE.U32 R114, R62, 0x10000, RZ ;  /* 0x000100003e727825 */ /* 0x000fe200078e00ff */
[----:B------:R-:W-:-:S04]  /*4000*/  PRMT R62, R9, 0x5410, R6 ;  /* 0x00005410093e7816 */ /* 0x000fc80000000006 */
[----:B------:R-:W-:Y:S02]  /*4010*/  LOP3.LUT R63, R62, R115, RZ, 0xfc, !PT ;  /* 0x000000733e3f7212 */ /* 0x000fe400078efcff */
[----:B------:R-:W-:Y:S01]  /*4020*/  LOP3.LUT R62, R114, 0xffff, R10, 0xf8, !PT ;  /* 0x0000ffff723e7812 */ /* 0x000fe200078ef80a */
[----:B-1----:R-:W-:-:S05]  /*4030*/  IMAD.WIDE.U32 R80, R2, 0x8, R80 ;  /* 0x0000000802507825 */ /* 0x002fca00078e0050 */
[----:B------:R2:W-:Y:S02]  /*4040*/  STG.E.64 desc[UR10][R80.64], R62 ;  /* 0x0000003e50007986 */ /* 0x0005e4000c101b0a */
.L_x_717:
[----:B------:R-:W-:-:S07]  /*4050*/  IADD3 R2, PT, PT, R2, 0x100, RZ ;  /* 0x0000010002027810 */ /* 0x000fce0007ffe0ff */
.L_x_707:
[----:B------:R-:W-:Y:S05]  /*4060*/  BSYNC.RECONVERGENT B0 ;  /* 0x0000000000007941 */ /* 0x000fea0003800200 */
.L_x_706:
        /* <DEDUP_REMOVED lines=11> */
[----:B012---:R-:W-:Y:S01]  /*4120*/  MOV R62, R107 ;  /* 0x0000006b003e7202 */ /* 0x007fe20000000f00 */
        /* <DEDUP_REMOVED lines=34> */
.L_x_722:
[-C--:B012---:R-:W-:Y:S01]  /*4350*/  FFMA.FTZ R63, R89, R60.reuse, R61 ;  /* 0x0000003c593f7223 */ /* 0x087fe2000001003d */
[----:B------:R-:W-:Y:S01]  /*4360*/  SHF.R.U32.HI R81, RZ, 0x10, R107 ;  /* 0x00000010ff517819 */ /* 0x000fe2000001166b */
[----:B------:R-:W-:Y:S01]  /*4370*/  FFMA.FTZ R62, R86, R60, R61 ;  /* 0x0000003c563e7223 */ /* 0x000fe2000001003d */
[----:B------:R-:W-:Y:S01]  /*4380*/  MOV R115, R106 ;  /* 0x0000006a00737202 */ /* 0x000fe20000000f00 */
[----:B------:R-:W-:Y:S01]  /*4390*/  FADD.FTZ R80, R84, -R63 ;  /* 0x8000003f54507221 */ /* 0x000fe20000010000 */
[----:B------:R-:W-:Y:S01]  /*43a0*/  MOV R63, R107 ;  /* 0x0000006b003f7202 */ /* 0x000fe20000000f00 */
[----:B------:R-:W-:Y:S02]  /*43b0*/  HADD2.F32 R81, -RZ, R81.H0_H0 ;  /* 0x20000051ff517230 */ /* 0x000fe40000004100 */
[----:B------:R-:W-:Y:S01]  /*43c0*/  FADD.FTZ R62, R91, -R62 ;  /* 0x8000003e5b3e7221 */ /* 0x000fe20000010000 */
[----:B------:R-:W-:Y:S01]  /*43d0*/  FFMA.FTZ R114, R65, R60, R61 ;  /* 0x0000003c41727223 */ /* 0x000fe2000001003d */
[----:B------:R-:W-:-:S02]  /*43e0*/  HADD2.F32 R115, -RZ, R115.H0_H0 ;  /* 0x20000073ff737230 */ /* 0x000fc40000004100 */
[----:B------:R-:W-:Y:S02]  /*43f0*/  HADD2.F32 R63, -RZ, R63.H0_H0 ;  /* 0x2000003fff3f7230 */ /* 0x000fe40000004100 */
[----:B-----5:R-:W-:Y:S01]  /*4400*/  FFMA.FTZ R62, R0, R62, R81 ;  /* 0x0000003e003e7223 */ /* 0x020fe20000010051 */
[----:B------:R-:W-:Y:S01]  /*4410*/  SHF.R.U64 R81, R106, 0x10, R107 ;  /* 0x000000106a517819 */ /* 0x000fe2000000126b */
[----:B------:R-:W-:Y:S01]  /*4420*/  FADD.FTZ R114, R19, -R114 ;  /* 0x8000007213727221 */ /* 0x000fe20000010000 */
[----:B------:R-:W-:Y:S01]  /*4430*/  FFMA.FTZ R63, R0, R80, R63 ;  /* 0x00000050003f7223 */ /* 0x000fe2000001003f */
[----:B------:R-:W-:Y:S02]  /*4440*/  FFMA.FTZ R80, R18, R60, R61 ;  /* 0x0000003c12507223 */ /* 0x000fe4000001003d */
[----:B------:R-:W-:Y:S02]  /*4450*/  HADD2.F32 R81, -RZ, R81.H0_H0 ;  /* 0x20000051ff517230 */ /* 0x000fe40000004100 */
[----:B------:R-:W-:Y:S01]  /*4460*/  FFMA.FTZ R114, R0, R114, R115 ;  /* 0x0000007200727223 */ /* 0x000fe20000010073 */
[----:B------:R-:W-:-:S04]  /*4470*/  FADD.FTZ R80, R17, -R80 ;  /* 0x8000005011507221 */ /* 0x000fc80000010000 */
        /* <DEDUP_REMOVED lines=10> */
.L_x_721:
[----:B------:R-:W-:-:S04]  /*4520*/  UISETP.NE.U32.AND UP2, UPT, UR6, URZ, UPT ;  /* 0x000000ff0600728c */ /* 0x000fc8000bf45070 */
[----:B------:R-:W-:-:S09]  /*4530*/  UISETP.NE.AND.EX UP2, UPT, UR7, URZ, UPT, UP2 ;  /* 0x000000ff0700728c */ /* 0x000fd2000bf45320 */
[----:B------:R-:W-:Y:S05]  /*4540*/  BRA.U !UP2, `(.L_x_724) ;  /* 0x000000010a747547 */ /* 0x000fea000b800000 */
        /* <DEDUP_REMOVED lines=29> */
.L_x_724:
[----:B012---:R-:W-:Y:S01]  /*4720*/  MOV R63, R106 ;  /* 0x0000006a003f7202 */ /* 0x007fe20000000f00 */
[-CC-:B------:R-:W-:Y:S01]  /*4730*/  FFMA.FTZ R62, R65, R60.reuse, R61.reuse ;  /* 0x0000003c413e7223 */ /* 0x180fe2000001003d */
[-CC-:B------:R-:W-:Y:S01]  /*4740*/  FFMA.FTZ R115, R89, R60.reuse, R61.reuse ;  /* 0x0000003c59737223 */ /* 0x180fe2000001003d */
[----:B------:R-:W-:Y:S02]  /*4750*/  FFMA.FTZ R114, R18, R60, R61 ;  /* 0x0000003c12727223 */ /* 0x000fe4000001003d */
[----:B------:R-:W-:Y:S02]  /*4760*/  HADD2.F32 R63, -RZ, R63.H0_H0 ;  /* 0x2000003fff3f7230 */ /* 0x000fe40000004100 */
[----:B------:R-:W-:Y:S01]  /*4770*/  FADD.FTZ R62, R19, -R62 ;  /* 0x8000003e133e7221 */ /* 0x000fe20000010000 */
[----:B------:R-:W-:-:S03]  /*4780*/  FADD.FTZ R114, R17, -R114 ;  /* 0x8000007211727221 */ /* 0x000fc60000010000 */
[----:B-----5:R-:W-:Y:S01]  /*4790*/  FFMA.FTZ R80, R0, R62, R63 ;  /* 0x0000003e00507223 */ /* 0x020fe2000001003f */
[----:B------:R-:W-:Y:S02]  /*47a0*/  MOV R62, R107 ;  /* 0x0000006b003e7202 */ /* 0x000fe40000000f00 */
[----:B------:R-:W-:-:S03]  /*47b0*/  SHF.R.U64 R63, R106, 0x10, R107 ;  /* 0x000000106a3f7819 */ /* 0x000fc6000000126b */
[----:B------:R-:W-:Y:S02]  /*47c0*/  HADD2.F32 R81, -RZ, R62.H0_H0 ;  /* 0x2000003eff517230 */ /* 0x000fe40000004100 */
[----:B------:R-:W-:Y:S01]  /*47d0*/  FADD.FTZ R62, R84, -R115 ;  /* 0x80000073543e7221 */ /* 0x000fe20000010000 */
[----:B------:R-:W-:-:S03]  /*47e0*/  HADD2.F32 R63, -RZ, R63.H0_H0 ;  /* 0x2000003fff3f7230 */ /* 0x000fc60000004100 */
[C---:B------:R-:W-:Y:S01]  /*47f0*/  FFMA.FTZ R62, R0.reuse, R62, R81 ;  /* 0x0000003e003e7223 */ /* 0x040fe20000010051 */
[----:B------:R-:W-:Y:S01]  /*4800*/  SHF.R.U32.HI R81, RZ, 0x10, R107 ;  /* 0x00000010ff517819 */ /* 0x000fe2000001166b */
[----:B------:R-:W-:Y:S01]  /*4810*/  FFMA.FTZ R63, R0, R114, R63 ;  /* 0x00000072003f7223 */ /* 0x000fe2000001003f */
[----:B------:R-:W-:-:S03]  /*4820*/  FFMA.FTZ R114, R86, R60, R61 ;  /* 0x0000003c56727223 */ /* 0x000fc6000001003d */
        /* <DEDUP_REMOVED lines=8> */
.L_x_720:
        /* <DEDUP_REMOVED lines=31> */
.L_x_726:
[-CC-:B------:R-:W-:Y:S01]  /*4aa0*/  FFMA.FTZ R119, R89, R60.reuse, R61.reuse ;  /* 0x0000003c59777223 */ /* 0x180fe2000001003d */
[-CC-:B-1----:R-:W-:Y:S01]  /*4ab0*/  FFMA.FTZ R114, R86, R60.reuse, R61.reuse ;  /* 0x0000003c56727223 */ /* 0x182fe2000001003d */
[-CC-:B--2---:R-:W-:Y:S01]  /*4ac0*/  FFMA.FTZ R80, R65, R60.reuse, R61.reuse ;  /* 0x0000003c41507223 */ /* 0x184fe2000001003d */
[----:B0-----:R-:W-:Y:S01]  /*4ad0*/  FFMA.FTZ R62, R18, R60, R61 ;  /* 0x0000003c123e7223 */ /* 0x001fe2000001003d */
        /* <DEDUP_REMOVED lines=11> */
[----:B------:R-:W-:Y:S02]  /*4b90*/  PRMT R80, R63, 0x7632, R80 ;  /* 0x000076323f507816 */ /* 0x000fe40000000050 */
[----:B------:R-:W-:Y:S02]  /*4ba0*/  PRMT R11, R62, 0x7610, R11 ;  /* 0x000076103e0b7816 */ /* 0x000fe4000000000b */
[----:B------:R-:W-:-:S02]  /*4bb0*/  PRMT R12, R81, 0x7610, R12 ;  /* 0x00007610510c7816 */ /* 0x000fc4000000000c */
[----:B------:R-:W-:Y:S02]  /*4bc0*/  PRMT R13, R80, 0x7610, R13 ;  /* 0x00007610500d7816 */ /* 0x000fe4000000000d */
[----:B------:R-:W-:Y:S01]  /*4bd0*/  PRMT R14, R63, 0x7610, R14 ;  /* 0x000076103f0e7816 */ /* 0x000fe2000000000e */
[----:B------:R-:W-:Y:S06]  /*4be0*/  BRA `(.L_x_723) ;  /* 0x0000000000a07947 */ /* 0x000fec0003800000 */
.L_x_725:
[----:B------:R-:W-:-:S04]  /*4bf0*/  UISETP.NE.U32.AND UP2, UPT, UR6, URZ, UPT ;  /* 0x000000ff0600728c */ /* 0x000fc8000bf45070 */
[----:B------:R-:W-:-:S09]  /*4c00*/  UISETP.NE.AND.EX UP2, UPT, UR7, URZ, UPT, UP2 ;  /* 0x000000ff0700728c */ /* 0x000fd2000bf45320 */
[----:B------:R-:W-:Y:S05]  /*4c10*/  BRA.U !UP2, `(.L_x_727) ;  /* 0x000000010a547547 */ /* 0x000fea000b800000 */
        /* <DEDUP_REMOVED lines=21> */
.L_x_727:
[-CC-:B012---:R-:W-:Y:S01]  /*4d70*/  FFMA.FTZ R62, R65, R60.reuse, R61.reuse ;  /* 0x0000003c413e7223 */ /* 0x187fe2000001003d */
        /* <DEDUP_REMOVED lines=15> */
.L_x_723:
        /* <DEDUP_REMOVED lines=16> */
.L_x_728:
        /* <DEDUP_REMOVED lines=10> */
.L_x_729:
[----:B------:R-:W-:-:S07]  /*5010*/  IADD3 R2, PT, PT, R2, 0x100, RZ ;  /* 0x0000010002027810 */ /* 0x000fce0007ffe0ff */
.L_x_719:
[----:B------:R-:W-:Y:S05]  /*5020*/  BSYNC.RECONVERGENT B0 ;  /* 0x0000000000007941 */ /* 0x000fea0003800200 */
.L_x_718:
        /* <DEDUP_REMOVED lines=14> */
[-CC-:B------:R-:W-:Y:S01]  /*5110*/  FFMA.FTZ R80, R92, R60.reuse, R61.reuse ;  /* 0x0000003c5c507223 */ /* 0x180fe2000001003d */
[-C--:B------:R-:W-:Y:S01]  /*5120*/  FFMA.FTZ R115, R93, R60.reuse, R61 ;  /* 0x0000003c5d737223 */ /* 0x080fe2000001003d */
        /* <DEDUP_REMOVED lines=8> */
[----:B------:R-:W-:Y:S01]  /*51b0*/  MOV R114, R76 ;  /* 0x0000004c00727202 */ /* 0x000fe20000000f00 */
[----:B------:R-:W-:Y:S01]  /*51c0*/  FADD.FTZ R115, R88, -R115 ;  /* 0x8000007358737221 */ /* 0x000fe20000010000 */
[----:B------:R-:W-:Y:S01]  /*51d0*/  FADD.FTZ R80, R15, -R80 ;  /* 0x800000500f507221 */ /* 0x000fe20000010000 */
[----:B------:R-:W-:Y:S01]  /*51e0*/  HADD2.F32 R81, -RZ, R81.H0_H0 ;  /* 0x20000051ff517230 */ /* 0x000fe20000004100 */
[----:B------:R-:W-:Y:S01]  /*51f0*/  F2FP.F16.F32.PACK_AB R62, R63, R62 ;  /* 0x0000003e3f3e723e */ /* 0x000fe200000000ff */
[----:B------:R-:W-:-:S03]  /*5200*/  HADD2.F32 R119, -RZ, R114.H0_H0 ;  /* 0x20000072ff777230 */ /* 0x000fc60000004100 */
[----:B------:R-:W-:Y:S01]  /*5210*/  FFMA.FTZ R80, R0, R80, R81 ;  /* 0x0000005000507223 */ /* 0x000fe20000010051 */
[----:B------:R-:W-:Y:S01]  /*5220*/  PRMT R63, R62, 0x7632, R63 ;  /* 0x000076323e3f7816 */ /* 0x000fe2000000003f */
[----:B------:R-:W-:Y:S01]  /*5230*/  FFMA.FTZ R115, R0, R115, R119 ;  /* 0x0000007300737223 */ /* 0x000fe20000010077 */
[----:B------:R-:W-:Y:S02]  /*5240*/  PRMT R114, R62, 0x7610, R114 ;  /* 0x000076103e727816 */ /* 0x000fe40000000072 */
[----:B------:R-:W-:Y:S02]  /*5250*/  PRMT R6, R63, 0x7610, R6 ;  /* 0x000076103f067816 */ /* 0x000fe40000000006 */
[----:B------:R-:W-:Y:S02]  /*5260*/  F2FP.F16.F32.PACK_AB R80, R80, R115 ;  /* 0x000000735050723e */ /* 0x000fe400000000ff */
        /* <DEDUP_REMOVED lines=9> */
.L_x_734:
[----:B-12---:R-:W-:Y:S01]  /*5300*/  SHF.R.U32.HI R81, RZ, 0x10, R77 ;  /* 0x00000010ff517819 */ /* 0x006fe2000001164d */
[-CC-:B0-----:R-:W-:Y:S01]  /*5310*/  FFMA.FTZ R63, R95, R60.reuse, R61.reuse ;  /* 0x0000003c5f3f7223 */ /* 0x181fe2000001003d */
[----:B------:R-:W-:Y:S01]  /*5320*/  FFMA.FTZ R62, R92, R60, R61 ;  /* 0x0000003c5c3e7223 */ /* 0x000fe2000001003d */
[----:B------:R-:W-:Y:S02]  /*5330*/  MOV R115, R76 ;  /* 0x0000004c00737202 */ /* 0x000fe40000000f00 */
[----:B------:R-:W-:Y:S02]  /*5340*/  HADD2.F32 R81, -RZ, R81.H0_H0 ;  /* 0x20000051ff517230 */ /* 0x000fe40000004100 */
[----:B------:R-:W-:Y:S01]  /*5350*/  FADD.FTZ R80, R90, -R63 ;  /* 0x8000003f5a507221 */ /* 0x000fe20000010000 */
[----:B------:R-:W-:Y:S01]  /*5360*/  FADD.FTZ R62, R97, -R62 ;  /* 0x8000003e613e7221 */ /* 0x000fe20000010000 */
[----:B------:R-:W-:Y:S01]  /*5370*/  MOV R63, R77 ;  /* 0x0000004d003f7202 */ /* 0x000fe20000000f00 */
[----:B------:R-:W-:-:S02]  /*5380*/  HADD2.F32 R115, -RZ, R115.H0_H0 ;  /* 0x20000073ff737230 */ /* 0x000fc40000004100 */
[----:B-----5:R-:W-:Y:S01]  /*5390*/  FFMA.FTZ R62, R0, R62, R81 ;  /* 0x0000003e003e7223 */ /* 0x020fe20000010051 */
[----:B------:R-:W-:Y:S01]  /*53a0*/  FFMA.FTZ R81, R93, R60, R61 ;  /* 0x0000003c5d517223 */ /* 0x000fe2000001003d */
[----:B------:R-:W-:-:S03]  /*53b0*/  HADD2.F32 R63, -RZ, R63.H0_H0 ;  /* 0x2000003fff3f7230 */ /* 0x000fc60000004100 */
[----:B------:R-:W-:Y:S01]  /*53c0*/  FADD.FTZ R114, R88, -R81 ;  /* 0x8000005158727221 */ /* 0x000fe20000010000 */
[----:B------:R-:W-:Y:S01]  /*53d0*/  SHF.R.U64 R81, R76, 0x10, R77 ;  /* 0x000000104c517819 */ /* 0x000fe2000000124d */
[----:B------:R-:W-:Y:S01]  /*53e0*/  FFMA.FTZ R63, R0, R80, R63 ;  /* 0x00000050003f7223 */ /* 0x000fe2000001003f */
[----:B------:R-:W-:Y:S01]  /*53f0*/  FFMA.FTZ R80, R16, R60, R61 ;  /* 0x0000003c10507223 */ /* 0x000fe2000001003d */
[----:B------:R-:W-:Y:S02]  /*5400*/  FFMA.FTZ R114, R0, R114, R115 ;  /* 0x0000007200727223 */ /* 0x000fe40000010073 */
[----:B------:R-:W-:Y:S02]  /*5410*/  HADD2.F32 R81, -RZ, R81.H0_H0 ;  /* 0x20000051ff517230 */ /* 0x000fe40000004100 */
[----:B------:R-:W-:Y:S01]  /*5420*/  FADD.FTZ R80, R15, -R80 ;  /* 0x800000500f507221 */ /* 0x000fe20000010000 */
[----:B------:R-:W-:-:S03]  /*5430*/  F2FP.F16.F32.PACK_AB R62, R62, R63 ;  /* 0x0000003f3e3e723e */ /* 0x000fc600000000ff */
[----:B------:R-:W-:Y:S01]  /*5440*/  FFMA.FTZ R81, R0, R80, R81 ;  /* 0x0000005000517223 */ /* 0x000fe20000010051 */
[----:B------:R-:W-:-:S04]  /*5450*/  PRMT R63, R62, 0x7632, R63 ;  /* 0x000076323e3f7816 */ /* 0x000fc8000000003f */
        /* <DEDUP_REMOVED lines=8> */
.L_x_733:
[----:B------:R-:W-:-:S04]  /*54e0*/  UISETP.NE.U32.AND UP2, UPT, UR6, URZ, UPT ;  /* 0x000000ff0600728c */ /* 0x000fc8000bf45070 */
[----:B------:R-:W-:-:S09]  /*54f0*/  UISETP.NE.AND.EX UP2, UPT, UR7, URZ, UPT, UP2 ;  /* 0x000000ff0700728c */ /* 0x000fd2000bf45320 */
[----:B------:R-:W-:Y:S05]  /*5500*/  BRA.U !UP2, `(.L_x_736) ;  /* 0x000000010a787547 */ /* 0x000fea000b800000 */
        /* <DEDUP_REMOVED lines=30> */
.L_x_736:
[----:B012---:R-:W-:Y:S01]  /*56f0*/  MOV R62, R76 ;  /* 0x0000004c003e7202 */ /* 0x007fe20000000f00 */
[-CC-:B------:R-:W-:Y:S01]  /*5700*/  FFMA.FTZ R81, R93, R60.reuse, R61.reuse ;  /* 0x0000003c5d517223 */ /* 0x180fe2000001003d */
[-CC-:B------:R-:W-:Y:S01]  /*5710*/  FFMA.FTZ R115, R95, R60.reuse, R61.reuse ;  /* 0x0000003c5f737223 */ /* 0x180fe2000001003d */
[----:B------:R-:W-:Y:S02]  /*5720*/  FFMA.FTZ R114, R16, R60, R61 ;  /* 0x0000003c10727223 */ /* 0x000fe4000001003d */
[----:B------:R-:W-:Y:S02]  /*5730*/  HADD2.F32 R63, -RZ, R62.H0_H0 ;  /* 0x2000003eff3f7230 */ /* 0x000fe40000004100 */
[----:B------:R-:W-:Y:S01]  /*5740*/  FADD.FTZ R80, R88, -R81 ;  /* 0x8000005158507221 */ /* 0x000fe20000010000 */
[----:B------:R-:W-:Y:S01]  /*5750*/  MOV R62, R77 ;  /* 0x0000004d003e7202 */ /* 0x000fe20000000f00 */
[----:B------:R-:W-:Y:S02]  /*5760*/  FADD.FTZ R114, R15, -R114 ;  /* 0x800000720f727221 */ /* 0x000fe40000010000 */
[----:B-----5:R-:W-:Y:S01]  /*5770*/  FFMA.FTZ R80, R0, R80, R63 ;  /* 0x0000005000507223 */ /* 0x020fe2000001003f */
[----:B------:R-:W-:Y:S01]  /*5780*/  SHF.R.U64 R63, R76, 0x10, R77 ;  /* 0x000000104c3f7819 */ /* 0x000fe2000000124d */
[----:B------:R-:W-:-:S02]  /*5790*/  HADD2.F32 R81, -RZ, R62.H0_H0 ;  /* 0x2000003eff517230 */ /* 0x000fc40000004100 */
[----:B------:R-:W-:Y:S02]  /*57a0*/  FADD.FTZ R62, R90, -R115 ;  /* 0x800000735a3e7221 */ /* 0x000fe40000010000 */
[----:B------:R-:W-:Y:S02]  /*57b0*/  HADD2.F32 R63, -RZ, R63.H0_H0 ;  /* 0x2000003fff3f7230 */ /* 0x000fe40000004100 */
[C---:B------:R-:W-:Y:S01]  /*57c0*/  FFMA.FTZ R62, R0.reuse, R62, R81 ;  /* 0x0000003e003e7223 */ /* 0x040fe20000010051 */
[----:B------:R-:W-:Y:S02]  /*57d0*/  SHF.R.U32.HI R81, RZ, 0x10, R77 ;  /* 0x00000010ff517819 */ /* 0x000fe4000001164d */
[----:B------:R-:W-:Y:S01]  /*57e0*/  FFMA.FTZ R63, R0, R114, R63 ;  /* 0x00000072003f7223 */ /* 0x000fe2000001003f */
[----:B------:R-:W-:Y:S02]  /*57f0*/  FFMA.FTZ R114, R92, R60, R61 ;  /* 0x0000003c5c727223 */ /* 0x000fe4000001003d */
[----:B------:R-:W-:-:S02]  /*5800*/  HADD2.F32 R81, -RZ, R81.H0_H0 ;  /* 0x20000051ff517230 */ /* 0x000fc40000004100 */
[----:B------:R-:W-:Y:S01]  /*5810*/  FADD.FTZ R114, R97, -R114 ;  /* 0x8000007261727221 */ /* 0x000fe20000010000 */
[----:B------:R-:W-:-:S03]  /*5820*/  F2FP.F16.F32.PACK_AB R63, R63, R80 ;  /* 0x000000503f3f723e */ /* 0x000fc600000000ff */
[----:B------:R-:W-:Y:S01]  /*5830*/  FFMA.FTZ R81, R0, R114, R81 ;  /* 0x0000007200517223 */ /* 0x000fe20000010051 */
[----:B------:R-:W-:-:S04]  /*5840*/  PRMT R80, R63, 0x7610, R80 ;  /* 0x000076103f507816 */ /* 0x000fc80000000050 */
[----:B------:R-:W-:Y:S02]  /*5850*/  F2FP.F16.F32.PACK_AB R81, R81, R62 ;  /* 0x0000003e5151723e */ /* 0x000fe400000000ff */
[----:B------:R-:W-:Y:S02]  /*5860*/  PRMT R62, R63, 0x7632, R62 ;  /* 0x000076323f3e7816 */ /* 0x000fe4000000003e */
[C---:B------:R-:W-:Y:S02]  /*5870*/  PRMT R63, R81.reuse, 0x7632, R63 ;  /* 0x00007632513f7816 */ /* 0x040fe4000000003f */
[----:B------:R-:W-:Y:S01]  /*5880*/  PRMT R114, R81, 0x7610, R114 ;  /* 0x0000761051727816 */ /* 0x000fe20000000072 */
[----:B------:R-:W-:Y:S06]  /*5890*/  BRA `(.L_x_735) ;  /* 0x0000000400747947 */ /* 0x000fec0003800000 */
.L_x_732:
        /* <DEDUP_REMOVED lines=32> */
.L_x_738:
[-CC-:B-12---:R-:W-:Y:S01]  /*5aa0*/  FFMA.FTZ R81, R95, R60.reuse, R61.reuse ;  /* 0x0000003c5f517223 */ /* 0x186fe2000001003d */
[-CC-:B------:R-:W-:Y:S01]  /*5ab0*/  FFMA.FTZ R80, R92, R60.reuse, R61.reuse ;  /* 0x0000003c5c507223 */ /* 0x180fe2000001003d */
[-CC-:B------:R-:W-:Y:S01]  /*5ac0*/  FFMA.FTZ R115, R93, R60.reuse, R61.reuse ;  /* 0x0000003c5d737223 */ /* 0x180fe2000001003d */
        /* <DEDUP_REMOVED lines=18> */
.L_x_737:
[----:B------:R-:W-:-:S04]  /*5bf0*/  UISETP.NE.U32.AND UP2, UPT, UR6, URZ, UPT ;  /* 0x000000ff0600728c */ /* 0x000fc8000bf45070 */
[----:B------:R-:W-:-:S09]  /*5c00*/  UISETP.NE.AND.EX UP2, UPT, UR7, URZ, UPT, UP2 ;  /* 0x000000ff0700728c */ /* 0x000fd2000bf45320 */
[----:B------:R-:W-:Y:S05]  /*5c10*/  BRA.U !UP2, `(.L_x_739) ;  /* 0x000000010a547547 */ /* 0x000fea000b800000 */
        /* <DEDUP_REMOVED lines=21> */
.L_x_739:
        /* <DEDUP_REMOVED lines=15> */
[----:B------:R-:W-:-:S07]  /*5e60*/  PRMT R63, R114, 0x7632, R63 ;  /* 0x00007632723f7816 */ /* 0x000fce000000003f */
.L_x_735:
[----:B------:R-:W-:Y:S02]  /*5e70*/  LOP3.LUT R62, R62, 0xffff, RZ, 0xc0, !PT ;  /* 0x0000ffff3e3e7812 */ /* 0x000fe400078ec0ff */
[----:B------:R-:W-:-:S03]  /*5e80*/  PRMT R63, R114, 0x5410, R63 ;  /* 0x00005410723f7816 */ /* 0x000fc6000000003f */
[----:B------:R-:W-:-:S05]  /*5e90*/  IMAD.WIDE.U32 R114, R62, 0x10000, RZ ;  /* 0x000100003e727825 */ /* 0x000fca00078e00ff */
[----:B------:R-:W-:Y:S02]  /*5ea0*/  LOP3.LUT R81, R63, R115, RZ, 0xfc, !PT ;  /* 0x000000733f517212 */ /* 0x000fe400078efcff */
[----:B------:R-:W-:Y:S02]  /*5eb0*/  LOP3.LUT R80, R114, 0xffff, R80, 0xf8, !PT ;  /* 0x0000ffff72507812 */ /* 0x000fe400078ef850 */
[----:B------:R-:W0:Y:S02]  /*5ec0*/  LDC.64 R114, c[0x0][0x468] ;  /* 0x00011a00ff727b82 */ /* 0x000e240000000a00 */
        /* <DEDUP_REMOVED lines=10> */
.L_x_740:
        /* <DEDUP_REMOVED lines=10> */
.L_x_741:
[----:B------:R-:W-:-:S07]  /*6010*/  IADD3 R2, PT, PT, R2, 0x100, RZ ;  /* 0x0000010002027810 */ /* 0x000fce0007ffe0ff */
.L_x_731:
[----:B------:R-:W-:Y:S05]  /*6020*/  BSYNC.RECONVERGENT B0 ;  /* 0x0000000000007941 */ /* 0x000fea0003800200 */
.L_x_730:
        /* <DEDUP_REMOVED lines=11> */
[----:B-12---:R-:W-:Y:S01]  /*60e0*/  SHF.R.U32.HI R81, RZ, 0x10, R79 ;  /* 0x00000010ff517819 */ /* 0x006fe2000001164f */
[-CC-:B------:R-:W-:Y:S01]  /*60f0*/  FFMA.FTZ R80, R100, R60.reuse, R61.reuse ;  /* 0x0000003c64507223 */ /* 0x180fe2000001003d */
[-CC-:B0-----:R-:W-:Y:S01]  /*6100*/  FFMA.FTZ R63, R99, R60.reuse, R61.reuse ;  /* 0x0000003c633f7223 */ /* 0x181fe2000001003d */
[-CC-:B------:R-:W-:Y:S01]  /*6110*/  FFMA.FTZ R62, R96, R60.reuse, R61.reuse ;  /* 0x0000003c603e7223 */ /* 0x180fe2000001003d */
[----:B------:R-:W-:Y:S01]  /*6120*/  FFMA.FTZ R61, R103, R60, R61 ;  /* 0x0000003c673d7223 */ /* 0x000fe2000001003d */
[----:B------:R-:W-:Y:S02]  /*6130*/  HADD2.F32 R81, -RZ, R81.H0_H0 ;  /* 0x20000051ff517230 */ /* 0x000fe40000004100 */
[----:B------:R-:W-:Y:S01]  /*6140*/  FADD.FTZ R115, R105, -R80 ;  /* 0x8000005069737221 */ /* 0x000fe20000010000 */
[----:B------:R-:W-:Y:S01]  /*6150*/  MOV R114, R78 ;  /* 0x0000004e00727202 */ /* 0x000fe20000000f00 */
[----:B------:R-:W-:Y:S01]  /*6160*/  FADD.FTZ R63, R94, -R63 ;  /* 0x8000003f5e3f7221 */ /* 0x000fe20000010000 */
[----:B------:R-:W-:Y:S01]  /*6170*/  MOV R80, R79 ;  /* 0x0000004f00507202 */ /* 0x000fe20000000f00 */
[----:B-----5:R-:W-:Y:S01]  /*6180*/  FFMA.FTZ R60, R0, R115, R81 ;  /* 0x00000073003c7223 */ /* 0x020fe20000010051 */
[----:B------:R-:W-:Y:S01]  /*6190*/  SHF.R.U64 R81, R78, 0x10, R79 ;  /* 0x000000104e517819 */ /* 0x000fe2000000124f */
[----:B------:R-:W-:-:S02]  /*61a0*/  HADD2.F32 R114, -RZ, R114.H0_H0 ;  /* 0x20000072ff727230 */ /* 0x000fc40000004100 */
[----:B------:R-:W-:Y:S01]  /*61b0*/  FADD.FTZ R61, R98, -R61 ;  /* 0x8000003d623d7221 */ /* 0x000fe20000010000 */
[----:B------:R-:W-:Y:S02]  /*61c0*/  HADD2.F32 R115, -RZ, R80.H0_H0 ;  /* 0x20000050ff737230 */ /* 0x000fe40000004100 */
[----:B------:R-:W-:Y:S01]  /*61d0*/  FADD.FTZ R62, R101, -R62 ;  /* 0x8000003e653e7221 */ /* 0x000fe20000010000 */
[----:B------:R-:W-:Y:S02]  /*61e0*/  HADD2.F32 R81, -RZ, R81.H0_H0 ;  /* 0x20000051ff517230 */ /* 0x000fe40000004100 */
[C---:B------:R-:W-:Y:S01]  /*61f0*/  FFMA.FTZ R63, R0.reuse, R63, R114 ;  /* 0x0000003f003f7223 */ /* 0x040fe20000010072 */
[C---:B------:R-:W-:Y:S02]  /*6200*/  FFMA.FTZ R61, R0.reuse, R61, R115 ;  /* 0x0000003d003d7223 */ /* 0x040fe40000010073 */
[----:B------:R-:W-:-:S03]  /*6210*/  FFMA.FTZ R62, R0, R62, R81 ;  /* 0x0000003e003e7223 */ /* 0x000fc60000010051 */
        /* <DEDUP_REMOVED lines=14> */
.L_x_746:
[-CC-:B012---:R-:W-:Y:S01]  /*6300*/  FFMA.FTZ R63, R99, R60.reuse, R61.reuse ;  /* 0x0000003c633f7223 */ /* 0x187fe2000001003d */
[-CC-:B------:R-:W-:Y:S01]  /*6310*/  FFMA.FTZ R62, R96, R60.reuse, R61.reuse ;  /* 0x0000003c603e7223 */ /* 0x180fe2000001003d */
[-CC-:B------:R-:W-:Y:S01]  /*6320*/  FFMA.FTZ R80, R100, R60.reuse, R61.reuse ;  /* 0x0000003c64507223 */ /* 0x180fe2000001003d */
[----:B------:R-:W-:Y:S01]  /*6330*/  FFMA.FTZ R81, R103, R60, R61 ;  /* 0x0000003c67517223 */ /* 0x000fe2000001003d */
[----:B------:R-:W-:Y:S01]  /*6340*/  SHF.R.U32.HI R60, RZ, 0x10, R79 ;  /* 0x00000010ff3c7819 */ /* 0x000fe2000001164f */
[----:B------:R-:W-:Y:S01]  /*6350*/  FADD.FTZ R63, R94, -R63 ;  /* 0x8000003f5e3f7221 */ /* 0x000fe20000010000 */
[----:B------:R-:W-:Y:S01]  /*6360*/  MOV R61, R79 ;  /* 0x0000004f003d7202 */ /* 0x000fe20000000f00 */
[----:B------:R-:W-:Y:S01]  /*6370*/  FADD.FTZ R115, R105, -R80 ;  /* 0x8000005069737221 */ /* 0x000fe20000010000 */
[----:B------:R-:W-:Y:S01]  /*6380*/  MOV R80, R78 ;  /* 0x0000004e00507202 */ /* 0x000fe20000000f00 */
[----:B------:R-:W-:Y:S02]  /*6390*/  HADD2.F32 R119, -RZ, R60.H0_H0 ;  /* 0x2000003cff777230 */ /* 0x000fe40000004100 */
[----:B------:R-:W-:Y:S01]  /*63a0*/  FADD.FTZ R60, R98, -R81 ;  /* 0x80000051623c7221 */ /* 0x000fe20000010000 */
[----:B------:R-:W-:-:S02]  /*63b0*/  HADD2.F32 R61, -RZ, R61.H0_H0 ;  /* 0x2000003dff3d7230 */ /* 0x000fc40000004100 */
[----:B------:R-:W-:Y:S01]  /*63c0*/  FADD.FTZ R62, R101, -R62 ;  /* 0x8000003e653e7221 */ /* 0x000fe20000010000 */
[----:B------:R-:W-:Y:S02]  /*63d0*/  HADD2.F32 R81, -RZ, R80.H0_H0 ;  /* 0x20000050ff517230 */ /* 0x000fe40000004100 */
[C---:B-----5:R-:W-:Y:S01]  /*63e0*/  FFMA.FTZ R115, R0.reuse, R115, R119 ;  /* 0x0000007300737223 */ /* 0x060fe20000010077 */
[----:B------:R-:W-:Y:S01]  /*63f0*/  FFMA.FTZ R60, R0, R60, R61 ;  /* 0x0000003c003c7223 */ /* 0x000fe2000001003d */
[----:B------:R-:W-:Y:S01]  /*6400*/  SHF.R.U64 R61, R78, 0x10, R79 ;  /* 0x000000104e3d7819 */ /* 0x000fe2000000124f */
[----:B------:R-:W-:-:S03]  /*6410*/  FFMA.FTZ R63, R0, R63, R81 ;  /* 0x0000003f003f7223 */ /* 0x000fc60000010051 */
[----:B------:R-:W-:Y:S01]  /*6420*/  F2FP.F16.F32.PACK_AB R60, R115, R60 ;  /* 0x0000003c733c723e */ /* 0x000fe200000000ff */
[----:B------:R-:W-:-:S03]  /*6430*/  HADD2.F32 R61, -RZ, R61.H0_H0 ;  /* 0x2000003dff3d7230 */ /* 0x000fc60000004100 */
[----:B------:R-:W-:Y:S02]  /*6440*/  PRMT R81, R60, 0x7610, R81 ;  /* 0x000076103c517816 */ /* 0x000fe40000000051 */
[----:B------:R-:W-:Y:S02]  /*6450*/  FFMA.FTZ R62, R0, R62, R61 ;  /* 0x0000003e003e7223 */ /* 0x000fe4000001003d */
[----:B------:R-:W-:-:S03]  /*6460*/  PRMT R12, R81, 0x7610, R12 ;  /* 0x00007610510c7816 */ /* 0x000fc6000000000c */
[----:B------:R-:W-:Y:S02]  /*6470*/  F2FP.F16.F32.PACK_AB R63, R62, R63 ;  /* 0x0000003f3e3f723e */ /* 0x000fe400000000ff */
[----:B------:R-:W-:Y:S02]  /*6480*/  PRMT R62, R60, 0x7632, R62 ;  /* 0x000076323c3e7816 */ /* 0x000fe4000000003e */
[----:B------:R-:W-:Y:S02]  /*6490*/  PRMT R61, R63, 0x7632, R61 ;  /* 0x000076323f3d7816 */ /* 0x000fe4000000003d */
[----:B------:R-:W-:Y:S02]  /*64a0*/  PRMT R11, R62, 0x7610, R11 ;  /* 0x000076103e0b7816 */ /* 0x000fe4000000000b */
[----:B------:R-:W-:Y:S02]  /*64b0*/  PRMT R13, R61, 0x7610, R13 ;  /* 0x000076103d0d7816 */ /* 0x000fe4000000000d */
[----:B------:R-:W-:Y:S01]  /*64c0*/  PRMT R14, R63, 0x7610, R14 ;  /* 0x000076103f0e7816 */ /* 0x000fe2000000000e */
[----:B------:R-:W-:Y:S06]  /*64d0*/  BRA `(.L_x_747) ;  /* 0x0000000800747947 */ /* 0x000fec0003800000 */
.L_x_745:
[----:B------:R-:W-:-:S04]  /*64e0*/  UISETP.NE.U32.AND UP2, UPT, UR6, URZ, UPT ;  /* 0x000000ff0600728c */ /* 0x000fc8000bf45070 */
[----:B------:R-:W-:-:S09]  /*64f0*/  UISETP.NE.AND.EX UP2, UPT, UR7, URZ, UPT, UP2 ;  /* 0x000000ff0700728c */ /* 0x000fd2000bf45320 */
[----:B------:R-:W-:Y:S05]  /*6500*/  BRA.U !UP2, `(.L_x_748) ;  /* 0x000000010a787547 */ /* 0x000fea000b800000 */
        /* <DEDUP_REMOVED lines=30> */
.L_x_748:
[-CC-:B012---:R-:W-:Y:S01]  /*66f0*/  FFMA.FTZ R63, R99, R60.reuse, R61.reuse ;  /* 0x0000003c633f7223 */ /* 0x187fe2000001003d */
[-CC-:B------:R-:W-:Y:S01]  /*6700*/  FFMA.FTZ R80, R96, R60.reuse, R61.reuse ;  /* 0x0000003c60507223 */ /* 0x180fe2000001003d */
[-CC-:B------:R-:W-:Y:S01]  /*6710*/  FFMA.FTZ R62, R100, R60.reuse, R61.reuse ;  /* 0x0000003c643e7223 */ /* 0x180fe2000001003d */
[----:B------:R-:W-:Y:S01]  /*6720*/  FFMA.FTZ R61, R103, R60, R61 ;  /* 0x0000003c673d7223 */ /* 0x000fe2000001003d */
[----:B------:R-:W-:Y:S01]  /*6730*/  SHF.R.U64 R60, R78, 0x10, R79 ;  /* 0x000000104e3c7819 */ /* 0x000fe2000000124f */
[----:B------:R-:W-:Y:S01]  /*6740*/  FADD.FTZ R80, R101, -R80 ;  /* 0x8000005065507221 */ /* 0x000fe20000010000 */
[----:B------:R-:W-:Y:S01]  /*6750*/  MOV R81, R78 ;  /* 0x0000004e00517202 */ /* 0x000fe20000000f00 */
[----:B------:R-:W-:Y:S02]  /*6760*/  FADD.FTZ R63, R94, -R63 ;  /* 0x8000003f5e3f7221 */ /* 0x000fe40000010000 */
[----:B------:R-:W-:Y:S01]  /*6770*/  HADD2.F32 R115, -RZ, R60.H0_H0 ;  /* 0x2000003cff737230 */ /* 0x000fe20000004100 */
[----:B------:R-:W-:Y:S01]  /*6780*/  SHF.R.U32.HI R60, RZ, 0x10, R79 ;  /* 0x00000010ff3c7819 */ /* 0x000fe2000001164f */
[----:B------:R-:W-:-:S03]  /*6790*/  HADD2.F32 R81, -RZ, R81.H0_H0 ;  /* 0x20000051ff517230 */ /* 0x000fc60000004100 */
[C---:B-----5:R-:W-:Y:S01]  /*67a0*/  FFMA.FTZ R114, R0.reuse, R80, R115 ;  /* 0x0000005000727223 */ /* 0x060fe20000010073 */
[----:B------:R-:W-:Y:S01]  /*67b0*/  MOV R80, R79 ;  /* 0x0000004f00507202 */ /* 0x000fe20000000f00 */
[----:B------:R-:W-:Y:S01]  /*67c0*/  FFMA.FTZ R63, R0, R63, R81 ;  /* 0x0000003f003f7223 */ /* 0x000fe20000010051 */
[----:B------:R-:W-:Y:S02]  /*67d0*/  HADD2.F32 R115, -RZ, R60.H0_H0 ;  /* 0x2000003cff737230 */ /* 0x000fe40000004100 */
[----:B------:R-:W-:Y:S01]  /*67e0*/  FADD.FTZ R81, R105, -R62 ;  /* 0x8000003e69517221 */ /* 0x000fe20000010000 */
[----:B------:R-:W-:Y:S01]  /*67f0*/  FADD.FTZ R60, R98, -R61 ;  /* 0x8000003d623c7221 */ /* 0x000fe20000010000 */
[----:B------:R-:W-:Y:S01]  /*6800*/  HADD2.F32 R119, -RZ, R80.H0_H0 ;  /* 0x20000050ff777230 */ /* 0x000fe20000004100 */
[----:B------:R-:W-:Y:S01]  /*6810*/  F2FP.F16.F32.PACK_AB R63, R114, R63 ;  /* 0x0000003f723f723e */ /* 0x000fe200000000ff */
[----:B------:R-:W-:-:S03]  /*6820*/  FFMA.FTZ R81, R0, R81, R115 ;  /* 0x0000005100517223 */ /* 0x000fc60000010073 */
[----:B------:R-:W-:Y:S01]  /*6830*/  FFMA.FTZ R60, R0, R60, R119 ;  /* 0x0000003c003c7223 */ /* 0x000fe20000010077 */
[----:B------:R-:W-:-:S04]  /*6840*/  PRMT R61, R63, 0x7632, R61 ;  /* 0x000076323f3d7816 */ /* 0x000fc8000000003d */
[----:B------:R-:W-:-:S04]  /*6850*/  F2FP.F16.F32.PACK_AB R60, R81, R60 ;  /* 0x0000003c513c723e */ /* 0x000fc800000000ff */
[C---:B------:R-:W-:Y:S02]  /*6860*/  PRMT R62, R60.reuse, 0x7632, R62 ;  /* 0x000076323c3e7816 */ /* 0x040fe4000000003e */
[----:B------:R-:W-:Y:S01]  /*6870*/  PRMT R81, R60, 0x7610, R81 ;  /* 0x000076103c517816 */ /* 0x000fe20000000051 */
[----:B------:R-:W-:Y:S06]  /*6880*/  BRA `(.L_x_747) ;  /* 0x0000000400887947 */ /* 0x000fec0003800000 */
.L_x_744:
        /* <DEDUP_REMOVED lines=24> */
[C---:B------:R-:W-:Y:S02]  /*6a10*/  PRMT R6, R62.reuse, 0x7610, R6 ;  /* 0x000076103e067816 */ /* 0x040fe40000000006 */
        /* <DEDUP_REMOVED lines=8> */
.L_x_750:
        /* <DEDUP_REMOVED lines=22> */
.L_x_749:
        /* <DEDUP_REMOVED lines=25> */
.L_x_751:
        /* <DEDUP_REMOVED lines=18> */
.L_x_747:
        /* <DEDUP_REMOVED lines=9> */
[----:B------:R-:W-:-:S05]  /*6f40*/  LOP3.LUT R0, R13, 0xffff, RZ, 0xc0, !PT ;  /* 0x0000ffff0d007812 */ /* 0x000fca00078ec0ff */
[----:B------:R-:W-:Y:S01]  /*6f50*/  IMAD.WIDE.U32 R62, R0, 0x10000, RZ ;  /* 0x00010000003e7825 */ /* 0x000fe200078e00ff */
[----:B------:R-:W-:-:S04]  /*6f60*/  PRMT R0, R12, 0x5410, R11 ;  /* 0x000054100c007816 */ /* 0x000fc8000000000b */
[----:B------:R-:W-:Y:S02]  /*6f70*/  LOP3.LUT R63, R0, R63, RZ, 0xfc, !PT ;  /* 0x0000003f003f7212 */ /* 0x000fe400078efcff */
[----:B------:R-:W-:Y:S01]  /*6f80*/  LOP3.LUT R62, R62, 0xffff, R14, 0xf8, !PT ;  /* 0x0000ffff3e3e7812 */ /* 0x000fe200078ef80e */
[----:B0-----:R-:W-:-:S05]  /*6f90*/  IMAD.WIDE.U32 R80, R2, 0x8, R80 ;  /* 0x0000000802507825 */ /* 0x001fca00078e0050 */
[----:B------:R0:W-:Y:S02]  /*6fa0*/  STG.E.64 desc[UR10][R80.64], R62 ;  /* 0x0000003e50007986 */ /* 0x0001e4000c101b0a */
.L_x_752:
[----:B------:R3:W-:Y:S01]  /*6fb0*/  STG.E.64 desc[UR10][R114.64], R60 ;  /* 0x0000003c72007986 */ /* 0x0007e2000c101b0a */
[----:B------:R-:W-:Y:S05]  /*6fc0*/  BRA.U !UP2, `(.L_x_743) ;  /* 0x000000010a207547 */ /* 0x000fea000b800000 */
[----:B---3--:R-:W1:Y:S01]  /*6fd0*/  LDC.64 R60, c[0x0][0x470] ;  /* 0x00011c00ff3c7b82 */ /* 0x008e620000000a00 */
[----:B------:R-:W-:-:S05]  /*6fe0*/  LOP3.LUT R0, R8, 0xffff, RZ, 0xc0, !PT ;  /* 0x0000ffff08007812 */ /* 0x000fca00078ec0ff */
[----:B0-----:R-:W-:Y:S01]  /*6ff0*/  IMAD.WIDE.U32 R62, R0, 0x10000, RZ ;  /* 0x00010000003e7825 */ /* 0x001fe200078e00ff */
[----:B------:R-:W-:-:S04]  /*7000*/  PRMT R0, R9, 0x5410, R6 ;  /* 0x0000541009007816 */ /* 0x000fc80000000006 */
[----:B------:R-:W-:Y:S02]  /*7010*/  LOP3.LUT R63, R0, R63, RZ, 0xfc, !PT ;  /* 0x0000003f003f7212 */ /* 0x000fe400078efcff */
[----:B------:R-:W-:Y:S01]  /*7020*/  LOP3.LUT R62, R62, 0xffff, R10, 0xf8, !PT ;  /* 0x0000ffff3e3e7812 */ /* 0x000fe200078ef80a */
[----:B-1----:R-:W-:-:S05]  /*7030*/  IMAD.WIDE.U32 R60, R2, 0x8, R60 ;  /* 0x00000008023c7825 */ /* 0x002fca00078e003c */
[----:B------:R4:W-:Y:S02]  /*7040*/  STG.E.64 desc[UR10][R60.64], R62 ;  /* 0x0000003e3c007986 */ /* 0x0009e4000c101b0a */
.L_x_743:
[----:B------:R-:W-:Y:S05]  /*7050*/  BSYNC.RECONVERGENT B0 ;  /* 0x0000000000007941 */ /* 0x000fea0003800200 */
.L_x_742:
[----:B------:R-:W-:Y:S01]  /*7060*/  UPLOP3.LUT UP1, UPT, UPT, UPT, UP1, 0x40, 0x4 ;  /* 0x000000000004789c */ /* 0x000fe20003f2e810 */
[----:B------:R-:W-:Y:S10]  /*7070*/  @!P6 BRA `(.L_x_753) ;  /* 0xffffff9400c4e947 */ /* 0x000ff4000383ffff */
.L_x_681:
[----:B------:R-:W0:Y:S08]  /*7080*/  S2UR UR4, SR_CTAID.X ;  /* 0x00000000000479c3 */ /* 0x000e300000002500 */
[----:B------:R-:W1:Y:S08]  /*7090*/  LDC.64 R2, c[0x0][0x440] ;  /* 0x00011000ff027b82 */ /* 0x000e700000000a00 */
[----:B------:R-:W2:Y:S08]  /*70a0*/  LDC.64 R4, c[0x0][0x448] ;  /* 0x00011200ff047b82 */ /* 0x000eb00000000a00 */
[----:B-----5:R-:W3:Y:S01]  /*70b0*/  LDC.64 R8, c[0x0][0x440] ;  /* 0x00011000ff087b82 */ /* 0x020ee20000000a00 */
[----:B0-----:R-:W-:-:S05]  /*70c0*/  IMAD R15, R7, UR4, RZ ;  /* 0x00000004070f7c24 */ /* 0x001fca000f8e02ff */
[----:B------:R-:W-:Y:S02]  /*70d0*/  LEA.HI R19, R15, R102, RZ, 0x1e ;  /* 0x000000660f137211 */ /* 0x000fe400078ff0ff */
[----:B------:R-:W0:Y:S03]  /*70e0*/  LDC.64 R10, c[0x0][0x448] ;  /* 0x00011200ff0a7b82 */ /* 0x000e260000000a00 */
[----:B-1----:R-:W-:-:S05]  /*70f0*/  @P0 IMAD.WIDE.U32 R2, R19, 0x10, R2 ;  /* 0x0000001013020825 */ /* 0x002fca00078e0002 */
[----:B------:R-:W1:Y:S01]  /*7100*/  LDC.64 R12, c[0x0][0x440] ;  /* 0x00011000ff0c7b82 */ /* 0x000e620000000a00 */
[C---:B--2---:R-:W-:Y:S01]  /*7110*/  @P0 IMAD.WIDE.U32 R4, R19.reuse, 0x10, R4 ;  /* 0x0000001013040825 */ /* 0x044fe200078e0004 */
[----:B------:R-:W-:Y:S01]  /*7120*/  @P0 IADD3 R19, PT, PT, R19, 0x100, RZ ;  /* 0x0000010013130810 */ /* 0x000fe20007ffe0ff */
[----:B------:R2:W-:Y:S04]  /*7130*/  @P0 STG.E.128 desc[UR10][R2.64], R40 ;  /* 0x0000002802000986 */ /* 0x0005e8000c101d0a */
[----:B------:R2:W-:Y:S01]  /*7140*/  @P0 STG.E.128 desc[UR10][R4.64], R20 ;  /* 0x0000001404000986 */ /* 0x0005e2000c101d0a */
[----:B------:R-:W4:Y:S01]  /*7150*/  LDC.64 R6, c[0x0][0x448] ;  /* 0x00011200ff067b82 */ /* 0x000f220000000a00 */
[----:B---3--:R-:W-:-:S05]  /*7160*/  @P1 IMAD.WIDE.U32 R8, R19, 0x10, R8 ;  /* 0x0000001013081825 */ /* 0x008fca00078e0008 */
[----:B------:R2:W-:Y:S02]  /*7170*/  @P1 STG.E.128 desc[UR10][R8.64], R44 ;  /* 0x0000002c08001986 */ /* 0x0005e4000c101d0a */
[----:B------:R-:W3:Y:S01]  /*7180*/  LDC.64 R14, c[0x0][0x440] ;  /* 0x00011000ff0e7b82 */ /* 0x000ee20000000a00 */
[C---:B0-----:R-:W-:Y:S01]  /*7190*/  @P1 IMAD.WIDE.U32 R10, R19.reuse, 0x10, R10 ;  /* 0x00000010130a1825 */ /* 0x041fe200078e000a */
[----:B------:R-:W-:-:S04]  /*71a0*/  @P1 IADD3 R19, PT, PT, R19, 0x100, RZ ;  /* 0x0000010013131810 */ /* 0x000fc80007ffe0ff */
[----:B------:R2:W-:Y:S02]  /*71b0*/  @P1 STG.E.128 desc[UR10][R10.64], R24 ;  /* 0x000000180a001986 */ /* 0x0005e4000c101d0a */
[----:B------:R-:W0:Y:S01]  /*71c0*/  LDC.64 R16, c[0x0][0x448] ;  /* 0x00011200ff107b82 */ /* 0x000e220000000a00 */
[----:B-1----:R-:W-:-:S05]  /*71d0*/  @P2 IMAD.WIDE.U32 R12, R19, 0x10, R12 ;  /* 0x00000010130c2825 */ /* 0x002fca00078e000c */
[----:B------:R2:W-:Y:S01]  /*71e0*/  @P2 STG.E.128 desc[UR10][R12.64], R48 ;  /* 0x000000300c002986 */ /* 0x0005e2000c101d0a */
[C---:B----4-:R-:W-:Y:S01]  /*71f0*/  @P2 IMAD.WIDE.U32 R6, R19.reuse, 0x10, R6 ;  /* 0x0000001013062825 */ /* 0x050fe200078e0006 */
[----:B------:R-:W-:-:S04]  /*7200*/  @P2 IADD3 R19, PT, PT, R19, 0x100, RZ ;  /* 0x0000010013132810 */ /* 0x000fc80007ffe0ff */
[----:B------:R2:W-:Y:S01]  /*7210*/  @P2 STG.E.128 desc[UR10][R6.64], R28 ;  /* 0x0000001c06002986 */ /* 0x0005e2000c101d0a */
[----:B---3--:R-:W-:-:S05]  /*7220*/  @P3 IMAD.WIDE.U32 R14, R19, 0x10, R14 ;  /* 0x00000010130e3825 */ /* 0x008fca00078e000e */
[----:B------:R2:W-:Y:S01]  /*7230*/  @P3 STG.E.128 desc[UR10][R14.64], R52 ;  /* 0x000000340e003986 */ /* 0x0005e2000c101d0a */
[----:B0-----:R-:W-:-:S05]  /*7240*/  @P3 IMAD.WIDE.U32 R16, R19, 0x10, R16 ;  /* 0x0000001013103825 */ /* 0x001fca00078e0010 */
[----:B------:R2:W-:Y:S01]  /*7250*/  @P3 STG.E.128 desc[UR10][R16.64], R32 ;  /* 0x0000002010003986 */ /* 0x0005e2000c101d0a */
[----:B------:R-:W-:Y:S05]  /*7260*/  @!P4 EXIT ;  /* 0x000000000000c94d */ /* 0x000fea0003800000 */
[----:B--2---:R-:W0:Y:S01]  /*7270*/  LDC.64 R2, c[0x0][0x440] ;  /* 0x00011000ff027b82 */ /* 0x004e220000000a00 */
[----:B------:R-:W-:-:S07]  /*7280*/  @P3 IADD3 R19, PT, PT, R19, 0x100, RZ ;  /* 0x0000010013133810 */ /* 0x000fce0007ffe0ff */
[----:B------:R-:W1:Y:S01]  /*7290*/  LDC.64 R4, c[0x0][0x448] ;  /* 0x00011200ff047b82 */ /* 0x000e620000000a00 */
[----:B0-----:R-:W-:-:S05]  /*72a0*/  IMAD.WIDE.U32 R2, R19, 0x10, R2 ;  /* 0x0000001013027825 */ /* 0x001fca00078e0002 */
[----:B------:R-:W-:Y:S01]  /*72b0*/  STG.E.128 desc[UR10][R2.64], R56 ;  /* 0x0000003802007986 */ /* 0x000fe2000c101d0a */
[----:B-1----:R-:W-:-:S05]  /*72c0*/  IMAD.WIDE.U32 R4, R19, 0x10, R4 ;  /* 0x0000001013047825 */ /* 0x002fca00078e0004 */
[----:B------:R-:W-:Y:S01]  /*72d0*/  STG.E.128 desc[UR10][R4.64], R36 ;  /* 0x0000002404007986 */ /* 0x000fe2000c101d0a */
[----:B------:R-:W-:Y:S05]  /*72e0*/  EXIT ;  /* 0x000000000000794d */ /* 0x000fea0003800000 */
.L_x_754:
        /* <DEDUP_REMOVED lines=9> */
.L_x_5386:


//--------------------- .text._ZN10layer_norm31ln_parallel_residual_bwd_kernelINS_13Kernel_traitsI6__halfS2_S2_S2_fjLj5120ELj1ELj1ELj8ELj8ENS_18Kernel_traits_baseILj5120ES2_S2_S2_S2_fjLj256EEEEELb0ELb1ELb1EEEvNS_9BwdParamsE --------------------------
	.section	.text._ZN10layer_norm31ln_parallel_residual_bwd_kernelINS_13Kernel_traitsI6__halfS2_S2_S2_fjLj5120ELj1ELj1ELj8ELj8ENS_18Kernel_traits_baseILj5120ES2_S2_S2_S2_fjLj256EEEEELb0ELb1ELb1EEEvNS_9BwdParamsE,"ax",@progbits
	.align	128
        .global         _ZN10layer_norm31ln_parallel_residual_bwd_kernelINS_13Kernel_traitsI6__halfS2_S2_S2_fjLj5120ELj1ELj1ELj8ELj8ENS_18Kernel_traits_baseILj5120ES2_S2_S2_S2_fjLj256EEEEELb0ELb1ELb1EEEvNS_9BwdParamsE
        .type           _ZN10layer_norm31ln_parallel_residual_bwd_kernelINS_13Kernel_traitsI6__halfS2_S2_S2_fjLj5120ELj1ELj1ELj8ELj8ENS_18Kernel_traits_baseILj5120ES2_S2_S2_S2_fjLj256EEEEELb0ELb1ELb1EEEvNS_9BwdParamsE,@function
        .size           _ZN10layer_norm31ln_parallel_residual_bwd_kernelINS_13Kernel_traitsI6__halfS2_S2_S2_fjLj5120ELj1ELj1ELj8ELj8ENS_18Kernel_traits_baseILj5120ES2_S2_S2_S2_fjLj256EEEEELb0ELb1ELb1EEEvNS_9BwdParamsE,(.L_x_5387 - _ZN10layer_norm31ln_parallel_residual_bwd_kernelINS_13Kernel_traitsI6__halfS2_S2_S2_fjLj5120ELj1ELj1ELj8ELj8ENS_18Kernel_traits_baseILj5120ES2_S2_S2_S2_fjLj256EEEEELb0ELb1ELb1EEEvNS_9BwdParamsE)
        .other          _ZN10layer_norm31ln_parallel_residual_bwd_kernelINS_13Kernel_traitsI6__halfS2_S2_S2_fjLj5120ELj1ELj1ELj8ELj8ENS_18Kernel_traits_baseILj5120ES2_S2_S2_S2_fjLj256EEEEELb0ELb1ELb1EEEvNS_9BwdParamsE,@"STO_CUDA_ENTRY STV_DEFAULT"
_ZN10layer_norm31ln_parallel_residual_bwd_kernelINS_13Kernel_traitsI6__halfS2_S2_S2_fjLj5120ELj1ELj1ELj8ELj8ENS_18Kernel_traits_baseILj5120ES2_S2_S2_S2_fjLj256EEEEELb0ELb1ELb1EEEvNS_9BwdParamsE:
.text._ZN10layer_norm31ln_parallel_residual_bwd_kernelINS_13Kernel_traitsI6__halfS2_S2_S2_fjLj5120ELj1ELj1ELj8ELj8ENS_18Kernel_traits_baseILj5120ES2_S2_S2_S2_fjLj256EEEEELb0ELb1ELb1EEEvNS_9BwdParamsE:
        /* <DEDUP_REMOVED lines=46> */
[----:B------:R-:W-:Y:S01]  /*02e0*/  UPLOP3.LUT UP4, UPT, UPT, UPT, UPT, 0x40, 0x4 ;  /* 0x000000000004789c */ /* 0x000fe20003f8e870 */
[----:B------:R-:W4:Y:S01]  /*02f0*/  LDCU UR11, c[0x0][0x388] ;  /* 0x00007100ff0b77ac */ /* 0x000f220008000800 */
[----:B------:R-:W2:Y:S01]  /*0300*/  LDCU UR14, c[0x0][0x400] ;  /* 0x00008000ff0e77ac */ /* 0x000ea20008000800 */
[----:B0-----:R-:W-:Y:S01]  /*0310*/  IMAD.WIDE.U32 R4, R38, 0x8, R4 ;  /* 0x0000000826047825 */ /* 0x001fe200078e0004 */
[----:B------:R-:W0:Y:S04]  /*0320*/  LDCU.64 UR16, c[0x0][0x438] ;  /* 0x00008700ff1077ac */ /* 0x000e280008000a00 */
[----:B-1----:R-:W5:Y:S01]  /*0330*/  LDG.E.64 R26, desc[UR12][R4.64+0x2000] ;  /* 0x0020000c041a7981 */ /* 0x002f62000c1e1b00 */
[----:B------:R-:W1:Y:S03]  /*0340*/  LDCU.64 UR8, c[0x0][0x478] ;  /* 0x00008f00ff0877ac */ /* 0x000e660008000a00 */
[----:B------:R-:W4:Y:S04]  /*0350*/  LDG.E.64 R24, desc[UR12][R4.64+0x1800] ;  /* 0x0018000c04187981 */ /* 0x000f28000c1e1b00 */
[----:B------:R-:W4:Y:S04]  /*0360*/  LDG.E.64 R22, desc[UR12][R4.64+0x1000] ;  /* 0x0010000c04167981 */ /* 0x000f28000c1e1b00 */
[----:B------:R-:W4:Y:S04]  /*0370*/  LDG.E.64 R20, desc[UR12][R4.64+0x800] ;  /* 0x0008000c04147981 */ /* 0x000f28000c1e1b00 */
[----:B------:R0:W4:Y:S01]  /*0380*/  LDG.E.64 R2, desc[UR12][R4.64] ;  /* 0x0000000c04027981 */ /* 0x000122000c1e1b00 */
[----:B--2---:R-:W-:Y:S01]  /*0390*/  UISETP.NE.AND UP1, UPT, UR5, URZ, UPT ;  /* 0x000000ff0500728c */ /* 0x004fe2000bf25270 */
[----:B------:R-:W-:Y:S01]  /*03a0*/  CS2R R70, SRZ ;  /* 0x0000000000467805 */ /* 0x000fe2000001ff00 */
[----:B---3--:R-:W-:Y:S01]  /*03b0*/  UISETP.NE.U32.AND UP0, UPT, UR6, URZ, UPT ;  /* 0x000000ff0600728c */ /* 0x008fe2000bf05070 */
[----:B------:R-:W-:-:S02]  /*03c0*/  CS2R R72, SRZ ;  /* 0x0000000000487805 */ /* 0x000fc4000001ff00 */
[----:B------:R-:W-:Y:S02]  /*03d0*/  CS2R R74, SRZ ;  /* 0x00000000004a7805 */ /* 0x000fe4000001ff00 */
[----:B------:R-:W-:Y:S02]  /*03e0*/  CS2R R76, SRZ ;  /* 0x00000000004c7805 */ /* 0x000fe4000001ff00 */
[----:B------:R-:W-:Y:S02]  /*03f0*/  PLOP3.LUT P0, PT, PT, PT, UP1, 0x80, 0x8 ;  /* 0x000000000008781c */ /* 0x000fe40003f0f018 */
[----:B------:R-:W-:Y:S01]  /*0400*/  CS2R R78, SRZ ;  /* 0x00000000004e7805 */ /* 0x000fe2000001ff00 */
[----:B------:R-:W-:Y:S01]  /*0410*/  UISETP.NE.AND.EX UP0, UPT, UR7, URZ, UPT, UP0 ;  /* 0x000000ff0700728c */ /* 0x000fe2000bf05300 */
[----:B------:R-:W2:Y:S01]  /*0420*/  LDCU.64 UR6, c[0x0][0x470] ;  /* 0x00008e00ff0677ac */ /* 0x000ea20008000a00 */
[--C-:B-----5:R-:W-:Y:S02]  /*0430*/  SHF.R.U64 R80, R26, 0x10, R27.reuse ;  /* 0x000000101a507819 */ /* 0x120fe4000000121b */
[----:B------:R-:W-:-:S02]  /*0440*/  SHF.R.U32.HI R81, RZ, 0x10, R27 ;  /* 0x00000010ff517819 */ /* 0x000fc4000001161b */
[--C-:B----4-:R-:W-:Y:S02]  /*0450*/  SHF.R.U64 R82, R24, 0x10, R25.reuse ;  /* 0x0000001018527819 */ /* 0x110fe40000001219 */
[----:B------:R-:W-:Y:S02]  /*0460*/  SHF.R.U32.HI R83, RZ, 0x10, R25 ;  /* 0x00000010ff537819 */ /* 0x000fe40000011619 */
[--C-:B------:R-:W-:Y:S02]  /*0470*/  SHF.R.U64 R84, R22, 0x10, R23.reuse ;  /* 0x0000001016547819 */ /* 0x100fe40000001217 */
[----:B------:R-:W-:Y:S02]  /*0480*/  SHF.R.U32.HI R85, RZ, 0x10, R23 ;  /* 0x00000010ff557819 */ /* 0x000fe40000011617 */
[--C-:B------:R-:W-:Y:S02]  /*0490*/  SHF.R.U64 R86, R20, 0x10, R21.reuse ;  /* 0x0000001014567819 */ /* 0x100fe40000001215 */
[----:B0-----:R-:W-:-:S02]  /*04a0*/  SHF.R.U32.HI R4, RZ, 0x10, R21 ;  /* 0x00000010ff047819 */ /* 0x001fc40000011615 */
[--C-:B------:R-:W-:Y:S02]  /*04b0*/  SHF.R.U64 R87, R2, 0x10, R3.reuse ;  /* 0x0000001002577819 */ /* 0x100fe40000001203 */
[----:B------:R-:W-:Y:S02]  /*04c0*/  SHF.R.U32.HI R0, RZ, 0x10, R3 ;  /* 0x00000010ff007819 */ /* 0x000fe40000011603 */
[----:B------:R-:W-:Y:S02]  /*04d0*/  PRMT R80, R80, 0x5410, R80 ;  /* 0x0000541050507816 */ /* 0x000fe40000000050 */
[----:B------:R-:W-:Y:S02]  /*04e0*/  PRMT R81, R81, 0x5410, R81 ;  /* 0x0000541051517816 */ /* 0x000fe40000000051 */
[----:B------:R-:W-:Y:S02]  /*04f0*/  PRMT R82, R82, 0x5410, R82 ;  /* 0x0000541052527816 */ /* 0x000fe40000000052 */
[----:B------:R-:W-:-:S02]  /*0500*/  PRMT R83, R83, 0x5410, R83 ;  /* 0x0000541053537816 */ /* 0x000fc40000000053 */
[----:B------:R-:W-:Y:S02]  /*0510*/  PRMT R84, R84, 0x5410, R84 ;  /* 0x0000541054547816 */ /* 0x000fe40000000054 */
[----:B------:R-:W-:Y:S02]  /*0520*/  PRMT R85, R85, 0x5410, R85 ;  /* 0x0000541055557816 */ /* 0x000fe40000000055 */
[----:B------:R-:W-:Y:S02]  /*0530*/  PRMT R86, R86, 0x5410, R4 ;  /* 0x0000541056567816 */ /* 0x000fe40000000004 */
[----:B-12---:R-:W-:-:S07]  /*0540*/  PRMT R87, R87, 0x5410, R0 ;  /* 0x0000541057577816 */ /* 0x006fce0000000000 */
.L_x_810:
        /* <DEDUP_REMOVED lines=20> */
[----:B------:R-:W2:Y:S03]  /*0690*/  LDG.E.64 R100, desc[UR12][R4.64] ;  /* 0x0000000c04647981 */ /* 0x000ea6000c1e1b00 */
[--C-:B------:R-:W-:Y:S01]  /*06a0*/  IMAD.WIDE.U32 R8, R93, 0x8, R18.reuse ;  /* 0x000000085d087825 */ /* 0x100fe200078e0012 */
[----:B------:R0:W3:Y:S03]  /*06b0*/  LDG.E.64 R104, desc[UR12][R6.64] ;  /* 0x0000000c06687981 */ /* 0x0000e6000c1e1b00 */
[--C-:B------:R-:W-:Y:S01]  /*06c0*/  IMAD.WIDE.U32 R16, R91, 0x8, R18.reuse ;  /* 0x000000085b107825 */ /* 0x100fe200078e0012 */
[----:B------:R-:W4:Y:S03]  /*06d0*/  LDG.E.64 R112, desc[UR12][R8.64] ;  /* 0x0000000c08707981 */ /* 0x000f26000c1e1b00 */
[----:B------:R-:W-:Y:S01]  /*06e0*/  IMAD.WIDE.U32 R18, R89, 0x8, R18 ;  /* 0x0000000859127825 */ /* 0x000fe200078e0012 */
[----:B------:R2:W4:Y:S04]  /*06f0*/  LDG.E.64 R116, desc[UR12][R16.64] ;  /* 0x0000000c10747981 */ /* 0x000528000c1e1b00 */
[----:B------:R4:W4:Y:S01]  /*0700*/  LDG.E.64 R122, desc[UR12][R18.64] ;  /* 0x0000000c127a7981 */ /* 0x000922000c1e1b00 */
[----:B-1----:R-:W-:-:S04]  /*0710*/  IMAD.WIDE.U32 R12, R97, 0x8, R98 ;  /* 0x00000008610c7825 */ /* 0x002fc800078e0062 */
[--C-:B------:R-:W-:Y:S02]  /*0720*/  IMAD.WIDE.U32 R10, R95, 0x8, R98.reuse ;  /* 0x000000085f0a7825 */ /* 0x100fe400078e0062 */
[----:B------:R-:W4:Y:S02]  /*0730*/  LDG.E.64 R12, desc[UR12][R12.64] ;  /* 0x0000000c0c0c7981 */ /* 0x000f24000c1e1b00 */
[--C-:B0-----:R-:W-:Y:S02]  /*0740*/  IMAD.WIDE.U32 R6, R93, 0x8, R98.reuse ;  /* 0x000000085d067825 */ /* 0x101fe400078e0062 */
[----:B------:R-:W4:Y:S02]  /*0750*/  LDG.E.64 R10, desc[UR12][R10.64] ;  /* 0x0000000c0a0a7981 */ /* 0x000f24000c1e1b00 */
[--C-:B------:R-:W-:Y:S02]  /*0760*/  IMAD.WIDE.U32 R4, R89, 0x8, R98.reuse ;  /* 0x0000000859047825 */ /* 0x100fe400078e0062 */
[----:B------:R-:W4:Y:S02]  /*0770*/  LDG.E.64 R6, desc[UR12][R6.64] ;  /* 0x0000000c06067981 */ /* 0x000f24000c1e1b00 */
[----:B------:R-:W-:-:S02]  /*0780*/  IMAD.WIDE.U32 R14, R91, 0x8, R98 ;  /* 0x000000085b0e7825 */ /* 0x000fc400078e0062 */
[----:B------:R-:W4:Y:S04]  /*0790*/  LDG.E.64 R4, desc[UR12][R4.64] ;  /* 0x0000000c04047981 */ /* 0x000f28000c1e1b00 */
[----:B------:R0:W4:Y:S01]  /*07a0*/  LDG.E.64 R8, desc[UR12][R14.64] ;  /* 0x0000000c0e087981 */ /* 0x000122000c1e1b00 */
[--C-:B------:R-:W-:Y:S02]  /*07b0*/  HADD2.F32 R126, -RZ, R87.reuse.H0_H0 ;  /* 0x20000057ff7e7230 */ /* 0x100fe40000004100 */
[----:B------:R-:W-:Y:S02]  /*07c0*/  HADD2.F32 R130, -RZ, R87.H1_H1 ;  /* 0x30000057ff827230 */ /* 0x000fe40000004100 */
[----:B------:R-:W-:Y:S02]  /*07d0*/  HADD2.F32 R127, -RZ, R25.H0_H0 ;  /* 0x20000019ff7f7230 */ /* 0x000fe40000004100 */
[----:B------:R-:W-:-:S02]  /*07e0*/  HADD2.F32 R147, -RZ, R82.H1_H1 ;  /* 0x30000052ff937230 */ /* 0x000fc40000004100 */
[----:B------:R-:W-:Y:S02]  /*07f0*/  HADD2.F32 R153, -RZ, R83.H1_H1 ;  /* 0x30000053ff997230 */ /* 0x000fe40000004100 */
[----:B------:R-:W-:Y:S02]  /*0800*/  HADD2.F32 R157, -RZ, R26.H0_H0 ;  /* 0x2000001aff9d7230 */ /* 0x000fe40000004100 */
[----:B------:R-:W-:Y:S02]  /*0810*/  HADD2.F32 R161, -RZ, R80.H1_H1 ;  /* 0x30000050ffa17230 */ /* 0x000fe40000004100 */
[----:B------:R-:W-:Y:S02]  /*0820*/  HADD2.F32 R165, -RZ, R27.H0_H0 ;  /* 0x2000001bffa57230 */ /* 0x000fe40000004100 */
[----:B------:R-:W-:Y:S02]  /*0830*/  HADD2.F32 R169, -RZ, R81.H1_H1 ;  /* 0x30000051ffa97230 */ /* 0x000fe40000004100 */
[----:B--2---:R-:W-:Y:S01]  /*0840*/  HADD2.F32 R17, -RZ, R100.H0_H0 ;  /* 0x20000064ff117230 */ /* 0x004fe20000004100 */
[----:B------:R-:W-:-:S02]  /*0850*/  SHF.R.U64 R92, R100, 0x10, R101 ;  /* 0x00000010645c7819 */ /* 0x000fc40000001265 */
[----:B------:R-:W-:Y:S02]  /*0860*/  SHF.R.U32.HI R99, RZ, 0x10, R101 ;  /* 0x00000010ff637819 */ /* 0x000fe40000011665 */
[----:B---3--:R-:W-:Y:S02]  /*0870*/  SHF.R.U64 R103, R104, 0x10, R105 ;  /* 0x0000001068677819 */ /* 0x008fe40000001269 */
[--C-:B----4-:R-:W-:Y:S02]  /*0880*/  SHF.R.U64 R111, R112, 0x10, R113.reuse ;  /* 0x00000010706f7819 */ /* 0x110fe40000001271 */
[----:B------:R-:W-:Y:S01]  /*0890*/  SHF.R.U32.HI R90, RZ, 0x10, R113 ;  /* 0x00000010ff5a7819 */ /* 0x000fe20000011671 */
[----:B------:R-:W-:Y:S01]  /*08a0*/  HADD2.F32 R113, -RZ, R113.H0_H0 ;  /* 0x20000071ff717230 */ /* 0x000fe20000004100 */
[--C-:B------:R-:W-:Y:S01]  /*08b0*/  SHF.R.U64 R18, R116, 0x10, R117.reuse ;  /* 0x0000001074127819 */ /* 0x100fe20000001275 */
[----:B------:R-:W-:Y:S01]  /*08c0*/  HADD2.F32 R115, -RZ, R116.H0_H0 ;  /* 0x20000074ff737230 */ /* 0x000fe20000004100 */
[----:B------:R-:W-:Y:S01]  /*08d0*/  SHF.R.U32.HI R16, RZ, 0x10, R117 ;  /* 0x00000010ff107819 */ /* 0x000fe20000011675 */
[----:B------:R-:W-:Y:S01]  /*08e0*/  HADD2.F32 R117, -RZ, R117.H0_H0 ;  /* 0x20000075ff757230 */ /* 0x000fe20000004100 */
[----:B------:R-:W-:-:S02]  /*08f0*/  SHF.R.U64 R121, R122, 0x10, R123 ;  /* 0x000000107a797819 */ /* 0x000fc4000000127b */
[----:B0-----:R-:W-:Y:S01]  /*0900*/  SHF.R.U32.HI R14, RZ, 0x10, R123 ;  /* 0x00000010ff0e7819 */ /* 0x001fe2000001167b */
[----:B------:R-:W-:Y:S01]  /*0910*/  HADD2.F32 R123, -RZ, R123.H0_H0 ;  /* 0x2000007bff7b7230 */ /* 0x000fe20000004100 */
[----:B------:R-:W-:Y:S01]  /*0920*/  SHF.R.U32.HI R107, RZ, 0x10, R105 ;  /* 0x00000010ff6b7819 */ /* 0x000fe20000011669 */
[----:B------:R-:W-:Y:S02]  /*0930*/  HADD2.F32 R19, -RZ, R101.H0_H0 ;  /* 0x20000065ff137230 */ /* 0x000fe40000004100 */
[C---:B------:R-:W-:Y:S01]  /*0940*/  FADD.FTZ R15, -R0.reuse, R17 ;  /* 0x00000011000f7221 */ /* 0x040fe20000010100 */
[----:B------:R-:W-:Y:S02]  /*0950*/  HADD2.F32 R119, -RZ, R122.H0_H0 ;  /* 0x2000007aff777230 */ /* 0x000fe40000004100 */
[C---:B------:R-:W-:Y:S01]  /*0960*/  FADD.FTZ R125, -R0.reuse, R113 ;  /* 0x00000071007d7221 */ /* 0x040fe20000010100 */
[C---:B------:R-:W-:Y:S01]  /*0970*/  FADD.FTZ R143, -R0.reuse, R115 ;  /* 0x00000073008f7221 */ /* 0x040fe20000010100 */
[C---:B------:R-:W-:Y:S01]  /*0980*/  FADD.FTZ R149, -R0.reuse, R117 ;  /* 0x0000007500957221 */ /* 0x040fe20000010100 */
[----:B------:R-:W-:Y:S01]  /*0990*/  FADD.FTZ R163, -R0, R123 ;  /* 0x0000007b00a37221 */ /* 0x000fe20000010100 */
        /* <DEDUP_REMOVED lines=28> */
[----:B------:R-:W-:Y:S01]  /*0b60*/  SHF.R.U64 R133, R12, 0x10, R13 ;  /* 0x000000100c857819 */ /* 0x000fe2000000120d */
[----:B------:R-:W-:Y:S01]  /*0b70*/  HADD2.F32 R113, -RZ, R12.H0_H0 ;  /* 0x2000000cff717230 */ /* 0x000fe20000004100 */
[----:B------:R-:W-:Y:S01]  /*0b80*/  SHF.R.U64 R14, R10, 0x10, R11 ;  /* 0x000000100a0e7819 */ /* 0x000fe2000000120b */
[----:B------:R-:W-:Y:S01]  /*0b90*/  HADD2.F32 R0, -RZ, R2.H0_H0 ;  /* 0x20000002ff007230 */ /* 0x000fe20000004100 */
[----:B------:R-:W-:Y:S01]  /*0ba0*/  SHF.R.U64 R138, R6, 0x10, R7 ;  /* 0x00000010068a7819 */ /* 0x000fe20000001207 */
[----:B------:R-:W-:Y:S01]  /*0bb0*/  HADD2.F32 R12, -RZ, R10.H0_H0 ;  /* 0x2000000aff0c7230 */ /* 0x000fe20000004100 */
[--C-:B------:R-:W-:Y:S01]  /*0bc0*/  SHF.R.U64 R146, R4, 0x10, R5.reuse ;  /* 0x0000001004927819 */ /* 0x100fe20000001205 */
[----:B------:R-:W-:Y:S01]  /*0bd0*/  HADD2.F32 R10, -RZ, R6.H0_H0 ;  /* 0x20000006ff0a7230 */ /* 0x000fe20000004100 */
[----:B------:R-:W-:Y:S01]  /*0be0*/  SHF.R.U32.HI R148, RZ, 0x10, R5 ;  /* 0x00000010ff947819 */ /* 0x000fe20000011605 */
[----:B------:R-:W-:Y:S01]  /*0bf0*/  HADD2.F32 R136, -RZ, R5.H0_H0 ;  /* 0x20000005ff887230 */ /* 0x000fe20000004100 */
[----:B------:R-:W-:Y:S01]  /*0c00*/  SHF.R.U32.HI R140, RZ, 0x10, R7 ;  /* 0x00000010ff8c7819 */ /* 0x000fe20000011607 */
[----:B------:R-:W-:-:S02]  /*0c10*/  HADD2.F32 R110, -RZ, R13.H0_H0 ;  /* 0x2000000dff6e7230 */ /* 0x000fc40000004100 */
[----:B------:R-:W-:Y:S02]  /*0c20*/  HADD2.F32 R6, -RZ, R7.H0_H0 ;  /* 0x20000007ff067230 */ /* 0x000fe40000004100 */
[----:B------:R-:W-:Y:S02]  /*0c30*/  HADD2.F32 R5, -RZ, R3.H0_H0 ;  /* 0x20000003ff057230 */ /* 0x000fe40000004100 */
[----:B------:R-:W-:Y:S01]  /*0c40*/  FMUL.FTZ R131, R0, R113 ;  /* 0x0000007100837220 */ /* 0x000fe20000410000 */
[----:B------:R-:W-:Y:S02]  /*0c50*/  HADD2.F32 R7, -RZ, R20.H0_H0 ;  /* 0x20000014ff077230 */ /* 0x000fe40000004100 */
[----:B------:R-:W-:Y:S02]  /*0c60*/  HADD2.F32 R133, -RZ, R133.H0_H0 ;  /* 0x20000085ff857230 */ /* 0x000fe40000004100 */
[----:B-----5:R-:W-:Y:S01]  /*0c70*/  FMUL.FTZ R0, R88, R15 ;  /* 0x0000000f58007220 */ /* 0x020fe20000410000 */
[----:B------:R-:W-:Y:S01]  /*0c80*/  SHF.R.U32.HI R17, RZ, 0x10, R13 ;  /* 0x00000010ff117819 */ /* 0x000fe2000001160d */
[----:B------:R-:W-:Y:S01]  /*0c90*/  HADD2.F32 R18, -RZ, R4.H0_H0 ;  /* 0x20000004ff127230 */ /* 0x000fe20000004100 */
[----:B------:R-:W-:Y:S01]  /*0ca0*/  SHF.R.U32.HI R132, RZ, 0x10, R11 ;  /* 0x00000010ff847819 */ /* 0x000fe2000001160b */
[----:B------:R-:W-:-:S02]  /*0cb0*/  HADD2.F32 R11, -RZ, R11.H0_H0 ;  /* 0x2000000bff0b7230 */ /* 0x000fc40000004100 */
[----:B------:R-:W-:Y:S01]  /*0cc0*/  FMUL.FTZ R122, R5, R110 ;  /* 0x0000006e057a7220 */ /* 0x000fe20000410000 */
[----:B------:R-:W-:Y:S02]  /*0cd0*/  HADD2.F32 R4, -RZ, R21.H0_H0 ;  /* 0x20000015ff047230 */ /* 0x000fe40000004100 */
[----:B------:R-:W-:Y:S01]  /*0ce0*/  FMUL.FTZ R106, R7, R12 ;  /* 0x0000000c076a7220 */ /* 0x000fe20000410000 */
[----:B------:R-:W-:Y:S01]  /*0cf0*/  FMUL.FTZ R126, R126, R133 ;  /* 0x000000857e7e7220 */ /* 0x000fe20000410000 */
[----:B------:R-:W-:Y:S01]  /*0d00*/  FADD.FTZ R5, RZ, R131 ;  /* 0x00000083ff057221 */ /* 0x000fe20000010000 */
[----:B------:R-:W-:Y:S01]  /*0d10*/  FMUL.FTZ R128, R88, R19 ;  /* 0x0000001358807220 */ /* 0x000fe20000410000 */
[----:B------:R-:W-:Y:S01]  /*0d20*/  FFMA.FTZ R7, R0, R131, RZ ;  /* 0x0000008300077223 */ /* 0x000fe200000100ff */
[----:B------:R-:W-:Y:S02]  /*0d30*/  HADD2.F32 R17, -RZ, R17.H0_H0 ;  /* 0x20000011ff117230 */ /* 0x000fe40000004100 */
[----:B------:R-:W-:Y:S01]  /*0d40*/  FMUL.FTZ R107, R4, R11 ;  /* 0x0000000b046b7220 */ /* 0x000fe20000410000 */
[----:B------:R-:W-:Y:S01]  /*0d50*/  FADD.FTZ R5, R5, R126 ;  /* 0x0000007e05057221 */ /* 0x000fe20000010000 */
[----:B------:R-:W-:Y:S01]  /*0d60*/  FMUL.FTZ R137, R88, R137 ;  /* 0x0000008958897220 */ /* 0x000fe20000410000 */
[----:B------:R-:W-:Y:S01]  /*0d70*/  FFMA.FTZ R4, R128, R126, R7 ;  /* 0x0000007e80047223 */ /* 0x000fe20000010007 */
[----:B------:R-:W-:Y:S01]  /*0d80*/  SHF.R.U64 R142, R8, 0x10, R9 ;  /* 0x00000010088e7819 */ /* 0x000fe20000001209 */
[----:B------:R-:W-:-:S02]  /*0d90*/  HADD2.F32 R8, -RZ, R8.H0_H0 ;  /* 0x20000008ff087230 */ /* 0x000fc40000004100 */
[----:B------:R-:W-:Y:S01]  /*0da0*/  FMUL.FTZ R130, R130, R17 ;  /* 0x0000001182827220 */ /* 0x000fe20000410000 */
[----:B------:R-:W-:Y:S02]  /*0db0*/  HADD2.F32 R123, -RZ, R24.H0_H0 ;  /* 0x20000018ff7b7230 */ /* 0x000fe40000004100 */
[----:B------:R-:W-:Y:S01]  /*0dc0*/  FADD.FTZ R5, R5, R122 ;  /* 0x0000007a05057221 */ /* 0x000fe20000010000 */
[----:B------:R-:W-:Y:S01]  /*0dd0*/  FMUL.FTZ R134, R88, R99 ;  /* 0x0000006358867220 */ /* 0x000fe20000410000 */
[----:B------:R-:W-:Y:S01]  /*0de0*/  FFMA.FTZ R7, R137, R122, R4 ;  /* 0x0000007a89077223 */ /* 0x000fe20000010004 */
[----:B------:R-:W-:Y:S01]  /*0df0*/  SHF.R.U32.HI R144, RZ, 0x10, R9 ;  /* 0x00000010ff907819 */ /* 0x000fe20000011609 */
[----:B------:R-:W-:Y:S02]  /*0e00*/  HADD2.F32 R16, -RZ, R9.H0_H0 ;  /* 0x20000009ff107230 */ /* 0x000fe40000004100 */
[----:B------:R-:W-:Y:S01]  /*0e10*/  FMUL.FTZ R98, R123, R8 ;  /* 0x000000087b627220 */ /* 0x000fe20000410000 */
[----:B------:R-:W-:-:S02]  /*0e20*/  HADD2.F32 R9, -RZ, R86.H0_H0 ;  /* 0x20000056ff097230 */ /* 0x000fc40000004100 */
[----:B------:R-:W-:Y:S01]  /*0e30*/  FADD.FTZ R5, R5, R130 ;  /* 0x0000008205057221 */ /* 0x000fe20000010000 */
[----:B------:R-:W-:Y:S02]  /*0e40*/  HADD2.F32 R14, -RZ, R14.H0_H0 ;  /* 0x2000000eff0e7230 */ /* 0x000fe40000004100 */
[----:B------:R-:W-:Y:S01]  /*0e50*/  FMUL.FTZ R123, R88, R101 ;  /* 0x00000065587b7220 */ /* 0x000fe20000410000 */
[----:B------:R-:W-:Y:S01]  /*0e60*/  FFMA.FTZ R4, R134, R130, R7 ;  /* 0x0000008286047223 */ /* 0x000fe20000010007 */
[----:B------:R-:W-:Y:S01]  /*0e70*/  FMUL.FTZ R100, R127, R16 ;  /* 0x000000107f647220 */ /* 0x000fe20000410000 */
[----:B------:R-:W-:Y:S01]  /*0e80*/  FADD.FTZ R5, R5, R106 ;  /* 0x0000006a05057221 */ /* 0x000fe20000010000 */
[----:B------:R-:W-:Y:S01]  /*0e90*/  FMUL.FTZ R116, R9, R14 ;  /* 0x0000000e09747220 */ /* 0x000fe20000410000 */
[----:B------:R-:W-:Y:S01]  /*0ea0*/  FMUL.FTZ R127, R88, R103 ;  /* 0x00000067587f7220 */ /* 0x000fe20000410000 */
[----:B------:R-:W-:Y:S01]  /*0eb0*/  FFMA.FTZ R4, R123, R106, R4 ;  /* 0x0000006a7b047223 */ /* 0x000fe20000010004 */
[----:B------:R-:W-:-:S02]  /*0ec0*/  HADD2.F32 R13, -RZ, R86.H1_H1 ;  /* 0x30000056ff0d7230 */ /* 0x000fc40000004100 */
[----:B------:R-:W-:Y:S01]  /*0ed0*/  FADD.FTZ R90, R5, R116 ;  /* 0x00000074055a7221 */ /* 0x000fe20000010000 */
[----:B------:R-:W-:Y:S02]  /*0ee0*/  HADD2.F32 R132, -RZ, R132.H0_H0 ;  /* 0x20000084ff847230 */ /* 0x000fe40000004100 */
[----:B------:R-:W-:Y:S01]  /*0ef0*/  FMUL.FTZ R120, R88, R105 ;  /* 0x0000006958787220 */ /* 0x000fe20000410000 */
[----:B------:R-:W-:Y:S01]  /*0f00*/  FFMA.FTZ R5, R127, R116, R4 ;  /* 0x000000747f057223 */ /* 0x000fe20000010004 */
[----:B------:R-:W-:Y:S02]  /*0f10*/  HADD2.F32 R111, -RZ, R22.H0_H0 ;  /* 0x20000016ff6f7230 */ /* 0x000fe40000004100 */
[----:B------:R-:W-:Y:S01]  /*0f20*/  FADD.FTZ R7, R90, R107 ;  /* 0x0000006b5a077221 */ /* 0x000fe20000010000 */
[----:B------:R-:W-:Y:S02]  /*0f30*/  HADD2.F32 R117, -RZ, R23.H0_H0 ;  /* 0x20000017ff757230 */ /* 0x000fe40000004100 */
[----:B------:R-:W-:Y:S01]  /*0f40*/  FMUL.FTZ R124, R13, R132 ;  /* 0x000000840d7c7220 */ /* 0x000fe20000410000 */
[----:B------:R-:W-:Y:S01]  /*0f50*/  FMUL.FTZ R135, R88, R135 ;  /* 0x0000008758877220 */ /* 0x000fe20000410000 */
[----:B------:R-:W-:Y:S01]  /*0f60*/  FFMA.FTZ R4, R120, R107, R5 ;  /* 0x0000006b78047223 */ /* 0x000fe20000010005 */
[----:B------:R-:W-:-:S02]  /*0f70*/  HADD2.F32 R115, -RZ, R84.H1_H1 ;  /* 0x30000054ff737230 */ /* 0x000fc40000004100 */
[----:B------:R-:W-:Y:S01]  /*0f80*/  FMUL.FTZ R102, R111, R10 ;  /* 0x0000000a6f667220 */ /* 0x000fe20000410000 */
[----:B------:R-:W-:Y:S02]  /*0f90*/  HADD2.F32 R138, -RZ, R138.H0_H0 ;  /* 0x2000008aff8a7230 */ /* 0x000fe40000004100 */
[----:B------:R-:W-:Y:S01]  /*0fa0*/  FMUL.FTZ R104, R117, R6 ;  /* 0x0000000675687220 */ /* 0x000fe20000410000 */
[----:B------:R-:W-:Y:S01]  /*0fb0*/  FADD.FTZ R7, R7, R124 ;  /* 0x0000007c07077221 */ /* 0x000fe20000010000 */
[C---:B------:R-:W-:Y:S01]  /*0fc0*/  FMUL.FTZ R117, R88.reuse, R109 ;  /* 0x0000006d58757220 */ /* 0x040fe20000410000 */
[----:B------:R-:W-:Y:S01]  /*0fd0*/  FFMA.FTZ R4, R135, R124, R4 ;  /* 0x0000007c87047223 */ /* 0x000fe20000010004 */
[----:B------:R-:W-:Y:S01]  /*0fe0*/  FMUL.FTZ R112, R115, R138 ;  /* 0x0000008a73707220 */ /* 0x000fe20000410000 */
[----:B------:R-:W-:Y:S01]  /*0ff0*/  FADD.FTZ R7, R7, R102 ;  /* 0x0000006607077221 */ /* 0x000fe20000010000 */
[----:B------:R-:W-:Y:S01]  /*1000*/  FMUL.FTZ R119, R88, R119 ;  /* 0x0000007758777220 */ /* 0x000fe20000410000 */
[----:B------:R-:W-:Y:S01]  /*1010*/  FFMA.FTZ R4, R117, R102, R4 ;  /* 0x0000006675047223 */ /* 0x000fe20000010004 */
[----:B------:R-:W-:-:S02]  /*1020*/  HADD2.F32 R121, -RZ, R85.H1_H1 ;  /* 0x30000055ff797230 */ /* 0x000fc40000004100 */
[----:B------:R-:W-:Y:S01]  /*1030*/  FADD.FTZ R7, R7, R112 ;  /* 0x0000007007077221 */ /* 0x000fe20000010000 */
[----:B------:R-:W-:Y:S02]  /*1040*/  HADD2.F32 R140, -RZ, R140.H0_H0 ;  /* 0x2000008cff8c7230 */ /* 0x000fe40000004100 */
[C---:B------:R-:W-:Y:S01]  /*1050*/  FMUL.FTZ R125, R88.reuse, R125 ;  /* 0x0000007d587d7220 */ /* 0x040fe20000410000 */
[----:B------:R-:W-:Y:S01]  /*1060*/  FFMA.FTZ R4, R119, R112, R4 ;  /* 0x0000007077047223 */ /* 0x000fe20000010004 */
[----:B------:R-:W-:Y:S01]  /*1070*/  FADD.FTZ R7, R7, R104 ;  /* 0x0000006807077221 */ /* 0x000fe20000010000 */
[C---:B------:R-:W-:Y:S01]  /*1080*/  FMUL.FTZ R129, R88.reuse, R129 ;  /* 0x0000008158817220 */ /* 0x040fe20000410000 */
[----:B------:R-:W-:Y:S01]  /*1090*/  FMUL.FTZ R118, R121, R140 ;  /* 0x0000008c79767220 */ /* 0x000fe20000410000 */
[----:B------:R-:W-:Y:S01]  /*10a0*/  FFMA.FTZ R4, R125, R104, R4 ;  /* 0x000000687d047223 */ /* 0x000fe20000010004 */
[----:B------:R-:W-:Y:S02]  /*10b0*/  HADD2.F32 R142, -RZ, R142.H0_H0 ;  /* 0x2000008eff8e7230 */ /* 0x000fe40000004100 */
[C---:B------:R-:W-:Y:S01]  /*10c0*/  FMUL.FTZ R109, R88.reuse, R143 ;  /* 0x0000008f586d7220 */ /* 0x040fe20000410000 */
[----:B------:R-:W-:Y:S01]  /*10d0*/  FADD.FTZ R7, R7, R118 ;  /* 0x0000007607077221 */ /* 0x000fe20000010000 */
[----:B------:R-:W-:Y:S01]  /*10e0*/  FFMA.FTZ R4, R129, R118, R4 ;  /* 0x0000007681047223 */ /* 0x000fe20000010004 */
[----:B------:R-:W-:Y:S01]  /*10f0*/  FMUL.FTZ R115, R88, R145 ;  /* 0x0000009158737220 */ /* 0x000fe20000410000 */
[----:B------:R-:W-:Y:S01]  /*1100*/  FMUL.FTZ R108, R147, R142 ;  /* 0x0000008e936c7220 */ /* 0x000fe20000410000 */
[----:B------:R-:W-:Y:S01]  /*1110*/  FADD.FTZ R7, R7, R98 ;  /* 0x0000006207077221 */ /* 0x000fe20000010000 */
[----:B------:R-:W-:Y:S01]  /*1120*/  FFMA.FTZ R4, R109, R98, R4 ;  /* 0x000000626d047223 */ /* 0x000fe20000010004 */
[----:B------:R-:W-:-:S02]  /*1130*/  HADD2.F32 R144, -RZ, R144.H0_H0 ;  /* 0x20000090ff907230 */ /* 0x000fc40000004100 */
[C---:B------:R-:W-:Y:S01]  /*1140*/  FMUL.FTZ R111, R88.reuse, R149 ;  /* 0x00000095586f7220 */ /* 0x040fe20000410000 */
[----:B------:R-:W-:Y:S01]  /*1150*/  FADD.FTZ R7, R7, R108 ;  /* 0x0000006c07077221 */ /* 0x000fe20000010000 */
[----:B------:R-:W-:Y:S01]  /*1160*/  FFMA.FTZ R4, R115, R108, R4 ;  /* 0x0000006c73047223 */ /* 0x000fe20000010004 */
[C---:B------:R-:W-:Y:S01]  /*1170*/  FMUL.FTZ R121, R88.reuse, R151 ;  /* 0x0000009758797220 */ /* 0x040fe20000410000 */
[----:B------:R-:W-:Y:S01]  /*1180*/  FMUL.FTZ R114, R153, R144 ;  /* 0x0000009099727220 */ /* 0x000fe20000410000 */
[----:B------:R-:W-:Y:S01]  /*1190*/  FADD.FTZ R7, R7, R100 ;  /* 0x0000006407077221 */ /* 0x000fe20000010000 */
[----:B------:R-:W-:Y:S01]  /*11a0*/  FFMA.FTZ R4, R111, R100, R4 ;  /* 0x000000646f047223 */ /* 0x000fe20000010004 */
        /* <DEDUP_REMOVED lines=9> */
[----:B------:R-:W-:-:S02]  /*1240*/  HADD2.F32 R148, -RZ, R148.H0_H0 ;  /* 0x20000094ff947230 */ /* 0x000fc40000004100 */
        /* <DEDUP_REMOVED lines=8> */
[----:B------:R-:W-:Y:S01]  /*12d0*/  FMUL.FTZ R150, R0, R113 ;  /* 0x0000007100967220 */ /* 0x000fe20000410000 */
[----:B------:R-:W-:Y:S01]  /*12e0*/  FADD.FTZ R9, R7, R96 ;  /* 0x0000006007097221 */ /* 0x000fe20000010000 */
[----:B------:R-:W-:Y:S01]  /*12f0*/  FMUL.FTZ R152, R137, R110 ;  /* 0x0000006e89987220 */ /* 0x000fe20000410000 */
[----:B------:R-:W-:Y:S01]  /*1300*/  FMUL.FTZ R154, R123, R12 ;  /* 0x0000000c7b9a7220 */ /* 0x000fe20000410000 */
[----:B------:R-:W-:Y:S01]  /*1310*/  FMUL.FTZ R156, R120, R11 ;  /* 0x0000000b789c7220 */ /* 0x000fe20000410000 */
[----:B------:R-:W-:Y:S01]  /*1320*/  FMUL.FTZ R158, R117, R10 ;  /* 0x0000000a759e7220 */ /* 0x000fe20000410000 */
[----:B------:R-:W-:Y:S01]  /*1330*/  FMUL.FTZ R160, R125, R6 ;  /* 0x000000067da07220 */ /* 0x000fe20000410000 */
        /* <DEDUP_REMOVED lines=15> */
[----:B------:R-:W-:Y:S06]  /*1430*/  BRA `(.L_x_757) ;  /* 0x0000000c00b47947 */ /* 0x000fec0003800000 */
.L_x_756:
        /* <DEDUP_REMOVED lines=9> */
[----:B------:R1:W3:Y:S03]  /*14d0*/  LDG.E.64 R98, desc[UR12][R6.64] ;  /* 0x0000000c06627981 */ /* 0x0002e6000c1e1b00 */
[--C-:B------:R-:W-:Y:S01]  /*14e0*/  IMAD.WIDE.U32 R14, R93, 0x8, R4.reuse ;  /* 0x000000085d0e7825 */ /* 0x100fe200078e0004 */
[----:B------:R0:W4:Y:S03]  /*14f0*/  LDG.E.64 R106, desc[UR12][R12.64] ;  /* 0x0000000c0c6a7981 */ /* 0x000126000c1e1b00 */
[--C-:B------:R-:W-:Y:S01]  /*1500*/  IMAD.WIDE.U32 R28, R89, 0x8, R4.reuse ;  /* 0x00000008591c7825 */ /* 0x100fe200078e0004 */
[----:B------:R-:W4:Y:S03]  /*1510*/  LDG.E.64 R114, desc[UR12][R14.64] ;  /* 0x0000000c0e727981 */ /* 0x000f26000c1e1b00 */
[----:B------:R-:W-:Y:S01]  /*1520*/  IMAD.WIDE.U32 R16, R91, 0x8, R4 ;  /* 0x000000085b107825 */ /* 0x000fe200078e0004 */
[----:B------:R2:W4:Y:S04]  /*1530*/  LDG.E.64 R126, desc[UR12][R28.64] ;  /* 0x0000000c1c7e7981 */ /* 0x000528000c1e1b00 */
[----:B------:R-:W4:Y:S01]  /*1540*/  LDG.E.64 R118, desc[UR12][R16.64] ;  /* 0x0000000c10767981 */ /* 0x000f22000c1e1b00 */
[----:B-1----:R-:W-:-:S04]  /*1550*/  IMAD.WIDE.U32 R6, R97, 0x8, R8 ;  /* 0x0000000861067825 */ /* 0x002fc800078e0008 */
[--C-:B------:R-:W-:Y:S02]  /*1560*/  IMAD.WIDE.U32 R4, R93, 0x8, R8.reuse ;  /* 0x000000085d047825 */ /* 0x100fe400078e0008 */
[----:B------:R-:W4:Y:S02]  /*1570*/  LDG.E.64 R6, desc[UR12][R6.64] ;  /* 0x0000000c06067981 */ /* 0x000f24000c1e1b00 */
[--C-:B------:R-:W-:Y:S02]  /*1580*/  IMAD.WIDE.U32 R10, R95, 0x8, R8.reuse ;  /* 0x000000085f0a7825 */ /* 0x100fe400078e0008 */
[----:B------:R-:W4:Y:S04]  /*1590*/  LDG.E.64 R4, desc[UR12][R4.64] ;  /* 0x0000000c04047981 */ /* 0x000f28000c1e1b00 */
[----:B------:R-:W4:Y:S01]  /*15a0*/  LDG.E.64 R10, desc[UR12][R10.64] ;  /* 0x0000000c0a0a7981 */ /* 0x000f22000c1e1b00 */
[----:B0-----:R-:W-:-:S04]  /*15b0*/  IMAD.WIDE.U32 R12, R91, 0x8, R8 ;  /* 0x000000085b0c7825 */ /* 0x001fc800078e0008 */
[----:B------:R-:W-:Y:S02]  /*15c0*/  IMAD.WIDE.U32 R18, R89, 0x8, R8 ;  /* 0x0000000859127825 */ /* 0x000fe400078e0008 */
[----:B------:R3:W4:Y:S04]  /*15d0*/  LDG.E.64 R8, desc[UR12][R12.64] ;  /* 0x0000000c0c087981 */ /* 0x000728000c1e1b00 */
        /* <DEDUP_REMOVED lines=11> */
[----:B------:R-:W-:Y:S02]  /*1690*/  HADD2.F32 R130, -RZ, R87.H1_H1 ;  /* 0x30000057ff827230 */ /* 0x000fe40000004100 */
[----:B------:R-:W-:Y:S02]  /*16a0*/  HADD2.F32 R143, -RZ, R85.H1_H1 ;  /* 0x30000055ff8f7230 */ /* 0x000fe40000004100 */
[----:B------:R-:W-:Y:S02]  /*16b0*/  HADD2.F32 R149, -RZ, R82.H1_H1 ;  /* 0x30000052ff957230 */ /* 0x000fe40000004100 */
[----:B------:R-:W-:-:S02]  /*16c0*/  HADD2.F32 R155, -RZ, R83.H1_H1 ;  /* 0x30000053ff9b7230 */ /* 0x000fc40000004100 */
[----:B------:R-:W-:Y:S02]  /*16d0*/  HADD2.F32 R159, -RZ, R26.H0_H0 ;  /* 0x2000001aff9f7230 */ /* 0x000fe40000004100 */
[----:B------:R-:W-:Y:S02]  /*16e0*/  HADD2.F32 R163, -RZ, R80.H1_H1 ;  /* 0x30000050ffa37230 */ /* 0x000fe40000004100 */
[----:B------:R-:W-:Y:S02]  /*16f0*/  HADD2.F32 R167, -RZ, R27.H0_H0 ;  /* 0x2000001bffa77230 */ /* 0x000fe40000004100 */
[----:B------:R-:W-:Y:S01]  /*1700*/  HADD2.F32 R171, -RZ, R81.H1_H1 ;  /* 0x30000051ffab7230 */ /* 0x000fe20000004100 */
[--C-:B---3--:R-:W-:Y:S01]  /*1710*/  SHF.R.U64 R12, R98, 0x10, R99.reuse ;  /* 0x00000010620c7819 */ /* 0x108fe20000001263 */
[----:B------:R-:W-:Y:S01]  /*1720*/  HADD2.F32 R15, -RZ, R98.H0_H0 ;  /* 0x20000062ff0f7230 */ /* 0x000fe20000004100 */
[----:B------:R-:W-:Y:S02]  /*1730*/  SHF.R.U32.HI R13, RZ, 0x10, R99 ;  /* 0x00000010ff0d7819 */ /* 0x000fe40000011663 */
[----:B----4-:R-:W-:-:S02]  /*1740*/  SHF.R.U64 R14, R106, 0x10, R107 ;  /* 0x000000106a0e7819 */ /* 0x010fc4000000126b */
[----:B------:R-:W-:Y:S01]  /*1750*/  SHF.R.U32.HI R16, RZ, 0x10, R107 ;  /* 0x00000010ff107819 */ /* 0x000fe2000001166b */
[----:B------:R-:W-:Y:S01]  /*1760*/  HADD2.F32 R107, -RZ, R107.H0_H0 ;  /* 0x2000006bff6b7230 */ /* 0x000fe20000004100 */
[--C-:B------:R-:W-:Y:S02]  /*1770*/  SHF.R.U64 R90, R114, 0x10, R115.reuse ;  /* 0x00000010725a7819 */ /* 0x100fe40000001273 */
        /* <DEDUP_REMOVED lines=10> */
[C---:B------:R-:W-:Y:S01]  /*1820*/  FADD.FTZ R109, -R0.reuse, R107 ;  /* 0x0000006b006d7221 */ /* 0x040fe20000010100 */
[C---:B------:R-:W-:Y:S01]  /*1830*/  FADD.FTZ R125, -R0.reuse, R115 ;  /* 0x00000073007d7221 */ /* 0x040fe20000010100 */
[C---:B------:R-:W-:Y:S01]  /*1840*/  FADD.FTZ R145, -R0.reuse, R117 ;  /* 0x0000007500917221 */ /* 0x040fe20000010100 */
[C---:B------:R-:W-:Y:S01]  /*1850*/  FADD.FTZ R157, -R0.reuse, R123 ;  /* 0x0000007b009d7221 */ /* 0x040fe20000010100 */
[----:B------:R-:W-:Y:S01]  /*1860*/  FADD.FTZ R165, -R0, R127 ;  /* 0x0000007f00a57221 */ /* 0x000fe20000010100 */
        /* <DEDUP_REMOVED lines=29> */
[----:B------:R-:W-:-:S02]  /*1a40*/  HADD2.F32 R113, -RZ, R6.H0_H0 ;  /* 0x20000006ff717230 */ /* 0x000fc40000004100 */
[----:B------:R-:W-:Y:S01]  /*1a50*/  HADD2.F32 R0, -RZ, R2.H0_H0 ;  /* 0x20000002ff007230 */ /* 0x000fe20000004100 */
[--C-:B------:R-:W-:Y:S01]  /*1a60*/  SHF.R.U64 R138, R4, 0x10, R5.reuse ;  /* 0x00000010048a7819 */ /* 0x100fe20000001205 */
[----:B------:R-:W-:Y:S01]  /*1a70*/  HADD2.F32 R6, -RZ, R5.H0_H0 ;  /* 0x20000005ff067230 */ /* 0x000fe20000004100 */
[----:B------:R-:W-:Y:S01]  /*1a80*/  SHF.R.U32.HI R140, RZ, 0x10, R5 ;  /* 0x00000010ff8c7819 */ /* 0x000fe20000011605 */
[----:B------:R-:W-:Y:S01]  /*1a90*/  HADD2.F32 R110, -RZ, R7.H0_H0 ;  /* 0x20000007ff6e7230 */ /* 0x000fe20000004100 */
[----:B------:R-:W-:Y:S01]  /*1aa0*/  SHF.R.U32.HI R17, RZ, 0x10, R7 ;  /* 0x00000010ff117819 */ /* 0x000fe20000011607 */
[----:B------:R-:W-:Y:S02]  /*1ab0*/  HADD2.F32 R5, -RZ, R3.H0_H0 ;  /* 0x20000003ff057230 */ /* 0x000fe40000004100 */
[----:B------:R-:W-:Y:S01]  /*1ac0*/  FMUL.FTZ R131, R0, R113 ;  /* 0x0000007100837220 */ /* 0x000fe20000410000 */
[----:B------:R-:W-:Y:S02]  /*1ad0*/  HADD2.F32 R12, -RZ, R10.H0_H0 ;  /* 0x2000000aff0c7230 */ /* 0x000fe40000004100 */
[----:B------:R-:W-:-:S02]  /*1ae0*/  HADD2.F32 R126, -RZ, R87.H0_H0 ;  /* 0x20000057ff7e7230 */ /* 0x000fc40000004100 */
[----:B------:R-:W-:Y:S02]  /*1af0*/  HADD2.F32 R7, -RZ, R20.H0_H0 ;  /* 0x20000014ff077230 */ /* 0x000fe40000004100 */
[----:B------:R-:W-:Y:S01]  /*1b00*/  HADD2.F32 R133, -RZ, R133.H0_H0 ;  /* 0x20000085ff857230 */ /* 0x000fe20000004100 */
[--C-:B------:R-:W-:Y:S01]  /*1b10*/  SHF.R.U64 R14, R10, 0x10, R11.reuse ;  /* 0x000000100a0e7819 */ /* 0x100fe2000000120b */
[----:B-----5:R-:W-:Y:S01]  /*1b20*/  FMUL.FTZ R0, R88, R15 ;  /* 0x0000000f58007220 */ /* 0x020fe20000410000 */
[----:B------:R-:W-:Y:S01]  /*1b30*/  SHF.R.U32.HI R132, RZ, 0x10, R11 ;  /* 0x00000010ff847819 */ /* 0x000fe2000001160b */
[----:B------:R-:W-:Y:S02]  /*1b40*/  HADD2.F32 R10, -RZ, R4.H0_H0 ;  /* 0x20000004ff0a7230 */ /* 0x000fe40000004100 */
[----:B------:R-:W-:Y:S01]  /*1b50*/  FMUL.FTZ R122, R5, R110 ;  /* 0x0000006e057a7220 */ /* 0x000fe20000410000 */
[----:B------:R-:W-:Y:S02]  /*1b60*/  HADD2.F32 R11, -RZ, R11.H0_H0 ;  /* 0x2000000bff0b7230 */ /* 0x000fe40000004100 */
[----:B------:R-:W-:Y:S01]  /*1b70*/  FMUL.FTZ R106, R7, R12 ;  /* 0x0000000c076a7220 */ /* 0x000fe20000410000 */
[----:B------:R-:W-:-:S02]  /*1b80*/  HADD2.F32 R4, -RZ, R21.H0_H0 ;  /* 0x20000015ff047230 */ /* 0x000fc40000004100 */
        /* <DEDUP_REMOVED lines=30> */
[--C-:B------:R-:W-:Y:S01]  /*1d70*/  SHF.R.U64 R146, R18, 0x10, R19.reuse ;  /* 0x0000001012927819 */ /* 0x100fe20000001213 */
[----:B------:R-:W-:Y:S01]  /*1d80*/  HADD2.F32 R136, -RZ, R19.H0_H0 ;  /* 0x20000013ff887230 */ /* 0x000fe20000004100 */
[----:B------:R-:W-:Y:S01]  /*1d90*/  SHF.R.U32.HI R148, RZ, 0x10, R19 ;  /* 0x00000010ff947819 */ /* 0x000fe20000011613 */
        /* <DEDUP_REMOVED lines=23> */
[----:B------:R-:W-:Y:S01]  /*1f10*/  FADD.FTZ R7, R7, R112 ;  /* 0x0000007007077221 */ /* 0x000fe20000010000 */
[C---:B------:R-:W-:Y:S01]  /*1f20*/  FMUL.FTZ R125, R88.reuse, R125 ;  /* 0x0000007d587d7220 */ /* 0x040fe20000410000 */
[----:B------:R-:W-:Y:S01]  /*1f30*/  FFMA.FTZ R4, R119, R112, R4 ;  /* 0x0000007077047223 */ /* 0x000fe20000010004 */
[C---:B------:R-:W-:Y:S01]  /*1f40*/  FMUL.FTZ R129, R88.reuse, R129 ;  /* 0x0000008158817220 */ /* 0x040fe20000410000 */
[----:B------:R-:W-:Y:S01]  /*1f50*/  FMUL.FTZ R118, R143, R140 ;  /* 0x0000008c8f767220 */ /* 0x000fe20000410000 */
[----:B------:R-:W-:Y:S01]  /*1f60*/  FADD.FTZ R7, R7, R104 ;  /* 0x0000006807077221 */ /* 0x000fe20000010000 */
        /* <DEDUP_REMOVED lines=13> */
[----:B------:R-:W-:Y:S02]  /*2040*/  HADD2.F32 R18, -RZ, R18.H0_H0 ;  /* 0x20000012ff127230 */ /* 0x000fe40000004100 */
[----:B------:R-:W-:Y:S01]  /*2050*/  FMUL.FTZ R114, R155, R144 ;  /* 0x000000909b727220 */ /* 0x000fe20000410000 */
[----:B------:R-:W-:Y:S01]  /*2060*/  FADD.FTZ R7, R7, R100 ;  /* 0x0000006407077221 */ /* 0x000fe20000010000 */
[C---:B------:R-:W-:Y:S01]  /*2070*/  FMUL.FTZ R121, R88.reuse, R153 ;  /* 0x0000009958797220 */ /* 0x040fe20000410000 */
        /* <DEDUP_REMOVED lines=40> */
[----:B------:R-:W-:-:S07]  /*2300*/  FMUL.FTZ R157, R105, R148 ;  /* 0x00000094699d7220 */ /* 0x000fce0000410000 */
.L_x_757:
[----:B------:R-:W-:Y:S01]  /*2310*/  FADD.FTZ R79, R150, R79 ;  /* 0x0000004f964f7221 */ /* 0x000fe20000010000 */
[----:B------:R-:W-:Y:S01]  /*2320*/  FADD.FTZ R78, R5, R78 ;  /* 0x0000004e054e7221 */ /* 0x000fe20000010000 */
[----:B------:R-:W0:Y:S01]  /*2330*/  SHFL.DOWN PT, R150, R9, 0x10, 0x1f ;  /* 0x0a001f0009967f89 */ /* 0x000e2200000e0000 */
[----:B------:R-:W-:Y:S01]  /*2340*/  FADD.FTZ R77, R152, R77 ;  /* 0x0000004d984d7221 */ /* 0x000fe20000010000 */
[----:B------:R-:W-:Y:S01]  /*2350*/  FADD.FTZ R76, R7, R76 ;  /* 0x0000004c074c7221 */ /* 0x000fe20000010000 */
[----:B------:R-:W-:Y:S01]  /*2360*/  LOP3.LUT P0, RZ, R38, 0x1f, RZ, 0xc0, !PT ;  /* 0x0000001f26ff7812 */ /* 0x000fe2000780c0ff */
[----:B------:R-:W1:Y:S01]  /*2370*/  SHFL.DOWN PT, R5, R4, 0x10, 0x1f ;  /* 0x0a001f0004057f89 */ /* 0x000e6200000e0000 */
[----:B------:R-:W-:Y:S01]  /*2380*/  BSSY.RECONVERGENT B0, `(.L_x_758) ;  /* 0x000001d000007945 */ /* 0x000fe20003800200 */
        /* <DEDUP_REMOVED lines=28> */
.L_x_759:
[----:B------:R-:W-:Y:S05]  /*2550*/  BSYNC.RECONVERGENT B0 ;  /* 0x0000000000007941 */ /* 0x000fea0003800200 */
.L_x_758:
        /* <DEDUP_REMOVED lines=10> */
[----:B------:R-:W-:Y:S01]  /*2600*/  FADD.FTZ R69, R16, R69 ;  /* 0x0000004510457221 */ /* 0x000fe20000010000 */
        /* <DEDUP_REMOVED lines=41> */
[----:B------:R-:W-:-:S03]  /*28a0*/  FADD.FTZ R40, R143, R40 ;  /* 0x000000288f287221 */ /* 0x000fc60000010000 */
        /* <DEDUP_REMOVED lines=50> */
.L_x_762:
        /* <DEDUP_REMOVED lines=23> */
.L_x_761:
        /* <DEDUP_REMOVED lines=26> */
.L_x_764:
        /* <DEDUP_REMOVED lines=27> */
.L_x_760:
        /* <DEDUP_REMOVED lines=9> */
[----:B------:R-:W-:Y:S01]  /*3120*/  FFMA.FTZ R5, R6, R128, R7 ;  /* 0x0000008006057223 */ /* 0x000fe20000010007 */
[----:B------:R-:W-:Y:S01]  /*3130*/  SHF.R.U64 R9, R28, 0x10, R29 ;  /* 0x000000101c097819 */ /* 0x000fe2000000121d */
[----:B------:R-:W-:Y:S01]  /*3140*/  FFMA.FTZ R137, R6, R137, R7 ;  /* 0x0000008906897223 */ /* 0x000fe20000010007 */
[----:B------:R-:W-:Y:S01]  /*3150*/  FADD.FTZ R131, -R0, R131 ;  /* 0x0000008300837221 */ /* 0x000fe20000010100 */
[----:B------:R-:W-:Y:S01]  /*3160*/  MOV R0, R28 ;  /* 0x0000001c00007202 */ /* 0x000fe20000000f00 */
[----:B------:R-:W-:Y:S01]  /*3170*/  FFMA.FTZ R15, R6, R134, R7 ;  /* 0x00000086060f7223 */ /* 0x000fe20000010007 */
[----:B------:R-:W-:Y:S01]  /*3180*/  MOV R4, R29 ;  /* 0x0000001d00047202 */ /* 0x000fe20000000f00 */
[----:B------:R-:W-:Y:S01]  /*3190*/  FADD.FTZ R126, -R5, R126 ;  /* 0x0000007e057e7221 */ /* 0x000fe20000010100 */
[----:B------:R-:W-:Y:S01]  /*31a0*/  SHF.R.U32.HI R13, RZ, 0x10, R29 ;  /* 0x00000010ff0d7819 */ /* 0x000fe2000001161d */
[----:B------:R-:W-:-:S02]  /*31b0*/  HADD2.F32 R5, -RZ, R0.H0_H0 ;  /* 0x20000000ff057230 */ /* 0x000fc40000004100 */
[----:B------:R-:W-:Y:S01]  /*31c0*/  FADD.FTZ R122, -R137, R122 ;  /* 0x0000007a897a7221 */ /* 0x000fe20000010100 */
[----:B------:R-:W-:Y:S02]  /*31d0*/  HADD2.F32 R9, -RZ, R9.H0_H0 ;  /* 0x20000009ff097230 */ /* 0x000fe40000004100 */
[----:B------:R-:W-:Y:S02]  /*31e0*/  HADD2.F32 R11, -RZ, R4.H0_H0 ;  /* 0x20000004ff0b7230 */ /* 0x000fe40000004100 */
[----:B------:R-:W-:Y:S01]  /*31f0*/  FADD.FTZ R4, -R15, R130 ;  /* 0x000000820f047221 */ /* 0x000fe20000010100 */
[----:B------:R-:W-:Y:S02]  /*3200*/  HADD2.F32 R13, -RZ, R13.H0_H0 ;  /* 0x2000000dff0d7230 */ /* 0x000fe40000004100 */
[C---:B------:R-:W-:Y:S01]  /*3210*/  FFMA.FTZ R5, R88.reuse, R131, R5 ;  /* 0x0000008358057223 */ /* 0x040fe20000010005 */
        /* <DEDUP_REMOVED lines=10> */
.L_x_766:
[C-C-:B------:R-:W-:Y:S01]  /*32c0*/  FFMA.FTZ R0, R6.reuse, R0, R7.reuse ;  /* 0x0000000006007223 */ /* 0x140fe20000010007 */
[C-C-:B------:R-:W-:Y:S01]  /*32d0*/  FFMA.FTZ R5, R6.reuse, R134, R7.reuse ;  /* 0x0000008606057223 */ /* 0x140fe20000010007 */
[----:B------:R-:W-:Y:S01]  /*32e0*/  MOV R8, R29 ;  /* 0x0000001d00087202 */ /* 0x000fe20000000f00 */
[----:B------:R-:W-:Y:S01]  /*32f0*/  FFMA.FTZ R137, R6, R137, R7 ;  /* 0x0000008906897223 */ /* 0x000fe20000010007 */
[----:B------:R-:W-:Y:S01]  /*3300*/  FADD.FTZ R131, -R0, R131 ;  /* 0x0000008300837221 */ /* 0x000fe20000010100 */
[----:B------:R-:W-:Y:S01]  /*3310*/  SHF.R.U32.HI R10, RZ, 0x10, R29 ;  /* 0x00000010ff0a7819 */ /* 0x000fe2000001161d */
[----:B------:R-:W-:Y:S01]  /*3320*/  FADD.FTZ R11, -R5, R130 ;  /* 0x00000082050b7221 */ /* 0x000fe20000010100 */
[----:B------:R-:W-:Y:S01]  /*3330*/  MOV R0, R28 ;  /* 0x0000001c00007202 */ /* 0x000fe20000000f00 */
[----:B------:R-:W-:Y:S01]  /*3340*/  FFMA.FTZ R5, R6, R128, R7 ;  /* 0x0000008006057223 */ /* 0x000fe20000010007 */
[----:B------:R-:W-:Y:S01]  /*3350*/  SHF.R.U64 R4, R28, 0x10, R29 ;  /* 0x000000101c047819 */ /* 0x000fe2000000121d */
[----:B------:R-:W-:-:S02]  /*3360*/  HADD2.F32 R9, -RZ, R8.H0_H0 ;  /* 0x20000008ff097230 */ /* 0x000fc40000004100 */
[----:B------:R-:W-:Y:S01]  /*3370*/  FADD.FTZ R137, -R137, R122 ;  /* 0x0000007a89897221 */ /* 0x000fe20000010100 */
[----:B------:R-:W-:Y:S02]  /*3380*/  HADD2.F32 R10, -RZ, R10.H0_H0 ;  /* 0x2000000aff0a7230 */ /* 0x000fe40000004100 */
[----:B------:R-:W-:Y:S01]  /*3390*/  FADD.FTZ R5, -R5, R126 ;  /* 0x0000007e05057221 */ /* 0x000fe20000010100 */
[----:B------:R-:W-:Y:S02]  /*33a0*/  HADD2.F32 R0, -RZ, R0.H0_H0 ;  /* 0x20000000ff007230 */ /* 0x000fe40000004100 */
[C---:B------:R-:W-:Y:S01]  /*33b0*/  FFMA.FTZ R9, R88.reuse, R137, R9 ;  /* 0x0000008958097223 */ /* 0x040fe20000010009 */
[----:B------:R-:W-:Y:S02]  /*33c0*/  HADD2.F32 R4, -RZ, R4.H0_H0 ;  /* 0x20000004ff047230 */ /* 0x000fe40000004100 */
[C---:B------:R-:W-:Y:S01]  /*33d0*/  FFMA.FTZ R10, R88.reuse, R11, R10 ;  /* 0x0000000b580a7223 */ /* 0x040fe2000001000a */
[----:B------:R-:W-:-:S02]  /*33e0*/  FFMA.FTZ R0, R88, R131, R0 ;  /* 0x0000008358007223 */ /* 0x000fc40000010000 */
[----:B------:R-:W-:Y:S02]  /*33f0*/  FFMA.FTZ R5, R88, R5, R4 ;  /* 0x0000000558057223 */ /* 0x000fe40000010004 */
[----:B------:R-:W-:-:S03]  /*3400*/  F2FP.F16.F32.PACK_AB R10, R10, R9 ;  /* 0x000000090a0a723e */ /* 0x000fc600000000ff */
[----:B------:R-:W-:Y:S02]  /*3410*/  F2FP.F16.F32.PACK_AB R5, R5, R0 ;  /* 0x000000000505723e */ /* 0x000fe400000000ff */
[C---:B------:R-:W-:Y:S02]  /*3420*/  PRMT R13, R10.reuse, 0x7632, R13 ;  /* 0x000076320a0d7816 */ /* 0x040fe4000000000d */
[C---:B------:R-:W-:Y:S02]  /*3430*/  PRMT R0, R5.reuse, 0x7632, R0 ;  /* 0x0000763205007816 */ /* 0x040fe40000000000 */
[----:B------:R-:W-:Y:S02]  /*3440*/  PRMT R11, R5, 0x7610, R11 ;  /* 0x00007610050b7816 */ /* 0x000fe4000000000b */
[----:B------:R-:W-:Y:S02]  /*3450*/  PRMT R80, R13, 0x7610, R80 ;  /* 0x000076100d507816 */ /* 0x000fe40000000050 */
[----:B------:R-:W-:-:S02]  /*3460*/  PRMT R81, R10, 0x7610, R81 ;  /* 0x000076100a517816 */ /* 0x000fc40000000051 */
[----:B------:R-:W-:Y:S02]  /*3470*/  PRMT R139, R0, 0x7610, R139 ;  /* 0x00007610008b7816 */ /* 0x000fe4000000008b */
[----:B------:R-:W-:Y:S01]  /*3480*/  PRMT R82, R11, 0x7610, R82 ;  /* 0x000076100b527816 */ /* 0x000fe20000000052 */
[----:B------:R-:W-:Y:S06]  /*3490*/  BRA `(.L_x_763) ;  /* 0x0000000400087947 */ /* 0x000fec0003800000 */
.L_x_765:
[----:B------:R-:W-:-:S04]  /*34a0*/  UISETP.NE.U32.AND UP1, UPT, UR6, URZ, UPT ;  /* 0x000000ff0600728c */ /* 0x000fc8000bf25070 */
[----:B------:R-:W-:-:S09]  /*34b0*/  UISETP.NE.AND.EX UP1, UPT, UR7, URZ, UPT, UP1 ;  /* 0x000000ff0700728c */ /* 0x000fd2000bf25310 */
[----:B------:R-:W-:Y:S05]  /*34c0*/  BRA.U UP1, `(.L_x_767) ;  /* 0x0000000101787547 */ /* 0x000fea000b800000 */
        /* <DEDUP_REMOVED lines=30> */
.L_x_767:
        /* <DEDUP_REMOVED lines=33> */
.L_x_763:
        /* <DEDUP_REMOVED lines=19> */
.L_x_768:
        /* <DEDUP_REMOVED lines=13> */
.L_x_769:
        /* <DEDUP_REMOVED lines=11> */
[----:B------:R-:W-:Y:S02]  /*3b70*/  HADD2.F32 R9, -RZ, R8.H0_H0 ;  /* 0x20000008ff097230 */ /* 0x000fe40000004100 */
[----:B------:R-:W-:Y:S01]  /*3b80*/  FADD.FTZ R123, -R123, R106 ;  /* 0x0000006a7b7b7221 */ /* 0x000fe20000010100 */
[----:B------:R-:W-:-:S02]  /*3b90*/  HADD2.F32 R10, -RZ, R10.H0_H0 ;  /* 0x2000000aff0a7230 */ /* 0x000fc40000004100 */
[----:B------:R-:W-:Y:S01]  /*3ba0*/  FADD.FTZ R107, -R120, R107 ;  /* 0x0000006b786b7221 */ /* 0x000fe20000010100 */
[----:B------:R-:W-:Y:S02]  /*3bb0*/  HADD2.F32 R0, -RZ, R0.H0_H0 ;  /* 0x20000000ff007230 */ /* 0x000fe40000004100 */
[----:B------:R-:W-:Y:S01]  /*3bc0*/  FADD.FTZ R135, -R135, R124 ;  /* 0x0000007c87877221 */ /* 0x000fe20000010100 */
[----:B------:R-:W-:Y:S02]  /*3bd0*/  HADD2.F32 R8, -RZ, R11.H0_H0 ;  /* 0x2000000bff087230 */ /* 0x000fe40000004100 */
[----:B------:R-:W-:Y:S01]  /*3be0*/  FADD.FTZ R127, -R127, R116 ;  /* 0x000000747f7f7221 */ /* 0x000fe20000010100 */
[C---:B------:R-:W-:Y:S01]  /*3bf0*/  FFMA.FTZ R9, R88.reuse, R107, R9 ;  /* 0x0000006b58097223 */ /* 0x040fe20000010009 */
[C---:B------:R-:W-:Y:S01]  /*3c00*/  FFMA.FTZ R10, R88.reuse, R135, R10 ;  /* 0x00000087580a7223 */ /* 0x040fe2000001000a */
[C---:B------:R-:W-:Y:S01]  /*3c10*/  FFMA.FTZ R0, R88.reuse, R123, R0 ;  /* 0x0000007b58007223 */ /* 0x040fe20000010000 */
[----:B------:R-:W-:-:S03]  /*3c20*/  FFMA.FTZ R127, R88, R127, R8 ;  /* 0x0000007f587f7223 */ /* 0x000fc60000010008 */
        /* <DEDUP_REMOVED lines=14> */
.L_x_772:
        /* <DEDUP_REMOVED lines=30> */
.L_x_771:
        /* <DEDUP_REMOVED lines=31> */
.L_x_774:
        /* <DEDUP_REMOVED lines=27> */
.L_x_770:
        /* <DEDUP_REMOVED lines=29> */
.L_x_776:
        /* <DEDUP_REMOVED lines=23> */
.L_x_775:
        /* <DEDUP_REMOVED lines=24> */
.L_x_777:
        /* <DEDUP_REMOVED lines=12> */
[----:B------:R-:W-:Y:S02]  /*4810*/  F2FP.F16.F32.PACK_AB R123, R0, R123 ;  /* 0x0000007b007b723e */ /* 0x000fe400000000ff */
[----:B------:R-:W-:Y:S02]  /*4820*/  F2FP.F16.F32.PACK_AB R8, R8, R107 ;  /* 0x0000006b0808723e */ /* 0x000fe400000000ff */
[C---:B------:R-:W-:Y:S02]  /*4830*/  PRMT R0, R123.reuse, 0x7632, R0 ;  /* 0x000076327b007816 */ /* 0x040fe40000000000 */
[----:B------:R-:W-:Y:S02]  /*4840*/  PRMT R15, R123, 0x7610, R15 ;  /* 0x000076107b0f7816 */ /* 0x000fe4000000000f */
[C---:B------:R-:W-:Y:S02]  /*4850*/  PRMT R11, R8.reuse, 0x7632, R11 ;  /* 0x00007632080b7816 */ /* 0x040fe4000000000b */
[----:B------:R-:W-:-:S07]  /*4860*/  PRMT R10, R8, 0x7610, R10 ;  /* 0x00007610080a7816 */ /* 0x000fce000000000a */
.L_x_773:
        /* <DEDUP_REMOVED lines=15> */
.L_x_778:
        /* <DEDUP_REMOVED lines=10> */
.L_x_779:
        /* <DEDUP_REMOVED lines=37> */
.L_x_782:
        /* <DEDUP_REMOVED lines=30> */
.L_x_781:
        /* <DEDUP_REMOVED lines=31> */
.L_x_784:
        /* <DEDUP_REMOVED lines=27> */
.L_x_780:
        /* <DEDUP_REMOVED lines=29> */
.L_x_786:
        /* <DEDUP_REMOVED lines=12> */
[----:B------:R-:W-:Y:S02]  /*5460*/  F2FP.F16.F32.PACK_AB R8, R8, R125 ;  /* 0x0000007d0808723e */ /* 0x000fe400000000ff */
[----:B------:R-:W-:Y:S02]  /*5470*/  F2FP.F16.F32.PACK_AB R117, R0, R117 ;  /* 0x000000750075723e */ /* 0x000fe400000000ff */
        /* <DEDUP_REMOVED lines=9> */
.L_x_785:
        /* <DEDUP_REMOVED lines=24> */
.L_x_787:
        /* <DEDUP_REMOVED lines=12> */
[----:B------:R-:W-:Y:S02]  /*5750*/  F2FP.F16.F32.PACK_AB R117, R0, R117 ;  /* 0x000000750075723e */ /* 0x000fe400000000ff */
[----:B------:R-:W-:Y:S02]  /*5760*/  F2FP.F16.F32.PACK_AB R8, R8, R125 ;  /* 0x0000007d0808723e */ /* 0x000fe400000000ff */
[C---:B------:R-:W-:Y:S02]  /*5770*/  PRMT R0, R117.reuse, 0x7632, R0 ;  /* 0x0000763275007816 */ /* 0x040fe40000000000 */
[----:B------:R-:W-:Y:S02]  /*5780*/  PRMT R15, R117, 0x7610, R15 ;  /* 0x00007610750f7816 */ /* 0x000fe4000000000f */
[C---:B-1----:R-:W-:Y:S02]  /*5790*/  PRMT R11, R8.reuse, 0x7632, R11 ;  /* 0x00007632080b7816 */ /* 0x042fe4000000000b */
[----:B------:R-:W-:-:S07]  /*57a0*/  PRMT R10, R8, 0x7610, R10 ;  /* 0x00007610080a7816 */ /* 0x000fce000000000a */
.L_x_783:
        /* <DEDUP_REMOVED lines=15> */
.L_x_788:
        /* <DEDUP_REMOVED lines=10> */
.L_x_789:
        /* <DEDUP_REMOVED lines=37> */
.L_x_792:
        /* <DEDUP_REMOVED lines=30> */
.L_x_791:
        /* <DEDUP_REMOVED lines=31> */
.L_x_794:
        /* <DEDUP_REMOVED lines=27> */
.L_x_790:
        /* <DEDUP_REMOVED lines=29> */
.L_x_796:
        /* <DEDUP_REMOVED lines=23> */
.L_x_795:
        /* <DEDUP_REMOVED lines=24> */
.L_x_797:
        /* <DEDUP_REMOVED lines=18> */
.L_x_793:
        /* <DEDUP_REMOVED lines=15> */
.L_x_798:
        /* <DEDUP_REMOVED lines=10> */
.L_x_799:
        /* <DEDUP_REMOVED lines=12> */
[----:B------:R-:W-:Y:S01]  /*6940*/  HADD2.F32 R8, -RZ, R6.H0_H0 ;  /* 0x20000006ff087230 */ /* 0x000fe20000004100 */
[----:B-1----:R-:W-:Y:S01]  /*6950*/  SHF.R.U64 R10, R36, 0x10, R37 ;  /* 0x00000010240a7819 */ /* 0x002fe20000001225 */
[----:B------:R-:W-:-:S02]  /*6960*/  HADD2.F32 R9, -RZ, R9.H0_H0 ;  /* 0x20000009ff097230 */ /* 0x000fc40000004100 */
[----:B------:R-:W-:Y:S01]  /*6970*/  FADD.FTZ R7, -R7, R96 ;  /* 0x0000006007077221 */ /* 0x000fe20000010100 */
        /* <DEDUP_REMOVED lines=21> */
.L_x_802:
        /* <DEDUP_REMOVED lines=9> */
[----:B------:R-:W-:Y:S01]  /*6b60*/  HADD2.F32 R9, -RZ, R8.H0_H0 ;  /* 0x20000008ff097230 */ /* 0x000fe20000004100 */
[----:B------:R-:W-:Y:S01]  /*6b70*/  SHF.R.U64 R6, R36, 0x10, R37 ;  /* 0x0000001024067819 */ /* 0x000fe20000001225 */
        /* <DEDUP_REMOVED lines=13> */
[----:B-1----:R-:W-:Y:S02]  /*6c50*/  PRMT R11, R103, 0x7610, R11 ;  /* 0x00007610670b7816 */ /* 0x002fe4000000000b */
[----:B------:R-:W-:-:S02]  /*6c60*/  PRMT R83, R9, 0x7610, R83 ;  /* 0x0000761009537816 */ /* 0x000fc40000000053 */
[----:B------:R-:W-:Y:S02]  /*6c70*/  PRMT R84, R8, 0x7610, R84 ;  /* 0x0000761008547816 */ /* 0x000fe40000000054 */
[----:B------:R-:W-:Y:S02]  /*6c80*/  PRMT R141, R0, 0x7610, R141 ;  /* 0x00007610008d7816 */ /* 0x000fe4000000008d */
[----:B------:R-:W-:Y:S01]  /*6c90*/  PRMT R85, R11, 0x7610, R85 ;  /* 0x000076100b557816 */ /* 0x000fe20000000055 */
[----:B------:R-:W-:Y:S06]  /*6ca0*/  BRA `(.L_x_803) ;  /* 0x00000008005c7947 */ /* 0x000fec0003800000 */
.L_x_801:
        /* <DEDUP_REMOVED lines=31> */
.L_x_804:
[C-C-:B------:R-:W-:Y:S01]  /*6ea0*/  FFMA.FTZ R99, R6.reuse, R99, R7.reuse ;  /* 0x0000006306637223 */ /* 0x140fe20000010007 */
[C-C-:B------:R-:W-:Y:S01]  /*6eb0*/  FFMA.FTZ R103, R6.reuse, R103, R7.reuse ;  /* 0x0000006706677223 */ /* 0x140fe20000010007 */
[C-C-:B------:R-:W-:Y:S01]  /*6ec0*/  FFMA.FTZ R101, R6.reuse, R101, R7.reuse ;  /* 0x0000006506657223 */ /* 0x140fe20000010007 */
[----:B------:R-:W-:Y:S01]  /*6ed0*/  FFMA.FTZ R7, R6, R105, R7 ;  /* 0x0000006906077223 */ /* 0x000fe20000010007 */
[----:B------:R-:W-:Y:S01]  /*6ee0*/  MOV R0, R36 ;  /* 0x0000002400007202 */ /* 0x000fe20000000f00 */
[----:B------:R-:W-:Y:S01]  /*6ef0*/  FADD.FTZ R99, -R99, R90 ;  /* 0x0000005a63637221 */ /* 0x000fe20000010100 */
[--C-:B------:R-:W-:Y:S01]  /*6f00*/  SHF.R.U64 R6, R36, 0x10, R37.reuse ;  /* 0x0000001024067819 */ /* 0x100fe20000001225 */
[----:B0-2---:R-:W-:Y:S01]  /*6f10*/  FADD.FTZ R9, -R7, R96 ;  /* 0x0000006007097221 */ /* 0x005fe20000010100 */
[----:B-1----:R-:W-:Y:S01]  /*6f20*/  SHF.R.U32.HI R10, RZ, 0x10, R37 ;  /* 0x00000010ff0a7819 */ /* 0x002fe20000011625 */
[----:B------:R-:W-:Y:S01]  /*6f30*/  HADD2.F32 R7, -RZ, R0.H0_H0 ;  /* 0x20000000ff077230 */ /* 0x000fe20000004100 */
[----:B------:R-:W-:Y:S01]  /*6f40*/  MOV R8, R37 ;  /* 0x0000002500087202 */ /* 0x000fe20000000f00 */
        /* <DEDUP_REMOVED lines=13> */
[----:B------:R-:W-:Y:S01]  /*7020*/  PRMT R9, R8, 0x7632, R9 ;  /* 0x0000763208097816 */ /* 0x000fe20000000009 */
[----:B------:R-:W-:Y:S06]  /*7030*/  BRA `(.L_x_803) ;  /* 0x0000000400787947 */ /* 0x000fec0003800000 */
.L_x_800:
        /* <DEDUP_REMOVED lines=29> */
.L_x_806:
        /* <DEDUP_REMOVED lines=23> */
.L_x_805:
        /* <DEDUP_REMOVED lines=24> */
.L_x_807:
        /* <DEDUP_REMOVED lines=15> */
[----:B-1----:R-:W-:Y:S02]  /*75f0*/  PRMT R11, R99, 0x7610, R11 ;  /* 0x00007610630b7816 */ /* 0x002fe4000000000b */
[C---:B0-2---:R-:W-:Y:S02]  /*7600*/  PRMT R9, R88.reuse, 0x7632, R9 ;  /* 0x0000763258097816 */ /* 0x045fe40000000009 */
[----:B------:R-:W-:-:S07]  /*7610*/  PRMT R8, R88, 0x7610, R8 ;  /* 0x0000761058087816 */ /* 0x000fce0000000008 */
.L_x_803:
        /* <DEDUP_REMOVED lines=15> */
.L_x_808:
        /* <DEDUP_REMOVED lines=10> */
.L_x_809:
[----:B0-2---:R-:W0:Y:S01]  /*77b0*/  LDC.64 R4, c[0x0][0x380] ;  /* 0x0000e000ff047b82 */ /* 0x005e220000000a00 */
[----:B------:R-:W-:Y:S01]  /*77c0*/  UPLOP3.LUT UP4, UPT, UPT, UPT, UP4, 0x40, 0x4 ;  /* 0x000000000004789c */ /* 0x000fe20003f8e840 */
[----:B0-----:R-:W-:-:S04]  /*77d0*/  IADD3 R39, PT, PT, R39, R4, RZ ;  /* 0x0000000427277210 */ /* 0x001fc80007ffe0ff */
[----:B------:R-:W-:-:S13]  /*77e0*/  ISETP.GE.AND P1, PT, R39, R5, PT ;  /* 0x000000052700720c */ /* 0x000fda0003f26270 */
[----:B------:R-:W-:Y:S05]  /*77f0*/  @!P1 BRA `(.L_x_810) ;  /* 0xffffff8c00549947 */ /* 0x000fea000383ffff */
[----:B------:R-:W-:Y:S02]  /*7800*/  MOV R81, R40 ;  /* 0x0000002800517202 */ /* 0x000fe40000000f00 */
[----:B------:R-:W-:Y:S02]  /*7810*/  MOV R82, R41 ;  /* 0x0000002900527202 */ /* 0x000fe40000000f00 */
[----:B------:R-:W-:Y:S02]  /*7820*/  MOV R83, R42 ;  /* 0x0000002a00537202 */ /* 0x000fe40000000f00 */
[----:B-1----:R-:W-:Y:S02]  /*7830*/  MOV R8, R43 ;  /* 0x0000002b00087202 */ /* 0x002fe40000000f00 */
        /* <DEDUP_REMOVED lines=35> */
[----:B------:R-:W-:-:S07]  /*7a70*/  MOV R40, R79 ;  /* 0x0000004f00287202 */ /* 0x000fce0000000f00 */
.L_x_755:
        /* <DEDUP_REMOVED lines=20> */
.L_x_811:
        /* <DEDUP_REMOVED lines=12> */
.L_x_5387:


//--------------------- .text._ZN10layer_norm31ln_parallel_residual_bwd_kernelINS_13Kernel_traitsI6__halfS2_S2_S2_fjLj5120ELj1ELj1ELj8ELj8ENS_18Kernel_traits_baseILj5120ES2_S2_S2_S2_fjLj256EEEEELb1ELb0ELb0EEEvNS_9BwdParamsE --------------------------
	.section	.text._ZN10layer_norm31ln_parallel_residual_bwd_kernelINS_13Kernel_traitsI6__halfS2_S2_S2_fjLj5120ELj1ELj1ELj8ELj8ENS_18Kernel_traits_baseILj5120ES2_S2_S2_S2_fjLj256EEEEELb1ELb0ELb0EEEvNS_9BwdParamsE,"ax",@progbits
	.align	128
        .global         _ZN10layer_norm31ln_parallel_residual_bwd_kernelINS_13Kernel_traitsI6__halfS2_S2_S2_fjLj5120ELj1ELj1ELj8ELj8ENS_18Kernel_traits_baseILj5120ES2_S2_S2_S2_fjLj256EEEEELb1ELb0ELb0EEEvNS_9BwdParamsE
        .type           _ZN10layer_norm31ln_parallel_residual_bwd_kernelINS_13Kernel_traitsI6__halfS2_S2_S2_fjLj5120ELj1ELj1ELj8ELj8ENS_18Kernel_traits_baseILj5120ES2_S2_S2_S2_fjLj256EEEEELb1ELb0ELb0EEEvNS_9BwdParamsE,@function
        .size           _ZN10layer_norm31ln_parallel_residual_bwd_kernelINS_13Kernel_traitsI6__halfS2_S2_S2_fjLj5120ELj1ELj1ELj8ELj8ENS_18Kernel_traits_baseILj5120ES2_S2_S2_S2_fjLj256EEEEELb1ELb0ELb0EEEvNS_9BwdParamsE,(.L_x_5388 - _ZN10layer_norm31ln_parallel_residual_bwd_kernelINS_13Kernel_traitsI6__halfS2_S2_S2_fjLj5120ELj1ELj1ELj8ELj8ENS_18Kernel_traits_baseILj5120ES2_S2_S2_S2_fjLj256EEEEELb1ELb0ELb0EEEvNS_9BwdParamsE)
        .other          _ZN10layer_norm31ln_parallel_residual_bwd_kernelINS_13Kernel_traitsI6__halfS2_S2_S2_fjLj5120ELj1ELj1ELj8ELj8ENS_18Kernel_traits_baseILj5120ES2_S2_S2_S2_fjLj256EEEEELb1ELb0ELb0EEEvNS_9BwdParamsE,@"STO_CUDA_ENTRY STV_DEFAULT"
_ZN10layer_norm31ln_parallel_residual_bwd_kernelINS_13Kernel_traitsI6__halfS2_S2_S2_fjLj5120ELj1ELj1ELj8ELj8ENS_18Kernel_traits_baseILj5120ES2_S2_S2_S2_fjLj256EEEEELb1ELb0ELb0EEEvNS_9BwdParamsE:
.text._ZN10layer_norm31ln_parallel_residual_bwd_kernelINS_13Kernel_traitsI6__halfS2_S2_S2_fjLj5120ELj1ELj1ELj8ELj8ENS_18Kernel_traits_baseILj5120ES2_S2_S2_S2_fjLj256EEEEELb1ELb0ELb0EEEvNS_9BwdParamsE:
        /* <DEDUP_REMOVED lines=8> */
[----:B-1----:R-:W-:-:S05]  /*0080*/  IMAD.U32 R2, RZ, RZ, UR4 ;  /* 0x00000004ff027e24 */ /* 0x002fca000f8e00ff */
[----:B------:R-:W-:Y:S02]  /*0090*/  SHF.R.S32.HI R3, RZ, 0x1f, R2 ;  /* 0x0000001fff037819 */ /* 0x000fe40000011402 */
[----:B------:R-:W1:Y:S02]  /*00a0*/  LDC.64 R10, c[0x0][0x3d8] ;  /* 0x0000f600ff0a7b82 */ /* 0x000e640000000a00 */
[----:B------:R-:W-:Y:S02]  /*00b0*/  LEA.HI R3, R3, R2, RZ, 0x2 ;  /* 0x0000000203037211 */ /* 0x000fe400078f10ff */
[----:B0-----:R-:W-:-:S04]  /*00c0*/  LOP3.LUT R112, R0, 0xff, RZ, 0x3c, !PT ;  /* 0x000000ff00707812 */ /* 0x001fc800078e3cff */
[----:B------:R-:W0:Y:S01]  /*00d0*/  S2UR UR4, SR_CTAID.X ;  /* 0x00000000000479c3 */ /* 0x000e220000002500 */
[----:B------:R-:W-:Y:S01]  /*00e0*/  LEA.HI.SX32 R112, R3, R112, 0x1e ;  /* 0x0000007003707211 */ /* 0x000fe200078ff2ff */
[----:B------:R-:W-:-:S03]  /*00f0*/  IMAD.MOV.U32 R3, RZ, RZ, R0 ;  /* 0x000000ffff037224 */ /* 0x000fc600078e0000 */
[----:B------:R-:W-:-:S03]  /*0100*/  ISETP.GE.U32.AND P0, PT, R112, 0x100, PT ;  /* 0x000001007000780c */ /* 0x000fc60003f06070 */
[----:B------:R-:W0:Y:S01]  /*0110*/  LDC.64 R16, c[0x0][0x3d0] ;  /* 0x0000f400ff107b82 */ /* 0x000e220000000a00 */
        /* <DEDUP_REMOVED lines=9> */
[----:B----4-:R-:W5:Y:S06]  /*01b0*/  @P0 LDG.E.64 R84, desc[UR10][R4.64] ;  /* 0x0000000a04540981 */ /* 0x010f6c000c1e1b00 */
[----:B------:R-:W3:Y:S01]  /*01c0*/  LDC.64 R22, c[0x0][0x3d8] ;  /* 0x0000f600ff167b82 */ /* 0x000ee20000000a00 */
[C---:B------:R-:W-:Y:S01]  /*01d0*/  @P1 IMAD.WIDE.U32 R12, R3.reuse, 0x8, R8 ;  /* 0x00000008030c1825 */ /* 0x040fe200078e0008 */
[----:B------:R-:W5:Y:S03]  /*01e0*/  @P0 LDG.E.64 R86, desc[UR10][R6.64] ;  /* 0x0000000a06560981 */ /* 0x000f66000c1e1b00 */
[C---:B-1----:R-:W-:Y:S01]  /*01f0*/  @P1 IMAD.WIDE.U32 R14, R3.reuse, 0x8, R10 ;  /* 0x00000008030e1825 */ /* 0x042fe200078e000a */
[----:B------:R-:W5:Y:S02]  /*0200*/  @P1 LDG.E.64 R88, desc[UR10][R12.64] ;  /* 0x0000000a0c581981 */ /* 0x000f64000c1e1b00 */
[----:B------:R-:W1:Y:S01]  /*0210*/  LDC.64 R24, c[0x0][0x3d0] ;  /* 0x0000f400ff187b82 */ /* 0x000e620000000a00 */
[----:B------:R-:W-:Y:S01]  /*0220*/  @P1 VIADD R3, R3, 0x100 ;  /* 0x0000010003031836 */ /* 0x000fe20000000000 */
[----:B------:R-:W5:Y:S06]  /*0230*/  @P1 LDG.E.64 R90, desc[UR10][R14.64] ;  /* 0x0000000a0e5a1981 */ /* 0x000f6c000c1e1b00 */
[----:B------:R-:W4:Y:S01]  /*0240*/  LDC.64 R26, c[0x0][0x3d8] ;  /* 0x0000f600ff1a7b82 */ /* 0x000f220000000a00 */
[----:B0-----:R-:W-:-:S02]  /*0250*/  IMAD.U32 R113, RZ, RZ, UR4 ;  /* 0x00000004ff717e24 */ /* 0x001fc4000f8e00ff */
[----:B------:R-:W-:-:S03]  /*0260*/  @P2 IMAD.WIDE.U32 R16, R3, 0x8, R16 ;  /* 0x0000000803102825 */ /* 0x000fc600078e0010 */
[----:B------:R-:W-:Y:S01]  /*0270*/  ISETP.GE.AND P5, PT, R113, UR5, PT ;  /* 0x0000000571007c0c */ /* 0x000fe2000bfa6270 */
[C---:B------:R-:W-:Y:S01]  /*0280*/  @P2 IMAD.WIDE.U32 R18, R3.reuse, 0x8, R18 ;  /* 0x0000000803122825 */ /* 0x040fe200078e0012 */
[----:B------:R-:W5:Y:S03]  /*0290*/  @P2 LDG.E.64 R92, desc[UR10][R16.64] ;  /* 0x0000000a105c2981 */ /* 0x000f66000c1e1b00 */
[----:B------:R-:W-:Y:S01]  /*02a0*/  @P2 VIADD R3, R3, 0x100 ;  /* 0x0000010003032836 */ /* 0x000fe20000000000 */
[----:B------:R-:W5:Y:S03]  /*02b0*/  @P2 LDG.E.64 R94, desc[UR10][R18.64] ;  /* 0x0000000a125e2981 */ /* 0x000f66000c1e1b00 */
[----:B--2---:R-:W-:-:S04]  /*02c0*/  @P3 IMAD.WIDE.U32 R20, R3, 0x8, R20 ;  /* 0x0000000803143825 */ /* 0x004fc800078e0014 */
[C---:B---3--:R-:W-:Y:S01]  /*02d0*/  @P3 IMAD.WIDE.U32 R22, R3.reuse, 0x8, R22 ;  /* 0x0000000803163825 */ /* 0x048fe200078e0016 */
[----:B------:R0:W5:Y:S03]  /*02e0*/  @P3 LDG.E.64 R96, desc[UR10][R20.64] ;  /* 0x0000000a14603981 */ /* 0x000166000c1e1b00 */
[----:B------:R-:W-:Y:S01]  /*02f0*/  @P3 VIADD R3, R3, 0x100 ;  /* 0x0000010003033836 */ /* 0x000fe20000000000 */
[----:B------:R2:W5:Y:S03]  /*0300*/  @P3 LDG.E.64 R98, desc[UR10][R22.64] ;  /* 0x0000000a16623981 */ /* 0x000566000c1e1b00 */
[----:B-1----:R-:W-:-:S04]  /*0310*/  @P4 IMAD.WIDE.U32 R8, R3, 0x8, R24 ;  /* 0x0000000803084825 */ /* 0x002fc800078e0018 */
[----:B----4-:R-:W-:Y:S01]  /*0320*/  @P4 IMAD.WIDE.U32 R10, R3, 0x8, R26 ;  /* 0x00000008030a4825 */ /* 0x010fe200078e001a */
[----:B------:R1:W5:Y:S01]  /*0330*/  @P4 LDG.E.64 R100, desc[UR10][R8.64] ;  /* 0x0000000a08644981 */ /* 0x000362000c1e1b00 */
[----:B------:R-:W-:Y:S02]  /*0340*/  CS2R R80, SRZ ;  /* 0x0000000000507805 */ /* 0x000fe4000001ff00 */
[----:B------:R-:W-:Y:S02]  /*0350*/  CS2R R82, SRZ ;  /* 0x0000000000527805 */ /* 0x000fe4000001ff00 */
[----:B------:R-:W-:Y:S01]  /*0360*/  CS2R R76, SRZ ;  /* 0x00000000004c7805 */ /* 0x000fe2000001ff00 */
[----:B------:R3:W5:Y:S01]  /*0370*/  @P4 LDG.E.64 R102, desc[UR10][R10.64] ;  /* 0x0000000a0a664981 */ /* 0x000762000c1e1b00 */
        /* <DEDUP_REMOVED lines=27> */
[----:B0-----:R-:W-:Y:S02]  /*0530*/  CS2R R20, SRZ ;  /* 0x0000000000147805 */ /* 0x001fe4000001ff00 */
[----:B--2---:R-:W-:Y:S02]  /*0540*/  CS2R R22, SRZ ;  /* 0x0000000000167805 */ /* 0x004fe4000001ff00 */
[----:B------:R-:W-:Y:S02]  /*0550*/  CS2R R16, SRZ ;  /* 0x0000000000107805 */ /* 0x000fe4000001ff00 */
[----:B------:R-:W-:Y:S02]  /*0560*/  CS2R R18, SRZ ;  /* 0x0000000000127805 */ /* 0x000fe4000001ff00 */
[----:B------:R-:W-:-:S02]  /*0570*/  CS2R R12, SRZ ;  /* 0x00000000000c7805 */ /* 0x000fc4000001ff00 */
[----:B------:R-:W-:Y:S02]  /*0580*/  CS2R R14, SRZ ;  /* 0x00000000000e7805 */ /* 0x000fe4000001ff00 */
[----:B-1----:R-:W-:Y:S02]  /*0590*/  CS2R R8, SRZ ;  /* 0x0000000000087805 */ /* 0x002fe4000001ff00 */
[----:B---3--:R-:W-:Y:S02]  /*05a0*/  CS2R R10, SRZ ;  /* 0x00000000000a7805 */ /* 0x008fe4000001ff00 */
[----:B------:R-:W-:Y:S02]  /*05b0*/  CS2R R4, SRZ ;  /* 0x0000000000047805 */ /* 0x000fe4000001ff00 */
[----:B------:R-:W-:Y:S01]  /*05c0*/  CS2R R6, SRZ ;  /* 0x0000000000067805 */ /* 0x000fe2000001ff00 */
[----:B------:R-:W-:Y:S06]  /*05d0*/  @P5 BRA `(.L_x_812) ;  /* 0x000000a800d45947 */ /* 0x000fec0003800000 */
[----:B------:R-:W0:Y:S01]  /*05e0*/  LDCU.U8 UR4, c[0x0][0x410] ;  /* 0x00008200ff0477ac */ /* 0x000e220008000000 */
[--C-:B-----5:R-:W-:Y:S01]  /*05f0*/  IMAD.MOV.U32 R174, RZ, RZ, R89.reuse ;  /* 0x000000ffffae7224 */ /* 0x120fe200078e0059 */
[----:B------:R-:W-:Y:S01]  /*0600*/  SHF.R.U32.HI R4, RZ, 0x10, R89 ;  /* 0x00000010ff047819 */ /* 0x000fe20000011659 */
        /* <DEDUP_REMOVED lines=15> */
[----:B0-----:R-:W-:Y:S01]  /*0700*/  UISETP.NE.AND UP0, UPT, UR4, URZ, UPT ;  /* 0x000000ff0400728c */ /* 0x001fe2000bf05270 */
[----:B------:R-:W-:Y:S01]  /*0710*/  IMAD.MOV.U32 R185, RZ, RZ, R100 ;  /* 0x000000ffffb97224 */ /* 0x000fe200078e0064 */
[----:B------:R-:W-:Y:S01]  /*0720*/  SHF.R.U32.HI R12, RZ, 0x10, R97 ;  /* 0x00000010ff0c7819 */ /* 0x000fe20000011661 */
[----:B------:R-:W-:Y:S01]  /*0730*/  IMAD.MOV.U32 R186, RZ, RZ, R101 ;  /* 0x000000ffffba7224 */ /* 0x000fe200078e0065 */
[--C-:B------:R-:W-:Y:S01]  /*0740*/  SHF.R.U64 R11, R98, 0x10, R99.reuse ;  /* 0x00000010620b7819 */ /* 0x100fe20000001263 */
        /* <DEDUP_REMOVED lines=15> */
[----:B------:R-:W-:-:S02]  /*0840*/  SHF.R.U64 R170, R86, 0x10, R87 ;  /* 0x0000001056aa7819 */ /* 0x000fc40000001257 */
[----:B------:R-:W-:Y:S02]  /*0850*/  CS2R R80, SRZ ;  /* 0x0000000000507805 */ /* 0x000fe4000001ff00 */
[----:B------:R-:W-:Y:S02]  /*0860*/  SHF.R.U32.HI R172, RZ, 0x10, R87 ;  /* 0x00000010ffac7819 */ /* 0x000fe40000011657 */
[----:B------:R-:W-:Y:S02]  /*0870*/  CS2R R82, SRZ ;  /* 0x0000000000527805 */ /* 0x000fe4000001ff00 */
[----:B------:R-:W-:Y:S02]  /*0880*/  SHF.R.U64 R2, R88, 0x10, R89 ;  /* 0x0000001058027819 */ /* 0x000fe40000001259 */
[----:B------:R-:W-:Y:S02]  /*0890*/  CS2R R76, SRZ ;  /* 0x00000000004c7805 */ /* 0x000fe4000001ff00 */
[----:B------:R-:W-:-:S02]  /*08a0*/  SHF.R.U64 R3, R90, 0x10, R91 ;  /* 0x000000105a037819 */ /* 0x000fc4000000125b */
[----:B------:R-:W-:Y:S02]  /*08b0*/  CS2R R78, SRZ ;  /* 0x00000000004e7805 */ /* 0x000fe4000001ff00 */
[----:B------:R-:W-:Y:S02]  /*08c0*/  PRMT R174, R174, 0x5410, R4 ;  /* 0x00005410aeae7816 */ /* 0x000fe40000000004 */
[----:B------:R-:W-:Y:S02]  /*08d0*/  CS2R R72, SRZ ;  /* 0x0000000000487805 */ /* 0x000fe4000001ff00 */
[----:B------:R-:W-:Y:S02]  /*08e0*/  PRMT R176, R176, 0x5410, R5 ;  /* 0x00005410b0b07816 */ /* 0x000fe40000000005 */
[----:B------:R-:W-:Y:S02]  /*08f0*/  CS2R R74, SRZ ;  /* 0x00000000004a7805 */ /* 0x000fe4000001ff00 */
[----:B------:R-:W-:-:S02]  /*0900*/  PRMT R177, R177, 0x5410, R6 ;  /* 0x00005410b1b17816 */ /* 0x000fc40000000006 */
        /* <DEDUP_REMOVED lines=52> */
[----:B------:R-:W-:Y:S02]  /*0c50*/  PLOP3.LUT P5, PT, PT, PT, UP0, 0x80, 0x8 ;  /* 0x000000000008781c */ /* 0x000fe40003faf008 */
[----:B------:R-:W-:-:S02]  /*0c60*/  CS2R R10, SRZ ;  /* 0x00000000000a7805 */ /* 0x000fc4000001ff00 */
[----:B------:R-:W-:Y:S02]  /*0c70*/  CS2R R4, SRZ ;  /* 0x0000000000047805 */ /* 0x000fe4000001ff00 */
[----:B------:R-:W-:Y:S01]  /*0c80*/  CS2R R6, SRZ ;  /* 0x0000000000067805 */ /* 0x000fe2000001ff00 */
[----:B------:R-:W-:Y:S01]  /*0c90*/  UPLOP3.LUT UP1, UPT, UPT, UPT, UPT, 0x40, 0x4 ;  /* 0x000000000004789c */ /* 0x000fe20003f2e870 */
[----:B------:R-:W0:Y:S01]  /*0ca0*/  LDCU UR14, c[0x0][0x408] ;  /* 0x00008100ff0e77ac */ /* 0x000e220008000800 */
[----:B------:R-:W1:Y:S01]  /*0cb0*/  LDCU UR9, c[0x0][0x400] ;  /* 0x00008000ff0977ac */ /* 0x000e620008000800 */
[----:B------:R-:W2:Y:S01]  /*0cc0*/  LDCU.64 UR6, c[0x0][0x478] ;  /* 0x00008f00ff0677ac */ /* 0x000ea20008000a00 */
[----:B------:R-:W3:Y:S01]  /*0cd0*/  LDCU.64 UR16, c[0x0][0x438] ;  /* 0x00008700ff1077ac */ /* 0x000ee20008000a00 */
[----:B------:R-:W4:Y:S06]  /*0ce0*/  LDCU.64 UR12, c[0x0][0x470] ;  /* 0x00008e00ff0c77ac */ /* 0x000f2c0008000a00 */
.L_x_884:
        /* <DEDUP_REMOVED lines=16> */
[----:B------:R-:W-:Y:S02]  /*0df0*/  IMAD.MOV.U32 R98, RZ, RZ, RZ ;  /* 0x000000ffff627224 */ /* 0x000fe400078e00ff */
[----:B------:R-:W-:Y:S02]  /*0e00*/  IMAD.MOV.U32 R96, RZ, RZ, RZ ;  /* 0x000000ffff607224 */ /* 0x000fe400078e00ff */
[----:B------:R-:W-:Y:S01]  /*0e10*/  IMAD.MOV.U32 R97, RZ, RZ, R115 ;  /* 0x000000ffff617224 */ /* 0x000fe200078e0073 */
[----:B--2---:R-:W-:Y:S01]  /*0e20*/  FSEL R0, R86, RZ, !P5 ;  /* 0x000000ff56007208 */ /* 0x004fe20006800000 */
[----:B0-----:R-:W-:Y:S06]  /*0e30*/  @!P0 BRA `(.L_x_814) ;  /* 0x00000004007c8947 */ /* 0x001fec0003800000 */
[----:B------:R-:W0:Y:S08]  /*0e40*/  LDC.64 R86, c[0x0][0x428] ;  /* 0x00010a00ff567b82 */ /* 0x000e300000000a00 */
[----:B------:R-:W1:Y:S08]  /*0e50*/  LDC.64 R88, c[0x0][0x430] ;  /* 0x00010c00ff587b82 */ /* 0x000e700000000a00 */
[----:B------:R-:W2:Y:S01]  /*0e60*/  LDC.64 R84, c[0x0][0x3a8] ;  /* 0x0000ea00ff547b82 */ /* 0x000ea20000000a00 */
[----:B0-----:R-:W-:Y:S01]  /*0e70*/  IMAD.WIDE.U32 R86, R115, 0x8, R86 ;  /* 0x0000000873567825 */ /* 0x001fe200078e0056 */
[----:B---3--:R-:W-:-:S06]  /*0e80*/  ISETP.NE.U32.AND P0, PT, RZ, UR16, PT ;  /* 0x00000010ff007c0c */ /* 0x008fcc000bf05070 */
[----:B------:R-:W0:Y:S01]  /*0e90*/  LDC.64 R92, c[0x0][0x3b0] ;  /* 0x0000ec00ff5c7b82 */ /* 0x000e220000000a00 */
[----:B------:R-:W3:Y:S01]  /*0ea0*/  LDG.E.64 R86, desc[UR10][R86.64] ;  /* 0x0000000a56567981 */ /* 0x000ee2000c1e1b00 */
[----:B-1----:R-:W-:-:S06]  /*0eb0*/  IMAD.WIDE.U32 R88, R115, 0x8, R88 ;  /* 0x0000000873587825 */ /* 0x002fcc00078e0058 */
[----:B------:R-:W3:Y:S01]  /*0ec0*/  LDG.E.64 R88, desc[UR10][R88.64] ;  /* 0x0000000a58587981 */ /* 0x000ee2000c1e1b00 */
[----:B--2---:R-:W-:-:S06]  /*0ed0*/  IMAD.WIDE.U32 R84, R115, 0x8, R84 ;  /* 0x0000000873547825 */ /* 0x004fcc00078e0054 */
[----:B------:R-:W2:Y:S01]  /*0ee0*/  LDG.E.64 R84, desc[UR10][R84.64] ;  /* 0x0000000a54547981 */ /* 0x000ea2000c1e1b00 */
[----:B------:R-:W-:Y:S02]  /*0ef0*/  ISETP.NE.AND.EX P0, PT, RZ, UR17, PT, P0 ;  /* 0x00000011ff007c0c */ /* 0x000fe4000bf05300 */
[----:B----4-:R-:W-:-:S04]  /*0f00*/  ISETP.NE.U32.AND P5, PT, RZ, UR12, PT ;  /* 0x0000000cff007c0c */ /* 0x010fc8000bfa5070 */
[----:B------:R-:W-:-:S07]  /*0f10*/  ISETP.NE.AND.EX P5, PT, RZ, UR13, PT, P5 ;  /* 0x0000000dff007c0c */ /* 0x000fce000bfa5350 */
[----:B------:R-:W1:Y:S08]  /*0f20*/  @P0 LDC.64 R90, c[0x0][0x438] ;  /* 0x00010e00ff5a0b82 */ /* 0x000e700000000a00 */
[----:B------:R-:W4:Y:S01]  /*0f30*/  @P5 LDC.64 R94, c[0x0][0x3b8] ;  /* 0x0000ee00ff5e5b82 */ /* 0x000f220000000a00 */
[----:B0-----:R-:W-:-:S04]  /*0f40*/  IMAD.WIDE.U32 R92, R115, 0x4, R92 ;  /* 0x00000004735c7825 */ /* 0x001fc800078e005c */
[----:B------:R-:W-:Y:S01]  /*0f50*/  HADD2.F32 R118, -RZ, R165.H1_H1 ;  /* 0x300000a5ff767230 */ /* 0x000fe20000004100 */
[----:B------:R-:W5:Y:S01]  /*0f60*/  LDG.E R117, desc[UR10][R92.64] ;  /* 0x0000000a5c757981 */ /* 0x000f62000c1e1900 */
[----:B-1----:R-:W-:-:S05]  /*0f70*/  @P0 IMAD.WIDE.U32 R90, R115, 0x8, R90 ;  /* 0x00000008735a0825 */ /* 0x002fca00078e005a */
[----:B------:R0:W5:Y:S01]  /*0f80*/  @P0 LDG.E.64 R108, desc[UR10][R90.64] ;  /* 0x0000000a5a6c0981 */ /* 0x000162000c1e1b00 */
[----:B----4-:R-:W-:-:S04]  /*0f90*/  @P5 IMAD.WIDE.U32 R94, R115, 0x4, R94 ;  /* 0x00000004735e5825 */ /* 0x010fc800078e005e */
[----:B------:R-:W-:Y:S01]  /*0fa0*/  HADD2.F32 R119, -RZ, R166.H1_H1 ;  /* 0x300000a6ff777230 */ /* 0x000fe20000004100 */
[----:B------:R1:W5:Y:S01]  /*0fb0*/  @P5 LDG.E R116, desc[UR10][R94.64] ;  /* 0x0000000a5e745981 */ /* 0x000362000c1e1900 */
[----:B0-----:R-:W-:Y:S02]  /*0fc0*/  HADD2.F32 R90, -RZ, R170.H1_H1 ;  /* 0x300000aaff5a7230 */ /* 0x001fe40000004100 */
[----:B------:R-:W-:Y:S02]  /*0fd0*/  HADD2.F32 R91, -RZ, R171.H1_H1 ;  /* 0x300000abff5b7230 */ /* 0x000fe40000004100 */
[----:B------:R-:W-:Y:S02]  /*0fe0*/  HADD2.F32 R120, -RZ, R167.H1_H1 ;  /* 0x300000a7ff787230 */ /* 0x000fe40000004100 */
[----:B------:R-:W-:Y:S01]  /*0ff0*/  HADD2.F32 R121, -RZ, R168.H1_H1 ;  /* 0x300000a8ff797230 */ /* 0x000fe20000004100 */
[--C-:B---3--:R-:W-:Y:S01]  /*1000*/  SHF.R.U64 R110, R86, 0x10, R87.reuse ;  /* 0x00000010566e7819 */ /* 0x108fe20000001257 */
[--C-:B------:R-:W-:Y:S01]  /*1010*/  IMAD.MOV.U32 R96, RZ, RZ, R87.reuse ;  /* 0x000000ffff607224 */ /* 0x100fe200078e0057 */
[----:B------:R-:W-:Y:S01]  /*1020*/  SHF.R.U32.HI R99, RZ, 0x10, R87 ;  /* 0x00000010ff637819 */ /* 0x000fe20000011657 */
[----:B------:R-:W-:-:S02]  /*1030*/  IMAD.MOV.U32 R3, RZ, RZ, R86 ;  /* 0x000000ffff037224 */ /* 0x000fc400078e0056 */
[----:B------:R-:W-:Y:S01]  /*1040*/  IMAD.MOV.U32 R87, RZ, RZ, R88 ;  /* 0x000000ffff577224 */ /* 0x000fe200078e0058 */
[--C-:B------:R-:W-:Y:S01]  /*1050*/  SHF.R.U64 R88, R88, 0x10, R89.reuse ;  /* 0x0000001058587819 */ /* 0x100fe20000001259 */
[--C-:B------:R-:W-:Y:S01]  /*1060*/  IMAD.MOV.U32 R97, RZ, RZ, R89.reuse ;  /* 0x000000ffff617224 */ /* 0x100fe200078e0059 */
[----:B------:R-:W-:Y:S01]  /*1070*/  SHF.R.U32.HI R98, RZ, 0x10, R89 ;  /* 0x00000010ff627819 */ /* 0x000fe20000011659 */
[----:B------:R-:W-:Y:S02]  /*1080*/  HADD2.F32 R86, -RZ, R169.H1_H1 ;  /* 0x300000a9ff567230 */ /* 0x000fe40000004100 */
[----:B------:R-:W-:Y:S02]  /*1090*/  HADD2.F32 R89, -RZ, R87.H0_H0 ;  /* 0x20000057ff597230 */ /* 0x000fe40000004100 */
[----:B------:R-:W-:-:S03]  /*10a0*/  HADD2.F32 R87, -RZ, R3.H0_H0 ;  /* 0x20000003ff577230 */ /* 0x000fc60000004100 */
[----:B------:R-:W-:Y:S01]  /*10b0*/  FMUL.FTZ R3, R86, R89 ;  /* 0x0000005956037220 */ /* 0x000fe20000410000 */
[----:B------:R-:W-:Y:S02]  /*10c0*/  HADD2.F32 R92, -RZ, R88.H0_H0 ;  /* 0x20000058ff5c7230 */ /* 0x000fe40000004100 */
[----:B------:R-:W-:Y:S02]  /*10d0*/  HADD2.F32 R97, -RZ, R97.H0_H0 ;  /* 0x20000061ff617230 */ /* 0x000fe40000004100 */
[----:B------:R-:W-:Y:S01]  /*10e0*/  FFMA.FTZ R118, R118, R87, R3 ;  /* 0x0000005776767223 */ /* 0x000fe20000010003 */
[----:B--2---:R-:W-:Y:S02]  /*10f0*/  IMAD.MOV.U32 R3, RZ, RZ, R84 ;  /* 0x000000ffff037224 */ /* 0x004fe400078e0054 */
[----:B------:R-:W-:Y:S01]  /*1100*/  FMUL.FTZ R90, R90, R92 ;  /* 0x0000005c5a5a7220 */ /* 0x000fe20000410000 */
[----:B------:R-:W-:Y:S02]  /*1110*/  HADD2.F32 R88, -RZ, R110.H0_H0 ;  /* 0x2000006eff587230 */ /* 0x000fe40000004100 */
[----:B------:R-:W-:Y:S01]  /*1120*/  FMUL.FTZ R91, R91, R97 ;  /* 0x000000615b5b7220 */ /* 0x000fe20000410000 */
[----:B------:R-:W-:-:S02]  /*1130*/  HADD2.F32 R93, -RZ, R96.H0_H0 ;  /* 0x20000060ff5d7230 */ /* 0x000fc40000004100 */
[----:B------:R-:W-:Y:S02]  /*1140*/  HADD2.F32 R86, -RZ, R172.H1_H1 ;  /* 0x300000acff567230 */ /* 0x000fe40000004100 */
[----:B-1----:R-:W-:Y:S02]  /*1150*/  HADD2.F32 R94, -RZ, R98.H0_H0 ;  /* 0x20000062ff5e7230 */ /* 0x002fe40000004100 */
[----:B------:R-:W-:Y:S02]  /*1160*/  HADD2.F32 R3, -RZ, R3.H0_H0 ;  /* 0x20000003ff037230 */ /* 0x000fe40000004100 */
[----:B------:R-:W-:Y:S01]  /*1170*/  FFMA.FTZ R119, R119, R88, R90 ;  /* 0x0000005877777223 */ /* 0x000fe2000001005a */
[----:B------:R-:W-:Y:S01]  /*1180*/  FFMA.FTZ R120, R120, R93, R91 ;  /* 0x0000005d78787223 */ /* 0x000fe2000001005b */
[----:B------:R-:W-:Y:S01]  /*1190*/  SHF.R.U64 R91, R84, 0x10, R85 ;  /* 0x00000010545b7819 */ /* 0x000fe20000001255 */
[----:B------:R-:W-:Y:S02]  /*11a0*/  HADD2.F32 R90, -RZ, R99.H0_H0 ;  /* 0x20000063ff5a7230 */ /* 0x000fe40000004100 */
[----:B------:R-:W-:Y:S01]  /*11b0*/  FMUL.FTZ R84, R86, R94 ;  /* 0x0000005e56547220 */ /* 0x000fe20000410000 */
[----:B------:R-:W-:Y:S01]  /*11c0*/  FADD.FTZ R3, -R0, R3 ;  /* 0x0000000300037221 */ /* 0x000fe20000010100 */
[----:B------:R-:W-:-:S02]  /*11d0*/  MOV R86, R85 ;  /* 0x0000005500567202 */ /* 0x000fc40000000f00 */
[----:B------:R-:W-:Y:S01]  /*11e0*/  FFMA.FTZ R121, R121, R90, R84 ;  /* 0x0000005a79797223 */ /* 0x000fe20000010054 */
[----:B------:R-:W-:Y:S01]  /*11f0*/  SHF.R.U32.HI R84, RZ, 0x10, R85 ;  /* 0x00000010ff547819 */ /* 0x000fe20000011655 */
[----:B-----5:R-:W-:Y:S01]  /*1200*/  FMUL.FTZ R3, R114, R3 ;  /* 0x0000000372037220 */ /* 0x020fe20000410000 */
[----:B------:R-:W-:Y:S02]  /*1210*/  HADD2.F32 R85, -RZ, R86.H0_H0 ;  /* 0x20000056ff557230 */ /* 0x000fe40000004100 */
[----:B------:R-:W-:Y:S01]  /*1220*/  FADD.FTZ R60, R60, R87 ;  /* 0x000000573c3c7221 */ /* 0x000fe20000010000 */
[----:B------:R-:W-:Y:S02]  /*1230*/  HADD2.F32 R91, -RZ, R91.H0_H0 ;  /* 0x2000005bff5b7230 */ /* 0x000fe40000004100 */
[C---:B------:R-:W-:Y:S01]  /*1240*/  FFMA.FTZ R80, R3.reuse, R87, R80 ;  /* 0x0000005703507223 */ /* 0x040fe20000010050 */
[----:B------:R-:W-:Y:S02]  /*1250*/  HADD2.F32 R87, -RZ, R84.H0_H0 ;  /* 0x20000054ff577230 */ /* 0x000fe40000004100 */
[C---:B------:R-:W-:Y:S01]  /*1260*/  FADD.FTZ R85, -R0.reuse, R85 ;  /* 0x0000005500557221 */ /* 0x040fe20000010100 */
[C---:B------:R-:W-:Y:S01]  /*1270*/  FADD.FTZ R91, -R0.reuse, R91 ;  /* 0x0000005b005b7221 */ /* 0x040fe20000010100 */
[----:B------:R-:W-:Y:S01]  /*1280*/  FADD.FTZ R84, RZ, R118 ;  /* 0x00000076ff547221 */ /* 0x000fe20000010000 */
[----:B------:R-:W-:Y:S01]  /*1290*/  FADD.FTZ R87, -R0, R87 ;  /* 0x0000005700577221 */ /* 0x000fe20000010100 */
[C---:B------:R-:W-:Y:S01]  /*12a0*/  FMUL.FTZ R123, R114.reuse, R85 ;  /* 0x00000055727b7220 */ /* 0x040fe20000410000 */
[C---:B------:R-:W-:Y:S01]  /*12b0*/  FMUL.FTZ R122, R114.reuse, R91 ;  /* 0x0000005b727a7220 */ /* 0x040fe20000410000 */
[----:B------:R-:W-:Y:S01]  /*12c0*/  FFMA.FTZ R85, R3, R118, RZ ;  /* 0x0000007603557223 */ /* 0x000fe200000100ff */
[----:B------:R-:W-:Y:S01]  /*12d0*/  FMUL.FTZ R124, R114, R87 ;  /* 0x00000057727c7220 */ /* 0x000fe20000410000 */
[----:B------:R-:W-:-:S02]  /*12e0*/  FADD.FTZ R87, R84, R119 ;  /* 0x0000007754577221 */ /* 0x000fc40000010000 */
[----:B------:R-:W-:Y:S02]  /*12f0*/  FFMA.FTZ R84, R122, R119, R85 ;  /* 0x000000777a547223 */ /* 0x000fe40000010055 */
[----:B------:R-:W-:Y:S02]  /*1300*/  FADD.FTZ R98, R87, R120 ;  /* 0x0000007857627221 */ /* 0x000fe40000010000 */
        /* <DEDUP_REMOVED lines=18> */
.L_x_814:
[----:B---34-:R-:W-:Y:S05]  /*1430*/  BSYNC.RECONVERGENT B0 ;  /* 0x0000000000007941 */ /* 0x018fea0003800200 */
.L_x_813:
        /* <DEDUP_REMOVED lines=13> */
[----:B------:R-:W-:Y:S02]  /*1510*/  ISETP.NE.AND.EX P0, PT, RZ, UR17, PT, P0 ;  /* 0x00000011ff007c0c */ /* 0x000fe4000bf05300 */
[----:B------:R-:W-:-:S04]  /*1520*/  ISETP.NE.U32.AND P5, PT, RZ, UR12, PT ;  /* 0x0000000cff007c0c */ /* 0x000fc8000bfa5070 */
[----:B------:R-:W-:-:S07]  /*1530*/  ISETP.NE.AND.EX P5, PT, RZ, UR13, PT, P5 ;  /* 0x0000000dff007c0c */ /* 0x000fce000bfa5350 */
[----:B------:R-:W1:Y:S08]  /*1540*/  @P0 LDC.64 R92, c[0x0][0x438] ;  /* 0x00010e00ff5c0b82 */ /* 0x000e700000000a00 */
[----:B------:R-:W1:Y:S01]  /*1550*/  @P5 LDC.64 R94, c[0x0][0x3b8] ;  /* 0x0000ee00ff5e5b82 */ /* 0x000e620000000a00 */
[----:B0-----:R-:W-:-:S04]  /*1560*/  IMAD.WIDE.U32 R90, R97, 0x4, R90 ;  /* 0x00000004615a7825 */ /* 0x001fc800078e005a */
[----:B------:R-:W-:Y:S01]  /*1570*/  HADD2.F32 R127, -RZ, R173.H0_H0 ;  /* 0x200000adff7f7230 */ /* 0x000fe20000004100 */
[----:B------:R0:W5:Y:S01]  /*1580*/  LDG.E R126, desc[UR10][R90.64] ;  /* 0x0000000a5a7e7981 */ /* 0x000162000c1e1900 */
[----:B-1----:R-:W-:-:S04]  /*1590*/  @P0 IMAD.WIDE.U32 R92, R97, 0x8, R92 ;  /* 0x00000008615c0825 */ /* 0x002fc800078e005c */
[----:B0-----:R-:W-:Y:S01]  /*15a0*/  HADD2.F32 R90, -RZ, R175.H1_H1 ;  /* 0x300000afff5a7230 */ /* 0x001fe20000004100 */
[----:B------:R0:W5:Y:S01]  /*15b0*/  @P0 LDG.E.64 R106, desc[UR10][R92.64] ;  /* 0x0000000a5c6a0981 */ /* 0x000162000c1e1b00 */
[----:B------:R-:W-:Y:S02]  /*15c0*/  HADD2.F32 R91, -RZ, R176.H0_H0 ;  /* 0x200000b0ff5b7230 */ /* 0x000fe40000004100 */
[----:B------:R-:W-:-:S04]  /*15d0*/  @P5 IMAD.WIDE.U32 R94, R97, 0x4, R94 ;  /* 0x00000004615e5825 */ /* 0x000fc800078e005e */
[----:B------:R-:W-:Y:S01]  /*15e0*/  HADD2.F32 R128, -RZ, R173.H1_H1 ;  /* 0x300000adff807230 */ /* 0x000fe20000004100 */
[----:B------:R1:W5:Y:S01]  /*15f0*/  @P5 LDG.E R125, desc[UR10][R94.64] ;  /* 0x0000000a5e7d5981 */ /* 0x000362000c1e1900 */
[----:B------:R-:W-:Y:S02]  /*1600*/  HADD2.F32 R129, -RZ, R174.H0_H0 ;  /* 0x200000aeff817230 */ /* 0x000fe40000004100 */
[----:B------:R-:W-:Y:S01]  /*1610*/  VIADD R97, R97, 0x100 ;  /* 0x0000010061617836 */ /* 0x000fe20000000000 */
[--C-:B---3--:R-:W-:Y:S01]  /*1620*/  SHF.R.U64 R132, R86, 0x10, R87.reuse ;  /* 0x0000001056847819 */ /* 0x108fe20000001257 */
[--C-:B------:R-:W-:Y:S01]  /*1630*/  IMAD.MOV.U32 R110, RZ, RZ, R87.reuse ;  /* 0x000000ffff6e7224 */ /* 0x100fe200078e0057 */
[----:B------:R-:W-:Y:S01]  /*1640*/  SHF.R.U32.HI R131, RZ, 0x10, R87 ;  /* 0x00000010ff837819 */ /* 0x000fe20000011657 */
[----:B------:R-:W-:Y:S02]  /*1650*/  IMAD.MOV.U32 R99, RZ, RZ, R86 ;  /* 0x000000ffff637224 */ /* 0x000fe400078e0056 */
[----:B----4-:R-:W-:Y:S01]  /*1660*/  IMAD.MOV.U32 R87, RZ, RZ, R88 ;  /* 0x000000ffff577224 */ /* 0x010fe200078e0058 */
[--C-:B------:R-:W-:Y:S01]  /*1670*/  SHF.R.U64 R88, R88, 0x10, R89.reuse ;  /* 0x0000001058587819 */ /* 0x100fe20000001259 */
[--C-:B------:R-:W-:Y:S01]  /*1680*/  IMAD.MOV.U32 R111, RZ, RZ, R89.reuse ;  /* 0x000000ffff6f7224 */ /* 0x100fe200078e0059 */
[----:B------:R-:W-:Y:S01]  /*1690*/  SHF.R.U32.HI R130, RZ, 0x10, R89 ;  /* 0x00000010ff827819 */ /* 0x000fe20000011659 */
[----:B------:R-:W-:-:S02]  /*16a0*/  HADD2.F32 R86, -RZ, R175.H0_H0 ;  /* 0x200000afff567230 */ /* 0x000fc40000004100 */
[----:B------:R-:W-:Y:S02]  /*16b0*/  HADD2.F32 R89, -RZ, R87.H0_H0 ;  /* 0x20000057ff597230 */ /* 0x000fe40000004100 */
[----:B------:R-:W-:Y:S02]  /*16c0*/  HADD2.F32 R99, -RZ, R99.H0_H0 ;  /* 0x20000063ff637230 */ /* 0x000fe40000004100 */
[----:B0-----:R-:W-:Y:S02]  /*16d0*/  HADD2.F32 R92, -RZ, R88.H0_H0 ;  /* 0x20000058ff5c7230 */ /* 0x001fe40000004100 */
[----:B------:R-:W-:Y:S01]  /*16e0*/  FMUL.FTZ R86, R86, R89 ;  /* 0x0000005956567220 */ /* 0x000fe20000410000 */
[----:B------:R-:W-:Y:S02]  /*16f0*/  HADD2.F32 R111, -RZ, R111.H0_H0 ;  /* 0x2000006fff6f7230 */ /* 0x000fe40000004100 */
[----:B------:R-:W-:Y:S02]  /*1700*/  HADD2.F32 R88, -RZ, R132.H0_H0 ;  /* 0x20000084ff587230 */ /* 0x000fe40000004100 */
[----:B------:R-:W-:Y:S01]  /*1710*/  FFMA.FTZ R127, R127, R99, R86 ;  /* 0x000000637f7f7223 */ /* 0x000fe20000010056 */
[----:B------:R-:W-:Y:S01]  /*1720*/  FMUL.FTZ R87, R90, R92 ;  /* 0x0000005c5a577220 */ /* 0x000fe20000410000 */
[----:B--2---:R-:W-:-:S02]  /*1730*/  IMAD.MOV.U32 R86, RZ, RZ, R84 ;  /* 0x000000ffff567224 */ /* 0x004fc400078e0054 */
[----:B------:R-:W-:Y:S01]  /*1740*/  FMUL.FTZ R90, R91, R111 ;  /* 0x0000006f5b5a7220 */ /* 0x000fe20000410000 */
[----:B------:R-:W-:Y:S02]  /*1750*/  HADD2.F32 R91, -RZ, R176.H1_H1 ;  /* 0x300000b0ff5b7230 */ /* 0x000fe40000004100 */
[----:B------:R-:W-:Y:S01]  /*1760*/  FFMA.FTZ R128, R128, R88, R87 ;  /* 0x0000005880807223 */ /* 0x000fe20000010057 */
[----:B-1----:R-:W-:Y:S01]  /*1770*/  HADD2.F32 R94, -RZ, R130.H0_H0 ;  /* 0x20000082ff5e7230 */ /* 0x002fe20000004100 */
[--C-:B------:R-:W-:Y:S01]  /*1780*/  SHF.R.U64 R84, R84, 0x10, R85.reuse ;  /* 0x0000001054547819 */ /* 0x100fe20000001255 */
[----:B------:R-:W-:Y:S02]  /*1790*/  HADD2.F32 R87, -RZ, R86.H0_H0 ;  /* 0x20000056ff577230 */ /* 0x000fe40000004100 */
[----:B------:R-:W-:Y:S02]  /*17a0*/  IMAD.MOV.U32 R86, RZ, RZ, R85 ;  /* 0x000000ffff567224 */ /* 0x000fe400078e0055 */
[----:B------:R-:W-:Y:S01]  /*17b0*/  FMUL.FTZ R93, R91, R94 ;  /* 0x0000005e5b5d7220 */ /* 0x000fe20000410000 */
[----:B------:R-:W-:-:S02]  /*17c0*/  HADD2.F32 R110, -RZ, R110.H0_H0 ;  /* 0x2000006eff6e7230 */ /* 0x000fc40000004100 */
[----:B------:R-:W-:Y:S01]  /*17d0*/  FADD.FTZ R87, -R0, R87 ;  /* 0x0000005700577221 */ /* 0x000fe20000010100 */
[----:B------:R-:W-:Y:S01]  /*17e0*/  HADD2.F32 R91, -RZ, R84.H0_H0 ;  /* 0x20000054ff5b7230 */ /* 0x000fe20000004100 */
[----:B------:R-:W-:Y:S01]  /*17f0*/  SHF.R.U32.HI R84, RZ, 0x10, R85 ;  /* 0x00000010ff547819 */ /* 0x000fe20000011655 */
[----:B------:R-:W-:Y:S02]  /*1800*/  HADD2.F32 R85, -RZ, R86.H0_H0 ;  /* 0x20000056ff557230 */ /* 0x000fe40000004100 */
[----:B------:R-:W-:Y:S01]  /*1810*/  FFMA.FTZ R129, R129, R110, R90 ;  /* 0x0000006e81817223 */ /* 0x000fe2000001005a */
[----:B------:R-:W-:Y:S02]  /*1820*/  HADD2.F32 R90, -RZ, R131.H0_H0 ;  /* 0x20000083ff5a7230 */ /* 0x000fe40000004100 */
[----:B-----5:R-:W-:Y:S01]  /*1830*/  FMUL.FTZ R131, R114, R87 ;  /* 0x0000005772837220 */ /* 0x020fe20000410000 */
[----:B------:R-:W-:Y:S02]  /*1840*/  HADD2.F32 R87, -RZ, R84.H0_H0 ;  /* 0x20000054ff577230 */ /* 0x000fe40000004100 */
[C---:B------:R-:W-:Y:S01]  /*1850*/  FADD.FTZ R85, -R0.reuse, R85 ;  /* 0x0000005500557221 */ /* 0x040fe20000010100 */
[----:B------:R-:W-:Y:S01]  /*1860*/  FADD.FTZ R91, -R0, R91 ;  /* 0x0000005b005b7221 */ /* 0x000fe20000010100 */
[----:B------:R-:W-:Y:S01]  /*1870*/  FADD.FTZ R16, R16, R89 ;  /* 0x0000005910107221 */ /* 0x000fe20000010000 */
[C---:B------:R-:W-:Y:S01]  /*1880*/  FFMA.FTZ R36, R131.reuse, R89, R36 ;  /* 0x0000005983247223 */ /* 0x040fe20000010024 */
[----:B------:R-:W-:Y:S01]  /*1890*/  FMUL.FTZ R133, R114, R85 ;  /* 0x0000005572857220 */ /* 0x000fe20000410000 */
[----:B------:R-:W-:Y:S01]  /*18a0*/  FADD.FTZ R89, -R0, R87 ;  /* 0x0000005700597221 */ /* 0x000fe20000010100 */
[----:B------:R-:W-:Y:S01]  /*18b0*/  FMUL.FTZ R132, R114, R91 ;  /* 0x0000005b72847220 */ /* 0x000fe20000410000 */
[----:B------:R-:W-:Y:S01]  /*18c0*/  FADD.FTZ R85, R98, R127 ;  /* 0x0000007f62557221 */ /* 0x000fe20000010000 */
[----:B------:R-:W-:Y:S01]  /*18d0*/  FFMA.FTZ R87, R131, R127, R96 ;  /* 0x0000007f83577223 */ /* 0x000fe20000010060 */
[----:B------:R-:W-:-:S02]  /*18e0*/  HADD2.F32 R130, -RZ, R174.H1_H1 ;  /* 0x300000aeff827230 */ /* 0x000fc40000004100 */
[----:B------:R-:W-:Y:S01]  /*18f0*/  FADD.FTZ R84, R85, R128 ;  /* 0x0000008055547221 */ /* 0x000fe20000010000 */
[----:B------:R-:W-:Y:S01]  /*1900*/  FFMA.FTZ R86, R132, R128, R87 ;  /* 0x0000008084567223 */ /* 0x000fe20000010057 */
[----:B------:R-:W-:Y:S01]  /*1910*/  FMUL.FTZ R134, R114, R89 ;  /* 0x0000005972867220 */ /* 0x000fe20000410000 */
        /* <DEDUP_REMOVED lines=16> */
[C---:B------:R-:W-:Y:S01]  /*1a20*/  FFMA.FTZ R39, R134.reuse, R94, R39 ;  /* 0x0000005e86277223 */ /* 0x040fe20000010027 */
[----:B------:R-:W-:Y:S01]  /*1a30*/  FADD.FTZ R98, R85, R130 ;  /* 0x0000008255627221 */ /* 0x000fe20000010000 */
[----:B------:R-:W-:-:S07]  /*1a40*/  FFMA.FTZ R96, R134, R130, R87 ;  /* 0x0000008286607223 */ /* 0x000fce0000010057 */
.L_x_816:
[----:B------:R-:W-:Y:S05]  /*1a50*/  BSYNC.RECONVERGENT B0 ;  /* 0x0000000000007941 */ /* 0x000fea0003800200 */
.L_x_815:
        /* <DEDUP_REMOVED lines=97> */
.L_x_818:
[----:B------:R-:W-:Y:S05]  /*2070*/  BSYNC.RECONVERGENT B0 ;  /* 0x0000000000007941 */ /* 0x000fea0003800200 */
.L_x_817:
        /* <DEDUP_REMOVED lines=32> */
[----:B------:R-:W-:Y:S02]  /*2280*/  SHF.R.U32.HI R151, RZ, 0x10, R87 ;  /* 0x00000010ff977819 */ /* 0x000fe40000011657 */
[----:B------:R-:W-:Y:S01]  /*2290*/  MOV R99, R86 ;  /* 0x0000005600637202 */ /* 0x000fe20000000f00 */
        /* <DEDUP_REMOVED lines=63> */
.L_x_820:
[----:B------:R-:W-:Y:S05]  /*2690*/  BSYNC.RECONVERGENT B0 ;  /* 0x0000000000007941 */ /* 0x000fea0003800200 */
.L_x_819:
        /* <DEDUP_REMOVED lines=20> */
[----:B------:R-:W5:Y:S01]  /*27e0*/  LDG.E R155, desc[UR10][R94.64] ;  /* 0x0000000a5e9b7981 */ /* 0x000f62000c1e1900 */
[----:B-1----:R-:W-:-:S05]  /*27f0*/  @P0 IMAD.WIDE.U32 R90, R97, 0x8, R90 ;  /* 0x00000008615a0825 */ /* 0x002fca00078e005a */
[----:B------:R0:W5:Y:S01]  /*2800*/  @P0 LDG.E.64 R100, desc[UR10][R90.64] ;  /* 0x0000000a5a640981 */ /* 0x000162000c1e1b00 */
[----:B------:R-:W-:-:S05]  /*2810*/  @P5 IMAD.WIDE.U32 R92, R97, 0x4, R92 ;  /* 0x00000004615c5825 */ /* 0x000fca00078e005c */
[----:B------:R1:W5:Y:S01]  /*2820*/  @P5 LDG.E R156, desc[UR10][R92.64] ;  /* 0x0000000a5c9c5981 */ /* 0x000362000c1e1900 */
[----:B0-----:R-:W-:Y:S02]  /*2830*/  HADD2.F32 R91, -RZ, R188.H0_H0 ;  /* 0x200000bcff5b7230 */ /* 0x001fe40000004100 */
[----:B------:R-:W-:Y:S02]  /*2840*/  HADD2.F32 R157, -RZ, R185.H0_H0 ;  /* 0x200000b9ff9d7230 */ /* 0x000fe40000004100 */
[----:B------:R-:W-:Y:S02]  /*2850*/  HADD2.F32 R99, -RZ, R187.H1_H1 ;  /* 0x300000bbff637230 */ /* 0x000fe40000004100 */
[----:B------:R-:W-:Y:S02]  /*2860*/  HADD2.F32 R158, -RZ, R185.H1_H1 ;  /* 0x300000b9ff9e7230 */ /* 0x000fe40000004100 */
[--C-:B---3--:R-:W-:Y:S01]  /*2870*/  IMAD.MOV.U32 R90, RZ, RZ, R87.reuse ;  /* 0x000000ffff5a7224 */ /* 0x108fe200078e0057 */
[----:B-1----:R-:W-:-:S04]  /*2880*/  SHF.R.U64 R92, R86, 0x10, R87 ;  /* 0x00000010565c7819 */ /* 0x002fc80000001257 */
[----:B------:R-:W-:Y:S01]  /*2890*/  HADD2.F32 R93, -RZ, R90.H0_H0 ;  /* 0x2000005aff5d7230 */ /* 0x000fe20000004100 */
[--C-:B----4-:R-:W-:Y:S01]  /*28a0*/  SHF.R.U64 R160, R88, 0x10, R89.reuse ;  /* 0x0000001058a07819 */ /* 0x110fe20000001259 */
[--C-:B------:R-:W-:Y:S01]  /*28b0*/  IMAD.MOV.U32 R110, RZ, RZ, R89.reuse ;  /* 0x000000ffff6e7224 */ /* 0x100fe200078e0059 */
[----:B------:R-:W-:Y:S01]  /*28c0*/  SHF.R.U32.HI R111, RZ, 0x10, R89 ;  /* 0x00000010ff6f7819 */ /* 0x000fe20000011659 */
[----:B------:R-:W-:Y:S02]  /*28d0*/  IMAD.MOV.U32 R89, RZ, RZ, R86 ;  /* 0x000000ffff597224 */ /* 0x000fe400078e0056 */
[----:B------:R-:W-:Y:S02]  /*28e0*/  IMAD.MOV.U32 R97, RZ, RZ, R88 ;  /* 0x000000ffff617224 */ /* 0x000fe400078e0058 */
[----:B------:R-:W-:Y:S01]  /*28f0*/  FMUL.FTZ R86, R91, R93 ;  /* 0x0000005d5b567220 */ /* 0x000fe20000410000 */
[----:B------:R-:W-:Y:S02]  /*2900*/  HADD2.F32 R88, -RZ, R187.H0_H0 ;  /* 0x200000bbff587230 */ /* 0x000fe40000004100 */
[----:B------:R-:W-:-:S02]  /*2910*/  HADD2.F32 R89, -RZ, R89.H0_H0 ;  /* 0x20000059ff597230 */ /* 0x000fc40000004100 */
[----:B------:R-:W-:Y:S02]  /*2920*/  HADD2.F32 R110, -RZ, R110.H0_H0 ;  /* 0x2000006eff6e7230 */ /* 0x000fe40000004100 */
[----:B------:R-:W-:Y:S02]  /*2930*/  HADD2.F32 R97, -RZ, R97.H0_H0 ;  /* 0x20000061ff617230 */ /* 0x000fe40000004100 */
[----:B------:R-:W-:Y:S01]  /*2940*/  FMUL.FTZ R88, R88, R89 ;  /* 0x0000005958587220 */ /* 0x000fe20000410000 */
[----:B------:R-:W-:Y:S01]  /*2950*/  FFMA.FTZ R159, R159, R110, R86 ;  /* 0x0000006e9f9f7223 */ /* 0x000fe20000010056 */
[----:B--2---:R-:W-:Y:S01]  /*2960*/  IMAD.MOV.U32 R86, RZ, RZ, R84 ;  /* 0x000000ffff567224 */ /* 0x004fe200078e0054 */
[----:B------:R-:W-:Y:S01]  /*2970*/  SHF.R.U32.HI R94, RZ, 0x10, R87 ;  /* 0x00000010ff5e7819 */ /* 0x000fe20000011657 */
[----:B------:R-:W-:Y:S01]  /*2980*/  FFMA.FTZ R157, R157, R97, R88 ;  /* 0x000000619d9d7223 */ /* 0x000fe20000010058 */
[--C-:B------:R-:W-:Y:S01]  /*2990*/  SHF.R.U64 R87, R84, 0x10, R85.reuse ;  /* 0x0000001054577819 */ /* 0x100fe20000001255 */
[--C-:B------:R-:W-:Y:S01]  /*29a0*/  IMAD.MOV.U32 R88, RZ, RZ, R85.reuse ;  /* 0x000000ffff587224 */ /* 0x100fe200078e0055 */
[----:B------:R-:W-:Y:S01]  /*29b0*/  SHF.R.U32.HI R95, RZ, 0x10, R85 ;  /* 0x00000010ff5f7819 */ /* 0x000fe20000011655 */
[----:B------:R-:W-:-:S02]  /*29c0*/  HADD2.F32 R85, -RZ, R86.H0_H0 ;  /* 0x20000056ff557230 */ /* 0x000fc40000004100 */
[----:B------:R-:W-:Y:S02]  /*29d0*/  HADD2.F32 R87, -RZ, R87.H0_H0 ;  /* 0x20000057ff577230 */ /* 0x000fe40000004100 */
[----:B------:R-:W-:Y:S02]  /*29e0*/  HADD2.F32 R92, -RZ, R92.H0_H0 ;  /* 0x2000005cff5c7230 */ /* 0x000fe40000004100 */
[C---:B------:R-:W-:Y:S01]  /*29f0*/  FADD.FTZ R85, -R0.reuse, R85 ;  /* 0x0000005500557221 */ /* 0x040fe20000010100 */
[----:B------:R-:W-:Y:S02]  /*2a00*/  HADD2.F32 R90, -RZ, R160.H0_H0 ;  /* 0x200000a0ff5a7230 */ /* 0x000fe40000004100 */
[----:B------:R-:W-:Y:S01]  /*2a10*/  FADD.FTZ R87, -R0, R87 ;  /* 0x0000005700577221 */ /* 0x000fe20000010100 */
[----:B------:R-:W-:Y:S02]  /*2a20*/  HADD2.F32 R91, -RZ, R88.H0_H0 ;  /* 0x20000058ff5b7230 */ /* 0x000fe40000004100 */
[----:B------:R-:W-:Y:S01]  /*2a30*/  FMUL.FTZ R99, R99, R92 ;  /* 0x0000005c63637220 */ /* 0x000fe20000410000 */
[----:B-----5:R-:W-:Y:S01]  /*2a40*/  FMUL.FTZ R161, R114, R85 ;  /* 0x0000005572a17220 */ /* 0x020fe20000410000 */
[----:B------:R-:W-:-:S02]  /*2a50*/  HADD2.F32 R84, -RZ, R188.H1_H1 ;  /* 0x300000bcff547230 */ /* 0x000fc40000004100 */
[----:B------:R-:W-:Y:S01]  /*2a60*/  FMUL.FTZ R162, R114, R87 ;  /* 0x0000005772a27220 */ /* 0x000fe20000410000 */
[----:B------:R-:W-:Y:S02]  /*2a70*/  HADD2.F32 R94, -RZ, R94.H0_H0 ;  /* 0x2000005eff5e7230 */ /* 0x000fe40000004100 */
[----:B------:R-:W-:Y:S02]  /*2a80*/  HADD2.F32 R95, -RZ, R95.H0_H0 ;  /* 0x2000005fff5f7230 */ /* 0x000fe40000004100 */
[----:B------:R-:W-:Y:S01]  /*2a90*/  FFMA.FTZ R158, R158, R90, R99 ;  /* 0x0000005a9e9e7223 */ /* 0x000fe20000010063 */
[----:B------:R-:W-:Y:S01]  /*2aa0*/  FADD.FTZ R91, -R0, R91 ;  /* 0x0000005b005b7221 */ /* 0x000fe20000010100 */
[----:B------:R-:W-:Y:S01]  /*2ab0*/  FADD.FTZ R85, R98, R157 ;  /* 0x0000009d62557221 */ /* 0x000fe20000010000 */
[----:B------:R-:W-:Y:S01]  /*2ac0*/  FFMA.FTZ R87, R161, R157, R96 ;  /* 0x0000009da1577223 */ /* 0x000fe20000010060 */
[----:B------:R-:W-:Y:S02]  /*2ad0*/  HADD2.F32 R160, -RZ, R186.H1_H1 ;  /* 0x300000baffa07230 */ /* 0x000fe40000004100 */
[----:B------:R-:W-:Y:S01]  /*2ae0*/  FMUL.FTZ R99, R84, R94 ;  /* 0x0000005e54637220 */ /* 0x000fe20000410000 */
[----:B------:R-:W-:-:S02]  /*2af0*/  HADD2.F32 R86, -RZ, R111.H0_H0 ;  /* 0x2000006fff567230 */ /* 0x000fc40000004100 */
        /* <DEDUP_REMOVED lines=26> */
.L_x_822:
[----:B------:R-:W-:Y:S05]  /*2ca0*/  BSYNC.RECONVERGENT B0 ;  /* 0x0000000000007941 */ /* 0x000fea0003800200 */
.L_x_821:
[----:B------:R-:W0:Y:S01]  /*2cb0*/  SHFL.DOWN PT, R85, R98, 0x10, 0x1f ;  /* 0x0a001f0062557f89 */ /* 0x000e2200000e0000 */
[----:B------:R-:W-:Y:S03]  /*2cc0*/  BSSY.RECONVERGENT B0, `(.L_x_823) ;  /* 0x000001f000007945 */ /* 0x000fe60003800200 */
[----:B------:R-:W1:Y:S01]  /*2cd0*/  SHFL.DOWN PT, R87, R96, 0x10, 0x1f ;  /* 0x0a001f0060577f89 */ /* 0x000e6200000e0000 */
[----:B0-----:R-:W-:Y:S01]  /*2ce0*/  FADD.FTZ R85, R85, R98 ;  /* 0x0000006255557221 */ /* 0x001fe20000010000 */
[----:B-1----:R-:W-:-:S04]  /*2cf0*/  FADD.FTZ R87, R87, R96 ;  /* 0x0000006057577221 */ /* 0x002fc80000010000 */
[----:B------:R-:W0:Y:S04]  /*2d00*/  SHFL.DOWN PT, R0, R85, 0x8, 0x1f ;  /* 0x09001f0055007f89 */ /* 0x000e2800000e0000 */
[----:B------:R-:W1:Y:S01]  /*2d10*/  SHFL.DOWN PT, R84, R87, 0x8, 0x1f ;  /* 0x09001f0057547f89 */ /* 0x000e6200000e0000 */
[----:B0-----:R-:W-:Y:S02]  /*2d20*/  FADD.FTZ R86, R85, R0 ;  /* 0x0000000055567221 */ /* 0x001fe40000010000 */
[----:B------:R-:W0:Y:S01]  /*2d30*/  S2R R0, SR_TID.X ;  /* 0x0000000000007919 */ /* 0x000e220000002100 */
[----:B-1----:R-:W-:Y:S02]  /*2d40*/  FADD.FTZ R84, R87, R84 ;  /* 0x0000005457547221 */ /* 0x002fe40000010000 */
[----:B------:R-:W1:Y:S04]  /*2d50*/  SHFL.DOWN PT, R89, R86, 0x4, 0x1f ;  /* 0x08801f0056597f89 */ /* 0x000e6800000e0000 */
[----:B------:R-:W2:Y:S01]  /*2d60*/  SHFL.DOWN PT, R91, R84, 0x4, 0x1f ;  /* 0x08801f00545b7f89 */ /* 0x000ea200000e0000 */
[----:B-1----:R-:W-:Y:S01]  /*2d70*/  FADD.FTZ R89, R86, R89 ;  /* 0x0000005956597221 */ /* 0x002fe20000010000 */
[----:B--2---:R-:W-:-:S04]  /*2d80*/  FADD.FTZ R91, R84, R91 ;  /* 0x0000005b545b7221 */ /* 0x004fc80000010000 */
[----:B------:R-:W1:Y:S01]  /*2d90*/  SHFL.DOWN PT, R88, R89, 0x2, 0x1f ;  /* 0x08401f0059587f89 */ /* 0x000e6200000e0000 */
[----:B0-----:R-:W-:-:S03]  /*2da0*/  LOP3.LUT P0, RZ, R0, 0x1f, RZ, 0xc0, !PT ;  /* 0x0000001f00ff7812 */ /* 0x001fc6000780c0ff */
[----:B------:R-:W0:Y:S01]  /*2db0*/  SHFL.DOWN PT, R90, R91, 0x2, 0x1f ;  /* 0x08401f005b5a7f89 */ /* 0x000e2200000e0000 */
[----:B-1----:R-:W-:Y:S01]  /*2dc0*/  FADD.FTZ R88, R89, R88 ;  /* 0x0000005859587221 */ /* 0x002fe20000010000 */
[----:B0-----:R-:W-:-:S04]  /*2dd0*/  FADD.FTZ R90, R91, R90 ;  /* 0x0000005a5b5a7221 */ /* 0x001fc80000010000 */
        /* <DEDUP_REMOVED lines=13> */
.L_x_824:
[----:B------:R-:W-:Y:S05]  /*2eb0*/  BSYNC.RECONVERGENT B0 ;  /* 0x0000000000007941 */ /* 0x000fea0003800200 */
.L_x_823:
        /* <DEDUP_REMOVED lines=9> */
[----:B--2---:R-:W-:Y:S01]  /*2f50*/  IMAD.IADD R113, R113, 0x1, R110 ;  /* 0x0000000171717824 */ /* 0x004fe200078e026e */
[----:B------:R-:W-:-:S04]  /*2f60*/  @!UP1 UIADD3 UR8, UPT, UPT, UR4, 0x5010, URZ ;  /* 0x0000501004089890 */ /* 0x000fc8000fffe0ff */
[----:B------:R-:W-:Y:S01]  /*2f70*/  ISETP.GE.AND P0, PT, R113, R111, PT ;  /* 0x0000006f7100720c */ /* 0x000fe20003f06270 */
        /* <DEDUP_REMOVED lines=46> */
[----:B------:R-:W-:Y:S01]  /*3260*/  FFMA.FTZ R86, R124, R92, R93 ;  /* 0x0000005c7c567223 */ /* 0x000fe2000001005d */
[----:B------:R-:W-:Y:S01]  /*3270*/  FADD.FTZ R85, R118, -R85 ;  /* 0x8000005576557221 */ /* 0x000fe20000010000 */
[----:B------:R-:W-:Y:S02]  /*3280*/  FADD.FTZ R87, R119, -R84 ;  /* 0x8000005477577221 */ /* 0x000fe40000010000 */
[----:B------:R-:W-:Y:S01]  /*3290*/  FADD.FTZ R89, R121, -R86 ;  /* 0x8000005679597221 */ /* 0x000fe20000010000 */
[C---:B-----5:R-:W-:Y:S01]  /*32a0*/  FMUL.FTZ R85, R114.reuse, R85 ;  /* 0x0000005572557220 */ /* 0x060fe20000410000 */
[C---:B------:R-:W-:Y:S02]  /*32b0*/  FMUL.FTZ R87, R114.reuse, R87 ;  /* 0x0000005772577220 */ /* 0x040fe40000410000 */
[----:B------:R-:W-:Y:S01]  /*32c0*/  FMUL.FTZ R89, R114, R89 ;  /* 0x0000005972597220 */ /* 0x000fe20000410000 */
[----:B------:R-:W-:Y:S01]  /*32d0*/  FMUL.FTZ R85, R85, UR14 ;  /* 0x0000000e55557c20 */ /* 0x000fe20008410000 */
[----:B------:R-:W-:-:S02]  /*32e0*/  FMUL.FTZ R87, R87, UR14 ;  /* 0x0000000e57577c20 */ /* 0x000fc40008410000 */
[----:B------:R-:W-:Y:S02]  /*32f0*/  FMUL.FTZ R89, R89, UR14 ;  /* 0x0000000e59597c20 */ /* 0x000fe40008410000 */
[----:B------:R-:W-:Y:S02]  /*3300*/  FSEL R85, R85, RZ, P6 ;  /* 0x000000ff55557208 */ /* 0x000fe40003000000 */
[----:B------:R-:W-:-:S04]  /*3310*/  LOP3.LUT P6, RZ, R117, 0xff00, RZ, 0xc0, !PT ;  /* 0x0000ff0075ff7812 */ /* 0x000fc800078cc0ff */
[----:B------:R-:W-:Y:S01]  /*3320*/  FSEL R84, R87, RZ, P6 ;  /* 0x000000ff57547208 */ /* 0x000fe20003000000 */
[----:B------:R-:W-:Y:S01]  /*3330*/  FFMA.FTZ R87, R123, R92, R93 ;  /* 0x0000005c7b577223 */ /* 0x000fe2000001005d */
[----:B------:R-:W-:Y:S02]  /*3340*/  LOP3.LUT P6, RZ, R117, 0xff0000, RZ, 0xc0, !PT ;  /* 0x00ff000075ff7812 */ /* 0x000fe400078cc0ff */
[----:B------:R-:W-:Y:S01]  /*3350*/  F2FP.F16.F32.PACK_AB R85, R84, R85 ;  /* 0x000000555455723e */ /* 0x000fe200000000ff */
[----:B------:R-:W-:-:S03]  /*3360*/  FADD.FTZ R87, R120, -R87 ;  /* 0x8000005778577221 */ /* 0x000fc60000010000 */
[----:B------:R-:W-:Y:S01]  /*3370*/  PRMT R84, R85, 0x7632, R84 ;  /* 0x0000763255547816 */ /* 0x000fe20000000054 */
[----:B------:R-:W-:-:S04]  /*3380*/  FMUL.FTZ R87, R114, R87 ;  /* 0x0000005772577220 */ /* 0x000fc80000410000 */
[----:B------:R-:W-:-:S05]  /*3390*/  FMUL.FTZ R87, R87, UR14 ;  /* 0x0000000e57577c20 */ /* 0x000fca0008410000 */
[----:B------:R-:W-:Y:S02]  /*33a0*/  FSEL R87, R87, RZ, P6 ;  /* 0x000000ff57577208 */ /* 0x000fe40003000000 */
[----:B------:R-:W-:-:S04]  /*33b0*/  ISETP.GE.U32.AND P6, PT, R117, 0x1000000, PT ;  /* 0x010000007500780c */ /* 0x000fc80003fc6070 */
[----:B------:R-:W-:Y:S02]  /*33c0*/  FSEL R86, R89, RZ, P6 ;  /* 0x000000ff59567208 */ /* 0x000fe40003000000 */
[----:B------:R-:W-:Y:S02]  /*33d0*/  PRMT R89, R85, 0x7610, R89 ;  /* 0x0000761055597816 */ /* 0x000fe40000000059 */
[----:B------:R-:W-:-:S04]  /*33e0*/  F2FP.F16.F32.PACK_AB R86, R86, R87 ;  /* 0x000000575656723e */ /* 0x000fc800000000ff */
[C---:B------:R-:W-:Y:S02]  /*33f0*/  PRMT R91, R86.reuse, 0x7632, R91 ;  /* 0x00007632565b7816 */ /* 0x040fe4000000005b */
[----:B------:R-:W-:Y:S01]  /*3400*/  PRMT R88, R86, 0x7610, R88 ;  /* 0x0000761056587816 */ /* 0x000fe20000000058 */
[----:B------:R-:W-:Y:S06]  /*3410*/  BRA `(.L_x_830) ;  /* 0x0000001400607947 */ /* 0x000fec0003800000 */
.L_x_829:
        /* <DEDUP_REMOVED lines=10> */
[----:B------:R-:W-:-:S02]  /*34c0*/  FMUL.FTZ R88, R114, R89 ;  /* 0x0000005972587220 */ /* 0x000fc40000410000 */
[----:B------:R-:W-:Y:S01]  /*34d0*/  FMUL.FTZ R84, R85, UR14 ;  /* 0x0000000e55547c20 */ /* 0x000fe20008410000 */
[----:B------:R-:W-:Y:S01]  /*34e0*/  FMUL.FTZ R86, R87, UR14 ;  /* 0x0000000e57567c20 */ /* 0x000fe20008410000 */
[----:B------:R-:W-:-:S03]  /*34f0*/  FMUL.FTZ R89, R88, UR14 ;  /* 0x0000000e58597c20 */ /* 0x000fc60008410000 */
[----:B------:R-:W-:Y:S02]  /*3500*/  FSEL R84, R84, RZ, P6 ;  /* 0x000000ff54547208 */ /* 0x000fe40003000000 */
[C---:B------:R-:W-:Y:S02]  /*3510*/  LOP3.LUT P6, RZ, R117.reuse, 0xff00, RZ, 0xc0, !PT ;  /* 0x0000ff0075ff7812 */ /* 0x040fe400078cc0ff */
[----:B------:R-:W-:Y:S02]  /*3520*/  F2FP.F16.F32.PACK_AB R84, R84, R85 ;  /* 0x000000555454723e */ /* 0x000fe400000000ff */
[----:B------:R-:W-:Y:S02]  /*3530*/  FSEL R86, R86, RZ, P6 ;  /* 0x000000ff56567208 */ /* 0x000fe40003000000 */
[----:B------:R-:W-:Y:S02]  /*3540*/  LOP3.LUT P6, RZ, R117, 0xff0000, RZ, 0xc0, !PT ;  /* 0x00ff000075ff7812 */ /* 0x000fe400078cc0ff */
[----:B------:R-:W-:-:S02]  /*3550*/  F2FP.F16.F32.PACK_AB R86, R86, R87 ;  /* 0x000000575656723e */ /* 0x000fc400000000ff */
[----:B------:R-:W-:Y:S01]  /*3560*/  FSEL R91, R89, RZ, P6 ;  /* 0x000000ff595b7208 */ /* 0x000fe20003000000 */
[----:B------:R-:W-:Y:S01]  /*3570*/  FADD.FTZ R89, R121, -R90 ;  /* 0x8000005a79597221 */ /* 0x000fe20000010000 */
[----:B------:R-:W-:Y:S02]  /*3580*/  ISETP.GE.U32.AND P6, PT, R117, 0x1000000, PT ;  /* 0x010000007500780c */ /* 0x000fe40003fc6070 */
[----:B------:R-:W-:Y:S01]  /*3590*/  F2FP.F16.F32.PACK_AB R91, R91, R88 ;  /* 0x000000585b5b723e */ /* 0x000fe200000000ff */
[----:B------:R-:W-:Y:S01]  /*35a0*/  FMUL.FTZ R90, R114, R89 ;  /* 0x00000059725a7220 */ /* 0x000fe20000410000 */
[----:B------:R-:W-:Y:S02]  /*35b0*/  PRMT R165, R84, 0x7610, R165 ;  /* 0x0000761054a57816 */ /* 0x000fe400000000a5 */
[C---:B------:R-:W-:Y:S01]  /*35c0*/  PRMT R88, R91.reuse, 0x7632, R88 ;  /* 0x000076325b587816 */ /* 0x040fe20000000058 */
[----:B------:R-:W-:Y:S01]  /*35d0*/  FMUL.FTZ R89, R90, UR14 ;  /* 0x0000000e5a597c20 */ /* 0x000fe20008410000 */
[----:B------:R-:W-:-:S02]  /*35e0*/  PRMT R167, R91, 0x7610, R167 ;  /* 0x000076105ba77816 */ /* 0x000fc400000000a7 */
[----:B------:R-:W-:Y:S02]  /*35f0*/  PRMT R166, R86, 0x7610, R166 ;  /* 0x0000761056a67816 */ /* 0x000fe400000000a6 */
[----:B------:R-:W-:Y:S02]  /*3600*/  FSEL R95, R89, RZ, P6 ;  /* 0x000000ff595f7208 */ /* 0x000fe40003000000 */
[----:B------:R-:W-:Y:S02]  /*3610*/  PRMT R89, R84, 0x7632, R89 ;  /* 0x0000763254597816 */ /* 0x000fe40000000059 */
[----:B------:R-:W-:Y:S02]  /*3620*/  F2FP.F16.F32.PACK_AB R95, R95, R90 ;  /* 0x0000005a5f5f723e */ /* 0x000fe400000000ff */
[----:B------:R-:W-:Y:S02]  /*3630*/  PRMT R84, R86, 0x7632, R84 ;  /* 0x0000763256547816 */ /* 0x000fe40000000054 */
[----:B------:R-:W-:-:S02]  /*3640*/  PRMT R91, R95, 0x7632, R91 ;  /* 0x000076325f5b7816 */ /* 0x000fc4000000005b */
[----:B------:R-:W-:Y:S01]  /*3650*/  PRMT R168, R95, 0x7610, R168 ;  /* 0x000076105fa87816 */ /* 0x000fe200000000a8 */
[----:B------:R-:W-:Y:S06]  /*3660*/  BRA `(.L_x_830) ;  /* 0x0000001000cc7947 */ /* 0x000fec0003800000 */
.L_x_828:
[----:B------:R-:W-:Y:S01]  /*3670*/  UMOV UR4, UR6 ;  /* 0x0000000600047c82 */ /* 0x000fe20008000000 */
[----:B------:R-:W-:Y:S01]  /*3680*/  UMOV UR5, UR7 ;  /* 0x0000000700057c82 */ /* 0x000fe20008000000 */
[----:B------:R-:W-:-:S04]  /*3690*/  UISETP.NE.U32.AND UP0, UPT, UR4, URZ, UPT ;  /* 0x000000ff0400728c */ /* 0x000fc8000bf05070 */
[----:B------:R-:W-:-:S09]  /*36a0*/  UISETP.NE.AND.EX UP0, UPT, UR5, URZ, UPT, UP0 ;  /* 0x000000ff0500728c */ /* 0x000fd2000bf05300 */
[----:B------:R-:W-:Y:S05]  /*36b0*/  BRA.U UP0, `(.L_x_831) ;  /* 0x00000001009c7547 */ /* 0x000fea000b800000 */
[----:B------:R-:W-:Y:S02]  /*36c0*/  IMAD.MOV.U32 R84, RZ, RZ, R108 ;  /* 0x000000ffff547224 */ /* 0x000fe400078e006c */
[-C--:B------:R-:W-:Y:S01]  /*36d0*/  FFMA.FTZ R87, R3, R92.reuse, R93 ;  /* 0x0000005c03577223 */ /* 0x080fe2000001005d */
[----:B------:R-:W-:Y:S01]  /*36e0*/  LOP3.LUT P6, RZ, R117, 0xff, RZ, 0xc0, !PT ;  /* 0x000000ff75ff7812 */ /* 0x000fe200078cc0ff */
[----:B------:R-:W-:Y:S02]  /*36f0*/  IMAD.MOV.U32 R86, RZ, RZ, R109 ;  /* 0x000000ffff567224 */ /* 0x000fe400078e006d */
[-C--:B------:R-:W-:Y:S01]  /*3700*/  FFMA.FTZ R89, R123, R92.reuse, R93 ;  /* 0x0000005c7b597223 */ /* 0x080fe2000001005d */
[----:B------:R-:W-:Y:S02]  /*3710*/  HADD2.F32 R85, -RZ, R84.H0_H0 ;  /* 0x20000054ff557230 */ /* 0x000fe40000004100 */
[----:B------:R-:W-:Y:S01]  /*3720*/  FADD.FTZ R87, R118, -R87 ;  /* 0x8000005776577221 */ /* 0x000fe20000010000 */
[----:B------:R-:W-:Y:S01]  /*3730*/  FFMA.FTZ R84, R122, R92, R93 ;  /* 0x0000005c7a547223 */ /* 0x000fe2000001005d */
[----:B------:R-:W-:-:S02]  /*3740*/  FADD.FTZ R89, R120, -R89 ;  /* 0x8000005978597221 */ /* 0x000fc40000010000 */
[----:B-----5:R-:W-:Y:S01]  /*3750*/  FFMA.FTZ R85, R114, R87, R85 ;  /* 0x0000005772557223 */ /* 0x020fe20000010055 */
[----:B------:R-:W-:Y:S01]  /*3760*/  SHF.R.U64 R87, R108, 0x10, R109 ;  /* 0x000000106c577819 */ /* 0x000fe2000000126d */
[----:B------:R-:W-:Y:S02]  /*3770*/  FADD.FTZ R84, R119, -R84 ;  /* 0x8000005477547221 */ /* 0x000fe40000010000 */
[----:B------:R-:W-:Y:S02]  /*3780*/  FMUL.FTZ R85, R85, UR14 ;  /* 0x0000000e55557c20 */ /* 0x000fe40008410000 */
[----:B------:R-:W-:-:S03]  /*3790*/  HADD2.F32 R87, -RZ, R87.H0_H0 ;  /* 0x20000057ff577230 */ /* 0x000fc60000004100 */
[----:B------:R-:W-:Y:S02]  /*37a0*/  FSEL R85, R85, RZ, P6 ;  /* 0x000000ff55557208 */ /* 0x000fe40003000000 */
[----:B------:R-:W-:Y:S01]  /*37b0*/  FFMA.FTZ R87, R114, R84, R87 ;  /* 0x0000005472577223 */ /* 0x000fe20000010057 */
[----:B------:R-:W-:-:S03]  /*37c0*/  LOP3.LUT P6, RZ, R117, 0xff00, RZ, 0xc0, !PT ;  /* 0x0000ff0075ff7812 */ /* 0x000fc600078cc0ff */
[----:B------:R-:W-:-:S05]  /*37d0*/  FMUL.FTZ R87, R87, UR14 ;  /* 0x0000000e57577c20 */ /* 0x000fca0008410000 */
[----:B------:R-:W-:Y:S01]  /*37e0*/  FSEL R84, R87, RZ, P6 ;  /* 0x000000ff57547208 */ /* 0x000fe20003000000 */
[----:B------:R-:W-:Y:S02]  /*37f0*/  HADD2.F32 R87, -RZ, R86.H0_H0 ;  /* 0x20000056ff577230 */ /* 0x000fe40000004100 */
[----:B------:R-:W-:Y:S01]  /*3800*/  FFMA.FTZ R86, R124, R92, R93 ;  /* 0x0000005c7c567223 */ /* 0x000fe2000001005d */
[----:B------:R-:W-:Y:S02]  /*3810*/  LOP3.LUT P6, RZ, R117, 0xff0000, RZ, 0xc0, !PT ;  /* 0x00ff000075ff7812 */ /* 0x000fe400078cc0ff */
[----:B------:R-:W-:Y:S01]  /*3820*/  F2FP.F16.F32.PACK_AB R85, R84, R85 ;  /* 0x000000555455723e */ /* 0x000fe200000000ff */
[----:B------:R-:W-:Y:S01]  /*3830*/  FFMA.FTZ R87, R114, R89, R87 ;  /* 0x0000005972577223 */ /* 0x000fe20000010057 */
[----:B------:R-:W-:Y:S01]  /*3840*/  SHF.R.U32.HI R89, RZ, 0x10, R109 ;  /* 0x00000010ff597819 */ /* 0x000fe2000001166d */
[----:B------:R-:W-:Y:S01]  /*3850*/  FADD.FTZ R86, R121, -R86 ;  /* 0x8000005679567221 */ /* 0x000fe20000010000 */
[----:B------:R-:W-:Y:S01]  /*3860*/  PRMT R84, R85, 0x7632, R84 ;  /* 0x0000763255547816 */ /* 0x000fe20000000054 */
[----:B------:R-:W-:-:S02]  /*3870*/  FMUL.FTZ R87, R87, UR14 ;  /* 0x0000000e57577c20 */ /* 0x000fc40008410000 */
[----:B------:R-:W-:-:S03]  /*3880*/  HADD2.F32 R89, -RZ, R89.H0_H0 ;  /* 0x20000059ff597230 */ /* 0x000fc60000004100 */
[----:B------:R-:W-:Y:S02]  /*3890*/  FSEL R87, R87, RZ, P6 ;  /* 0x000000ff57577208 */ /* 0x000fe40003000000 */
[----:B------:R-:W-:Y:S01]  /*38a0*/  FFMA.FTZ R89, R114, R86, R89 ;  /* 0x0000005672597223 */ /* 0x000fe20000010059 */
[----:B------:R-:W-:-:S03]  /*38b0*/  ISETP.GE.U32.AND P6, PT, R117, 0x1000000, PT ;  /* 0x010000007500780c */ /* 0x000fc60003fc6070 */
[----:B------:R-:W-:-:S05]  /*38c0*/  FMUL.FTZ R89, R89, UR14 ;  /* 0x0000000e59597c20 */ /* 0x000fca0008410000 */
[----:B------:R-:W-:Y:S02]  /*38d0*/  FSEL R86, R89, RZ, P6 ;  /* 0x000000ff59567208 */ /* 0x000fe40003000000 */
[----:B------:R-:W-:Y:S02]  /*38e0*/  PRMT R89, R85, 0x7610, R89 ;  /* 0x0000761055597816 */ /* 0x000fe40000000059 */
[----:B------:R-:W-:-:S04]  /*38f0*/  F2FP.F16.F32.PACK_AB R86, R86, R87 ;  /* 0x000000575656723e */ /* 0x000fc800000000ff */
[C---:B------:R-:W-:Y:S02]  /*3900*/  PRMT R91, R86.reuse, 0x7632, R91 ;  /* 0x00007632565b7816 */ /* 0x040fe4000000005b */
[----:B------:R-:W-:Y:S01]  /*3910*/  PRMT R88, R86, 0x7610, R88 ;  /* 0x0000761056587816 */ /* 0x000fe20000000058 */
[----:B------:R-:W-:Y:S06]  /*3920*/  BRA `(.L_x_830) ;  /* 0x00000010001c7947 */ /* 0x000fec0003800000 */
.L_x_831:
[----:B------:R-:W-:Y:S01]  /*3930*/  MOV R84, R108 ;  /* 0x0000006c00547202 */ /* 0x000fe20000000f00 */
[-CC-:B------:R-:W-:Y:S01]  /*3940*/  FFMA.FTZ R85, R3, R92.reuse, R93.reuse ;  /* 0x0000005c03557223 */ /* 0x180fe2000001005d */
[-C--:B------:R-:W-:Y:S01]  /*3950*/  FFMA.FTZ R86, R122, R92.reuse, R93 ;  /* 0x0000005c7a567223 */ /* 0x080fe2000001005d */
[----:B------:R-:W-:Y:S01]  /*3960*/  IMAD.MOV.U32 R88, RZ, RZ, R109 ;  /* 0x000000ffff587224 */ /* 0x000fe200078e006d */
[----:B------:R-:W-:Y:S01]  /*3970*/  LOP3.LUT P6, RZ, R117, 0xff, RZ, 0xc0, !PT ;  /* 0x000000ff75ff7812 */ /* 0x000fe200078cc0ff */
[----:B------:R-:W-:Y:S02]  /*3980*/  HADD2.F32 R87, -RZ, R84.H0_H0 ;  /* 0x20000054ff577230 */ /* 0x000fe40000004100 */
[----:B------:R-:W-:Y:S01]  /*3990*/  FADD.FTZ R85, R118, -R85 ;  /* 0x8000005576557221 */ /* 0x000fe20000010000 */
[----:B------:R-:W-:Y:S01]  /*39a0*/  FFMA.FTZ R90, R124, R92, R93 ;  /* 0x0000005c7c5a7223 */ /* 0x000fe2000001005d */
[----:B------:R-:W-:Y:S02]  /*39b0*/  HADD2.F32 R91, -RZ, R88.H0_H0 ;  /* 0x20000058ff5b7230 */ /* 0x000fe40000004100 */
[----:B-----5:R-:W-:Y:S01]  /*39c0*/  FFMA.FTZ R85, R114, R85, R87 ;  /* 0x0000005572557223 */ /* 0x020fe20000010057 */
[----:B------:R-:W-:-:S03]  /*39d0*/  SHF.R.U64 R87, R108, 0x10, R109 ;  /* 0x000000106c577819 */ /* 0x000fc6000000126d */
[----:B------:R-:W-:Y:S02]  /*39e0*/  FMUL.FTZ R84, R85, UR14 ;  /* 0x0000000e55547c20 */ /* 0x000fe40008410000 */
[----:B------:R-:W-:Y:S02]  /*39f0*/  HADD2.F32 R89, -RZ, R87.H0_H0 ;  /* 0x20000057ff597230 */ /* 0x000fe40000004100 */
[----:B------:R-:W-:Y:S01]  /*3a00*/  FADD.FTZ R87, R119, -R86 ;  /* 0x8000005677577221 */ /* 0x000fe20000010000 */
[----:B------:R-:W-:-:S03]  /*3a10*/  FSEL R84, R84, RZ, P6 ;  /* 0x000000ff54547208 */ /* 0x000fc60003000000 */
[----:B------:R-:W-:Y:S01]  /*3a20*/  FFMA.FTZ R87, R114, R87, R89 ;  /* 0x0000005772577223 */ /* 0x000fe20000010059 */
[----:B------:R-:W-:Y:S01]  /*3a30*/  FFMA.FTZ R89, R123, R92, R93 ;  /* 0x0000005c7b597223 */ /* 0x000fe2000001005d */
[----:B------:R-:W-:Y:S02]  /*3a40*/  LOP3.LUT P6, RZ, R117, 0xff00, RZ, 0xc0, !PT ;  /* 0x0000ff0075ff7812 */ /* 0x000fe400078cc0ff */
[----:B------:R-:W-:Y:S01]  /*3a50*/  FMUL.FTZ R86, R87, UR14 ;  /* 0x0000000e57567c20 */ /* 0x000fe20008410000 */
[----:B------:R-:W-:Y:S01]  /*3a60*/  FADD.FTZ R89, R120, -R89 ;  /* 0x8000005978597221 */ /* 0x000fe20000010000 */
[----:B------:R-:W-:-:S03]  /*3a70*/  F2FP.F16.F32.PACK_AB R84, R84, R85 ;  /* 0x000000555454723e */ /* 0x000fc600000000ff */
[----:B------:R-:W-:Y:S01]  /*3a80*/  FFMA.FTZ R91, R114, R89, R91 ;  /* 0x00000059725b7223 */ /* 0x000fe2000001005b */
[----:B------:R-:W-:Y:S02]  /*3a90*/  SHF.R.U32.HI R89, RZ, 0x10, R109 ;  /* 0x00000010ff597819 */ /* 0x000fe4000001166d */
[----:B------:R-:W-:Y:S01]  /*3aa0*/  FSEL R86, R86, RZ, P6 ;  /* 0x000000ff56567208 */ /* 0x000fe20003000000 */
[----:B------:R-:W-:Y:S01]  /*3ab0*/  FMUL.FTZ R88, R91, UR14 ;  /* 0x0000000e5b587c20 */ /* 0x000fe20008410000 */
[----:B------:R-:W-:Y:S01]  /*3ac0*/  LOP3.LUT P6, RZ, R117, 0xff0000, RZ, 0xc0, !PT ;  /* 0x00ff000075ff7812 */ /* 0x000fe200078cc0ff */
[----:B------:R-:W-:Y:S02]  /*3ad0*/  HADD2.F32 R95, -RZ, R89.H0_H0 ;  /* 0x20000059ff5f7230 */ /* 0x000fe40000004100 */
[----:B------:R-:W-:Y:S01]  /*3ae0*/  FADD.FTZ R89, R121, -R90 ;  /* 0x8000005a79597221 */ /* 0x000fe20000010000 */
[----:B------:R-:W-:Y:S02]  /*3af0*/  F2FP.F16.F32.PACK_AB R86, R86, R87 ;  /* 0x000000575656723e */ /* 0x000fe400000000ff */
[----:B------:R-:W-:Y:S01]  /*3b00*/  FSEL R88, R88, RZ, P6 ;  /* 0x000000ff58587208 */ /* 0x000fe20003000000 */
[----:B------:R-:W-:Y:S01]  /*3b10*/  FFMA.FTZ R95, R114, R89, R95 ;  /* 0x00000059725f7223 */ /* 0x000fe2000001005f */
[----:B------:R-:W-:-:S02]  /*3b20*/  ISETP.GE.U32.AND P6, PT, R117, 0x1000000, PT ;  /* 0x010000007500780c */ /* 0x000fc40003fc6070 */
[----:B------:R-:W-:Y:S01]  /*3b30*/  F2FP.F16.F32.PACK_AB R91, R88, R91 ;  /* 0x0000005b585b723e */ /* 0x000fe200000000ff */
[----:B------:R-:W-:Y:S01]  /*3b40*/  FMUL.FTZ R89, R95, UR14 ;  /* 0x0000000e5f597c20 */ /* 0x000fe20008410000 */
[C---:B------:R-:W-:Y:S02]  /*3b50*/  PRMT R165, R84.reuse, 0x7610, R165 ;  /* 0x0000761054a57816 */ /* 0x040fe400000000a5 */
[----:B------:R-:W-:Y:S02]  /*3b60*/  PRMT R88, R91, 0x7632, R88 ;  /* 0x000076325b587816 */ /* 0x000fe40000000058 */
[----:B------:R-:W-:Y:S02]  /*3b70*/  FSEL R90, R89, RZ, P6 ;  /* 0x000000ff595a7208 */ /* 0x000fe40003000000 */
[----:B------:R-:W-:Y:S02]  /*3b80*/  PRMT R89, R84, 0x7632, R89 ;  /* 0x0000763254597816 */ /* 0x000fe40000000059 */
[----:B------:R-:W-:-:S02]  /*3b90*/  F2FP.F16.F32.PACK_AB R90, R90, R95 ;  /* 0x0000005f5a5a723e */ /* 0x000fc400000000ff */
[----:B------:R-:W-:Y:S02]  /*3ba0*/  PRMT R167, R91, 0x7610, R167 ;  /* 0x000076105ba77816 */ /* 0x000fe400000000a7 */
[C---:B------:R-:W-:Y:S02]  /*3bb0*/  PRMT R84, R86.reuse, 0x7632, R84 ;  /* 0x0000763256547816 */ /* 0x040fe40000000054 */
[----:B------:R-:W-:Y:S02]  /*3bc0*/  PRMT R166, R86, 0x7610, R166 ;  /* 0x0000761056a67816 */ /* 0x000fe400000000a6 */
[C---:B------:R-:W-:Y:S02]  /*3bd0*/  PRMT R91, R90.reuse, 0x7632, R91 ;  /* 0x000076325a5b7816 */ /* 0x040fe4000000005b */
[----:B------:R-:W-:Y:S01]  /*3be0*/  PRMT R168, R90, 0x7610, R168 ;  /* 0x000076105aa87816 */ /* 0x000fe200000000a8 */
[----:B------:R-:W-:Y:S06]  /*3bf0*/  BRA `(.L_x_830) ;  /* 0x0000000c00687947 */ /* 0x000fec0003800000 */
.L_x_827:
        /* <DEDUP_REMOVED lines=13> */
[----:B------:R-:W-:-:S03]  /*3cd0*/  FADD.FTZ R87, R120, -R87 ;  /* 0x8000005778577221 */ /* 0x000fc60000010000 */
[C---:B-----5:R-:W-:Y:S01]  /*3ce0*/  FMUL.FTZ R85, R114.reuse, R85 ;  /* 0x0000005572557220 */ /* 0x060fe20000410000 */
[----:B------:R-:W-:-:S03]  /*3cf0*/  FMUL.FTZ R87, R114, R87 ;  /* 0x0000005772577220 */ /* 0x000fc60000410000 */
[----:B------:R-:W-:Y:S01]  /*3d00*/  FMUL.FTZ R85, R85, UR14 ;  /* 0x0000000e55557c20 */ /* 0x000fe20008410000 */
[----:B------:R-:W-:-:S04]  /*3d10*/  FMUL.FTZ R87, R87, UR14 ;  /* 0x0000000e57577c20 */ /* 0x000fc80008410000 */
[----:B------:R-:W-:Y:S02]  /*3d20*/  FSEL R88, R85, RZ, P6 ;  /* 0x000000ff55587208 */ /* 0x000fe40003000000 */
[----:B------:R-:W-:-:S04]  /*3d30*/  LOP3.LUT P6, RZ, R116, 0xff00, RZ, 0xc0, !PT ;  /* 0x0000ff0074ff7812 */ /* 0x000fc800078cc0ff */
[----:B------:R-:W-:Y:S02]  /*3d40*/  FSEL R85, R85, RZ, P6 ;  /* 0x000000ff55557208 */ /* 0x000fe40003000000 */
[----:B------:R-:W-:Y:S02]  /*3d50*/  LOP3.LUT P6, RZ, R117, 0xff0000, RZ, 0xc0, !PT ;  /* 0x00ff000075ff7812 */ /* 0x000fe400078cc0ff */
[----:B------:R-:W-:Y:S02]  /*3d60*/  F2FP.F16.F32.PACK_AB R85, R85, R88 ;  /* 0x000000585555723e */ /* 0x000fe400000000ff */
[----:B------:R-:W-:Y:S02]  /*3d70*/  FSEL R91, R87, RZ, P6 ;  /* 0x000000ff575b7208 */ /* 0x000fe40003000000 */
[----:B------:R-:W-:Y:S02]  /*3d80*/  LOP3.LUT P6, RZ, R116, 0xff0000, RZ, 0xc0, !PT ;  /* 0x00ff000074ff7812 */ /* 0x000fe400078cc0ff */
[----:B------:R-:W-:-:S02]  /*3d90*/  PRMT R170, R85, 0x7632, R170 ;  /* 0x0000763255aa7816 */ /* 0x000fc400000000aa */
[----:B------:R-:W-:Y:S01]  /*3da0*/  FSEL R86, R87, RZ, P6 ;  /* 0x000000ff57567208 */ /* 0x000fe20003000000 */
[----:B------:R-:W-:Y:S01]  /*3db0*/  FFMA.FTZ R87, R3, R92, R93 ;  /* 0x0000005c03577223 */ /* 0x000fe2000001005d */
[----:B------:R-:W-:Y:S02]  /*3dc0*/  LOP3.LUT P6, RZ, R117, 0xff, RZ, 0xc0, !PT ;  /* 0x000000ff75ff7812 */ /* 0x000fe400078cc0ff */
[----:B------:R-:W-:Y:S01]  /*3dd0*/  F2FP.F16.F32.PACK_AB R86, R86, R91 ;  /* 0x0000005b5656723e */ /* 0x000fe200000000ff */
[----:B------:R-:W-:-:S03]  /*3de0*/  FADD.FTZ R87, R118, -R87 ;  /* 0x8000005776577221 */ /* 0x000fc60000010000 */
[----:B------:R-:W-:Y:S01]  /*3df0*/  PRMT R171, R86, 0x7632, R171 ;  /* 0x0000763256ab7816 */ /* 0x000fe200000000ab */
[----:B------:R-:W-:Y:S01]  /*3e00*/  FMUL.FTZ R87, R114, R87 ;  /* 0x0000005772577220 */ /* 0x000fe20000410000 */
[----:B------:R-:W-:-:S03]  /*3e10*/  PRMT R88, R86, 0x7610, R88 ;  /* 0x0000761056587816 */ /* 0x000fc60000000058 */
[----:B------:R-:W-:-:S05]  /*3e20*/  FMUL.FTZ R87, R87, UR14 ;  /* 0x0000000e57577c20 */ /* 0x000fca0008410000 */
[----:B------:R-:W-:Y:S02]  /*3e30*/  FSEL R89, R87, RZ, P6 ;  /* 0x000000ff57597208 */ /* 0x000fe40003000000 */
[----:B------:R-:W-:-:S04]  /*3e40*/  LOP3.LUT P6, RZ, R116, 0xff, RZ, 0xc0, !PT ;  /* 0x000000ff74ff7812 */ /* 0x000fc800078cc0ff */
[----:B------:R-:W-:Y:S01]  /*3e50*/  FSEL R84, R87, RZ, P6 ;  /* 0x000000ff57547208 */ /* 0x000fe20003000000 */
[----:B------:R-:W-:Y:S01]  /*3e60*/  FADD.FTZ R87, R121, -R90 ;  /* 0x8000005a79577221 */ /* 0x000fe20000010000 */
[----:B------:R-:W-:Y:S02]  /*3e70*/  ISETP.GE.U32.AND P6, PT, R117, 0x1000000, PT ;  /* 0x010000007500780c */ /* 0x000fe40003fc6070 */
[----:B------:R-:W-:Y:S01]  /*3e80*/  F2FP.F16.F32.PACK_AB R89, R84, R89 ;  /* 0x000000595459723e */ /* 0x000fe200000000ff */
[----:B------:R-:W-:Y:S01]  /*3e90*/  FMUL.FTZ R87, R114, R87 ;  /* 0x0000005772577220 */ /* 0x000fe20000410000 */
[----:B------:R-:W-:Y:S02]  /*3ea0*/  PRMT R84, R85, 0x7610, R84 ;  /* 0x0000761055547816 */ /* 0x000fe40000000054 */
[----:B------:R-:W-:Y:S01]  /*3eb0*/  PRMT R169, R89, 0x7632, R169 ;  /* 0x0000763259a97816 */ /* 0x000fe200000000a9 */
[----:B------:R-:W-:-:S05]  /*3ec0*/  FMUL.FTZ R87, R87, UR14 ;  /* 0x0000000e57577c20 */ /* 0x000fca0008410000 */
[----:B------:R-:W-:Y:S02]  /*3ed0*/  FSEL R90, R87, RZ, P6 ;  /* 0x000000ff575a7208 */ /* 0x000fe40003000000 */
[----:B------:R-:W-:-:S04]  /*3ee0*/  ISETP.GE.U32.AND P6, PT, R116, 0x1000000, PT ;  /* 0x010000007400780c */ /* 0x000fc80003fc6070 */
[----:B------:R-:W-:-:S04]  /*3ef0*/  FSEL R87, R87, RZ, P6 ;  /* 0x000000ff57577208 */ /* 0x000fc80003000000 */
[----:B------:R-:W-:-:S04]  /*3f00*/  F2FP.F16.F32.PACK_AB R87, R87, R90 ;  /* 0x0000005a5757723e */ /* 0x000fc800000000ff */
[C---:B------:R-:W-:Y:S02]  /*3f10*/  PRMT R172, R87.reuse, 0x7632, R172 ;  /* 0x0000763257ac7816 */ /* 0x040fe400000000ac */
[----:B------:R-:W-:Y:S01]  /*3f20*/  PRMT R91, R87, 0x7610, R91 ;  /* 0x00007610575b7816 */ /* 0x000fe2000000005b */
[----:B------:R-:W-:Y:S06]  /*3f30*/  BRA `(.L_x_830) ;  /* 0x0000000800987947 */ /* 0x000fec0003800000 */
.L_x_833:
[-CC-:B------:R-:W-:Y:S01]  /*3f40*/  FFMA.FTZ R85, R123, R92.reuse, R93.reuse ;  /* 0x0000005c7b557223 */ /* 0x180fe2000001005d */
[----:B------:R-:W-:Y:S01]  /*3f50*/  LOP3.LUT P6, RZ, R117, 0xff0000, RZ, 0xc0, !PT ;  /* 0x00ff000075ff7812 */ /* 0x000fe200078cc0ff */
[----:B------:R-:W-:Y:S02]  /*3f60*/  FFMA.FTZ R88, R122, R92, R93 ;  /* 0x0000005c7a587223 */ /* 0x000fe4000001005d */
[----:B------:R-:W-:Y:S02]  /*3f70*/  FADD.FTZ R85, R120, -R85 ;  /* 0x8000005578557221 */ /* 0x000fe40000010000 */
[----:B------:R-:W-:Y:S02]  /*3f80*/  FADD.FTZ R87, R119, -R88 ;  /* 0x8000005877577221 */ /* 0x000fe40000010000 */
[C---:B-----5:R-:W-:Y:S02]  /*3f90*/  FMUL.FTZ R95, R114.reuse, R85 ;  /* 0x00000055725f7220 */ /* 0x060fe40000410000 */
[----:B------:R-:W-:-:S02]  /*3fa0*/  FMUL.FTZ R87, R114, R87 ;  /* 0x0000005772577220 */ /* 0x000fc40000410000 */
[----:B------:R-:W-:Y:S02]  /*3fb0*/  FMUL.FTZ R84, R95, UR14 ;  /* 0x0000000e5f547c20 */ /* 0x000fe40008410000 */
[----:B------:R-:W-:-:S03]  /*3fc0*/  FMUL.FTZ R88, R87, UR14 ;  /* 0x0000000e57587c20 */ /* 0x000fc60008410000 */
[----:B------:R-:W-:Y:S02]  /*3fd0*/  FSEL R96, R84, RZ, P6 ;  /* 0x000000ff54607208 */ /* 0x000fe40003000000 */
[----:B------:R-:W-:Y:S02]  /*3fe0*/  LOP3.LUT P6, RZ, R116, 0xff0000, RZ, 0xc0, !PT ;  /* 0x00ff000074ff7812 */ /* 0x000fe400078cc0ff */
[----:B------:R-:W-:Y:S02]  /*3ff0*/  F2FP.F16.F32.PACK_AB R96, R96, R95 ;  /* 0x0000005f6060723e */ /* 0x000fe400000000ff */
[----:B------:R-:W-:Y:S01]  /*4000*/  FSEL R97, R84, RZ, P6 ;  /* 0x000000ff54617208 */ /* 0x000fe20003000000 */
[----:B------:R-:W-:Y:S01]  /*4010*/  FFMA.FTZ R84, R124, R92, R93 ;  /* 0x0000005c7c547223 */ /* 0x000fe2000001005d */
[----:B------:R-:W-:Y:S02]  /*4020*/  ISETP.GE.U32.AND P6, PT, R117, 0x1000000, PT ;  /* 0x010000007500780c */ /* 0x000fe40003fc6070 */
[----:B------:R-:W-:Y:S01]  /*4030*/  PRMT R167, R96, 0x7610, R167 ;  /* 0x0000761060a77816 */ /* 0x000fe200000000a7 */
[----:B------:R-:W-:-:S04]  /*4040*/  FADD.FTZ R85, R121, -R84 ;  /* 0x8000005479557221 */ /* 0x000fc80000010000 */
[----:B------:R-:W-:Y:S01]  /*4050*/  FMUL.FTZ R98, R114, R85 ;  /* 0x0000005572627220 */ /* 0x000fe20000410000 */
[----:B------:R-:W-:-:S03]  /*4060*/  FFMA.FTZ R85, R3, R92, R93 ;  /* 0x0000005c03557223 */ /* 0x000fc6000001005d */
[----:B------:R-:W-:Y:S01]  /*4070*/  FMUL.FTZ R84, R98, UR14 ;  /* 0x0000000e62547c20 */ /* 0x000fe20008410000 */
[----:B------:R-:W-:Y:S01]  /*4080*/  FADD.FTZ R85, R118, -R85 ;  /* 0x8000005576557221 */ /* 0x000fe20000010000 */
[----:B------:R-:W-:-:S03]  /*4090*/  F2FP.F16.F32.PACK_AB R97, R98, R97 ;  /* 0x000000616261723e */ /* 0x000fc600000000ff */
[----:B------:R-:W-:Y:S01]  /*40a0*/  FSEL R99, R84, RZ, P6 ;  /* 0x000000ff54637208 */ /* 0x000fe20003000000 */
[----:B------:R-:W-:Y:S01]  /*40b0*/  FMUL.FTZ R85, R114, R85 ;  /* 0x0000005572557220 */ /* 0x000fe20000410000 */
[----:B------:R-:W-:Y:S02]  /*40c0*/  ISETP.GE.U32.AND P6, PT, R116, 0x1000000, PT ;  /* 0x010000007400780c */ /* 0x000fe40003fc6070 */
[----:B------:R-:W-:Y:S02]  /*40d0*/  PRMT R168, R97, 0x7632, R168 ;  /* 0x0000763261a87816 */ /* 0x000fe400000000a8 */
[----:B------:R-:W-:Y:S01]  /*40e0*/  FSEL R110, R84, RZ, P6 ;  /* 0x000000ff546e7208 */ /* 0x000fe20003000000 */
[----:B------:R-:W-:Y:S01]  /*40f0*/  FMUL.FTZ R84, R85, UR14 ;  /* 0x0000000e55547c20 */ /* 0x000fe20008410000 */
[----:B------:R-:W-:Y:S02]  /*4100*/  LOP3.LUT P6, RZ, R117, 0xff, RZ, 0xc0, !PT ;  /* 0x000000ff75ff7812 */ /* 0x000fe400078cc0ff */
[----:B------:R-:W-:-:S02]  /*4110*/  F2FP.F16.F32.PACK_AB R99, R110, R99 ;  /* 0x000000636e63723e */ /* 0x000fc400000000ff */
[----:B------:R-:W-:Y:S02]  /*4120*/  FSEL R86, R84, RZ, P6 ;  /* 0x000000ff54567208 */ /* 0x000fe40003000000 */
[----:B------:R-:W-:Y:S02]  /*4130*/  LOP3.LUT P6, RZ, R116, 0xff, RZ, 0xc0, !PT ;  /* 0x000000ff74ff7812 */ /* 0x000fe400078cc0ff */
[----:B------:R-:W-:Y:S02]  /*4140*/  F2FP.F16.F32.PACK_AB R86, R86, R85 ;  /* 0x000000555656723e */ /* 0x000fe400000000ff */
[----:B------:R-:W-:Y:S02]  /*4150*/  FSEL R84, R84, RZ, P6 ;  /* 0x000000ff54547208 */ /* 0x000fe40003000000 */
[----:B------:R-:W-:Y:S02]  /*4160*/  LOP3.LUT P6, RZ, R117, 0xff00, RZ, 0xc0, !PT ;  /* 0x0000ff0075ff7812 */ /* 0x000fe400078cc0ff */
[----:B------:R-:W-:-:S02]  /*4170*/  F2FP.F16.F32.PACK_AB R84, R87, R84 ;  /* 0x000000545754723e */ /* 0x000fc400000000ff */
[----:B------:R-:W-:Y:S02]  /*4180*/  FSEL R90, R88, RZ, P6 ;  /* 0x000000ff585a7208 */ /* 0x000fe40003000000 */
[----:B------:R-:W-:Y:S02]  /*4190*/  LOP3.LUT P6, RZ, R116, 0xff00, RZ, 0xc0, !PT ;  /* 0x0000ff0074ff7812 */ /* 0x000fe400078cc0ff */
[----:B------:R-:W-:Y:S02]  /*41a0*/  PRMT R166, R84, 0x7632, R166 ;  /* 0x0000763254a67816 */ /* 0x000fe400000000a6 */
[----:B------:R-:W-:Y:S02]  /*41b0*/  FSEL R91, R88, RZ, P6 ;  /* 0x000000ff585b7208 */ /* 0x000fe40003000000 */
[----:B------:R-:W-:Y:S02]  /*41c0*/  PRMT R169, R84, 0x7610, R169 ;  /* 0x0000761054a97816 */ /* 0x000fe400000000a9 */
[----:B------:R-:W-:-:S02]  /*41d0*/  F2FP.F16.F32.PACK_AB R90, R91, R90 ;  /* 0x0000005a5b5a723e */ /* 0x000fc400000000ff */
[C---:B------:R-:W-:Y:S02]  /*41e0*/  PRMT R89, R86.reuse, 0x7632, R89 ;  /* 0x0000763256597816 */ /* 0x040fe40000000059 */
[----:B------:R-:W-:Y:S02]  /*41f0*/  PRMT R165, R86, 0x7610, R165 ;  /* 0x0000761056a57816 */ /* 0x000fe400000000a5 */
[C---:B------:R-:W-:Y:S02]  /*4200*/  PRMT R170, R90.reuse, 0x7632, R170 ;  /* 0x000076325aaa7816 */ /* 0x040fe400000000aa */
[----:B------:R-:W-:Y:S02]  /*4210*/  PRMT R84, R90, 0x7610, R84 ;  /* 0x000076105a547816 */ /* 0x000fe40000000054 */
[----:B------:R-:W-:Y:S02]  /*4220*/  PRMT R88, R96, 0x7632, R88 ;  /* 0x0000763260587816 */ /* 0x000fe40000000058 */
[----:B------:R-:W-:-:S02]  /*4230*/  PRMT R171, R97, 0x7610, R171 ;  /* 0x0000761061ab7816 */ /* 0x000fc400000000ab */
[C---:B------:R-:W-:Y:S02]  /*4240*/  PRMT R172, R99.reuse, 0x7632, R172 ;  /* 0x0000763263ac7816 */ /* 0x040fe400000000ac */
[----:B------:R-:W-:Y:S01]  /*4250*/  PRMT R91, R99, 0x7610, R91 ;  /* 0x00007610635b7816 */ /* 0x000fe2000000005b */
[----:B------:R-:W-:Y:S06]  /*4260*/  BRA `(.L_x_830) ;  /* 0x0000000400cc7947 */ /* 0x000fec0003800000 */
.L_x_832:
        /* <DEDUP_REMOVED lines=9> */
[----:B------:R-:W-:Y:S02]  /*4300*/  HADD2.F32 R87, -RZ, R85.H0_H0 ;  /* 0x20000055ff577230 */ /* 0x000fe40000004100 */
[----:B------:R-:W-:Y:S01]  /*4310*/  FADD.FTZ R85, R119, -R84 ;  /* 0x8000005477557221 */ /* 0x000fe20000010000 */
[----:B------:R-:W-:-:S03]  /*4320*/  IMAD.MOV.U32 R84, RZ, RZ, R109 ;  /* 0x000000ffff547224 */ /* 0x000fc600078e006d */
[----:B-----5:R-:W-:Y:S01]  /*4330*/  FFMA.FTZ R85, R114, R85, R87 ;  /* 0x0000005572557223 */ /* 0x020fe20000010057 */
[----:B------:R-:W-:Y:S01]  /*4340*/  FFMA.FTZ R87, R123, R92, R93 ;  /* 0x0000005c7b577223 */ /* 0x000fe2000001005d */
[----:B------:R-:W-:Y:S02]  /*4350*/  HADD2.F32 R89, -RZ, R84.H0_H0 ;  /* 0x20000054ff597230 */ /* 0x000fe40000004100 */
[----:B------:R-:W-:Y:S01]  /*4360*/  FMUL.FTZ R85, R85, UR14 ;  /* 0x0000000e55557c20 */ /* 0x000fe20008410000 */
[----:B------:R-:W-:Y:S01]  /*4370*/  FADD.FTZ R87, R120, -R87 ;  /* 0x8000005778577221 */ /* 0x000fe20000010000 */
[----:B------:R-:W-:-:S03]  /*4380*/  IMAD.MOV.U32 R84, RZ, RZ, R108 ;  /* 0x000000ffff547224 */ /* 0x000fc600078e006c */
[----:B------:R-:W-:Y:S01]  /*4390*/  FSEL R88, R85, RZ, P6 ;  /* 0x000000ff55587208 */ /* 0x000fe20003000000 */
[----:B------:R-:W-:Y:S01]  /*43a0*/  FFMA.FTZ R87, R114, R87, R89 ;  /* 0x0000005772577223 */ /* 0x000fe20000010059 */
[----:B------:R-:W-:Y:S01]  /*43b0*/  LOP3.LUT P6, RZ, R116, 0xff00, RZ, 0xc0, !PT ;  /* 0x0000ff0074ff7812 */ /* 0x000fe200078cc0ff */
[----:B------:R-:W-:Y:S02]  /*43c0*/  HADD2.F32 R89, -RZ, R84.H0_H0 ;  /* 0x20000054ff597230 */ /* 0x000fe40000004100 */
[----:B------:R-:W-:Y:S01]  /*43d0*/  FMUL.FTZ R87, R87, UR14 ;  /* 0x0000000e57577c20 */ /* 0x000fe20008410000 */
[----:B------:R-:W-:Y:S02]  /*43e0*/  FSEL R85, R85, RZ, P6 ;  /* 0x000000ff55557208 */ /* 0x000fe40003000000 */
[----:B------:R-:W-:Y:S02]  /*43f0*/  LOP3.LUT P6, RZ, R117, 0xff0000, RZ, 0xc0, !PT ;  /* 0x00ff000075ff7812 */ /* 0x000fe400078cc0ff */
[----:B------:R-:W-:-:S02]  /*4400*/  F2FP.F16.F32.PACK_AB R85, R85, R88 ;  /* 0x000000585555723e */ /* 0x000fc400000000ff */
[----:B------:R-:W-:Y:S02]  /*4410*/  FSEL R91, R87, RZ, P6 ;  /* 0x000000ff575b7208 */ /* 0x000fe40003000000 */
[----:B------:R-:W-:Y:S02]  /*4420*/  LOP3.LUT P6, RZ, R116, 0xff0000, RZ, 0xc0, !PT ;  /* 0x00ff000074ff7812 */ /* 0x000fe400078cc0ff */
[----:B------:R-:W-:Y:S02]  /*4430*/  PRMT R170, R85, 0x7632, R170 ;  /* 0x0000763255aa7816 */ /* 0x000fe400000000aa */
[----:B------:R-:W-:Y:S01]  /*4440*/  FSEL R86, R87, RZ, P6 ;  /* 0x000000ff57567208 */ /* 0x000fe20003000000 */
[----:B------:R-:W-:Y:S01]  /*4450*/  FFMA.FTZ R87, R3, R92, R93 ;  /* 0x0000005c03577223 */ /* 0x000fe2000001005d */
[----:B------:R-:W-:Y:S02]  /*4460*/  LOP3.LUT P6, RZ, R117, 0xff, RZ, 0xc0, !PT ;  /* 0x000000ff75ff7812 */ /* 0x000fe400078cc0ff */
[----:B------:R-:W-:Y:S01]  /*4470*/  F2FP.F16.F32.PACK_AB R86, R86, R91 ;  /* 0x0000005b5656723e */ /* 0x000fe200000000ff */
[----:B------:R-:W-:-:S03]  /*4480*/  FADD.FTZ R87, R118, -R87 ;  /* 0x8000005776577221 */ /* 0x000fc60000010000 */
[----:B------:R-:W-:Y:S01]  /*4490*/  PRMT R171, R86, 0x7632, R171 ;  /* 0x0000763256ab7816 */ /* 0x000fe200000000ab */
[----:B------:R-:W-:Y:S01]  /*44a0*/  FFMA.FTZ R87, R114, R87, R89 ;  /* 0x0000005772577223 */ /* 0x000fe20000010059 */
[----:B------:R-:W-:-:S03]  /*44b0*/  PRMT R88, R86, 0x7610, R88 ;  /* 0x0000761056587816 */ /* 0x000fc60000000058 */
[----:B------:R-:W-:-:S05]  /*44c0*/  FMUL.FTZ R87, R87, UR14 ;  /* 0x0000000e57577c20 */ /* 0x000fca0008410000 */
[----:B------:R-:W-:Y:S02]  /*44d0*/  FSEL R89, R87, RZ, P6 ;  /* 0x000000ff57597208 */ /* 0x000fe40003000000 */
[----:B------:R-:W-:-:S04]  /*44e0*/  LOP3.LUT P6, RZ, R116, 0xff, RZ, 0xc0, !PT ;  /* 0x000000ff74ff7812 */ /* 0x000fc800078cc0ff */
[----:B------:R-:W-:Y:S02]  /*44f0*/  FSEL R84, R87, RZ, P6 ;  /* 0x000000ff57547208 */ /* 0x000fe40003000000 */
[----:B------:R-:W-:Y:S02]  /*4500*/  SHF.R.U32.HI R87, RZ, 0x10, R109 ;  /* 0x00000010ff577819 */ /* 0x000fe4000001166d */
[----:B------:R-:W-:Y:S02]  /*4510*/  ISETP.GE.U32.AND P6, PT, R117, 0x1000000, PT ;  /* 0x010000007500780c */ /* 0x000fe40003fc6070 */
[----:B------:R-:W-:Y:S01]  /*4520*/  F2FP.F16.F32.PACK_AB R89, R84, R89 ;  /* 0x000000595459723e */ /* 0x000fe200000000ff */
[----:B------:R-:W-:Y:S02]  /*4530*/  HADD2.F32 R95, -RZ, R87.H0_H0 ;  /* 0x20000057ff5f7230 */ /* 0x000fe40000004100 */
[----:B------:R-:W-:Y:S01]  /*4540*/  FADD.FTZ R87, R121, -R90 ;  /* 0x8000005a79577221 */ /* 0x000fe20000010000 */
[----:B------:R-:W-:-:S02]  /*4550*/  PRMT R84, R85, 0x7610, R84 ;  /* 0x0000761055547816 */ /* 0x000fc40000000054 */
[----:B------:R-:W-:Y:S01]  /*4560*/  PRMT R169, R89, 0x7632, R169 ;  /* 0x0000763259a97816 */ /* 0x000fe200000000a9 */
[----:B------:R-:W-:-:S04]  /*4570*/  FFMA.FTZ R87, R114, R87, R95 ;  /* 0x0000005772577223 */ /* 0x000fc8000001005f */
        /* <DEDUP_REMOVED lines=8> */
.L_x_834:
[----:B------:R-:W-:Y:S02]  /*4600*/  IMAD.MOV.U32 R84, RZ, RZ, R109 ;  /* 0x000000ffff547224 */ /* 0x000fe400078e006d */
[-CC-:B------:R-:W-:Y:S01]  /*4610*/  FFMA.FTZ R85, R123, R92.reuse, R93.reuse ;  /* 0x0000005c7b557223 */ /* 0x180fe2000001005d */
[----:B------:R-:W-:Y:S01]  /*4620*/  LOP3.LUT P6, RZ, R117, 0xff0000, RZ, 0xc0, !PT ;  /* 0x00ff000075ff7812 */ /* 0x000fe200078cc0ff */
[----:B------:R-:W-:Y:S01]  /*4630*/  FFMA.FTZ R88, R122, R92, R93 ;  /* 0x0000005c7a587223 */ /* 0x000fe2000001005d */
[----:B------:R-:W-:Y:S02]  /*4640*/  HADD2.F32 R87, -RZ, R84.H0_H0 ;  /* 0x20000054ff577230 */ /* 0x000fe40000004100 */
[----:B------:R-:W-:-:S04]  /*4650*/  FADD.FTZ R85, R120, -R85 ;  /* 0x8000005578557221 */ /* 0x000fc80000010000 */
[----:B-----5:R-:W-:Y:S01]  /*4660*/  FFMA.FTZ R95, R114, R85, R87 ;  /* 0x00000055725f7223 */ /* 0x020fe20000010057 */
[----:B------:R-:W-:-:S03]  /*4670*/  SHF.R.U32.HI R85, RZ, 0x10, R109 ;  /* 0x00000010ff557819 */ /* 0x000fc6000001166d */
[----:B------:R-:W-:Y:S02]  /*4680*/  FMUL.FTZ R84, R95, UR14 ;  /* 0x0000000e5f547c20 */ /* 0x000fe40008410000 */
[----:B------:R-:W-:-:S03]  /*4690*/  HADD2.F32 R87, -RZ, R85.H0_H0 ;  /* 0x20000055ff577230 */ /* 0x000fc60000004100 */
        /* <DEDUP_REMOVED lines=8> */
[----:B------:R-:W-:Y:S01]  /*4720*/  FFMA.FTZ R98, R114, R85, R87 ;  /* 0x0000005572627223 */ /* 0x000fe20000010057 */
[----:B------:R-:W-:-:S03]  /*4730*/  FFMA.FTZ R85, R3, R92, R93 ;  /* 0x0000005c03557223 */ /* 0x000fc6000001005d */
[----:B------:R-:W-:Y:S01]  /*4740*/  FMUL.FTZ R84, R98, UR14 ;  /* 0x0000000e62547c20 */ /* 0x000fe20008410000 */
[----:B------:R-:W-:Y:S01]  /*4750*/  FADD.FTZ R85, R118, -R85 ;  /* 0x8000005576557221 */ /* 0x000fe20000010000 */
[----:B------:R-:W-:-:S03]  /*4760*/  F2FP.F16.F32.PACK_AB R97, R98, R97 ;  /* 0x000000616261723e */ /* 0x000fc600000000ff */
[----:B------:R-:W-:Y:S02]  /*4770*/  FSEL R99, R84, RZ, P6 ;  /* 0x000000ff54637208 */ /* 0x000fe40003000000 */
[----:B------:R-:W-:Y:S02]  /*4780*/  ISETP.GE.U32.AND P6, PT, R116, 0x1000000, PT ;  /* 0x010000007400780c */ /* 0x000fe40003fc6070 */
[----:B------:R-:W-:Y:S02]  /*4790*/  PRMT R168, R97, 0x7632, R168 ;  /* 0x0000763261a87816 */ /* 0x000fe400000000a8 */
[----:B------:R-:W-:Y:S01]  /*47a0*/  FSEL R110, R84, RZ, P6 ;  /* 0x000000ff546e7208 */ /* 0x000fe20003000000 */
[----:B------:R-:W-:Y:S01]  /*47b0*/  IMAD.MOV.U32 R84, RZ, RZ, R108 ;  /* 0x000000ffff547224 */ /* 0x000fe200078e006c */
[----:B------:R-:W-:Y:S02]  /*47c0*/  LOP3.LUT P6, RZ, R117, 0xff, RZ, 0xc0, !PT ;  /* 0x000000ff75ff7812 */ /* 0x000fe400078cc0ff */
[----:B------:R-:W-:-:S02]  /*47d0*/  F2FP.F16.F32.PACK_AB R99, R110, R99 ;  /* 0x000000636e63723e */ /* 0x000fc400000000ff */
[----:B------:R-:W-:Y:S01]  /*47e0*/  HADD2.F32 R87, -RZ, R84.H0_H0 ;  /* 0x20000054ff577230 */ /* 0x000fe20000004100 */
[----:B------:R-:W-:Y:S02]  /*47f0*/  PRMT R171, R97, 0x7610, R171 ;  /* 0x0000761061ab7816 */ /* 0x000fe400000000ab */
[----:B------:R-:W-:Y:S02]  /*4800*/  PRMT R172, R99, 0x7632, R172 ;  /* 0x0000763263ac7816 */ /* 0x000fe400000000ac */
[----:B------:R-:W-:Y:S01]  /*4810*/  FFMA.FTZ R85, R114, R85, R87 ;  /* 0x0000005572557223 */ /* 0x000fe20000010057 */
[----:B------:R-:W-:-:S03]  /*4820*/  SHF.R.U64 R87, R108, 0x10, R109 ;  /* 0x000000106c577819 */ /* 0x000fc6000000126d */
[----:B------:R-:W-:Y:S02]  /*4830*/  FMUL.FTZ R84, R85, UR14 ;  /* 0x0000000e55547c20 */ /* 0x000fe40008410000 */
[----:B------:R-:W-:Y:S02]  /*4840*/  HADD2.F32 R89, -RZ, R87.H0_H0 ;  /* 0x20000057ff597230 */ /* 0x000fe40000004100 */
[----:B------:R-:W-:Y:S01]  /*4850*/  FADD.FTZ R87, R119, -R88 ;  /* 0x8000005877577221 */ /* 0x000fe20000010000 */
[----:B------:R-:W-:Y:S02]  /*4860*/  FSEL R86, R84, RZ, P6 ;  /* 0x000000ff54567208 */ /* 0x000fe40003000000 */
[----:B------:R-:W-:Y:S01]  /*4870*/  LOP3.LUT P6, RZ, R116, 0xff, RZ, 0xc0, !PT ;  /* 0x000000ff74ff7812 */ /* 0x000fe200078cc0ff */
[----:B------:R-:W-:Y:S01]  /*4880*/  FFMA.FTZ R87, R114, R87, R89 ;  /* 0x0000005772577223 */ /* 0x000fe20000010059 */
[----:B------:R-:W-:Y:S02]  /*4890*/  F2FP.F16.F32.PACK_AB R86, R86, R85 ;  /* 0x000000555656723e */ /* 0x000fe400000000ff */
[----:B------:R-:W-:Y:S01]  /*48a0*/  FSEL R84, R84, RZ, P6 ;  /* 0x000000ff54547208 */ /* 0x000fe20003000000 */
[----:B------:R-:W-:Y:S01]  /*48b0*/  FMUL.FTZ R88, R87, UR14 ;  /* 0x0000000e57587c20 */ /* 0x000fe20008410000 */
[----:B------:R-:W-:-:S02]  /*48c0*/  LOP3.LUT P6, RZ, R117, 0xff00, RZ, 0xc0, !PT ;  /* 0x0000ff0075ff7812 */ /* 0x000fc400078cc0ff */
[----:B------:R-:W-:Y:S02]  /*48d0*/  F2FP.F16.F32.PACK_AB R84, R87, R84 ;  /* 0x000000545754723e */ /* 0x000fe400000000ff */
[----:B------:R-:W-:Y:S02]  /*48e0*/  FSEL R90, R88, RZ, P6 ;  /* 0x000000ff585a7208 */ /* 0x000fe40003000000 */
[----:B------:R-:W-:Y:S02]  /*48f0*/  LOP3.LUT P6, RZ, R116, 0xff00, RZ, 0xc0, !PT ;  /* 0x0000ff0074ff7812 */ /* 0x000fe400078cc0ff */
[----:B------:R-:W-:Y:S02]  /*4900*/  PRMT R166, R84, 0x7632, R166 ;  /* 0x0000763254a67816 */ /* 0x000fe400000000a6 */
[----:B------:R-:W-:Y:S02]  /*4910*/  FSEL R91, R88, RZ, P6 ;  /* 0x000000ff585b7208 */ /* 0x000fe40003000000 */
[----:B------:R-:W-:-:S02]  /*4920*/  PRMT R169, R84, 0x7610, R169 ;  /* 0x0000761054a97816 */ /* 0x000fc400000000a9 */
[----:B------:R-:W-:Y:S02]  /*4930*/  F2FP.F16.F32.PACK_AB R90, R91, R90 ;  /* 0x0000005a5b5a723e */ /* 0x000fe400000000ff */
[C---:B------:R-:W-:Y:S02]  /*4940*/  PRMT R89, R86.reuse, 0x7632, R89 ;  /* 0x0000763256597816 */ /* 0x040fe40000000059 */
[----:B------:R-:W-:Y:S02]  /*4950*/  PRMT R165, R86, 0x7610, R165 ;  /* 0x0000761056a57816 */ /* 0x000fe400000000a5 */
[C---:B------:R-:W-:Y:S02]  /*4960*/  PRMT R170, R90.reuse, 0x7632, R170 ;  /* 0x000076325aaa7816 */ /* 0x040fe400000000aa */
[----:B------:R-:W-:Y:S02]  /*4970*/  PRMT R84, R90, 0x7610, R84 ;  /* 0x000076105a547816 */ /* 0x000fe40000000054 */
[----:B------:R-:W-:-:S02]  /*4980*/  PRMT R88, R96, 0x7632, R88 ;  /* 0x0000763260587816 */ /* 0x000fc40000000058 */
[----:B------:R-:W-:-:S07]  /*4990*/  PRMT R91, R99, 0x7610, R91 ;  /* 0x00007610635b7816 */ /* 0x000fce000000005b */
.L_x_830:
        /* <DEDUP_REMOVED lines=18> */
.L_x_835:
        /* <DEDUP_REMOVED lines=12> */
.L_x_836:
[----:B------:R-:W-:-:S07]  /*4b80*/  VIADD R115, R115, 0x100 ;  /* 0x0000010073737836 */ /* 0x000fce0000000000 */
.L_x_826:
[----:B------:R-:W-:Y:S05]  /*4b90*/  BSYNC.RECONVERGENT B0 ;  /* 0x0000000000007941 */ /* 0x000fea0003800200 */
.L_x_825:
        /* <DEDUP_REMOVED lines=11> */
[----:B-1----:R-:W-:Y:S02]  /*4c50*/  IMAD.MOV.U32 R85, RZ, RZ, R107 ;  /* 0x000000ffff557224 */ /* 0x002fe400078e006b */
[----:B------:R-:W-:Y:S01]  /*4c60*/  FFMA.FTZ R84, R133, R92, R93 ;  /* 0x0000005c85547223 */ /* 0x000fe2000001005d */
[----:B------:R-:W-:Y:S02]  /*4c70*/  LOP3.LUT P6, RZ, R126, 0xff0000, RZ, 0xc0, !PT ;  /* 0x00ff00007eff7812 */ /* 0x000fe400078cc0ff */
[----:B0-----:R-:W-:Y:S01]  /*4c80*/  SHF.R.U64 R89, R106, 0x10, R107 ;  /* 0x000000106a597819 */ /* 0x001fe2000000126b */
[----:B------:R-:W-:Y:S02]  /*4c90*/  HADD2.F32 R87, -RZ, R85.H0_H0 ;  /* 0x20000055ff577230 */ /* 0x000fe40000004100 */
[----:B------:R-:W-:Y:S02]  /*4ca0*/  FADD.FTZ R85, R129, -R84 ;  /* 0x8000005481557221 */ /* 0x000fe40000010000 */
[----:B------:R-:W-:-:S02]  /*4cb0*/  HADD2.F32 R89, -RZ, R89.H0_H0 ;  /* 0x20000059ff597230 */ /* 0x000fc40000004100 */
[----:B-----5:R-:W-:Y:S01]  /*4cc0*/  FFMA.FTZ R95, R114, R85, R87 ;  /* 0x00000055725f7223 */ /* 0x020fe20000010057 */
[----:B------:R-:W-:Y:S01]  /*4cd0*/  SHF.R.U32.HI R87, RZ, 0x10, R107 ;  /* 0x00000010ff577819 */ /* 0x000fe2000001166b */
[----:B------:R-:W-:Y:S02]  /*4ce0*/  FFMA.FTZ R85, R134, R92, R93 ;  /* 0x0000005c86557223 */ /* 0x000fe4000001005d */
[----:B------:R-:W-:Y:S02]  /*4cf0*/  FMUL.FTZ R84, R95, UR14 ;  /* 0x0000000e5f547c20 */ /* 0x000fe40008410000 */
[----:B------:R-:W-:Y:S02]  /*4d00*/  HADD2.F32 R87, -RZ, R87.H0_H0 ;  /* 0x20000057ff577230 */ /* 0x000fe40000004100 */
[----:B------:R-:W-:Y:S01]  /*4d10*/  FADD.FTZ R85, R130, -R85 ;  /* 0x8000005582557221 */ /* 0x000fe20000010000 */
[----:B------:R-:W-:Y:S02]  /*4d20*/  FSEL R96, R84, RZ, P6 ;  /* 0x000000ff54607208 */ /* 0x000fe40003000000 */
[----:B------:R-:W-:Y:S01]  /*4d30*/  LOP3.LUT P6, RZ, R125, 0xff0000, RZ, 0xc0, !PT ;  /* 0x00ff00007dff7812 */ /* 0x000fe200078cc0ff */
[----:B------:R-:W-:Y:S01]  /*4d40*/  FFMA.FTZ R98, R114, R85, R87 ;  /* 0x0000005572627223 */ /* 0x000fe20000010057 */
[----:B------:R-:W-:Y:S01]  /*4d50*/  IMAD.MOV.U32 R85, RZ, RZ, R106 ;  /* 0x000000ffff557224 */ /* 0x000fe200078e006a */
[----:B------:R-:W-:-:S02]  /*4d60*/  F2FP.F16.F32.PACK_AB R96, R96, R95 ;  /* 0x0000005f6060723e */ /* 0x000fc400000000ff */
[----:B------:R-:W-:Y:S01]  /*4d70*/  FSEL R97, R84, RZ, P6 ;  /* 0x000000ff54617208 */ /* 0x000fe20003000000 */
[----:B------:R-:W-:Y:S01]  /*4d80*/  FMUL.FTZ R84, R98, UR14 ;  /* 0x0000000e62547c20 */ /* 0x000fe20008410000 */
[----:B------:R-:W-:Y:S01]  /*4d90*/  ISETP.GE.U32.AND P6, PT, R126, 0x1000000, PT ;  /* 0x010000007e00780c */ /* 0x000fe20003fc6070 */
[----:B------:R-:W-:Y:S01]  /*4da0*/  HADD2.F32 R87, -RZ, R85.H0_H0 ;  /* 0x20000055ff577230 */ /* 0x000fe20000004100 */
[----:B------:R-:W-:Y:S02]  /*4db0*/  F2FP.F16.F32.PACK_AB R97, R98, R97 ;  /* 0x000000616261723e */ /* 0x000fe400000000ff */
[----:B------:R-:W-:Y:S02]  /*4dc0*/  FSEL R99, R84, RZ, P6 ;  /* 0x000000ff54637208 */ /* 0x000fe40003000000 */
[----:B------:R-:W-:Y:S02]  /*4dd0*/  ISETP.GE.U32.AND P6, PT, R125, 0x1000000, PT ;  /* 0x010000007d00780c */ /* 0x000fe40003fc6070 */
[----:B------:R-:W-:-:S02]  /*4de0*/  PRMT R167, R96, 0x7610, R167 ;  /* 0x0000761060a77816 */ /* 0x000fc400000000a7 */
[----:B------:R-:W-:Y:S01]  /*4df0*/  FSEL R110, R84, RZ, P6 ;  /* 0x000000ff546e7208 */ /* 0x000fe20003000000 */
[-C--:B------:R-:W-:Y:S01]  /*4e00*/  FFMA.FTZ R84, R131, R92.reuse, R93 ;  /* 0x0000005c83547223 */ /* 0x080fe2000001005d */
[----:B------:R-:W-:Y:S02]  /*4e10*/  LOP3.LUT P6, RZ, R126, 0xff, RZ, 0xc0, !PT ;  /* 0x000000ff7eff7812 */ /* 0x000fe400078cc0ff */
[----:B------:R-:W-:Y:S01]  /*4e20*/  F2FP.F16.F32.PACK_AB R99, R110, R99 ;  /* 0x000000636e63723e */ /* 0x000fe200000000ff */
[----:B------:R-:W-:Y:S01]  /*4e30*/  FADD.FTZ R85, R127, -R84 ;  /* 0x800000547f557221 */ /* 0x000fe20000010000 */
[C---:B------:R-:W-:Y:S02]  /*4e40*/  PRMT R168, R97.reuse, 0x7632, R168 ;  /* 0x0000763261a87816 */ /* 0x040fe400000000a8 */
[----:B------:R-:W-:Y:S01]  /*4e50*/  PRMT R171, R97, 0x7610, R171 ;  /* 0x0000761061ab7816 */ /* 0x000fe200000000ab */
[----:B------:R-:W-:Y:S01]  /*4e60*/  FFMA.FTZ R85, R114, R85, R87 ;  /* 0x0000005572557223 */ /* 0x000fe20000010057 */
[----:B------:R-:W-:Y:S01]  /*4e70*/  FFMA.FTZ R87, R132, R92, R93 ;  /* 0x0000005c84577223 */ /* 0x000fe2000001005d */
[----:B------:R-:W-:-:S02]  /*4e80*/  PRMT R172, R99, 0x7632, R172 ;  /* 0x0000763263ac7816 */ /* 0x000fc400000000ac */
[----:B------:R-:W-:Y:S01]  /*4e90*/  FMUL.FTZ R84, R85, UR14 ;  /* 0x0000000e55547c20 */ /* 0x000fe20008410000 */
[----:B------:R-:W-:-:S04]  /*4ea0*/  FADD.FTZ R87, R128, -R87 ;  /* 0x8000005780577221 */ /* 0x000fc80000010000 */
[----:B------:R-:W-:Y:S01]  /*4eb0*/  FSEL R86, R84, RZ, P6 ;  /* 0x000000ff54567208 */ /* 0x000fe20003000000 */
[----:B------:R-:W-:Y:S01]  /*4ec0*/  FFMA.FTZ R87, R114, R87, R89 ;  /* 0x0000005772577223 */ /* 0x000fe20000010059 */
[----:B------:R-:W-:Y:S02]  /*4ed0*/  LOP3.LUT P6, RZ, R125, 0xff, RZ, 0xc0, !PT ;  /* 0x000000ff7dff7812 */ /* 0x000fe400078cc0ff */
[----:B------:R-:W-:Y:S01]  /*4ee0*/  F2FP.F16.F32.PACK_AB R86, R86, R85 ;  /* 0x000000555656723e */ /* 0x000fe200000000ff */
[C---:B------:R-:W-:Y:S01]  /*4ef0*/  FMUL.FTZ R88, R87.reuse, UR14 ;  /* 0x0000000e57587c20 */ /* 0x040fe20008410000 */
        /* <DEDUP_REMOVED lines=14> */
[----:B------:R-:W-:Y:S01]  /*4fe0*/  PRMT R91, R99, 0x7610, R91 ;  /* 0x00007610635b7816 */ /* 0x000fe2000000005b */
[----:B------:R-:W-:Y:S06]  /*4ff0*/  BRA `(.L_x_842) ;  /* 0x0000001000d07947 */ /* 0x000fec0003800000 */
.L_x_841:
[----:B-1----:R-:W-:Y:S01]  /*5000*/  SHF.R.U64 R84, R106, 0x10, R107 ;  /* 0x000000106a547819 */ /* 0x002fe2000000126b */
[-C--:B------:R-:W-:Y:S01]  /*5010*/  FFMA.FTZ R85, R132, R92.reuse, R93 ;  /* 0x0000005c84557223 */ /* 0x080fe2000001005d */
[----:B------:R-:W-:Y:S02]  /*5020*/  LOP3.LUT P6, RZ, R126, 0xff00, RZ, 0xc0, !PT ;  /* 0x0000ff007eff7812 */ /* 0x000fe400078cc0ff */
[----:B0-----:R-:W-:Y:S01]  /*5030*/  SHF.R.U32.HI R90, RZ, 0x10, R107 ;  /* 0x00000010ff5a7819 */ /* 0x001fe2000001166b */
[----:B------:R-:W-:Y:S02]  /*5040*/  HADD2.F32 R87, -RZ, R84.H0_H0 ;  /* 0x20000054ff577230 */ /* 0x000fe40000004100 */
[----:B------:R-:W-:Y:S01]  /*5050*/  FADD.FTZ R85, R128, -R85 ;  /* 0x8000005580557221 */ /* 0x000fe20000010000 */
[----:B------:R-:W-:Y:S01]  /*5060*/  FFMA.FTZ R84, R133, R92, R93 ;  /* 0x0000005c85547223 */ /* 0x000fe2000001005d */
[----:B------:R-:W-:Y:S02]  /*5070*/  HADD2.F32 R95, -RZ, R90.H0_H0 ;  /* 0x2000005aff5f7230 */ /* 0x000fe40000004100 */
[----:B-----5:R-:W-:-:S04]  /*5080*/  FFMA.FTZ R85, R114, R85, R87 ;  /* 0x0000005572557223 */ /* 0x020fc80000010057 */
[----:B------:R-:W-:-:S05]  /*5090*/  FMUL.FTZ R85, R85, UR14 ;  /* 0x0000000e55557c20 */ /* 0x000fca0008410000 */
[----:B------:R-:W-:Y:S02]  /*50a0*/  FSEL R86, R85, RZ, P6 ;  /* 0x000000ff55567208 */ /* 0x000fe40003000000 */
[----:B------:R-:W-:-:S04]  /*50b0*/  LOP3.LUT P6, RZ, R125, 0xff00, RZ, 0xc0, !PT ;  /* 0x0000ff007dff7812 */ /* 0x000fc800078cc0ff */
[----:B------:R-:W-:Y:S01]  /*50c0*/  FSEL R89, R85, RZ, P6 ;  /* 0x000000ff55597208 */ /* 0x000fe20003000000 */
[----:B------:R-:W-:Y:S01]  /*50d0*/  IMAD.MOV.U32 R85, RZ, RZ, R107 ;  /* 0x000000ffff557224 */ /* 0x000fe200078e006b */
[----:B------:R-:W-:Y:S02]  /*50e0*/  LOP3.LUT P6, RZ, R126, 0xff0000, RZ, 0xc0, !PT ;  /* 0x00ff00007eff7812 */ /* 0x000fe400078cc0ff */
[----:B------:R-:W-:Y:S02]  /*50f0*/  F2FP.F16.F32.PACK_AB R86, R89, R86 ;  /* 0x000000565956723e */ /* 0x000fe400000000ff */
[----:B------:R-:W-:Y:S02]  /*5100*/  HADD2.F32 R87, -RZ, R85.H0_H0 ;  /* 0x20000055ff577230 */ /* 0x000fe40000004100 */
[----:B------:R-:W-:Y:S01]  /*5110*/  FADD.FTZ R85, R129, -R84 ;  /* 0x8000005481557221 */ /* 0x000fe20000010000 */
[----:B------:R-:W-:Y:S01]  /*5120*/  FFMA.FTZ R84, R131, R92, R93 ;  /* 0x0000005c83547223 */ /* 0x000fe2000001005d */
[----:B------:R-:W-:-:S02]  /*5130*/  PRMT R170, R86, 0x7632, R170 ;  /* 0x0000763256aa7816 */ /* 0x000fc400000000aa */
[----:B------:R-:W-:-:S04]  /*5140*/  FFMA.FTZ R85, R114, R85, R87 ;  /* 0x0000005572557223 */ /* 0x000fc80000010057 */
        /* <DEDUP_REMOVED lines=20> */
[----:B------:R-:W-:Y:S02]  /*5290*/  F2FP.F16.F32.PACK_AB R84, R85, R84 ;  /* 0x000000545554723e */ /* 0x000fe400000000ff */
[----:B------:R-:W-:Y:S02]  /*52a0*/  FSEL R90, R87, RZ, P6 ;  /* 0x000000ff575a7208 */ /* 0x000fe40003000000 */
[----:B------:R-:W-:Y:S02]  /*52b0*/  ISETP.GE.U32.AND P6, PT, R125, 0x1000000, PT ;  /* 0x010000007d00780c */ /* 0x000fe40003fc6070 */
[----:B------:R-:W-:-:S02]  /*52c0*/  PRMT R169, R84, 0x7632, R169 ;  /* 0x0000763254a97816 */ /* 0x000fc400000000a9 */
[----:B------:R-:W-:Y:S02]  /*52d0*/  FSEL R87, R87, RZ, P6 ;  /* 0x000000ff57577208 */ /* 0x000fe40003000000 */
[----:B------:R-:W-:Y:S02]  /*52e0*/  PRMT R89, R84, 0x7610, R89 ;  /* 0x0000761054597816 */ /* 0x000fe40000000059 */
[----:B------:R-:W-:-:S04]  /*52f0*/  F2FP.F16.F32.PACK_AB R87, R87, R90 ;  /* 0x0000005a5757723e */ /* 0x000fc800000000ff */
[C---:B------:R-:W-:Y:S02]  /*5300*/  PRMT R172, R87.reuse, 0x7632, R172 ;  /* 0x0000763257ac7816 */ /* 0x040fe400000000ac */
[----:B------:R-:W-:Y:S01]  /*5310*/  PRMT R91, R87, 0x7610, R91 ;  /* 0x00007610575b7816 */ /* 0x000fe2000000005b */
[----:B------:R-:W-:Y:S06]  /*5320*/  BRA `(.L_x_842) ;  /* 0x0000001000047947 */ /* 0x000fec0003800000 */
.L_x_840:
[----:B------:R-:W-:-:S04]  /*5330*/  UISETP.NE.U32.AND UP2, UPT, UR6, URZ, UPT ;  /* 0x000000ff0600728c */ /* 0x000fc8000bf45070 */
[----:B------:R-:W-:-:S09]  /*5340*/  UISETP.NE.AND.EX UP2, UPT, UR7, URZ, UPT, UP2 ;  /* 0x000000ff0700728c */ /* 0x000fd2000bf45320 */
[----:B------:R-:W-:Y:S05]  /*5350*/  BRA.U !UP2, `(.L_x_843) ;  /* 0x000000010acc7547 */ /* 0x000fea000b800000 */
[-CC-:B-1----:R-:W-:Y:S01]  /*5360*/  FFMA.FTZ R84, R133, R92.reuse, R93.reuse ;  /* 0x0000005c85547223 */ /* 0x182fe2000001005d */
[-CC-:B------:R-:W-:Y:S01]  /*5370*/  FFMA.FTZ R85, R134, R92.reuse, R93.reuse ;  /* 0x0000005c86557223 */ /* 0x180fe2000001005d */
[----:B------:R-:W-:Y:S01]  /*5380*/  LOP3.LUT P6, RZ, R126, 0xff0000, RZ, 0xc0, !PT ;  /* 0x00ff00007eff7812 */ /* 0x000fe200078cc0ff */
[----:B0-----:R-:W-:Y:S01]  /*5390*/  FFMA.FTZ R89, R132, R92, R93 ;  /* 0x0000005c84597223 */ /* 0x001fe2000001005d */
[----:B------:R-:W-:Y:S01]  /*53a0*/  FADD.FTZ R95, R129, -R84 ;  /* 0x80000054815f7221 */ /* 0x000fe20000010000 */
[----:B------:R-:W-:Y:S02]  /*53b0*/  FADD.FTZ R85, R130, -R85 ;  /* 0x8000005582557221 */ /* 0x000fe40000010000 */
[----:B------:R-:W-:Y:S01]  /*53c0*/  FADD.FTZ R89, R128, -R89 ;  /* 0x8000005980597221 */ /* 0x000fe20000010000 */
[C---:B-----5:R-:W-:Y:S01]  /*53d0*/  FMUL.FTZ R95, R114.reuse, R95 ;  /* 0x0000005f725f7220 */ /* 0x060fe20000410000 */
[C---:B------:R-:W-:Y:S02]  /*53e0*/  FMUL.FTZ R98, R114.reuse, R85 ;  /* 0x0000005572627220 */ /* 0x040fe40000410000 */
[----:B------:R-:W-:Y:S01]  /*53f0*/  FMUL.FTZ R86, R114, R89 ;  /* 0x0000005972567220 */ /* 0x000fe20000410000 */
[----:B------:R-:W-:-:S03]  /*5400*/  FMUL.FTZ R84, R95, UR14 ;  /* 0x0000000e5f547c20 */ /* 0x000fc60008410000 */
[----:B------:R-:W-:Y:S02]  /*5410*/  FMUL.FTZ R88, R86, UR14 ;  /* 0x0000000e56587c20 */ /* 0x000fe40008410000 */
[----:B------:R-:W-:Y:S02]  /*5420*/  FSEL R96, R84, RZ, P6 ;  /* 0x000000ff54607208 */ /* 0x000fe40003000000 */
[----:B------:R-:W-:Y:S02]  /*5430*/  LOP3.LUT P6, RZ, R125, 0xff0000, RZ, 0xc0, !PT ;  /* 0x00ff00007dff7812 */ /* 0x000fe400078cc0ff */
[----:B------:R-:W-:Y:S02]  /*5440*/  F2FP.F16.F32.PACK_AB R96, R96, R95 ;  /* 0x0000005f6060723e */ /* 0x000fe400000000ff */
[----:B------:R-:W-:Y:S01]  /*5450*/  FSEL R97, R84, RZ, P6 ;  /* 0x000000ff54617208 */ /* 0x000fe20003000000 */
[----:B------:R-:W-:Y:S01]  /*5460*/  FMUL.FTZ R84, R98, UR14 ;  /* 0x0000000e62547c20 */ /* 0x000fe20008410000 */
[----:B------:R-:W-:-:S02]  /*5470*/  ISETP.GE.U32.AND P6, PT, R126, 0x1000000, PT ;  /* 0x010000007e00780c */ /* 0x000fc40003fc6070 */
[----:B------:R-:W-:Y:S02]  /*5480*/  F2FP.F16.F32.PACK_AB R97, R98, R97 ;  /* 0x000000616261723e */ /* 0x000fe400000000ff */
[----:B------:R-:W-:Y:S02]  /*5490*/  FSEL R99, R84, RZ, P6 ;  /* 0x000000ff54637208 */ /* 0x000fe40003000000 */
[----:B------:R-:W-:Y:S02]  /*54a0*/  ISETP.GE.U32.AND P6, PT, R125, 0x1000000, PT ;  /* 0x010000007d00780c */ /* 0x000fe40003fc6070 */
[----:B------:R-:W-:Y:S02]  /*54b0*/  PRMT R167, R96, 0x7610, R167 ;  /* 0x0000761060a77816 */ /* 0x000fe400000000a7 */
[----:B------:R-:W-:Y:S01]  /*54c0*/  FSEL R110, R84, RZ, P6 ;  /* 0x000000ff546e7208 */ /* 0x000fe20003000000 */
[----:B------:R-:W-:Y:S01]  /*54d0*/  FFMA.FTZ R84, R131, R92, R93 ;  /* 0x0000005c83547223 */ /* 0x000fe2000001005d */
[----:B------:R-:W-:-:S02]  /*54e0*/  LOP3.LUT P6, RZ, R126, 0xff, RZ, 0xc0, !PT ;  /* 0x000000ff7eff7812 */ /* 0x000fc400078cc0ff */
[----:B------:R-:W-:Y:S01]  /*54f0*/  F2FP.F16.F32.PACK_AB R99, R110, R99 ;  /* 0x000000636e63723e */ /* 0x000fe200000000ff */
[----:B------:R-:W-:Y:S01]  /*5500*/  FADD.FTZ R85, R127, -R84 ;  /* 0x800000547f557221 */ /* 0x000fe20000010000 */
[C---:B------:R-:W-:Y:S02]  /*5510*/  PRMT R168, R97.reuse, 0x7632, R168 ;  /* 0x0000763261a87816 */ /* 0x040fe400000000a8 */
[----:B------:R-:W-:Y:S01]  /*5520*/  PRMT R171, R97, 0x7610, R171 ;  /* 0x0000761061ab7816 */ /* 0x000fe200000000ab */
[----:B------:R-:W-:Y:S01]  /*5530*/  FMUL.FTZ R84, R114, R85 ;  /* 0x0000005572547220 */ /* 0x000fe20000410000 */
[----:B------:R-:W-:-:S03]  /*5540*/  PRMT R172, R99, 0x7632, R172 ;  /* 0x0000763263ac7816 */ /* 0x000fc600000000ac */
[----:B------:R-:W-:-:S05]  /*5550*/  FMUL.FTZ R85, R84, UR14 ;  /* 0x0000000e54557c20 */ /* 0x000fca0008410000 */
[----:B------:R-:W-:Y:S02]  /*5560*/  FSEL R87, R85, RZ, P6 ;  /* 0x000000ff55577208 */ /* 0x000fe40003000000 */
[----:B------:R-:W-:Y:S02]  /*5570*/  LOP3.LUT P6, RZ, R125, 0xff, RZ, 0xc0, !PT ;  /* 0x000000ff7dff7812 */ /* 0x000fe400078cc0ff */
[----:B------:R-:W-:Y:S02]  /*5580*/  F2FP.F16.F32.PACK_AB R87, R87, R84 ;  /* 0x000000545757723e */ /* 0x000fe400000000ff */
[----:B------:R-:W-:Y:S02]  /*5590*/  FSEL R85, R85, RZ, P6 ;  /* 0x000000ff55557208 */ /* 0x000fe40003000000 */
[----:B------:R-:W-:Y:S02]  /*55a0*/  LOP3.LUT P6, RZ, R126, 0xff00, RZ, 0xc0, !PT ;  /* 0x0000ff007eff7812 */ /* 0x000fe400078cc0ff */
[----:B------:R-:W-:-:S02]  /*55b0*/  F2FP.F16.F32.PACK_AB R85, R86, R85 ;  /* 0x000000555655723e */ /* 0x000fc400000000ff */
[C---:B------:R-:W-:Y:S02]  /*55c0*/  FSEL R90, R88.reuse, RZ, P6 ;  /* 0x000000ff585a7208 */ /* 0x040fe40003000000 */
[----:B------:R-:W-:Y:S02]  /*55d0*/  LOP3.LUT P6, RZ, R125, 0xff00, RZ, 0xc0, !PT ;  /* 0x0000ff007dff7812 */ /* 0x000fe400078cc0ff */
[C---:B------:R-:W-:Y:S02]  /*55e0*/  PRMT R89, R87.reuse, 0x7632, R89 ;  /* 0x0000763257597816 */ /* 0x040fe40000000059 */
        /* <DEDUP_REMOVED lines=10> */
.L_x_843:
[-CC-:B-1----:R-:W-:Y:S01]  /*5690*/  FFMA.FTZ R85, R132, R92.reuse, R93.reuse ;  /* 0x0000005c84557223 */ /* 0x182fe2000001005d */
[----:B------:R-:W-:Y:S01]  /*56a0*/  LOP3.LUT P6, RZ, R126, 0xff00, RZ, 0xc0, !PT ;  /* 0x0000ff007eff7812 */ /* 0x000fe200078cc0ff */
[-CC-:B------:R-:W-:Y:S01]  /*56b0*/  FFMA.FTZ R84, R133, R92.reuse, R93.reuse ;  /* 0x0000005c85547223 */ /* 0x180fe2000001005d */
[----:B0-----:R-:W-:Y:S01]  /*56c0*/  FFMA.FTZ R89, R134, R92, R93 ;  /* 0x0000005c86597223 */ /* 0x001fe2000001005d */
        /* <DEDUP_REMOVED lines=12> */
[----:B------:R-:W-:Y:S01]  /*5790*/  F2FP.F16.F32.PACK_AB R86, R87, R86 ;  /* 0x000000565756723e */ /* 0x000fe200000000ff */
        /* <DEDUP_REMOVED lines=8> */
[----:B------:R-:W-:Y:S01]  /*5820*/  F2FP.F16.F32.PACK_AB R88, R91, R88 ;  /* 0x000000585b58723e */ /* 0x000fe200000000ff */
[----:B------:R-:W-:-:S03]  /*5830*/  FMUL.FTZ R85, R114, R85 ;  /* 0x0000005572557220 */ /* 0x000fc60000410000 */
[----:B------:R-:W-:Y:S01]  /*5840*/  PRMT R171, R88, 0x7632, R171 ;  /* 0x0000763258ab7816 */ /* 0x000fe200000000ab */
[----:B------:R-:W-:-:S05]  /*5850*/  FMUL.FTZ R85, R85, UR14 ;  /* 0x0000000e55557c20 */ /* 0x000fca0008410000 */
[----:B------:R-:W-:Y:S02]  /*5860*/  FSEL R84, R85, RZ, P6 ;  /* 0x000000ff55547208 */ /* 0x000fe40003000000 */
[----:B------:R-:W-:-:S04]  /*5870*/  LOP3.LUT P6, RZ, R125, 0xff, RZ, 0xc0, !PT ;  /* 0x000000ff7dff7812 */ /* 0x000fc800078cc0ff */
        /* <DEDUP_REMOVED lines=12> */
.L_x_839:
[----:B------:R-:W-:-:S04]  /*5940*/  UISETP.NE.U32.AND UP2, UPT, UR16, URZ, UPT ;  /* 0x000000ff1000728c */ /* 0x000fc8000bf45070 */
[----:B------:R-:W-:-:S09]  /*5950*/  UISETP.NE.AND.EX UP2, UPT, UR17, URZ, UPT, UP2 ;  /* 0x000000ff1100728c */ /* 0x000fd2000bf45320 */
[----:B------:R-:W-:Y:S05]  /*5960*/  BRA.U !UP2, `(.L_x_844) ;  /* 0x000000050a5c7547 */ /* 0x000fea000b800000 */
[----:B------:R-:W-:-:S04]  /*5970*/  UISETP.NE.U32.AND UP2, UPT, UR6, URZ, UPT ;  /* 0x000000ff0600728c */ /* 0x000fc8000bf45070 */
[----:B------:R-:W-:-:S09]  /*5980*/  UISETP.NE.AND.EX UP2, UPT, UR7, URZ, UPT, UP2 ;  /* 0x000000ff0700728c */ /* 0x000fd2000bf45320 */
[----:B------:R-:W-:Y:S05]  /*5990*/  BRA.U !UP2, `(.L_x_845) ;  /* 0x000000010ab47547 */ /* 0x000fea000b800000 */
[----:B-1----:R-:W-:Y:S02]  /*59a0*/  IMAD.MOV.U32 R85, RZ, RZ, R106 ;  /* 0x000000ffff557224 */ /* 0x002fe400078e006a */
[-C--:B------:R-:W-:Y:S01]  /*59b0*/  FFMA.FTZ R84, R131, R92.reuse, R93 ;  /* 0x0000005c83547223 */ /* 0x080fe2000001005d */
[----:B------:R-:W-:Y:S01]  /*59c0*/  SHF.R.U64 R86, R106, 0x10, R107 ;  /* 0x000000106a567819 */ /* 0x000fe2000000126b */
[----:B0-----:R-:W-:Y:S01]  /*59d0*/  FFMA.FTZ R88, R133, R92, R93 ;  /* 0x0000005c85587223 */ /* 0x001fe2000001005d */
[----:B------:R-:W-:Y:S01]  /*59e0*/  LOP3.LUT P6, RZ, R126, 0xff, RZ, 0xc0, !PT ;  /* 0x000000ff7eff7812 */ /* 0x000fe200078cc0ff */
[----:B------:R-:W-:Y:S02]  /*59f0*/  HADD2.F32 R87, -RZ, R85.H0_H0 ;  /* 0x20000055ff577230 */ /* 0x000fe40000004100 */
[----:B------:R-:W-:Y:S01]  /*5a00*/  FADD.FTZ R85, R127, -R84 ;  /* 0x800000547f557221 */ /* 0x000fe20000010000 */
[----:B------:R-:W-:Y:S01]  /*5a10*/  HADD2.F32 R89, -RZ, R86.H0_H0 ;  /* 0x20000056ff597230 */ /* 0x000fe20000004100 */
[----:B------:R-:W-:-:S02]  /*5a20*/  SHF.R.U32.HI R90, RZ, 0x10, R107 ;  /* 0x00000010ff5a7819 */ /* 0x000fc4000001166b */
[----:B-----5:R-:W-:Y:S01]  /*5a30*/  FFMA.FTZ R85, R114, R85, R87 ;  /* 0x0000005572557223 */ /* 0x020fe20000010057 */
[----:B------:R-:W-:Y:S02]  /*5a40*/  FFMA.FTZ R87, R132, R92, R93 ;  /* 0x0000005c84577223 */ /* 0x000fe4000001005d */
[----:B------:R-:W-:Y:S02]  /*5a50*/  HADD2.F32 R95, -RZ, R90.H0_H0 ;  /* 0x2000005aff5f7230 */ /* 0x000fe40000004100 */
[----:B------:R-:W-:Y:S01]  /*5a60*/  FMUL.FTZ R84, R85, UR14 ;  /* 0x0000000e55547c20 */ /* 0x000fe20008410000 */
[----:B------:R-:W-:-:S04]  /*5a70*/  FADD.FTZ R87, R128, -R87 ;  /* 0x8000005780577221 */ /* 0x000fc80000010000 */
[----:B------:R-:W-:Y:S01]  /*5a80*/  FFMA.FTZ R87, R114, R87, R89 ;  /* 0x0000005772577223 */ /* 0x000fe20000010059 */
[----:B------:R-:W-:Y:S01]  /*5a90*/  IMAD.MOV.U32 R89, RZ, RZ, R107 ;  /* 0x000000ffff597224 */ /* 0x000fe200078e006b */
[----:B------:R-:W-:Y:S02]  /*5aa0*/  FSEL R84, R84, RZ, P6 ;  /* 0x000000ff54547208 */ /* 0x000fe40003000000 */
[----:B------:R-:W-:Y:S01]  /*5ab0*/  FMUL.FTZ R86, R87, UR14 ;  /* 0x0000000e57567c20 */ /* 0x000fe20008410000 */
[----:B------:R-:W-:Y:S01]  /*5ac0*/  LOP3.LUT P6, RZ, R126, 0xff00, RZ, 0xc0, !PT ;  /* 0x0000ff007eff7812 */ /* 0x000fe200078cc0ff */
[----:B------:R-:W-:Y:S02]  /*5ad0*/  HADD2.F32 R91, -RZ, R89.H0_H0 ;  /* 0x20000059ff5b7230 */ /* 0x000fe40000004100 */
[----:B------:R-:W-:Y:S01]  /*5ae0*/  FADD.FTZ R89, R129, -R88 ;  /* 0x8000005881597221 */ /* 0x000fe20000010000 */
[----:B------:R-:W-:Y:S02]  /*5af0*/  F2FP.F16.F32.PACK_AB R84, R84, R85 ;  /* 0x000000555454723e */ /* 0x000fe400000000ff */
[----:B------:R-:W-:Y:S01]  /*5b00*/  FSEL R86, R86, RZ, P6 ;  /* 0x000000ff56567208 */ /* 0x000fe20003000000 */
[----:B------:R-:W-:Y:S01]  /*5b10*/  FFMA.FTZ R91, R114, R89, R91 ;  /* 0x00000059725b7223 */ /* 0x000fe2000001005b */
[----:B------:R-:W-:Y:S01]  /*5b20*/  FFMA.FTZ R89, R134, R92, R93 ;  /* 0x0000005c86597223 */ /* 0x000fe2000001005d */
[----:B------:R-:W-:-:S02]  /*5b30*/  LOP3.LUT P6, RZ, R126, 0xff0000, RZ, 0xc0, !PT ;  /* 0x00ff00007eff7812 */ /* 0x000fc400078cc0ff */
[----:B------:R-:W-:Y:S01]  /*5b40*/  FMUL.FTZ R88, R91, UR14 ;  /* 0x0000000e5b587c20 */ /* 0x000fe20008410000 */
[----:B------:R-:W-:Y:S01]  /*5b50*/  FADD.FTZ R89, R130, -R89 ;  /* 0x8000005982597221 */ /* 0x000fe20000010000 */
[----:B------:R-:W-:Y:S02]  /*5b60*/  F2FP.F16.F32.PACK_AB R87, R86, R87 ;  /* 0x000000575657723e */ /* 0x000fe400000000ff */
[----:B------:R-:W-:Y:S01]  /*5b70*/  PRMT R165, R84, 0x7610, R165 ;  /* 0x0000761054a57816 */ /* 0x000fe200000000a5 */
[----:B------:R-:W-:Y:S01]  /*5b80*/  FFMA.FTZ R95, R114, R89, R95 ;  /* 0x00000059725f7223 */ /* 0x000fe2000001005f */
[----:B------:R-:W-:Y:S02]  /*5b90*/  FSEL R88, R88, RZ, P6 ;  /* 0x000000ff58587208 */ /* 0x000fe40003000000 */
[----:B------:R-:W-:Y:S01]  /*5ba0*/  ISETP.GE.U32.AND P6, PT, R126, 0x1000000, PT ;  /* 0x010000007e00780c */ /* 0x000fe20003fc6070 */
[----:B------:R-:W-:Y:S01]  /*5bb0*/  FMUL.FTZ R89, R95, UR14 ;  /* 0x0000000e5f597c20 */ /* 0x000fe20008410000 */
[----:B------:R-:W-:-:S02]  /*5bc0*/  F2FP.F16.F32.PACK_AB R91, R88, R91 ;  /* 0x0000005b585b723e */ /* 0x000fc400000000ff */
[----:B------:R-:W-:Y:S02]  /*5bd0*/  PRMT R86, R87, 0x7632, R86 ;  /* 0x0000763257567816 */ /* 0x000fe40000000056 */
[----:B------:R-:W-:Y:S02]  /*5be0*/  FSEL R90, R89, RZ, P6 ;  /* 0x000000ff595a7208 */ /* 0x000fe40003000000 */
[C---:B------:R-:W-:Y:S02]  /*5bf0*/  PRMT R88, R91.reuse, 0x7632, R88 ;  /* 0x000076325b587816 */ /* 0x040fe40000000058 */
[----:B------:R-:W-:Y:S02]  /*5c00*/  F2FP.F16.F32.PACK_AB R90, R90, R95 ;  /* 0x0000005f5a5a723e */ /* 0x000fe400000000ff */
[----:B------:R-:W-:Y:S02]  /*5c10*/  PRMT R167, R91, 0x7610, R167 ;  /* 0x000076105ba77816 */ /* 0x000fe400000000a7 */
[----:B------:R-:W-:-:S02]  /*5c20*/  PRMT R89, R84, 0x7632, R89 ;  /* 0x0000763254597816 */ /* 0x000fc40000000059 */
[----:B------:R-:W-:Y:S02]  /*5c30*/  PRMT R166, R87, 0x7610, R166 ;  /* 0x0000761057a67816 */ /* 0x000fe400000000a6 */
[C---:B------:R-:W-:Y:S02]  /*5c40*/  PRMT R91, R90.reuse, 0x7632, R91 ;  /* 0x000076325a5b7816 */ /* 0x040fe4000000005b */
[----:B------:R-:W-:Y:S01]  /*5c50*/  PRMT R168, R90, 0x7610, R168 ;  /* 0x000076105aa87816 */ /* 0x000fe200000000a8 */
[----:B------:R-:W-:Y:S06]  /*5c60*/  BRA `(.L_x_842) ;  /* 0x0000000400b47947 */ /* 0x000fec0003800000 */
.L_x_845:
[----:B-1----:R-:W-:Y:S02]  /*5c70*/  IMAD.MOV.U32 R85, RZ, RZ, R106 ;  /* 0x000000ffff557224 */ /* 0x002fe400078e006a */
[-CC-:B------:R-:W-:Y:S01]  /*5c80*/  FFMA.FTZ R84, R131, R92.reuse, R93.reuse ;  /* 0x0000005c83547223 */ /* 0x180fe2000001005d */
[----:B------:R-:W-:Y:S01]  /*5c90*/  LOP3.LUT P6, RZ, R126, 0xff, RZ, 0xc0, !PT ;  /* 0x000000ff7eff7812 */ /* 0x000fe200078cc0ff */
[----:B------:R-:W-:Y:S01]  /*5ca0*/  FFMA.FTZ R86, R133, R92, R93 ;  /* 0x0000005c85567223 */ /* 0x000fe2000001005d */
[----:B------:R-:W-:Y:S02]  /*5cb0*/  HADD2.F32 R87, -RZ, R85.H0_H0 ;  /* 0x20000055ff577230 */ /* 0x000fe40000004100 */
[----:B------:R-:W-:Y:S01]  /*5cc0*/  FADD.FTZ R85, R127, -R84 ;  /* 0x800000547f557221 */ /* 0x000fe20000010000 */
[----:B------:R-:W-:-:S03]  /*5cd0*/  SHF.R.U64 R84, R106, 0x10, R107 ;  /* 0x000000106a547819 */ /* 0x000fc6000000126b */
[----:B-----5:R-:W-:Y:S01]  /*5ce0*/  FFMA.FTZ R85, R114, R85, R87 ;  /* 0x0000005572557223 */ /* 0x020fe20000010057 */
[----:B------:R-:W-:Y:S01]  /*5cf0*/  FFMA.FTZ R87, R132, R92, R93 ;  /* 0x0000005c84577223 */ /* 0x000fe2000001005d */
[----:B0-----:R-:W-:Y:S02]  /*5d00*/  HADD2.F32 R89, -RZ, R84.H0_H0 ;  /* 0x20000054ff597230 */ /* 0x001fe40000004100 */
[----:B------:R-:W-:Y:S01]  /*5d10*/  FMUL.FTZ R85, R85, UR14 ;  /* 0x0000000e55557c20 */ /* 0x000fe20008410000 */
[----:B------:R-:W-:-:S04]  /*5d20*/  FADD.FTZ R87, R128, -R87 ;  /* 0x8000005780577221 */ /* 0x000fc80000010000 */
[----:B------:R-:W-:Y:S01]  /*5d30*/  FFMA.FTZ R87, R114, R87, R89 ;  /* 0x0000005772577223 */ /* 0x000fe20000010059 */
[----:B------:R-:W-:Y:S02]  /*5d40*/  FSEL R85, R85, RZ, P6 ;  /* 0x000000ff55557208 */ /* 0x000fe40003000000 */
[----:B------:R-:W-:Y:S01]  /*5d50*/  LOP3.LUT P6, RZ, R126, 0xff00, RZ, 0xc0, !PT ;  /* 0x0000ff007eff7812 */ /* 0x000fe200078cc0ff */
[----:B------:R-:W-:-:S05]  /*5d60*/  FMUL.FTZ R87, R87, UR14 ;  /* 0x0000000e57577c20 */ /* 0x000fca0008410000 */
[----:B------:R-:W-:Y:S01]  /*5d70*/  FSEL R84, R87, RZ, P6 ;  /* 0x000000ff57547208 */ /* 0x000fe20003000000 */
[--C-:B------:R-:W-:Y:S01]  /*5d80*/  IMAD.MOV.U32 R87, RZ, RZ, R107.reuse ;  /* 0x000000ffff577224 */ /* 0x100fe200078e006b */
[----:B------:R-:W-:Y:S02]  /*5d90*/  LOP3.LUT P6, RZ, R126, 0xff0000, RZ, 0xc0, !PT ;  /* 0x00ff00007eff7812 */ /* 0x000fe400078cc0ff */
[----:B------:R-:W-:Y:S02]  /*5da0*/  F2FP.F16.F32.PACK_AB R84, R84, R85 ;  /* 0x000000555454723e */ /* 0x000fe400000000ff */
[----:B------:R-:W-:Y:S02]  /*5db0*/  HADD2.F32 R89, -RZ, R87.H0_H0 ;  /* 0x20000057ff597230 */ /* 0x000fe40000004100 */
[----:B------:R-:W-:Y:S01]  /*5dc0*/  FADD.FTZ R87, R129, -R86 ;  /* 0x8000005681577221 */ /* 0x000fe20000010000 */
[----:B------:R-:W-:-:S03]  /*5dd0*/  SHF.R.U32.HI R86, RZ, 0x10, R107 ;  /* 0x00000010ff567819 */ /* 0x000fc6000001166b */
[----:B------:R-:W-:Y:S01]  /*5de0*/  FFMA.FTZ R87, R114, R87, R89 ;  /* 0x0000005772577223 */ /* 0x000fe20000010059 */
[----:B------:R-:W-:Y:S01]  /*5df0*/  FFMA.FTZ R89, R134, R92, R93 ;  /* 0x0000005c86597223 */ /* 0x000fe2000001005d */
[----:B------:R-:W-:Y:S02]  /*5e00*/  HADD2.F32 R91, -RZ, R86.H0_H0 ;  /* 0x20000056ff5b7230 */ /* 0x000fe40000004100 */
[----:B------:R-:W-:Y:S01]  /*5e10*/  FMUL.FTZ R87, R87, UR14 ;  /* 0x0000000e57577c20 */ /* 0x000fe20008410000 */
[----:B------:R-:W-:-:S04]  /*5e20*/  FADD.FTZ R89, R130, -R89 ;  /* 0x8000005982597221 */ /* 0x000fc80000010000 */
[----:B------:R-:W-:Y:S01]  /*5e30*/  FFMA.FTZ R89, R114, R89, R91 ;  /* 0x0000005972597223 */ /* 0x000fe2000001005b */
[----:B------:R-:W-:Y:S02]  /*5e40*/  FSEL R87, R87, RZ, P6 ;  /* 0x000000ff57577208 */ /* 0x000fe40003000000 */
[----:B------:R-:W-:Y:S01]  /*5e50*/  ISETP.GE.U32.AND P6, PT, R126, 0x1000000, PT ;  /* 0x010000007e00780c */ /* 0x000fe20003fc6070 */
[----:B------:R-:W-:-:S05]  /*5e60*/  FMUL.FTZ R89, R89, UR14 ;  /* 0x0000000e59597c20 */ /* 0x000fca0008410000 */
[----:B------:R-:W-:Y:S02]  /*5e70*/  FSEL R86, R89, RZ, P6 ;  /* 0x000000ff59567208 */ /* 0x000fe40003000000 */
[----:B------:R-:W-:Y:S02]  /*5e80*/  PRMT R89, R84, 0x7610, R89 ;  /* 0x0000761054597816 */ /* 0x000fe40000000059 */
[----:B------:R-:W-:Y:S02]  /*5e90*/  F2FP.F16.F32.PACK_AB R87, R86, R87 ;  /* 0x000000575657723e */ /* 0x000fe400000000ff */
[----:B------:R-:W-:Y:S02]  /*5ea0*/  PRMT R86, R84, 0x7632, R86 ;  /* 0x0000763254567816 */ /* 0x000fe40000000056 */
[C---:B------:R-:W-:Y:S02]  /*5eb0*/  PRMT R91, R87.reuse, 0x7632, R91 ;  /* 0x00007632575b7816 */ /* 0x040fe4000000005b */
[----:B------:R-:W-:Y:S01]  /*5ec0*/  PRMT R88, R87, 0x7610, R88 ;  /* 0x0000761057587816 */ /* 0x000fe20000000058 */
[----:B------:R-:W-:Y:S06]  /*5ed0*/  BRA `(.L_x_842) ;  /* 0x0000000400187947 */ /* 0x000fec0003800000 */
.L_x_844:
[----:B------:R-:W-:-:S04]  /*5ee0*/  UISETP.NE.U32.AND UP2, UPT, UR6, URZ, UPT ;  /* 0x000000ff0600728c */ /* 0x000fc8000bf45070 */
[----:B------:R-:W-:-:S09]  /*5ef0*/  UISETP.NE.AND.EX UP2, UPT, UR7, URZ, UPT, UP2 ;  /* 0x000000ff0700728c */ /* 0x000fd2000bf45320 */
[----:B------:R-:W-:Y:S05]  /*5f00*/  BRA.U !UP2, `(.L_x_846) ;  /* 0x000000010a947547 */ /* 0x000fea000b800000 */
[-CC-:B-1----:R-:W-:Y:S01]  /*5f10*/  FFMA.FTZ R84, R131, R92.reuse, R93.reuse ;  /* 0x0000005c83547223 */ /* 0x182fe2000001005d */
[-CC-:B------:R-:W-:Y:S01]  /*5f20*/  FFMA.FTZ R87, R132, R92.reuse, R93.reuse ;  /* 0x0000005c84577223 */ /* 0x180fe2000001005d */
[----:B0-----:R-:W-:Y:S01]  /*5f30*/  FFMA.FTZ R88, R133, R92, R93 ;  /* 0x0000005c85587223 */ /* 0x001fe2000001005d */
[----:B------:R-:W-:Y:S01]  /*5f40*/  LOP3.LUT P6, RZ, R126, 0xff, RZ, 0xc0, !PT ;  /* 0x000000ff7eff7812 */ /* 0x000fe200078cc0ff */
[----:B------:R-:W-:Y:S01]  /*5f50*/  FADD.FTZ R85, R127, -R84 ;  /* 0x800000547f557221 */ /* 0x000fe20000010000 */
[----:B------:R-:W-:Y:S01]  /*5f60*/  FADD.FTZ R87, R128, -R87 ;  /* 0x8000005780577221 */ /* 0x000fe20000010000 */
[----:B------:R-:W-:Y:S02]  /*5f70*/  FADD.FTZ R89, R129, -R88 ;  /* 0x8000005881597221 */ /* 0x000fe40000010000 */
[C---:B-----5:R-:W-:Y:S01]  /*5f80*/  FMUL.FTZ R85, R114.reuse, R85 ;  /* 0x0000005572557220 */ /* 0x060fe20000410000 */
[C---:B------:R-:W-:Y:S01]  /*5f90*/  FMUL.FTZ R87, R114.reuse, R87 ;  /* 0x0000005772577220 */ /* 0x040fe20000410000 */
[----:B------:R-:W-:-:S02]  /*5fa0*/  FMUL.FTZ R88, R114, R89 ;  /* 0x0000005972587220 */ /* 0x000fc40000410000 */
[----:B------:R-:W-:Y:S01]  /*5fb0*/  FMUL.FTZ R84, R85, UR14 ;  /* 0x0000000e55547c20 */ /* 0x000fe20008410000 */
[----:B------:R-:W-:Y:S01]  /*5fc0*/  FMUL.FTZ R86, R87, UR14 ;  /* 0x0000000e57567c20 */ /* 0x000fe20008410000 */
[----:B------:R-:W-:-:S03]  /*5fd0*/  FMUL.FTZ R89, R88, UR14 ;  /* 0x0000000e58597c20 */ /* 0x000fc60008410000 */
[----:B------:R-:W-:Y:S02]  /*5fe0*/  FSEL R84, R84, RZ, P6 ;  /* 0x000000ff54547208 */ /* 0x000fe40003000000 */
[----:B------:R-:W-:Y:S02]  /*5ff0*/  LOP3.LUT P6, RZ, R126, 0xff00, RZ, 0xc0, !PT ;  /* 0x0000ff007eff7812 */ /* 0x000fe400078cc0ff */
[----:B------:R-:W-:Y:S02]  /*6000*/  F2FP.F16.F32.PACK_AB R84, R84, R85 ;  /* 0x000000555454723e */ /* 0x000fe400000000ff */
[----:B------:R-:W-:Y:S02]  /*6010*/  FSEL R86, R86, RZ, P6 ;  /* 0x000000ff56567208 */ /* 0x000fe40003000000 */
[----:B------:R-:W-:Y:S02]  /*6020*/  LOP3.LUT P6, RZ, R126, 0xff0000, RZ, 0xc0, !PT ;  /* 0x00ff00007eff7812 */ /* 0x000fe400078cc0ff */
[----:B------:R-:W-:-:S02]  /*6030*/  F2FP.F16.F32.PACK_AB R87, R86, R87 ;  /* 0x000000575657723e */ /* 0x000fc400000000ff */
[----:B------:R-:W-:Y:S01]  /*6040*/  FSEL R91, R89, RZ, P6 ;  /* 0x000000ff595b7208 */ /* 0x000fe20003000000 */
[----:B------:R-:W-:Y:S01]  /*6050*/  FFMA.FTZ R89, R134, R92, R93 ;  /* 0x0000005c86597223 */ /* 0x000fe2000001005d */
[----:B------:R-:W-:Y:S02]  /*6060*/  ISETP.GE.U32.AND P6, PT, R126, 0x1000000, PT ;  /* 0x010000007e00780c */ /* 0x000fe40003fc6070 */
[----:B------:R-:W-:Y:S01]  /*6070*/  F2FP.F16.F32.PACK_AB R91, R91, R88 ;  /* 0x000000585b5b723e */ /* 0x000fe200000000ff */
[----:B------:R-:W-:Y:S01]  /*6080*/  FADD.FTZ R89, R130, -R89 ;  /* 0x8000005982597221 */ /* 0x000fe20000010000 */
[----:B------:R-:W-:Y:S02]  /*6090*/  PRMT R165, R84, 0x7610, R165 ;  /* 0x0000761054a57816 */ /* 0x000fe400000000a5 */
[C---:B------:R-:W-:Y:S01]  /*60a0*/  PRMT R88, R91.reuse, 0x7632, R88 ;  /* 0x000076325b587816 */ /* 0x040fe20000000058 */
[----:B------:R-:W-:Y:S01]  /*60b0*/  FMUL.FTZ R90, R114, R89 ;  /* 0x00000059725a7220 */ /* 0x000fe20000410000 */
[----:B------:R-:W-:-:S02]  /*60c0*/  PRMT R167, R91, 0x7610, R167 ;  /* 0x000076105ba77816 */ /* 0x000fc400000000a7 */
[C---:B------:R-:W-:Y:S01]  /*60d0*/  PRMT R86, R87.reuse, 0x7632, R86 ;  /* 0x0000763257567816 */ /* 0x040fe20000000056 */
[----:B------:R-:W-:Y:S01]  /*60e0*/  FMUL.FTZ R89, R90, UR14 ;  /* 0x0000000e5a597c20 */ /* 0x000fe20008410000 */
[----:B------:R-:W-:-:S04]  /*60f0*/  PRMT R166, R87, 0x7610, R166 ;  /* 0x0000761057a67816 */ /* 0x000fc800000000a6 */
[----:B------:R-:W-:Y:S02]  /*6100*/  FSEL R95, R89, RZ, P6 ;  /* 0x000000ff595f7208 */ /* 0x000fe40003000000 */
[----:B------:R-:W-:Y:S02]  /*6110*/  PRMT R89, R84, 0x7632, R89 ;  /* 0x0000763254597816 */ /* 0x000fe40000000059 */
[----:B------:R-:W-:-:S04]  /*6120*/  F2FP.F16.F32.PACK_AB R95, R95, R90 ;  /* 0x0000005a5f5f723e */ /* 0x000fc800000000ff */
[C---:B------:R-:W-:Y:S02]  /*6130*/  PRMT R91, R95.reuse, 0x7632, R91 ;  /* 0x000076325f5b7816 */ /* 0x040fe4000000005b */
[----:B------:R-:W-:Y:S01]  /*6140*/  PRMT R168, R95, 0x7610, R168 ;  /* 0x000076105fa87816 */ /* 0x000fe200000000a8 */
[----:B------:R-:W-:Y:S06]  /*6150*/  BRA `(.L_x_842) ;  /* 0x0000000000787947 */ /* 0x000fec0003800000 */
.L_x_846:
[-CC-:B-1----:R-:W-:Y:S01]  /*6160*/  FFMA.FTZ R84, R131, R92.reuse, R93.reuse ;  /* 0x0000005c83547223 */ /* 0x182fe2000001005d */
[-CC-:B------:R-:W-:Y:S01]  /*6170*/  FFMA.FTZ R87, R132, R92.reuse, R93.reuse ;  /* 0x0000005c84577223 */ /* 0x180fe2000001005d */
[----:B------:R-:W-:Y:S01]  /*6180*/  LOP3.LUT P6, RZ, R126, 0xff, RZ, 0xc0, !PT ;  /* 0x000000ff7eff7812 */ /* 0x000fe200078cc0ff */
[-C--:B------:R-:W-:Y:S01]  /*6190*/  FFMA.FTZ R86, R133, R92.reuse, R93 ;  /* 0x0000005c85567223 */ /* 0x080fe2000001005d */
[----:B------:R-:W-:Y:S01]  /*61a0*/  FADD.FTZ R85, R127, -R84 ;  /* 0x800000547f557221 */ /* 0x000fe20000010000 */
[----:B------:R-:W-:Y:S01]  /*61b0*/  FADD.FTZ R87, R128, -R87 ;  /* 0x8000005780577221 */ /* 0x000fe20000010000 */
[----:B0-----:R-:W-:Y:S02]  /*61c0*/  FFMA.FTZ R89, R134, R92, R93 ;  /* 0x0000005c86597223 */ /* 0x001fe4000001005d */
        /* <DEDUP_REMOVED lines=12> */
[----:B------:R-:W-:Y:S01]  /*6290*/  F2FP.F16.F32.PACK_AB R84, R84, R85 ;  /* 0x000000555454723e */ /* 0x000fe200000000ff */
[----:B------:R-:W-:-:S04]  /*62a0*/  FMUL.FTZ R87, R114, R87 ;  /* 0x0000005772577220 */ /* 0x000fc80000410000 */
[----:B------:R-:W-:-:S05]  /*62b0*/  FMUL.FTZ R87, R87, UR14 ;  /* 0x0000000e57577c20 */ /* 0x000fca0008410000 */
[----:B------:R-:W-:Y:S02]  /*62c0*/  FSEL R87, R87, RZ, P6 ;  /* 0x000000ff57577208 */ /* 0x000fe40003000000 */
[----:B------:R-:W-:-:S04]  /*62d0*/  ISETP.GE.U32.AND P6, PT, R126, 0x1000000, PT ;  /* 0x010000007e00780c */ /* 0x000fc80003fc6070 */
[----:B------:R-:W-:Y:S02]  /*62e0*/  FSEL R86, R89, RZ, P6 ;  /* 0x000000ff59567208 */ /* 0x000fe40003000000 */
[----:B------:R-:W-:Y:S02]  /*62f0*/  PRMT R89, R84, 0x7610, R89 ;  /* 0x0000761054597816 */ /* 0x000fe40000000059 */
[----:B------:R-:W-:Y:S02]  /*6300*/  F2FP.F16.F32.PACK_AB R87, R86, R87 ;  /* 0x000000575657723e */ /* 0x000fe400000000ff */
[----:B------:R-:W-:Y:S02]  /*6310*/  PRMT R86, R84, 0x7632, R86 ;  /* 0x0000763254567816 */ /* 0x000fe40000000056 */
[C---:B------:R-:W-:Y:S02]  /*6320*/  PRMT R91, R87.reuse, 0x7632, R91 ;  /* 0x00007632575b7816 */ /* 0x040fe4000000005b */
[----:B------:R-:W-:-:S07]  /*6330*/  PRMT R88, R87, 0x7610, R88 ;  /* 0x0000761057587816 */ /* 0x000fce0000000058 */
.L_x_842:
        /* <DEDUP_REMOVED lines=16> */
.L_x_847:
        /* <DEDUP_REMOVED lines=10> */
.L_x_848:
[----:B------:R-:W-:-:S07]  /*64e0*/  VIADD R115, R115, 0x100 ;  /* 0x0000010073737836 */ /* 0x000fce0000000000 */
.L_x_838:
[----:B------:R-:W-:Y:S05]  /*64f0*/  BSYNC.RECONVERGENT B0 ;  /* 0x0000000000007941 */ /* 0x000fea0003800200 */
.L_x_837:
        /* <DEDUP_REMOVED lines=11> */
[----:B-12---:R-:W-:Y:S01]  /*65b0*/  MOV R85, R105 ;  /* 0x0000006900557202 */ /* 0x006fe20000000f00 */
[-C--:B------:R-:W-:Y:S01]  /*65c0*/  FFMA.FTZ R84, R143, R92.reuse, R93 ;  /* 0x0000005c8f547223 */ /* 0x080fe2000001005d */
[----:B------:R-:W-:Y:S02]  /*65d0*/  LOP3.LUT P6, RZ, R136, 0xff0000, RZ, 0xc0, !PT ;  /* 0x00ff000088ff7812 */ /* 0x000fe400078cc0ff */
[----:B0-----:R-:W-:Y:S01]  /*65e0*/  SHF.R.U64 R89, R104, 0x10, R105 ;  /* 0x0000001068597819 */ /* 0x001fe20000001269 */
[----:B------:R-:W-:Y:S02]  /*65f0*/  HADD2.F32 R87, -RZ, R85.H0_H0 ;  /* 0x20000055ff577230 */ /* 0x000fe40000004100 */
[----:B------:R-:W-:Y:S02]  /*6600*/  FADD.FTZ R85, R139, -R84 ;  /* 0x800000548b557221 */ /* 0x000fe40000010000 */
[----:B------:R-:W-:Y:S02]  /*6610*/  HADD2.F32 R89, -RZ, R89.H0_H0 ;  /* 0x20000059ff597230 */ /* 0x000fe40000004100 */
[----:B-----5:R-:W-:Y:S01]  /*6620*/  FFMA.FTZ R95, R114, R85, R87 ;  /* 0x00000055725f7223 */ /* 0x020fe20000010057 */
[----:B------:R-:W-:Y:S01]  /*6630*/  SHF.R.U32.HI R87, RZ, 0x10, R105 ;  /* 0x00000010ff577819 */ /* 0x000fe20000011669 */
[----:B------:R-:W-:-:S02]  /*6640*/  FFMA.FTZ R85, R144, R92, R93 ;  /* 0x0000005c90557223 */ /* 0x000fc4000001005d */
        /* <DEDUP_REMOVED lines=49> */
.L_x_853:
[----:B-12---:R-:W-:Y:S01]  /*6960*/  SHF.R.U64 R84, R104, 0x10, R105 ;  /* 0x0000001068547819 */ /* 0x006fe20000001269 */
        /* <DEDUP_REMOVED lines=50> */
.L_x_852:
[----:B------:R-:W-:-:S04]  /*6c90*/  UISETP.NE.U32.AND UP2, UPT, UR6, URZ, UPT ;  /* 0x000000ff0600728c */ /* 0x000fc8000bf45070 */
[----:B------:R-:W-:-:S09]  /*6ca0*/  UISETP.NE.AND.EX UP2, UPT, UR7, URZ, UPT, UP2 ;  /* 0x000000ff0700728c */ /* 0x000fd2000bf45320 */
[----:B------:R-:W-:Y:S05]  /*6cb0*/  BRA.U !UP2, `(.L_x_855) ;  /* 0x000000010acc7547 */ /* 0x000fea000b800000 */
[-CC-:B-12---:R-:W-:Y:S01]  /*6cc0*/  FFMA.FTZ R84, R143, R92.reuse, R93.reuse ;  /* 0x0000005c8f547223 */ /* 0x186fe2000001005d */
        /* <DEDUP_REMOVED lines=50> */
.L_x_855:
[-CC-:B-12---:R-:W-:Y:S01]  /*6ff0*/  FFMA.FTZ R85, R142, R92.reuse, R93.reuse ;  /* 0x0000005c8e557223 */ /* 0x186fe2000001005d */
        /* <DEDUP_REMOVED lines=42> */
.L_x_851:
[----:B------:R-:W-:-:S04]  /*72a0*/  UISETP.NE.U32.AND UP2, UPT, UR16, URZ, UPT ;  /* 0x000000ff1000728c */ /* 0x000fc8000bf45070 */
[----:B------:R-:W-:-:S09]  /*72b0*/  UISETP.NE.AND.EX UP2, UPT, UR17, URZ, UPT, UP2 ;  /* 0x000000ff1100728c */ /* 0x000fd2000bf45320 */
[----:B------:R-:W-:Y:S05]  /*72c0*/  BRA.U !UP2, `(.L_x_856) ;  /* 0x000000050a5c7547 */ /* 0x000fea000b800000 */
[----:B------:R-:W-:-:S04]  /*72d0*/  UISETP.NE.U32.AND UP2, UPT, UR6, URZ, UPT ;  /* 0x000000ff0600728c */ /* 0x000fc8000bf45070 */
[----:B------:R-:W-:-:S09]  /*72e0*/  UISETP.NE.AND.EX UP2, UPT, UR7, URZ, UPT, UP2 ;  /* 0x000000ff0700728c */ /* 0x000fd2000bf45320 */
[----:B------:R-:W-:Y:S05]  /*72f0*/  BRA.U !UP2, `(.L_x_857) ;  /* 0x000000010ab47547 */ /* 0x000fea000b800000 */
[----:B-12---:R-:W-:Y:S02]  /*7300*/  IMAD.MOV.U32 R85, RZ, RZ, R104 ;  /* 0x000000ffff557224 */ /* 0x006fe400078e0068 */
        /* <DEDUP_REMOVED lines=44> */
.L_x_857:
[----:B-12---:R-:W-:Y:S02]  /*75d0*/  IMAD.MOV.U32 R85, RZ, RZ, R104 ;  /* 0x000000ffff557224 */ /* 0x006fe400078e0068 */
        /* <DEDUP_REMOVED lines=38> */
.L_x_856:
[----:B------:R-:W-:-:S04]  /*7840*/  UISETP.NE.U32.AND UP2, UPT, UR6, URZ, UPT ;  /* 0x000000ff0600728c */ /* 0x000fc8000bf45070 */
[----:B------:R-:W-:-:S09]  /*7850*/  UISETP.NE.AND.EX UP2, UPT, UR7, URZ, UPT, UP2 ;  /* 0x000000ff0700728c */ /* 0x000fd2000bf45320 */
[----:B------:R-:W-:Y:S05]  /*7860*/  BRA.U !UP2, `(.L_x_858) ;  /* 0x000000010a947547 */ /* 0x000fea000b800000 */
[-CC-:B-12---:R-:W-:Y:S01]  /*7870*/  FFMA.FTZ R84, R141, R92.reuse, R93.reuse ;  /* 0x0000005c8d547223 */ /* 0x186fe2000001005d */
        /* <DEDUP_REMOVED lines=36> */
.L_x_858:
[-CC-:B-12---:R-:W-:Y:S01]  /*7ac0*/  FFMA.FTZ R84, R141, R92.reuse, R93.reuse ;  /* 0x0000005c8d547223 */ /* 0x186fe2000001005d */
        /* <DEDUP_REMOVED lines=29> */
.L_x_854:
        /* <DEDUP_REMOVED lines=16> */
.L_x_859:
        /* <DEDUP_REMOVED lines=10> */
.L_x_860:
[----:B------:R-:W-:-:S07]  /*7e40*/  VIADD R115, R115, 0x100 ;  /* 0x0000010073737836 */ /* 0x000fce0000000000 */
.L_x_850:
[----:B------:R-:W-:Y:S05]  /*7e50*/  BSYNC.RECONVERGENT B0 ;  /* 0x0000000000007941 */ /* 0x000fea0003800200 */
.L_x_849:
        /* <DEDUP_REMOVED lines=11> */
[----:B-12---:R-:W-:Y:S02]  /*7f10*/  IMAD.MOV.U32 R85, RZ, RZ, R103 ;  /* 0x000000ffff557224 */ /* 0x006fe400078e0067 */
        /* <DEDUP_REMOVED lines=58> */
.L_x_865:
        /* <DEDUP_REMOVED lines=51> */
.L_x_864:
        /* <DEDUP_REMOVED lines=54> */
.L_x_867:
        /* <DEDUP_REMOVED lines=43> */
.L_x_863:
        /* <DEDUP_REMOVED lines=51> */
.L_x_869:
        /* <DEDUP_REMOVED lines=16> */
[----:B------:R-:W-:Y:S02]  /*9030*/  FSEL R84, R87, RZ, P6 ;  /* 0x000000ff57547208 */ /* 0x000fe40003000000 */
[----:B------:R-:W-:Y:S02]  /*9040*/  MOV R87, R103 ;  /* 0x0000006700577202 */ /* 0x000fe40000000f00 */
[----:B------:R-:W-:Y:S02]  /*9050*/  LOP3.LUT P6, RZ, R146, 0xff0000, RZ, 0xc0, !PT ;  /* 0x00ff000092ff7812 */ /* 0x000fe400078cc0ff */
[----:B------:R-:W-:Y:S01]  /*9060*/  F2FP.F16.F32.PACK_AB R84, R84, R85 ;  /* 0x000000555454723e */ /* 0x000fe200000000ff */
        /* <DEDUP_REMOVED lines=19> */
.L_x_868:
        /* <DEDUP_REMOVED lines=40> */
.L_x_870:
        /* <DEDUP_REMOVED lines=30> */
.L_x_866:
        /* <DEDUP_REMOVED lines=16> */
.L_x_871:
        /* <DEDUP_REMOVED lines=10> */
.L_x_872:
[----:B------:R-:W-:-:S07]  /*97a0*/  VIADD R115, R115, 0x100 ;  /* 0x0000010073737836 */ /* 0x000fce0000000000 */
.L_x_862:
[----:B------:R-:W-:Y:S05]  /*97b0*/  BSYNC.RECONVERGENT B0 ;  /* 0x0000000000007941 */ /* 0x000fea0003800200 */
.L_x_861:
        /* <DEDUP_REMOVED lines=14> */
[----:B------:R-:W-:Y:S02]  /*98a0*/  HADD2.F32 R87, -RZ, R85.H0_H0 ;  /* 0x20000055ff577230 */ /* 0x000fe40000004100 */
[----:B------:R-:W-:-:S04]  /*98b0*/  FADD.FTZ R85, R159, -R84 ;  /* 0x800000549f557221 */ /* 0x000fc80000010000 */
        /* <DEDUP_REMOVED lines=12> */
[C---:B------:R-:W-:Y:S01]  /*9980*/  FMUL.FTZ R84, R98.reuse, UR14 ;  /* 0x0000000e62547c20 */ /* 0x040fe20008410000 */
[----:B------:R-:W-:Y:S01]  /*9990*/  ISETP.GE.U32.AND P6, PT, R155, 0x1000000, PT ;  /* 0x010000009b00780c */ /* 0x000fe20003fc6070 */
[----:B------:R-:W-:Y:S01]  /*99a0*/  HADD2.F32 R87, -RZ, R85.H0_H0 ;  /* 0x20000055ff577230 */ /* 0x000fe20000004100 */
[----:B------:R-:W-:Y:S02]  /*99b0*/  F2FP.F16.F32.PACK_AB R97, R98, R97 ;  /* 0x000000616261723e */ /* 0x000fe400000000ff */
[----:B------:R-:W-:Y:S02]  /*99c0*/  FSEL R99, R84, RZ, P6 ;  /* 0x000000ff54637208 */ /* 0x000fe40003000000 */
[----:B------:R-:W-:Y:S02]  /*99d0*/  ISETP.GE.U32.AND P6, PT, R156, 0x1000000, PT ;  /* 0x010000009c00780c */ /* 0x000fe40003fc6070 */
[----:B------:R-:W-:-:S02]  /*99e0*/  PRMT R167, R96, 0x7610, R167 ;  /* 0x0000761060a77816 */ /* 0x000fc400000000a7 */
[----:B------:R-:W-:Y:S01]  /*99f0*/  FSEL R110, R84, RZ, P6 ;  /* 0x000000ff546e7208 */ /* 0x000fe20003000000 */
[-CC-:B------:R-:W-:Y:S01]  /*9a00*/  FFMA.FTZ R84, R161, R92.reuse, R93.reuse ;  /* 0x0000005ca1547223 */ /* 0x180fe2000001005d */
[----:B------:R-:W-:Y:S01]  /*9a10*/  FFMA.FTZ R93, R162, R92, R93 ;  /* 0x0000005ca25d7223 */ /* 0x000fe2000001005d */
[----:B------:R-:W-:Y:S02]  /*9a20*/  LOP3.LUT P6, RZ, R155, 0xff, RZ, 0xc0, !PT ;  /* 0x000000ff9bff7812 */ /* 0x000fe400078cc0ff */
[----:B------:R-:W-:Y:S01]  /*9a30*/  FADD.FTZ R85, R157, -R84 ;  /* 0x800000549d557221 */ /* 0x000fe20000010000 */
[----:B------:R-:W-:Y:S01]  /*9a40*/  FADD.FTZ R93, R158, -R93 ;  /* 0x8000005d9e5d7221 */ /* 0x000fe20000010000 */
[----:B------:R-:W-:Y:S02]  /*9a50*/  F2FP.F16.F32.PACK_AB R99, R110, R99 ;  /* 0x000000636e63723e */ /* 0x000fe400000000ff */
[----:B------:R-:W-:Y:S01]  /*9a60*/  FFMA.FTZ R85, R114, R85, R87 ;  /* 0x0000005572557223 */ /* 0x000fe20000010057 */
[----:B------:R-:W-:-:S02]  /*9a70*/  SHF.R.U64 R87, R100, 0x10, R101 ;  /* 0x0000001064577819 */ /* 0x000fc40000001265 */
[----:B------:R-:W-:Y:S01]  /*9a80*/  PRMT R168, R97, 0x7632, R168 ;  /* 0x0000763261a87816 */ /* 0x000fe200000000a8 */
[----:B------:R-:W-:Y:S01]  /*9a90*/  FMUL.FTZ R84, R85, UR14 ;  /* 0x0000000e55547c20 */ /* 0x000fe20008410000 */
[----:B------:R-:W-:Y:S01]  /*9aa0*/  PRMT R171, R97, 0x7610, R171 ;  /* 0x0000761061ab7816 */ /* 0x000fe200000000ab */
[----:B------:R-:W-:Y:S01]  /*9ab0*/  HADD2.F32 R87, -RZ, R87.H0_H0 ;  /* 0x20000057ff577230 */ /* 0x000fe20000004100 */
[----:B------:R-:W-:Y:S02]  /*9ac0*/  PRMT R172, R99, 0x7632, R172 ;  /* 0x0000763263ac7816 */ /* 0x000fe400000000ac */
[----:B------:R-:W-:Y:S02]  /*9ad0*/  FSEL R86, R84, RZ, P6 ;  /* 0x000000ff54567208 */ /* 0x000fe40003000000 */
[----:B------:R-:W-:Y:S01]  /*9ae0*/  LOP3.LUT P6, RZ, R156, 0xff, RZ, 0xc0, !PT ;  /* 0x000000ff9cff7812 */ /* 0x000fe200078cc0ff */
[----:B------:R-:W-:Y:S01]  /*9af0*/  FFMA.FTZ R87, R114, R93, R87 ;  /* 0x0000005d72577223 */ /* 0x000fe20000010057 */
[----:B------:R-:W-:-:S02]  /*9b00*/  F2FP.F16.F32.PACK_AB R86, R86, R85 ;  /* 0x000000555656723e */ /* 0x000fc400000000ff */
[----:B------:R-:W-:Y:S01]  /*9b10*/  FSEL R84, R84, RZ, P6 ;  /* 0x000000ff54547208 */ /* 0x000fe20003000000 */
[----:B0-----:R-:W-:Y:S01]  /*9b20*/  FMUL.FTZ R88, R87, UR14 ;  /* 0x0000000e57587c20 */ /* 0x001fe20008410000 */
[----:B------:R-:W-:Y:S02]  /*9b30*/  LOP3.LUT P6, RZ, R155, 0xff00, RZ, 0xc0, !PT ;  /* 0x0000ff009bff7812 */ /* 0x000fe400078cc0ff */
[----:B------:R-:W-:Y:S02]  /*9b40*/  F2FP.F16.F32.PACK_AB R84, R87, R84 ;  /* 0x000000545754723e */ /* 0x000fe400000000ff */
[----:B------:R-:W-:Y:S02]  /*9b50*/  FSEL R90, R88, RZ, P6 ;  /* 0x000000ff585a7208 */ /* 0x000fe40003000000 */
[----:B------:R-:W-:Y:S02]  /*9b60*/  LOP3.LUT P6, RZ, R156, 0xff00, RZ, 0xc0, !PT ;  /* 0x0000ff009cff7812 */ /* 0x000fe400078cc0ff */
[----:B------:R-:W-:-:S02]  /*9b70*/  PRMT R89, R86, 0x7632, R89 ;  /* 0x0000763256597816 */ /* 0x000fc40000000059 */
[----:B------:R-:W-:Y:S02]  /*9b80*/  FSEL R91, R88, RZ, P6 ;  /* 0x000000ff585b7208 */ /* 0x000fe40003000000 */
[----:B------:R-:W-:Y:S02]  /*9b90*/  PRMT R165, R86, 0x7610, R165 ;  /* 0x0000761056a57816 */ /* 0x000fe400000000a5 */
[----:B------:R-:W-:Y:S02]  /*9ba0*/  F2FP.F16.F32.PACK_AB R90, R91, R90 ;  /* 0x0000005a5b5a723e */ /* 0x000fe400000000ff */
[C---:B------:R-:W-:Y:S02]  /*9bb0*/  PRMT R166, R84.reuse, 0x7632, R166 ;  /* 0x0000763254a67816 */ /* 0x040fe400000000a6 */
[----:B------:R-:W-:Y:S02]  /*9bc0*/  PRMT R169, R84, 0x7610, R169 ;  /* 0x0000761054a97816 */ /* 0x000fe400000000a9 */
[----:B------:R-:W-:-:S02]  /*9bd0*/  PRMT R170, R90, 0x7632, R170 ;  /* 0x000076325aaa7816 */ /* 0x000fc400000000aa */
[----:B------:R-:W-:Y:S02]  /*9be0*/  PRMT R86, R90, 0x7610, R86 ;  /* 0x000076105a567816 */ /* 0x000fe40000000056 */
[----:B------:R-:W-:Y:S02]  /*9bf0*/  PRMT R88, R96, 0x7632, R88 ;  /* 0x0000763260587816 */ /* 0x000fe40000000058 */
[----:B------:R-:W-:Y:S01]  /*9c00*/  PRMT R91, R99, 0x7610, R91 ;  /* 0x00007610635b7816 */ /* 0x000fe2000000005b */
[----:B------:R-:W-:Y:S06]  /*9c10*/  BRA `(.L_x_878) ;  /* 0x0000001000cc7947 */ /* 0x000fec0003800000 */
.L_x_877:
[----:B-12---:R-:W-:Y:S01]  /*9c20*/  SHF.R.U64 R84, R100, 0x10, R101 ;  /* 0x0000001064547819 */ /* 0x006fe20000001265 */
[----:B------:R-:W-:Y:S01]  /*9c30*/  FFMA.FTZ R85, R162, R92, R93 ;  /* 0x0000005ca2557223 */ /* 0x000fe2000001005d */
[----:B------:R-:W-:-:S03]  /*9c40*/  LOP3.LUT P6, RZ, R155, 0xff00, RZ, 0xc0, !PT ;  /* 0x0000ff009bff7812 */ /* 0x000fc600078cc0ff */
[----:B------:R-:W-:Y:S02]  /*9c50*/  HADD2.F32 R87, -RZ, R84.H0_H0 ;  /* 0x20000054ff577230 */ /* 0x000fe40000004100 */
[----:B------:R-:W-:Y:S01]  /*9c60*/  FADD.FTZ R85, R158, -R85 ;  /* 0x800000559e557221 */ /* 0x000fe20000010000 */
[----:B------:R-:W-:-:S03]  /*9c70*/  FFMA.FTZ R84, R163, R92, R93 ;  /* 0x0000005ca3547223 */ /* 0x000fc6000001005d */
[----:B-----5:R-:W-:-:S04]  /*9c80*/  FFMA.FTZ R85, R114, R85, R87 ;  /* 0x0000005572557223 */ /* 0x020fc80000010057 */
[----:B------:R-:W-:-:S05]  /*9c90*/  FMUL.FTZ R85, R85, UR14 ;  /* 0x0000000e55557c20 */ /* 0x000fca0008410000 */
[----:B------:R-:W-:Y:S02]  /*9ca0*/  FSEL R86, R85, RZ, P6 ;  /* 0x000000ff55567208 */ /* 0x000fe40003000000 */
[----:B------:R-:W-:-:S04]  /*9cb0*/  LOP3.LUT P6, RZ, R156, 0xff00, RZ, 0xc0, !PT ;  /* 0x0000ff009cff7812 */ /* 0x000fc800078cc0ff */
[----:B0-----:R-:W-:Y:S01]  /*9cc0*/  FSEL R89, R85, RZ, P6 ;  /* 0x000000ff55597208 */ /* 0x001fe20003000000 */
[----:B------:R-:W-:Y:S01]  /*9cd0*/  IMAD.MOV.U32 R85, RZ, RZ, R101 ;  /* 0x000000ffff557224 */ /* 0x000fe200078e0065 */
[----:B------:R-:W-:Y:S02]  /*9ce0*/  LOP3.LUT P6, RZ, R155, 0xff0000, RZ, 0xc0, !PT ;  /* 0x00ff00009bff7812 */ /* 0x000fe400078cc0ff */
[----:B------:R-:W-:Y:S02]  /*9cf0*/  F2FP.F16.F32.PACK_AB R86, R89, R86 ;  /* 0x000000565956723e */ /* 0x000fe400000000ff */
[----:B------:R-:W-:Y:S02]  /*9d00*/  HADD2.F32 R87, -RZ, R85.H0_H0 ;  /* 0x20000055ff577230 */ /* 0x000fe40000004100 */
[----:B------:R-:W-:Y:S01]  /*9d10*/  FADD.FTZ R85, R159, -R84 ;  /* 0x800000549f557221 */ /* 0x000fe20000010000 */
[-CC-:B------:R-:W-:Y:S01]  /*9d20*/  FFMA.FTZ R84, R161, R92.reuse, R93.reuse ;  /* 0x0000005ca1547223 */ /* 0x180fe2000001005d */
[----:B------:R-:W-:Y:S01]  /*9d30*/  FFMA.FTZ R93, R164, R92, R93 ;  /* 0x0000005ca45d7223 */ /* 0x000fe2000001005d */
[----:B------:R-:W-:Y:S01]  /*9d40*/  PRMT R170, R86, 0x7632, R170 ;  /* 0x0000763256aa7816 */ /* 0x000fe200000000aa */
[----:B------:R-:W-:-:S02]  /*9d50*/  FFMA.FTZ R85, R114, R85, R87 ;  /* 0x0000005572557223 */ /* 0x000fc40000010057 */
[----:B------:R-:W-:Y:S02]  /*9d60*/  FADD.FTZ R93, R160, -R93 ;  /* 0x8000005da05d7221 */ /* 0x000fe40000010000 */
        /* <DEDUP_REMOVED lines=11> */
[----:B------:R-:W-:-:S03]  /*9e20*/  SHF.R.U32.HI R87, RZ, 0x10, R101 ;  /* 0x00000010ff577819 */ /* 0x000fc60000011665 */
[----:B------:R-:W-:Y:S02]  /*9e30*/  FMUL.FTZ R85, R85, UR14 ;  /* 0x0000000e55557c20 */ /* 0x000fe40008410000 */
[----:B------:R-:W-:-:S03]  /*9e40*/  HADD2.F32 R87, -RZ, R87.H0_H0 ;  /* 0x20000057ff577230 */ /* 0x000fc60000004100 */
[----:B------:R-:W-:Y:S02]  /*9e50*/  FSEL R84, R85, RZ, P6 ;  /* 0x000000ff55547208 */ /* 0x000fe40003000000 */
[----:B------:R-:W-:Y:S01]  /*9e60*/  LOP3.LUT P6, RZ, R156, 0xff, RZ, 0xc0, !PT ;  /* 0x000000ff9cff7812 */ /* 0x000fe200078cc0ff */
[----:B------:R-:W-:-:S03]  /*9e70*/  FFMA.FTZ R87, R114, R93, R87 ;  /* 0x0000005d72577223 */ /* 0x000fc60000010057 */
[----:B------:R-:W-:Y:S01]  /*9e80*/  FSEL R85, R85, RZ, P6 ;  /* 0x000000ff55557208 */ /* 0x000fe20003000000 */
[----:B------:R-:W-:Y:S01]  /*9e90*/  FMUL.FTZ R87, R87, UR14 ;  /* 0x0000000e57577c20 */ /* 0x000fe20008410000 */
        /* <DEDUP_REMOVED lines=11> */
.L_x_876:
[----:B------:R-:W-:-:S04]  /*9f50*/  UISETP.NE.U32.AND UP2, UPT, UR6, URZ, UPT ;  /* 0x000000ff0600728c */ /* 0x000fc8000bf45070 */
[----:B------:R-:W-:-:S09]  /*9f60*/  UISETP.NE.AND.EX UP2, UPT, UR7, URZ, UPT, UP2 ;  /* 0x000000ff0700728c */ /* 0x000fd2000bf45320 */
[----:B------:R-:W-:Y:S05]  /*9f70*/  BRA.U !UP2, `(.L_x_879) ;  /* 0x000000010acc7547 */ /* 0x000fea000b800000 */
[----:B-12---:R-:W-:Y:S01]  /*9f80*/  FFMA.FTZ R84, R163, R92, R93 ;  /* 0x0000005ca3547223 */ /* 0x006fe2000001005d */
[----:B------:R-:W-:-:S03]  /*9f90*/  LOP3.LUT P6, RZ, R155, 0xff0000, RZ, 0xc0, !PT ;  /* 0x00ff00009bff7812 */ /* 0x000fc600078cc0ff */
[----:B------:R-:W-:-:S04]  /*9fa0*/  FADD.FTZ R85, R159, -R84 ;  /* 0x800000549f557221 */ /* 0x000fc80000010000 */
[----:B0----5:R-:W-:Y:S01]  /*9fb0*/  FMUL.FTZ R90, R114, R85 ;  /* 0x00000055725a7220 */ /* 0x021fe20000410000 */
[----:B------:R-:W-:-:S03]  /*9fc0*/  FFMA.FTZ R85, R164, R92, R93 ;  /* 0x0000005ca4557223 */ /* 0x000fc6000001005d */
[----:B------:R-:W-:Y:S01]  /*9fd0*/  FMUL.FTZ R84, R90, UR14 ;  /* 0x0000000e5a547c20 */ /* 0x000fe20008410000 */
[----:B------:R-:W-:-:S04]  /*9fe0*/  FADD.FTZ R85, R160, -R85 ;  /* 0x80000055a0557221 */ /* 0x000fc80000010000 */
[----:B------:R-:W-:Y:S01]  /*9ff0*/  FSEL R95, R84, RZ, P6 ;  /* 0x000000ff545f7208 */ /* 0x000fe20003000000 */
[----:B------:R-:W-:Y:S01]  /*a000*/  FMUL.FTZ R97, R114, R85 ;  /* 0x0000005572617220 */ /* 0x000fe20000410000 */
[----:B------:R-:W-:Y:S02]  /*a010*/  LOP3.LUT P6, RZ, R156, 0xff0000, RZ, 0xc0, !PT ;  /* 0x00ff00009cff7812 */ /* 0x000fe400078cc0ff */
[----:B------:R-:W-:Y:S02]  /*a020*/  F2FP.F16.F32.PACK_AB R95, R95, R90 ;  /* 0x0000005a5f5f723e */ /* 0x000fe400000000ff */
[----:B------:R-:W-:Y:S01]  /*a030*/  FSEL R96, R84, RZ, P6 ;  /* 0x000000ff54607208 */ /* 0x000fe20003000000 */
[----:B------:R-:W-:Y:S01]  /*a040*/  FMUL.FTZ R84, R97, UR14 ;  /* 0x0000000e61547c20 */ /* 0x000fe20008410000 */
[----:B------:R-:W-:Y:S02]  /*a050*/  ISETP.GE.U32.AND P6, PT, R155, 0x1000000, PT ;  /* 0x010000009b00780c */ /* 0x000fe40003fc6070 */
[----:B------:R-:W-:-:S02]  /*a060*/  F2FP.F16.F32.PACK_AB R96, R97, R96 ;  /* 0x000000606160723e */ /* 0x000fc400000000ff */
[----:B------:R-:W-:Y:S02]  /*a070*/  FSEL R98, R84, RZ, P6 ;  /* 0x000000ff54627208 */ /* 0x000fe40003000000 */
[----:B------:R-:W-:Y:S02]  /*a080*/  ISETP.GE.U32.AND P6, PT, R156, 0x1000000, PT ;  /* 0x010000009c00780c */ /* 0x000fe40003fc6070 */
[----:B------:R-:W-:Y:S02]  /*a090*/  PRMT R167, R95, 0x7610, R167 ;  /* 0x000076105fa77816 */ /* 0x000fe400000000a7 */
[----:B------:R-:W-:Y:S01]  /*a0a0*/  FSEL R99, R84, RZ, P6 ;  /* 0x000000ff54637208 */ /* 0x000fe20003000000 */
[-CC-:B------:R-:W-:Y:S01]  /*a0b0*/  FFMA.FTZ R84, R161, R92.reuse, R93.reuse ;  /* 0x0000005ca1547223 */ /* 0x180fe2000001005d */
[----:B------:R-:W-:Y:S01]  /*a0c0*/  FFMA.FTZ R93, R162, R92, R93 ;  /* 0x0000005ca25d7223 */ /* 0x000fe2000001005d */
[----:B------:R-:W-:Y:S02]  /*a0d0*/  LOP3.LUT P6, RZ, R155, 0xff, RZ, 0xc0, !PT ;  /* 0x000000ff9bff7812 */ /* 0x000fe400078cc0ff */
[----:B------:R-:W-:Y:S01]  /*a0e0*/  FADD.FTZ R85, R157, -R84 ;  /* 0x800000549d557221 */ /* 0x000fe20000010000 */
[----:B------:R-:W-:Y:S01]  /*a0f0*/  FADD.FTZ R93, R158, -R93 ;  /* 0x8000005d9e5d7221 */ /* 0x000fe20000010000 */
[----:B------:R-:W-:-:S02]  /*a100*/  F2FP.F16.F32.PACK_AB R98, R99, R98 ;  /* 0x000000626362723e */ /* 0x000fc400000000ff */
[C---:B------:R-:W-:Y:S01]  /*a110*/  FMUL.FTZ R84, R114.reuse, R85 ;  /* 0x0000005572547220 */ /* 0x040fe20000410000 */
[----:B------:R-:W-:Y:S01]  /*a120*/  FMUL.FTZ R114, R114, R93 ;  /* 0x0000005d72727220 */ /* 0x000fe20000410000 */
[----:B------:R-:W-:Y:S02]  /*a130*/  PRMT R168, R96, 0x7632, R168 ;  /* 0x0000763260a87816 */ /* 0x000fe400000000a8 */
[----:B------:R-:W-:Y:S01]  /*a140*/  FMUL.FTZ R85, R84, UR14 ;  /* 0x0000000e54557c20 */ /* 0x000fe20008410000 */
[----:B------:R-:W-:Y:S01]  /*a150*/  FMUL.FTZ R86, R114, UR14 ;  /* 0x0000000e72567c20 */ /* 0x000fe20008410000 */
[----:B------:R-:W-:Y:S02]  /*a160*/  PRMT R171, R96, 0x7610, R171 ;  /* 0x0000761060ab7816 */ /* 0x000fe400000000ab */
[----:B------:R-:W-:Y:S02]  /*a170*/  PRMT R172, R98, 0x7632, R172 ;  /* 0x0000763262ac7816 */ /* 0x000fe400000000ac */
[----:B------:R-:W-:-:S02]  /*a180*/  FSEL R87, R85, RZ, P6 ;  /* 0x000000ff55577208 */ /* 0x000fc40003000000 */
[----:B------:R-:W-:Y:S02]  /*a190*/  LOP3.LUT P6, RZ, R156, 0xff, RZ, 0xc0, !PT ;  /* 0x000000ff9cff7812 */ /* 0x000fe400078cc0ff */
[----:B------:R-:W-:Y:S02]  /*a1a0*/  F2FP.F16.F32.PACK_AB R87, R87, R84 ;  /* 0x000000545757723e */ /* 0x000fe400000000ff */
[----:B------:R-:W-:Y:S02]  /*a1b0*/  FSEL R85, R85, RZ, P6 ;  /* 0x000000ff55557208 */ /* 0x000fe40003000000 */
[----:B------:R-:W-:Y:S02]  /*a1c0*/  LOP3.LUT P6, RZ, R155, 0xff00, RZ, 0xc0, !PT ;  /* 0x0000ff009bff7812 */ /* 0x000fe400078cc0ff */
[----:B------:R-:W-:Y:S02]  /*a1d0*/  F2FP.F16.F32.PACK_AB R85, R114, R85 ;  /* 0x000000557255723e */ /* 0x000fe400000000ff */
[----:B------:R-:W-:-:S02]  /*a1e0*/  FSEL R88, R86, RZ, P6 ;  /* 0x000000ff56587208 */ /* 0x000fc40003000000 */
[----:B------:R-:W-:Y:S02]  /*a1f0*/  LOP3.LUT P6, RZ, R156, 0xff00, RZ, 0xc0, !PT ;  /* 0x0000ff009cff7812 */ /* 0x000fe400078cc0ff */
[C---:B------:R-:W-:Y:S02]  /*a200*/  PRMT R89, R87.reuse, 0x7632, R89 ;  /* 0x0000763257597816 */ /* 0x040fe40000000059 */
[----:B------:R-:W-:Y:S02]  /*a210*/  FSEL R91, R86, RZ, P6 ;  /* 0x000000ff565b7208 */ /* 0x000fe40003000000 */
[----:B------:R-:W-:Y:S02]  /*a220*/  PRMT R165, R87, 0x7610, R165 ;  /* 0x0000761057a57816 */ /* 0x000fe400000000a5 */
[----:B------:R-:W-:Y:S02]  /*a230*/  F2FP.F16.F32.PACK_AB R88, R91, R88 ;  /* 0x000000585b58723e */ /* 0x000fe400000000ff */
[----:B------:R-:W-:-:S02]  /*a240*/  PRMT R166, R85, 0x7632, R166 ;  /* 0x0000763255a67816 */ /* 0x000fc400000000a6 */
[C---:B------:R-:W-:Y:S02]  /*a250*/  PRMT R170, R88.reuse, 0x7632, R170 ;  /* 0x0000763258aa7816 */ /* 0x040fe400000000aa */
[----:B------:R-:W-:Y:S02]  /*a260*/  PRMT R86, R88, 0x7610, R86 ;  /* 0x0000761058567816 */ /* 0x000fe40000000056 */
[----:B------:R-:W-:Y:S02]  /*a270*/  PRMT R169, R85, 0x7610, R169 ;  /* 0x0000761055a97816 */ /* 0x000fe400000000a9 */
[----:B------:R-:W-:Y:S02]  /*a280*/  PRMT R88, R95, 0x7632, R88 ;  /* 0x000076325f587816 */ /* 0x000fe40000000058 */
[----:B------:R-:W-:Y:S01]  /*a290*/  PRMT R91, R98, 0x7610, R91 ;  /* 0x00007610625b7816 */ /* 0x000fe2000000005b */
[----:B------:R-:W-:Y:S06]  /*a2a0*/  BRA `(.L_x_878) ;  /* 0x0000000c00287947 */ /* 0x000fec0003800000 */
.L_x_879:
[-CC-:B-12---:R-:W-:Y:S01]  /*a2b0*/  FFMA.FTZ R85, R162, R92.reuse, R93.reuse ;  /* 0x0000005ca2557223 */ /* 0x186fe2000001005d */
        /* <DEDUP_REMOVED lines=8> */
[----:B------:R-:W-:Y:S01]  /*a340*/  FADD.FTZ R85, R159, -R84 ;  /* 0x800000549f557221 */ /* 0x000fe20000010000 */
[----:B------:R-:W-:Y:S01]  /*a350*/  LOP3.LUT P6, RZ, R155, 0xff0000, RZ, 0xc0, !PT ;  /* 0x00ff00009bff7812 */ /* 0x000fe200078cc0ff */
[-CC-:B------:R-:W-:Y:S01]  /*a360*/  FFMA.FTZ R84, R161, R92.reuse, R93.reuse ;  /* 0x0000005ca1547223 */ /* 0x180fe2000001005d */
[----:B------:R-:W-:Y:S01]  /*a370*/  FFMA.FTZ R93, R164, R92, R93 ;  /* 0x0000005ca45d7223 */ /* 0x000fe2000001005d */
[----:B------:R-:W-:Y:S01]  /*a380*/  FMUL.FTZ R85, R114, R85 ;  /* 0x0000005572557220 */ /* 0x000fe20000410000 */
[----:B------:R-:W-:Y:S02]  /*a390*/  F2FP.F16.F32.PACK_AB R86, R87, R86 ;  /* 0x000000565756723e */ /* 0x000fe400000000ff */
[----:B------:R-:W-:Y:S01]  /*a3a0*/  FADD.FTZ R93, R160, -R93 ;  /* 0x8000005da05d7221 */ /* 0x000fe20000010000 */
[----:B------:R-:W-:Y:S01]  /*a3b0*/  FMUL.FTZ R85, R85, UR14 ;  /* 0x0000000e55557c20 */ /* 0x000fe20008410000 */
[----:B------:R-:W-:-:S02]  /*a3c0*/  PRMT R170, R86, 0x7632, R170 ;  /* 0x0000763256aa7816 */ /* 0x000fc400000000aa */
[----:B------:R-:W-:Y:S02]  /*a3d0*/  FMUL.FTZ R93, R114, R93 ;  /* 0x0000005d725d7220 */ /* 0x000fe40000410000 */
[----:B0-----:R-:W-:Y:S02]  /*a3e0*/  FSEL R88, R85, RZ, P6 ;  /* 0x000000ff55587208 */ /* 0x001fe40003000000 */
[----:B------:R-:W-:Y:S01]  /*a3f0*/  LOP3.LUT P6, RZ, R156, 0xff0000, RZ, 0xc0, !PT ;  /* 0x00ff00009cff7812 */ /* 0x000fe200078cc0ff */
[----:B------:R-:W-:-:S03]  /*a400*/  FMUL.FTZ R93, R93, UR14 ;  /* 0x0000000e5d5d7c20 */ /* 0x000fc60008410000 */
        /* <DEDUP_REMOVED lines=21> */
.L_x_875:
        /* <DEDUP_REMOVED lines=13> */
[----:B------:R-:W-:-:S03]  /*a630*/  HADD2.F32 R89, -RZ, R86.H0_H0 ;  /* 0x20000056ff597230 */ /* 0x000fc60000004100 */
[----:B-----5:R-:W-:Y:S01]  /*a640*/  FFMA.FTZ R85, R114, R85, R87 ;  /* 0x0000005572557223 */ /* 0x020fe20000010057 */
[-CC-:B------:R-:W-:Y:S01]  /*a650*/  FFMA.FTZ R87, R162, R92.reuse, R93.reuse ;  /* 0x0000005ca2577223 */ /* 0x180fe2000001005d */
[----:B------:R-:W-:Y:S02]  /*a660*/  FFMA.FTZ R93, R164, R92, R93 ;  /* 0x0000005ca45d7223 */ /* 0x000fe4000001005d */
[----:B------:R-:W-:Y:S01]  /*a670*/  FMUL.FTZ R84, R85, UR14 ;  /* 0x0000000e55547c20 */ /* 0x000fe20008410000 */
[----:B------:R-:W-:Y:S01]  /*a680*/  FADD.FTZ R87, R158, -R87 ;  /* 0x800000579e577221 */ /* 0x000fe20000010000 */
[----:B------:R-:W-:-:S03]  /*a690*/  FADD.FTZ R93, R160, -R93 ;  /* 0x8000005da05d7221 */ /* 0x000fc60000010000 */
        /* <DEDUP_REMOVED lines=10> */
[----:B------:R-:W-:-:S02]  /*a740*/  SHF.R.U32.HI R89, RZ, 0x10, R101 ;  /* 0x00000010ff597819 */ /* 0x000fc40000011665 */
[----:B------:R-:W-:Y:S01]  /*a750*/  LOP3.LUT P6, RZ, R155, 0xff0000, RZ, 0xc0, !PT ;  /* 0x00ff00009bff7812 */ /* 0x000fe200078cc0ff */
[----:B------:R-:W-:Y:S01]  /*a760*/  FMUL.FTZ R88, R91, UR14 ;  /* 0x0000000e5b587c20 */ /* 0x000fe20008410000 */
[----:B------:R-:W-:Y:S01]  /*a770*/  F2FP.F16.F32.PACK_AB R87, R86, R87 ;  /* 0x000000575657723e */ /* 0x000fe200000000ff */
[----:B------:R-:W-:Y:S01]  /*a780*/  HADD2.F32 R89, -RZ, R89.H0_H0 ;  /* 0x20000059ff597230 */ /* 0x000fe20000004100 */
[----:B------:R-:W-:Y:S02]  /*a790*/  PRMT R165, R84, 0x7610, R165 ;  /* 0x0000761054a57816 */ /* 0x000fe400000000a5 */
[----:B------:R-:W-:Y:S02]  /*a7a0*/  FSEL R88, R88, RZ, P6 ;  /* 0x000000ff58587208 */ /* 0x000fe40003000000 */
[----:B------:R-:W-:Y:S01]  /*a7b0*/  FFMA.FTZ R93, R114, R93, R89 ;  /* 0x0000005d725d7223 */ /* 0x000fe20000010059 */
[----:B------:R-:W-:Y:S02]  /*a7c0*/  ISETP.GE.U32.AND P6, PT, R155, 0x1000000, PT ;  /* 0x010000009b00780c */ /* 0x000fe40003fc6070 */
[----:B------:R-:W-:Y:S01]  /*a7d0*/  F2FP.F16.F32.PACK_AB R91, R88, R91 ;  /* 0x0000005b585b723e */ /* 0x000fe200000000ff */
        /* <DEDUP_REMOVED lines=8> */
[C---:B------:R-:W-:Y:S02]  /*a860*/  PRMT R91, R90.reuse, 0x7632, R91 ;  /* 0x000076325a5b7816 */ /* 0x040fe4000000005b */
[----:B------:R-:W-:Y:S01]  /*a870*/  PRMT R168, R90, 0x7610, R168 ;  /* 0x000076105aa87816 */ /* 0x000fe200000000a8 */
[----:B------:R-:W-:Y:S06]  /*a880*/  BRA `(.L_x_878) ;  /* 0x0000000400b07947 */ /* 0x000fec0003800000 */
.L_x_881:
[----:B-12---:R-:W-:Y:S02]  /*a890*/  IMAD.MOV.U32 R85, RZ, RZ, R100 ;  /* 0x000000ffff557224 */ /* 0x006fe400078e0064 */
[----:B------:R-:W-:Y:S01]  /*a8a0*/  FFMA.FTZ R84, R161, R92, R93 ;  /* 0x0000005ca1547223 */ /* 0x000fe2000001005d */
[----:B------:R-:W-:Y:S02]  /*a8b0*/  LOP3.LUT P6, RZ, R155, 0xff, RZ, 0xc0, !PT ;  /* 0x000000ff9bff7812 */ /* 0x000fe400078cc0ff */
[--C-:B------:R-:W-:Y:S01]  /*a8c0*/  SHF.R.U32.HI R86, RZ, 0x10, R101.reuse ;  /* 0x00000010ff567819 */ /* 0x100fe20000011665 */
        /* <DEDUP_REMOVED lines=9> */
[----:B------:R-:W-:Y:S01]  /*a960*/  FSEL R85, R85, RZ, P6 ;  /* 0x000000ff55557208 */ /* 0x000fe20003000000 */
[----:B------:R-:W-:Y:S01]  /*a970*/  HADD2.F32 R89, -RZ, R86.H0_H0 ;  /* 0x20000056ff597230 */ /* 0x000fe20000004100 */
[----:B------:R-:W-:Y:S01]  /*a980*/  LOP3.LUT P6, RZ, R155, 0xff00, RZ, 0xc0, !PT ;  /* 0x0000ff009bff7812 */ /* 0x000fe200078cc0ff */
[----:B------:R-:W-:Y:S01]  /*a990*/  FMUL.FTZ R87, R87, UR14 ;  /* 0x0000000e57577c20 */ /* 0x000fe20008410000 */
[----:B------:R-:W-:-:S04]  /*a9a0*/  IMAD.MOV.U32 R86, RZ, RZ, R101 ;  /* 0x000000ffff567224 */ /* 0x000fc800078e0065 */
[----:B------:R-:W-:Y:S01]  /*a9b0*/  FSEL R84, R87, RZ, P6 ;  /* 0x000000ff57547208 */ /* 0x000fe20003000000 */
[-CC-:B------:R-:W-:Y:S01]  /*a9c0*/  FFMA.FTZ R87, R164, R92.reuse, R93.reuse ;  /* 0x0000005ca4577223 */ /* 0x180fe2000001005d */
[----:B------:R-:W-:Y:S01]  /*a9d0*/  ISETP.GE.U32.AND P6, PT, R155, 0x1000000, PT ;  /* 0x010000009b00780c */ /* 0x000fe20003fc6070 */
[----:B------:R-:W-:Y:S01]  /*a9e0*/  FFMA.FTZ R92, R163, R92, R93 ;  /* 0x0000005ca35c7223 */ /* 0x000fe2000001005d */
[----:B------:R-:W-:Y:S01]  /*a9f0*/  F2FP.F16.F32.PACK_AB R84, R84, R85 ;  /* 0x000000555454723e */ /* 0x000fe200000000ff */
[----:B------:R-:W-:-:S04]  /*aa00*/  FADD.FTZ R87, R160, -R87 ;  /* 0x80000057a0577221 */ /* 0x000fc80000010000 */
[----:B------:R-:W-:Y:S01]  /*aa10*/  FFMA.FTZ R87, R114, R87, R89 ;  /* 0x0000005772577223 */ /* 0x000fe20000010059 */
[----:B------:R-:W-:Y:S01]  /*aa20*/  HADD2.F32 R89, -RZ, R86.H0_H0 ;  /* 0x20000056ff597230 */ /* 0x000fe20000004100 */
[----:B------:R-:W-:Y:S02]  /*aa30*/  PRMT R86, R84, 0x7632, R86 ;  /* 0x0000763254567816 */ /* 0x000fe40000000056 */
[----:B------:R-:W-:-:S05]  /*aa40*/  FMUL.FTZ R87, R87, UR14 ;  /* 0x0000000e57577c20 */ /* 0x000fca0008410000 */
[----:B------:R-:W-:Y:S01]  /*aa50*/  FSEL R88, R87, RZ, P6 ;  /* 0x000000ff57587208 */ /* 0x000fe20003000000 */
[----:B------:R-:W-:Y:S01]  /*aa60*/  FADD.FTZ R87, R159, -R92 ;  /* 0x8000005c9f577221 */ /* 0x000fe20000010000 */
[----:B------:R-:W-:-:S03]  /*aa70*/  LOP3.LUT P6, RZ, R155, 0xff0000, RZ, 0xc0, !PT ;  /* 0x00ff00009bff7812 */ /* 0x000fc600078cc0ff */
[--C-:B------:R-:W-:Y:S01]  /*aa80*/  FFMA.FTZ R87, R114, R87, R89.reuse ;  /* 0x0000005772577223 */ /* 0x100fe20000010059 */
[----:B------:R-:W-:-:S03]  /*aa90*/  PRMT R89, R84, 0x7610, R89 ;  /* 0x0000761054597816 */ /* 0x000fc60000000059 */
[----:B------:R-:W-:-:S05]  /*aaa0*/  FMUL.FTZ R87, R87, UR14 ;  /* 0x0000000e57577c20 */ /* 0x000fca0008410000 */
[----:B------:R-:W-:-:S04]  /*aab0*/  FSEL R87, R87, RZ, P6 ;  /* 0x000000ff57577208 */ /* 0x000fc80003000000 */
[----:B------:R-:W-:-:S04]  /*aac0*/  F2FP.F16.F32.PACK_AB R88, R88, R87 ;  /* 0x000000575858723e */ /* 0x000fc800000000ff */
[----:B------:R-:W-:Y:S01]  /*aad0*/  PRMT R91, R88, 0x7632, R91 ;  /* 0x00007632585b7816 */ /* 0x000fe2000000005b */
[----:B------:R-:W-:Y:S06]  /*aae0*/  BRA `(.L_x_878) ;  /* 0x0000000400187947 */ /* 0x000fec0003800000 */
.L_x_880:
[----:B------:R-:W-:-:S04]  /*aaf0*/  UISETP.NE.U32.AND UP2, UPT, UR6, URZ, UPT ;  /* 0x000000ff0600728c */ /* 0x000fc8000bf45070 */
[----:B------:R-:W-:-:S09]  /*ab00*/  UISETP.NE.AND.EX UP2, UPT, UR7, URZ, UPT, UP2 ;  /* 0x000000ff0700728c */ /* 0x000fd2000bf45320 */
[----:B------:R-:W-:Y:S05]  /*ab10*/  BRA.U !UP2, `(.L_x_882) ;  /* 0x000000010a947547 */ /* 0x000fea000b800000 */
[-CC-:B-12---:R-:W-:Y:S01]  /*ab20*/  FFMA.FTZ R84, R161, R92.reuse, R93.reuse ;  /* 0x0000005ca1547223 */ /* 0x186fe2000001005d */
[-CC-:B------:R-:W-:Y:S01]  /*ab30*/  FFMA.FTZ R87, R162, R92.reuse, R93.reuse ;  /* 0x0000005ca2577223 */ /* 0x180fe2000001005d */
[-C--:B0-----:R-:W-:Y:S01]  /*ab40*/  FFMA.FTZ R88, R163, R92.reuse, R93 ;  /* 0x0000005ca3587223 */ /* 0x081fe2000001005d */
        /* <DEDUP_REMOVED lines=15> */
[----:B------:R-:W-:Y:S02]  /*ac40*/  F2FP.F16.F32.PACK_AB R84, R84, R85 ;  /* 0x000000555454723e */ /* 0x000fe400000000ff */
[----:B------:R-:W-:Y:S02]  /*ac50*/  FSEL R86, R86, RZ, P6 ;  /* 0x000000ff56567208 */ /* 0x000fe40003000000 */
[----:B------:R-:W-:Y:S02]  /*ac60*/  LOP3.LUT P6, RZ, R155, 0xff0000, RZ, 0xc0, !PT ;  /* 0x00ff00009bff7812 */ /* 0x000fe400078cc0ff */
[----:B------:R-:W-:-:S02]  /*ac70*/  F2FP.F16.F32.PACK_AB R87, R86, R87 ;  /* 0x000000575657723e */ /* 0x000fc400000000ff */
[----:B------:R-:W-:Y:S01]  /*ac80*/  FSEL R91, R89, RZ, P6 ;  /* 0x000000ff595b7208 */ /* 0x000fe20003000000 */
[----:B------:R-:W-:Y:S01]  /*ac90*/  FMUL.FTZ R89, R93, UR14 ;  /* 0x0000000e5d597c20 */ /* 0x000fe20008410000 */
[----:B------:R-:W-:Y:S02]  /*aca0*/  ISETP.GE.U32.AND P6, PT, R155, 0x1000000, PT ;  /* 0x010000009b00780c */ /* 0x000fe40003fc6070 */
[----:B------:R-:W-:Y:S02]  /*acb0*/  F2FP.F16.F32.PACK_AB R91, R91, R88 ;  /* 0x000000585b5b723e */ /* 0x000fe400000000ff */
[----:B------:R-:W-:Y:S02]  /*acc0*/  FSEL R90, R89, RZ, P6 ;  /* 0x000000ff595a7208 */ /* 0x000fe40003000000 */
[----:B------:R-:W-:Y:S02]  /*acd0*/  PRMT R88, R91, 0x7632, R88 ;  /* 0x000076325b587816 */ /* 0x000fe40000000058 */
[----:B------:R-:W-:-:S02]  /*ace0*/  F2FP.F16.F32.PACK_AB R90, R90, R93 ;  /* 0x0000005d5a5a723e */ /* 0x000fc400000000ff */
        /* <DEDUP_REMOVED lines=8> */
.L_x_882:
[-CC-:B-12---:R-:W-:Y:S01]  /*ad70*/  FFMA.FTZ R85, R164, R92.reuse, R93.reuse ;  /* 0x0000005ca4557223 */ /* 0x186fe2000001005d */
[----:B------:R-:W-:Y:S01]  /*ad80*/  ISETP.GE.U32.AND P6, PT, R155, 0x1000000, PT ;  /* 0x010000009b00780c */ /* 0x000fe20003fc6070 */
[-CC-:B------:R-:W-:Y:S01]  /*ad90*/  FFMA.FTZ R84, R161, R92.reuse, R93.reuse ;  /* 0x0000005ca1547223 */ /* 0x180fe2000001005d */
[-C--:B------:R-:W-:Y:S01]  /*ada0*/  FFMA.FTZ R87, R162, R92.reuse, R93 ;  /* 0x0000005ca2577223 */ /* 0x080fe2000001005d */
        /* <DEDUP_REMOVED lines=19> */
[----:B0-----:R-:W-:Y:S01]  /*aee0*/  PRMT R89, R84, 0x7610, R89 ;  /* 0x0000761054597816 */ /* 0x001fe20000000059 */
[----:B------:R-:W-:-:S05]  /*aef0*/  FMUL.FTZ R87, R87, UR14 ;  /* 0x0000000e57577c20 */ /* 0x000fca0008410000 */
[----:B------:R-:W-:-:S04]  /*af00*/  FSEL R87, R87, RZ, P6 ;  /* 0x000000ff57577208 */ /* 0x000fc80003000000 */
[----:B------:R-:W-:Y:S02]  /*af10*/  F2FP.F16.F32.PACK_AB R87, R86, R87 ;  /* 0x000000575657723e */ /* 0x000fe400000000ff */
[----:B------:R-:W-:Y:S02]  /*af20*/  PRMT R86, R84, 0x7632, R86 ;  /* 0x0000763254567816 */ /* 0x000fe40000000056 */
[C---:B------:R-:W-:Y:S02]  /*af30*/  PRMT R91, R87.reuse, 0x7632, R91 ;  /* 0x00007632575b7816 */ /* 0x040fe4000000005b */
[----:B------:R-:W-:-:S07]  /*af40*/  PRMT R88, R87, 0x7610, R88 ;  /* 0x0000761057587816 */ /* 0x000fce0000000058 */
.L_x_878:
        /* <DEDUP_REMOVED lines=16> */
.L_x_883:
        /* <DEDUP_REMOVED lines=10> */
.L_x_874:
[----:B------:R-:W-:Y:S05]  /*b0f0*/  BSYNC.RECONVERGENT B0 ;  /* 0x0000000000007941 */ /* 0x000fea0003800200 */
.L_x_873:
[----:B------:R-:W-:Y:S01]  /*b100*/  ISETP.NE.AND P6, PT, R94, RZ, PT ;  /* 0x000000ff5e00720c */ /* 0x000fe20003fc5270 */
[----:B------:R-:W-:-:S12]  /*b110*/  UPLOP3.LUT UP1, UPT, UPT, UPT, UP1, 0x40, 0x4 ;  /* 0x000000000004789c */ /* 0x000fd80003f2e810 */
[----:B------:R-:W-:Y:S05]  /*b120*/  @!P6 BRA `(.L_x_884) ;  /* 0xffffff5800f0e947 */ /* 0x000fea000383ffff */
.L_x_812:
        /* <DEDUP_REMOVED lines=18> */
.L_x_886:
[----:B------:R-:W-:Y:S05]  /*b250*/  BSYNC.RECONVERGENT B0 ;  /* 0x0000000000007941 */ /* 0x000fea0003800200 */
.L_x_885:
        /* <DEDUP_REMOVED lines=15> */
.L_x_888:
[----:B------:R-:W-:Y:S05]  /*b350*/  BSYNC.RECONVERGENT B0 ;  /* 0x0000000000007941 */ /* 0x000fea0003800200 */
.L_x_887:
        /* <DEDUP_REMOVED lines=15> */
.L_x_890:
[----:B------:R-:W-:Y:S05]  /*b450*/  BSYNC.RECONVERGENT B0 ;  /* 0x0000000000007941 */ /* 0x000fea0003800200 */
.L_x_889:
        /* <DEDUP_REMOVED lines=15> */
.L_x_892:
[----:B------:R-:W-:Y:S05]  /*b550*/  BSYNC.RECONVERGENT B0 ;  /* 0x0000000000007941 */ /* 0x000fea0003800200 */
.L_x_891:
        /* <DEDUP_REMOVED lines=14> */
.L_x_893:
        /* <DEDUP_REMOVED lines=12> */
.L_x_5388:


//--------------------- .text._ZN10layer_norm31ln_parallel_residual_bwd_kernelINS_13Kernel_traitsI6__halfS2_S2_S2_fjLj5120ELj1ELj1ELj8ELj8ENS_18Kernel_traits_baseILj5120ES2_S2_S2_S2_fjLj256EEEEELb1ELb0ELb1EEEvNS_9BwdParamsE --------------------------
	.section	.text._ZN10layer_norm31ln_parallel_residual_bwd_kernelINS_13Kernel_traitsI6__halfS2_S2_S2_fjLj5120ELj1ELj1ELj8ELj8ENS_18Kernel_traits_baseILj5120ES2_S2_S2_S2_fjLj256EEEEELb1ELb0ELb1EEEvNS_9BwdParamsE,"ax",@progbits
	.align	128
        .global         _ZN10layer_norm31ln_parallel_residual_bwd_kernelINS_13Kernel_traitsI6__halfS2_S2_S2_fjLj5120ELj1ELj1ELj8ELj8ENS_18Kernel_traits_baseILj5120ES2_S2_S2_S2_fjLj256EEEEELb1ELb0ELb1EEEvNS_9BwdParamsE
        .type           _ZN10layer_norm31ln_parallel_residual_bwd_kernelINS_13Kernel_traitsI6__halfS2_S2_S2_fjLj5120ELj1ELj1ELj8ELj8ENS_18Kernel_traits_baseILj5120ES2_S2_S2_S2_fjLj256EEEEELb1ELb0ELb1EEEvNS_9BwdParamsE,@function
        .size           _ZN10layer_norm31ln_parallel_residual_bwd_kernelINS_13Kernel_traitsI6__halfS2_S2_S2_fjLj5120ELj1ELj1ELj8ELj8ENS_18Kernel_traits_baseILj5120ES2_S2_S2_S2_fjLj256EEEEELb1ELb0ELb1EEEvNS_9BwdParamsE,(.L_x_5389 - _ZN10layer_norm31ln_parallel_residual_bwd_kernelINS_13Kernel_traitsI6__halfS2_S2_S2_fjLj5120ELj1ELj1ELj8ELj8ENS_18Kernel_traits_baseILj5120ES2_S2_S2_S2_fjLj256EEEEELb1ELb0ELb1EEEvNS_9BwdParamsE)
        .other          _ZN10layer_norm31ln_parallel_residual_bwd_kernelINS_13Kernel_traitsI6__halfS2_S2_S2_fjLj5120ELj1ELj1ELj8ELj8ENS_18Kernel_traits_baseILj5120ES2_S2_S2_S2_fjLj256EEEEELb1ELb0ELb1EEEvNS_9BwdParamsE,@"STO_CUDA_ENTRY STV_DEFAULT"
_ZN10layer_norm31ln_parallel_residual_bwd_kernelINS_13Kernel_traitsI6__halfS2_S2_S2_fjLj5120ELj1ELj1ELj8ELj8ENS_18Kernel_traits_baseILj5120ES2_S2_S2_S2_fjLj256EEEEELb1ELb0ELb1EEEvNS_9BwdParamsE:
.text._ZN10layer_norm31ln_parallel_residual_bwd_kernelINS_13Kernel_traitsI6__halfS2_S2_S2_fjLj5120ELj1ELj1ELj8ELj8ENS_18Kernel_traits_baseILj5120ES2_S2_S2_S2_fjLj256EEEEELb1ELb0ELb1EEEvNS_9BwdParamsE:
        /* <DEDUP_REMOVED lines=49> */
[----:B------:R-:W-:Y:S02]  /*0310*/  HFMA2 R145, -RZ, RZ, 0, 0 ;  /* 0x00000000ff917431 */ /* 0x000fe400000001ff */
        /* <DEDUP_REMOVED lines=14> */
[----:B-1----:R-:W-:Y:S01]  /*0400*/  IMAD.WIDE.U32 R4, R140, 0x8, R4 ;  /* 0x000000088c047825 */ /* 0x002fe200078e0004 */
[----:B------:R-:W-:-:S02]  /*0410*/  CS2R R32, SRZ ;  /* 0x0000000000207805 */ /* 0x000fc4000001ff00 */
[----:B------:R-:W-:Y:S02]  /*0420*/  CS2R R30, SRZ ;  /* 0x00000000001e7805 */ /* 0x000fe4000001ff00 */
[----:B------:R-:W-:Y:S02]  /*0430*/  CS2R R28, SRZ ;  /* 0x00000000001c7805 */ /* 0x000fe4000001ff00 */
[----:B------:R-:W-:Y:S01]  /*0440*/  CS2R R26, SRZ ;  /* 0x00000000001a7805 */ /* 0x000fe2000001ff00 */
[----:B0-----:R-:W3:Y:S01]  /*0450*/  LDG.E.64 R6, desc[UR10][R4.64+0x2000] ;  /* 0x0020000a04067981 */ /* 0x001ee2000c1e1b00 */
[----:B------:R-:W-:Y:S02]  /*0460*/  CS2R R62, SRZ ;  /* 0x00000000003e7805 */ /* 0x000fe4000001ff00 */
[----:B------:R-:W-:Y:S01]  /*0470*/  CS2R R70, SRZ ;  /* 0x0000000000467805 */ /* 0x000fe2000001ff00 */
[----:B--2---:R-:W-:Y:S01]  /*0480*/  IMAD.WIDE.U32 R2, R140, 0x8, R2 ;  /* 0x000000088c027825 */ /* 0x004fe200078e0002 */
[----:B------:R-:W2:Y:S01]  /*0490*/  LDG.E.64 R10, desc[UR10][R4.64+0x1800] ;  /* 0x0018000a040a7981 */ /* 0x000ea2000c1e1b00 */
[----:B------:R-:W-:-:S02]  /*04a0*/  CS2R R82, SRZ ;  /* 0x0000000000527805 */ /* 0x000fc4000001ff00 */
[----:B------:R-:W-:Y:S02]  /*04b0*/  CS2R R88, SRZ ;  /* 0x0000000000587805 */ /* 0x000fe4000001ff00 */
[----:B------:R-:W-:Y:S01]  /*04c0*/  CS2R R92, SRZ ;  /* 0x00000000005c7805 */ /* 0x000fe2000001ff00 */
[----:B------:R-:W4:Y:S01]  /*04d0*/  LDG.E.64 R14, desc[UR10][R4.64+0x1000] ;  /* 0x0010000a040e7981 */ /* 0x000f22000c1e1b00 */
[----:B------:R-:W-:Y:S02]  /*04e0*/  CS2R R94, SRZ ;  /* 0x00000000005e7805 */ /* 0x000fe4000001ff00 */
[----:B------:R-:W-:Y:S02]  /*04f0*/  CS2R R52, SRZ ;  /* 0x0000000000347805 */ /* 0x000fe4000001ff00 */
[----:B------:R-:W-:Y:S01]  /*0500*/  CS2R R68, SRZ ;  /* 0x0000000000447805 */ /* 0x000fe2000001ff00 */
[----:B------:R-:W5:Y:S01]  /*0510*/  LDG.E.64 R18, desc[UR10][R4.64+0x800] ;  /* 0x0008000a04127981 */ /* 0x000f62000c1e1b00 */
[----:B------:R-:W-:Y:S01]  /*0520*/  CS2R R90, SRZ ;  /* 0x00000000005a7805 */ /* 0x000fe2000001ff00 */
[----:B------:R-:W-:Y:S01]  /*0530*/  IMAD.MOV.U32 R96, RZ, RZ, RZ ;  /* 0x000000ffff607224 */ /* 0x000fe200078e00ff */
[----:B------:R-:W-:Y:S01]  /*0540*/  CS2R R60, SRZ ;  /* 0x00000000003c7805 */ /* 0x000fe2000001ff00 */
        /* <DEDUP_REMOVED lines=16> */
[--C-:B---3--:R-:W-:Y:S01]  /*0650*/  SHF.R.U64 R127, R6, 0x10, R7.reuse ;  /* 0x00000010067f7819 */ /* 0x108fe20000001207 */
[----:B------:R-:W-:Y:S01]  /*0660*/  HADD2.F32 R165, -RZ, R6.H0_H0 ;  /* 0x20000006ffa57230 */ /* 0x000fe20000004100 */
[----:B------:R-:W-:Y:S01]  /*0670*/  SHF.R.U32.HI R126, RZ, 0x10, R7 ;  /* 0x00000010ff7e7819 */ /* 0x000fe20000011607 */
[----:B------:R-:W-:Y:S01]  /*0680*/  HADD2.F32 R164, -RZ, R7.H0_H0 ;  /* 0x20000007ffa47230 */ /* 0x000fe20000004100 */
[--C-:B--2---:R-:W-:Y:S01]  /*0690*/  SHF.R.U64 R125, R10, 0x10, R11.reuse ;  /* 0x000000100a7d7819 */ /* 0x104fe2000000120b */
[----:B------:R-:W-:Y:S01]  /*06a0*/  HADD2.F32 R163, -RZ, R10.H0_H0 ;  /* 0x2000000affa37230 */ /* 0x000fe20000004100 */
[----:B------:R-:W-:Y:S01]  /*06b0*/  SHF.R.U32.HI R124, RZ, 0x10, R11 ;  /* 0x00000010ff7c7819 */ /* 0x000fe2000001160b */
[----:B------:R-:W-:Y:S01]  /*06c0*/  HADD2.F32 R162, -RZ, R11.H0_H0 ;  /* 0x2000000bffa27230 */ /* 0x000fe20000004100 */
[--C-:B----4-:R-:W-:Y:S01]  /*06d0*/  SHF.R.U64 R123, R14, 0x10, R15.reuse ;  /* 0x000000100e7b7819 */ /* 0x110fe2000000120f */
[----:B------:R-:W-:Y:S01]  /*06e0*/  HADD2.F32 R161, -RZ, R14.H0_H0 ;  /* 0x2000000effa17230 */ /* 0x000fe20000004100 */
[----:B------:R-:W-:Y:S01]  /*06f0*/  SHF.R.U32.HI R122, RZ, 0x10, R15 ;  /* 0x00000010ff7a7819 */ /* 0x000fe2000001160f */
[----:B------:R-:W-:Y:S01]  /*0700*/  HADD2.F32 R160, -RZ, R15.H0_H0 ;  /* 0x2000000fffa07230 */ /* 0x000fe20000004100 */
[--C-:B-----5:R-:W-:Y:S01]  /*0710*/  SHF.R.U64 R121, R18, 0x10, R19.reuse ;  /* 0x0000001012797819 */ /* 0x120fe20000001213 */
        /* <DEDUP_REMOVED lines=56> */
[----:B0-----:R-:W-:-:S07]  /*0aa0*/  HADD2.F32 R108, -RZ, R108.H0_H0 ;  /* 0x2000006cff6c7230 */ /* 0x001fce0000004100 */
.L_x_947:
[----:B0-2---:R-:W0:Y:S01]  /*0ab0*/  LDC.64 R56, c[0x0][0x3a8] ;  /* 0x0000ea00ff387b82 */ /* 0x005e220000000a00 */
[----:B------:R-:W-:-:S05]  /*0ac0*/  IMAD R0, R144, UR13, RZ ;  /* 0x0000000d90007c24 */ /* 0x000fca000f8e02ff */
[----:B------:R-:W-:Y:S02]  /*0ad0*/  SHF.R.S32.HI R59, RZ, 0x1f, R0 ;  /* 0x0000001fff3b7819 */ /* 0x000fe40000011400 */
[----:B-1----:R-:W1:Y:S02]  /*0ae0*/  LDC.64 R78, c[0x0][0x430] ;  /* 0x00010c00ff4e7b82 */ /* 0x002e640000000a00 */
[----:B------:R-:W-:-:S04]  /*0af0*/  LEA.HI R59, R59, R0, RZ, 0x2 ;  /* 0x000000003b3b7211 */ /* 0x000fc800078f10ff */
[----:B------:R-:W-:Y:S02]  /*0b00*/  LEA.HI.SX32 R107, R59, R140, 0x1e ;  /* 0x0000008c3b6b7211 */ /* 0x000fe400078ff2ff */
[----:B------:R-:W2:Y:S02]  /*0b10*/  LDC.64 R74, c[0x0][0x428] ;  /* 0x00010a00ff4a7b82 */ /* 0x000ea40000000a00 */
[----:B------:R-:W-:-:S06]  /*0b20*/  IADD3 R104, PT, PT, R107, 0x300, RZ ;  /* 0x000003006b687810 */ /* 0x000fcc0007ffe0ff */
[----:B------:R-:W3:Y:S01]  /*0b30*/  LDC.64 R182, c[0x0][0x3c0] ;  /* 0x0000f000ffb67b82 */ /* 0x000ee20000000a00 */
[C---:B------:R-:W-:Y:S02]  /*0b40*/  VIADD R106, R107.reuse, 0x100 ;  /* 0x000001006b6a7836 */ /* 0x040fe40000000000 */
[----:B------:R-:W-:Y:S02]  /*0b50*/  VIADD R105, R107, 0x200 ;  /* 0x000002006b697836 */ /* 0x000fe40000000000 */
[----:B0-----:R-:W-:-:S04]  /*0b60*/  IMAD.WIDE.U32 R64, R104, 0x8, R56 ;  /* 0x0000000868407825 */ /* 0x001fc800078e0038 */
[C---:B------:R-:W-:Y:S02]  /*0b70*/  VIADD R103, R107.reuse, 0x400 ;  /* 0x000004006b677836 */ /* 0x040fe40000000000 */
[--C-:B------:R-:W-:Y:S01]  /*0b80*/  IMAD.WIDE.U32 R180, R107, 0x8, R56.reuse ;  /* 0x000000086bb47825 */ /* 0x100fe200078e0038 */
[----:B------:R-:W4:Y:S03]  /*0b90*/  LDG.E.64 R64, desc[UR10][R64.64] ;  /* 0x0000000a40407981 */ /* 0x000f26000c1e1b00 */
[--C-:B------:R-:W-:Y:S02]  /*0ba0*/  IMAD.WIDE.U32 R174, R106, 0x8, R56.reuse ;  /* 0x000000086aae7825 */ /* 0x100fe400078e0038 */
[----:B------:R-:W4:Y:S02]  /*0bb0*/  LDG.E.64 R180, desc[UR10][R180.64] ;  /* 0x0000000ab4b47981 */ /* 0x000f24000c1e1b00 */
[----:B------:R-:W-:-:S02]  /*0bc0*/  IMAD.WIDE.U32 R138, R105, 0x8, R56 ;  /* 0x00000008698a7825 */ /* 0x000fc400078e0038 */
[----:B------:R-:W4:Y:S02]  /*0bd0*/  LDG.E.64 R174, desc[UR10][R174.64] ;  /* 0x0000000aaeae7981 */ /* 0x000f24000c1e1b00 */
[--C-:B-1----:R-:W-:Y:S02]  /*0be0*/  IMAD.WIDE.U32 R66, R104, 0x8, R78.reuse ;  /* 0x0000000868427825 */ /* 0x102fe400078e004e */
[----:B------:R-:W4:Y:S02]  /*0bf0*/  LDG.E.64 R138, desc[UR10][R138.64] ;  /* 0x0000000a8a8a7981 */ /* 0x000f24000c1e1b00 */
[--C-:B------:R-:W-:Y:S02]  /*0c00*/  IMAD.WIDE.U32 R140, R106, 0x8, R78.reuse ;  /* 0x000000086a8c7825 */ /* 0x100fe400078e004e */
[----:B------:R-:W4:Y:S02]  /*0c10*/  LDG.E.64 R66, desc[UR10][R66.64] ;  /* 0x0000000a42427981 */ /* 0x000f24000c1e1b00 */
[----:B------:R-:W-:-:S02]  /*0c20*/  IMAD.WIDE.U32 R72, R105, 0x8, R78 ;  /* 0x0000000869487825 */ /* 0x000fc400078e004e */
[----:B------:R-:W4:Y:S02]  /*0c30*/  LDG.E.64 R140, desc[UR10][R140.64] ;  /* 0x0000000a8c8c7981 */ /* 0x000f24000c1e1b00 */
[----:B------:R-:W-:Y:S02]  /*0c40*/  IMAD.WIDE.U32 R56, R103, 0x8, R56 ;  /* 0x0000000867387825 */ /* 0x000fe400078e0038 */
[----:B------:R-:W4:Y:S02]  /*0c50*/  LDG.E.64 R72, desc[UR10][R72.64] ;  /* 0x0000000a48487981 */ /* 0x000f24000c1e1b00 */
[--C-:B--2---:R-:W-:Y:S02]  /*0c60*/  IMAD.WIDE.U32 R76, R105, 0x8, R74.reuse ;  /* 0x00000008694c7825 */ /* 0x104fe400078e004a */
[----:B------:R-:W2:Y:S02]  /*0c70*/  LDG.E.64 R56, desc[UR10][R56.64] ;  /* 0x0000000a38387981 */ /* 0x000ea4000c1e1b00 */
[----:B------:R-:W-:-:S02]  /*0c80*/  IMAD.WIDE.U32 R178, R107, 0x8, R74 ;  /* 0x000000086bb27825 */ /* 0x000fc400078e004a */
[----:B------:R-:W2:Y:S02]  /*0c90*/  LDG.E.64 R76, desc[UR10][R76.64] ;  /* 0x0000000a4c4c7981 */ /* 0x000ea4000c1e1b00 */
[----:B------:R-:W-:Y:S02]  /*0ca0*/  IMAD.WIDE.U32 R176, R107, 0x8, R78 ;  /* 0x000000086bb07825 */ /* 0x000fe400078e004e */
        /* <DEDUP_REMOVED lines=19> */
[----:B------:R-:W-:Y:S01]  /*0de0*/  ISETP.NE.AND P3, PT, RZ, UR12, PT ;  /* 0x0000000cff007c0c */ /* 0x000fe2000bf65270 */
[----:B----4-:R-:W-:Y:S01]  /*0df0*/  IMAD.MOV.U32 R216, RZ, RZ, R64 ;  /* 0x000000ffffd87224 */ /* 0x010fe200078e0040 */
[----:B------:R-:W-:-:S02]  /*0e00*/  SHF.R.U64 R209, R64, 0x10, R65 ;  /* 0x0000001040d17819 */ /* 0x000fc40000001241 */
[----:B------:R-:W-:Y:S02]  /*0e10*/  MOV R211, R65 ;  /* 0x0000004100d37202 */ /* 0x000fe40000000f00 */
[----:B------:R-:W-:-:S03]  /*0e20*/  SHF.R.U32.HI R213, RZ, 0x10, R65 ;  /* 0x00000010ffd57819 */ /* 0x000fc60000011641 */
[----:B------:R-:W4:Y:S01]  /*0e30*/  @P1 LDC.64 R64, c[0x0][0x3b8] ;  /* 0x0000ee00ff401b82 */ /* 0x000f220000000a00 */
[----:B------:R-:W-:Y:S01]  /*0e40*/  IMAD.MOV.U32 R208, RZ, RZ, R180 ;  /* 0x000000ffffd07224 */ /* 0x000fe200078e00b4 */
[--C-:B------:R-:W-:Y:S02]  /*0e50*/  SHF.R.U64 R222, R180, 0x10, R181.reuse ;  /* 0x00000010b4de7819 */ /* 0x100fe400000012b5 */
[----:B------:R-:W-:Y:S02]  /*0e60*/  MOV R223, R181 ;  /* 0x000000b500df7202 */ /* 0x000fe40000000f00 */
[----:B------:R-:W-:Y:S02]  /*0e70*/  SHF.R.U32.HI R206, RZ, 0x10, R181 ;  /* 0x00000010ffce7819 */ /* 0x000fe400000116b5 */
[----:B------:R-:W-:Y:S01]  /*0e80*/  MOV R186, R66 ;  /* 0x0000004200ba7202 */ /* 0x000fe20000000f00 */
[--C-:B------:R-:W-:Y:S01]  /*0e90*/  IMAD.MOV.U32 R225, RZ, RZ, R67.reuse ;  /* 0x000000ffffe17224 */ /* 0x100fe200078e0043 */
[----:B------:R-:W-:-:S02]  /*0ea0*/  SHF.R.U64 R224, R66, 0x10, R67 ;  /* 0x0000001042e07819 */ /* 0x000fc40000001243 */
[----:B------:R-:W-:Y:S01]  /*0eb0*/  SHF.R.U32.HI R226, RZ, 0x10, R67 ;  /* 0x00000010ffe27819 */ /* 0x000fe20000011643 */
[--C-:B------:R-:W-:Y:S01]  /*0ec0*/  IMAD.MOV.U32 R215, RZ, RZ, R141.reuse ;  /* 0x000000ffffd77224 */ /* 0x100fe200078e008d */
[----:B------:R-:W-:Y:S01]  /*0ed0*/  MOV R198, R140 ;  /* 0x0000008c00c67202 */ /* 0x000fe20000000f00 */
[----:B------:R-:W4:Y:S01]  /*0ee0*/  @P0 LDC.64 R66, c[0x0][0x438] ;  /* 0x00010e00ff420b82 */ /* 0x000f220000000a00 */
[----:B------:R-:W-:Y:S01]  /*0ef0*/  SHF.R.U64 R196, R140, 0x10, R141 ;  /* 0x000000108cc47819 */ /* 0x000fe2000000128d */
[----:B------:R-:W-:Y:S01]  /*0f00*/  IMAD.MOV.U32 R187, RZ, RZ, R73 ;  /* 0x000000ffffbb7224 */ /* 0x000fe200078e0049 */
[----:B------:R-:W-:Y:S02]  /*0f10*/  SHF.R.U32.HI R195, RZ, 0x10, R141 ;  /* 0x00000010ffc37819 */ /* 0x000fe4000001168d */
[----:B------:R-:W-:Y:S01]  /*0f20*/  MOV R190, R72 ;  /* 0x0000004800be7202 */ /* 0x000fe20000000f00 */
[----:B--2---:R-:W-:Y:S01]  /*0f30*/  IMAD.MOV.U32 R219, RZ, RZ, R57 ;  /* 0x000000ffffdb7224 */ /* 0x004fe200078e0039 */
[--C-:B------:R-:W-:Y:S01]  /*0f40*/  SHF.R.U64 R189, R72, 0x10, R73.reuse ;  /* 0x0000001048bd7819 */ /* 0x100fe20000001249 */
[----:B------:R-:W2:Y:S01]  /*0f50*/  @P0 LDC.64 R140, c[0x0][0x438] ;  /* 0x00010e00ff8c0b82 */ /* 0x000ea20000000a00 */
[----:B------:R-:W-:Y:S01]  /*0f60*/  SHF.R.U32.HI R185, RZ, 0x10, R73 ;  /* 0x00000010ffb97819 */ /* 0x000fe20000011649 */
[----:B------:R-:W-:Y:S01]  /*0f70*/  IMAD.MOV.U32 R194, RZ, RZ, R76 ;  /* 0x000000ffffc27224 */ /* 0x000fe200078e004c */
[----:B------:R-:W-:Y:S01]  /*0f80*/  MOV R217, R56 ;  /* 0x0000003800d97202 */ /* 0x000fe20000000f00 */
[----:B------:R-:W-:Y:S01]  /*0f90*/  IMAD.MOV.U32 R193, RZ, RZ, R77 ;  /* 0x000000ffffc17224 */ /* 0x000fe200078e004d */
[----:B------:R-:W-:-:S02]  /*0fa0*/  SHF.R.U64 R218, R56, 0x10, R57 ;  /* 0x0000001038da7819 */ /* 0x000fc40000001239 */
[----:B------:R-:W-:Y:S01]  /*0fb0*/  SHF.R.U32.HI R220, RZ, 0x10, R57 ;  /* 0x00000010ffdc7819 */ /* 0x000fe20000011639 */
[----:B------:R-:W2:Y:S01]  /*0fc0*/  @P1 LDC.64 R72, c[0x0][0x3b8] ;  /* 0x0000ee00ff481b82 */ /* 0x000ea20000000a00 */
[--C-:B------:R-:W-:Y:S01]  /*0fd0*/  SHF.R.U64 R192, R76, 0x10, R77.reuse ;  /* 0x000000104cc07819 */ /* 0x100fe2000000124d */
[----:B------:R-:W-:Y:S01]  /*0fe0*/  IMAD.MOV.U32 R238, RZ, RZ, R178 ;  /* 0x000000ffffee7224 */ /* 0x000fe200078e00b2 */
[----:B------:R-:W-:Y:S01]  /*0ff0*/  SHF.R.U32.HI R191, RZ, 0x10, R77 ;  /* 0x00000010ffbf7819 */ /* 0x000fe2000001164d */
[--C-:B------:R-:W-:Y:S01]  /*1000*/  IMAD.MOV.U32 R237, RZ, RZ, R179.reuse ;  /* 0x000000ffffed7224 */ /* 0x100fe200078e00b3 */
[----:B------:R-:W-:Y:S01]  /*1010*/  SHF.R.U64 R236, R178, 0x10, R179 ;  /* 0x00000010b2ec7819 */ /* 0x000fe200000012b3 */
[----:B------:R-:W-:Y:S01]  /*1020*/  IMAD.MOV.U32 R233, RZ, RZ, R177 ;  /* 0x000000ffffe97224 */ /* 0x000fe200078e00b1 */
[----:B------:R-:W-:Y:S01]  /*1030*/  SHF.R.U32.HI R230, RZ, 0x10, R179 ;  /* 0x00000010ffe67819 */ /* 0x000fe200000116b3 */
[----:B------:R-:W2:Y:S01]  /*1040*/  @P1 LDC.64 R56, c[0x0][0x3b8] ;  /* 0x0000ee00ff381b82 */ /* 0x000ea20000000a00 */
[----:B------:R-:W-:Y:S01]  /*1050*/  MOV R210, R176 ;  /* 0x000000b000d27202 */ /* 0x000fe20000000f00 */
[----:B------:R-:W-:Y:S01]  /*1060*/  IMAD.MOV.U32 R214, RZ, RZ, R138 ;  /* 0x000000ffffd67224 */ /* 0x000fe200078e008a */
[--C-:B------:R-:W-:Y:S01]  /*1070*/  SHF.R.U64 R234, R176, 0x10, R177.reuse ;  /* 0x00000010b0ea7819 */ /* 0x100fe200000012b1 */
[----:B------:R-:W-:Y:S01]  /*1080*/  IMAD.MOV.U32 R188, RZ, RZ, R58 ;  /* 0x000000ffffbc7224 */ /* 0x000fe200078e003a */
[----:B------:R-:W-:Y:S01]  /*1090*/  SHF.R.U32.HI R232, RZ, 0x10, R177 ;  /* 0x00000010ffe87819 */ /* 0x000fe200000116b1 */
[----:B------:R-:W-:Y:S01]  /*10a0*/  IMAD.MOV.U32 R179, RZ, RZ, R59 ;  /* 0x000000ffffb37224 */ /* 0x000fe200078e003b */
[--C-:B------:R-:W-:Y:S01]  /*10b0*/  SHF.R.U64 R203, R138, 0x10, R139.reuse ;  /* 0x000000108acb7819 */ /* 0x100fe2000000128b */
[----:B------:R-:W3:Y:S01]  /*10c0*/  LDC.64 R76, c[0x0][0x3b0] ;  /* 0x0000ec00ff4c7b82 */ /* 0x000ee20000000a00 */
[----:B-1----:R-:W-:Y:S01]  /*10d0*/  MOV R205, R139 ;  /* 0x0000008b00cd7202 */ /* 0x002fe20000000f00 */
[----:B------:R-:W-:Y:S01]  /*10e0*/  IMAD.MOV.U32 R184, RZ, RZ, R74 ;  /* 0x000000ffffb87224 */ /* 0x000fe200078e004a */
[----:B------:R-:W-:Y:S01]  /*10f0*/  SHF.R.U32.HI R207, RZ, 0x10, R139 ;  /* 0x00000010ffcf7819 */ /* 0x000fe2000001168b */
[----:B------:R-:W-:Y:S01]  /*1100*/  IMAD.MOV.U32 R0, RZ, RZ, R78 ;  /* 0x000000ffff007224 */ /* 0x000fe200078e004e */
[----:B0-----:R-:W-:Y:S01]  /*1110*/  SHF.R.U64 R183, R58, 0x10, R59 ;  /* 0x000000103ab77819 */ /* 0x001fe2000000123b */
[----:B------:R-:W-:Y:S01]  /*1120*/  IMAD.MOV.U32 R181, RZ, RZ, R79 ;  /* 0x000000ffffb57224 */ /* 0x000fe200078e004f */
[----:B------:R-:W-:Y:S01]  /*1130*/  SHF.R.U32.HI R221, RZ, 0x10, R59 ;  /* 0x00000010ffdd7819 */ /* 0x000fe2000001163b */
[----:B------:R-:W0:Y:S01]  /*1140*/  @P0 LDC.64 R138, c[0x0][0x438] ;  /* 0x00010e00ff8a0b82 */ /* 0x000e220000000a00 */
[----:B------:R-:W-:-:S02]  /*1150*/  SHF.R.U64 R176, R74, 0x10, R75 ;  /* 0x000000104ab07819 */ /* 0x000fc4000000124b */
[----:B------:R-:W-:Y:S02]  /*1160*/  MOV R177, R75 ;  /* 0x0000004b00b17202 */ /* 0x000fe40000000f00 */
[----:B------:R-:W-:Y:S02]  /*1170*/  SHF.R.U32.HI R178, RZ, 0x10, R75 ;  /* 0x00000010ffb27819 */ /* 0x000fe4000001164b */
[--C-:B------:R-:W-:Y:S01]  /*1180*/  SHF.R.U64 R180, R78, 0x10, R79.reuse ;  /* 0x000000104eb47819 */ /* 0x100fe2000000124f */
[----:B------:R-:W1:Y:S01]  /*1190*/  @P0 LDC.64 R58, c[0x0][0x438] ;  /* 0x00010e00ff3a0b82 */ /* 0x000e620000000a00 */
[----:B------:R-:W-:Y:S01]  /*11a0*/  SHF.R.U32.HI R182, RZ, 0x10, R79 ;  /* 0x00000010ffb67819 */ /* 0x000fe2000001164f */
[----:B------:R-:W-:Y:S01]  /*11b0*/  IMAD.MOV.U32 R202, RZ, RZ, R142 ;  /* 0x000000ffffca7224 */ /* 0x000fe200078e008e */
[--C-:B------:R-:W-:Y:S01]  /*11c0*/  SHF.R.U64 R228, R142, 0x10, R143.reuse ;  /* 0x000000108ee47819 */ /* 0x100fe2000000128f */
[--C-:B------:R-:W-:Y:S01]  /*11d0*/  IMAD.MOV.U32 R229, RZ, RZ, R143.reuse ;  /* 0x000000ffffe57224 */ /* 0x100fe200078e008f */
[----:B------:R-:W-:-:S03]  /*11e0*/  SHF.R.U32.HI R200, RZ, 0x10, R143 ;  /* 0x00000010ffc87819 */ /* 0x000fc6000001168f */
        /* <DEDUP_REMOVED lines=8> */
[----:B--2---:R-:W-:Y:S01]  /*1270*/  @P0 IMAD.WIDE.U32 R140, R107, 0x8, R140 ;  /* 0x000000086b8c0825 */ /* 0x004fe200078e008c */
[----:B------:R-:W5:Y:S03]  /*1280*/  @P0 LDG.E.64 R132, desc[UR10][R66.64] ;  /* 0x0000000a42840981 */ /* 0x000f66000c1e1b00 */
[----:B------:R-:W-:Y:S01]  /*1290*/  @P1 IMAD.WIDE.U32 R240, R105, 0x4, R72 ;  /* 0x0000000469f01825 */ /* 0x000fe200078e0048 */
[----:B------:R2:W5:Y:S03]  /*12a0*/  @P0 LDG.E.64 R128, desc[UR10][R140.64] ;  /* 0x0000000a8c800981 */ /* 0x000566000c1e1b00 */
[----:B------:R-:W-:Y:S01]  /*12b0*/  @P1 IMAD.WIDE.U32 R56, R103, 0x4, R56 ;  /* 0x0000000467381825 */ /* 0x000fe200078e0038 */
[----:B---3--:R-:W-:Y:S01]  /*12c0*/  FSEL R64, R204, RZ, !P3 ;  /* 0x000000ffcc407208 */ /* 0x008fe20005800000 */
[----:B------:R-:W5:Y:S02]  /*12d0*/  @P1 LDG.E R99, desc[UR10][R240.64] ;  /* 0x0000000af0631981 */ /* 0x000f64000c1e1900 */
[----:B------:R-:W-:-:S02]  /*12e0*/  IMAD.WIDE.U32 R72, R105, 0x4, R76 ;  /* 0x0000000469487825 */ /* 0x000fc400078e004c */
[----:B------:R3:W5:Y:S02]  /*12f0*/  @P1 LDG.E R97, desc[UR10][R56.64] ;  /* 0x0000000a38611981 */ /* 0x000764000c1e1900 */
[----:B------:R-:W-:Y:S02]  /*1300*/  HADD2.F32 R235, -RZ, R210.H0_H0 ;  /* 0x200000d2ffeb7230 */ /* 0x000fe40000004100 */
[----:B------:R-:W-:Y:S01]  /*1310*/  HADD2.F32 R65, -RZ, R208.H0_H0 ;  /* 0x200000d0ff417230 */ /* 0x000fe20000004100 */
[----:B------:R4:W5:Y:S01]  /*1320*/  LDG.E R141, desc[UR10][R72.64] ;  /* 0x0000000a488d7981 */ /* 0x000962000c1e1900 */
[----:B-1----:R-:W-:-:S04]  /*1330*/  @P0 IMAD.WIDE.U32 R58, R106, 0x8, R58 ;  /* 0x000000086a3a0825 */ /* 0x002fc800078e003a */
[----:B--2---:R-:W-:Y:S01]  /*1340*/  FMUL.FTZ R140, R157, R235 ;  /* 0x000000eb9d8c7220 */ /* 0x004fe20000410000 */
[----:B0-----:R-:W-:-:S04]  /*1350*/  @P0 IMAD.WIDE.U32 R242, R104, 0x8, R74 ;  /* 0x0000000868f20825 */ /* 0x001fc800078e004a */
[----:B------:R-:W-:-:S04]  /*1360*/  @P1 IMAD.WIDE.U32 R78, R104, 0x4, R78 ;  /* 0x00000004684e1825 */ /* 0x000fc800078e004e */
[----:B------:R-:W-:Y:S01]  /*1370*/  @P0 IMAD.WIDE.U32 R138, R103, 0x8, R138 ;  /* 0x00000008678a0825 */ /* 0x000fe200078e008a */
[----:B------:R-:W-:-:S03]  /*1380*/  MOV R199, R175 ;  /* 0x000000af00c77202 */ /* 0x000fc60000000f00 */
[----:B------:R-:W-:Y:S02]  /*1390*/  HADD2.F32 R197, -RZ, R197.H0_H0 ;  /* 0x200000c5ffc57230 */ /* 0x000fe40000004100 */
[----:B------:R-:W-:Y:S02]  /*13a0*/  HADD2.F32 R67, -RZ, R222.H0_H0 ;  /* 0x200000deff437230 */ /* 0x000fe40000004100 */
[----:B------:R-:W-:Y:S02]  /*13b0*/  HADD2.F32 R201, -RZ, R201.H0_H0 ;  /* 0x200000c9ffc97230 */ /* 0x000fe40000004100 */
[----:B------:R-:W-:Y:S02]  /*13c0*/  HADD2.F32 R238, -RZ, R238.H0_H0 ;  /* 0x200000eeffee7230 */ /* 0x000fe40000004100 */
[----:B------:R-:W-:Y:S02]  /*13d0*/  HADD2.F32 R234, -RZ, R234.H0_H0 ;  /* 0x200000eaffea7230 */ /* 0x000fe40000004100 */
[----:B------:R-:W-:Y:S01]  /*13e0*/  FADD.FTZ R208, -R64, R65 ;  /* 0x0000004140d07221 */ /* 0x000fe20000010100 */
[----:B------:R-:W-:Y:S01]  /*13f0*/  @P1 IMAD.WIDE.U32 R142, R107, 0x4, R142 ;  /* 0x000000046b8e1825 */ /* 0x000fe200078e008e */
[----:B------:R0:W5:Y:S03]  /*1400*/  @P0 LDG.E.64 R130, desc[UR10][R58.64] ;  /* 0x0000000a3a820981 */ /* 0x000166000c1e1b00 */
[----:B---3--:R-:W-:Y:S01]  /*1410*/  HADD2.F32 R57, -RZ, R205.H0_H0 ;  /* 0x200000cdff397230 */ /* 0x008fe20000004100 */
[----:B------:R1:W5:Y:S01]  /*1420*/  @P0 LDG.E.64 R134, desc[UR10][R242.64] ;  /* 0x0000000af2860981 */ /* 0x000362000c1e1b00 */
[----:B------:R-:W-:-:S04]  /*1430*/  IMAD.WIDE.U32 R74, R106, 0x4, R76 ;  /* 0x000000046a4a7825 */ /* 0x000fc800078e004c */
[----:B------:R-:W-:Y:S01]  /*1440*/  FMUL.FTZ R56, R119, R234 ;  /* 0x000000ea77387220 */ /* 0x000fe20000410000 */
[----:B------:R2:W5:Y:S01]  /*1450*/  @P1 LDG.E R98, desc[UR10][R78.64] ;  /* 0x0000000a4e621981 */ /* 0x000562000c1e1900 */
[----:B------:R-:W-:Y:S02]  /*1460*/  HADD2.F32 R223, -RZ, R223.H0_H0 ;  /* 0x200000dfffdf7230 */ /* 0x000fe40000004100 */
[----:B----4-:R-:W-:Y:S01]  /*1470*/  HADD2.F32 R73, -RZ, R220.H0_H0 ;  /* 0x200000dcff497230 */ /* 0x010fe20000004100 */
[----:B------:R3:W5:Y:S01]  /*1480*/  @P0 LDG.E.64 R136, desc[UR10][R138.64] ;  /* 0x0000000a8a880981 */ /* 0x000762000c1e1b00 */
[----:B0-----:R-:W-:-:S04]  /*1490*/  IMAD.WIDE.U32 R58, R104, 0x4, R76 ;  /* 0x00000004683a7825 */ /* 0x001fc800078e004c */
[C---:B-1----:R-:W-:Y:S01]  /*14a0*/  FADD.FTZ R243, -R64.reuse, R197 ;  /* 0x000000c540f37221 */ /* 0x042fe20000010100 */
[C---:B------:R-:W-:Y:S01]  /*14b0*/  FADD.FTZ R197, -R64.reuse, R201 ;  /* 0x000000c940c57221 */ /* 0x040fe20000010100 */
[----:B------:R-:W5:Y:S01]  /*14c0*/  @P1 LDG.E R101, desc[UR10][R142.64] ;  /* 0x0000000a8e651981 */ /* 0x000f62000c1e1900 */
[----:B------:R-:W-:Y:S02]  /*14d0*/  HADD2.F32 R251, -RZ, R206.H0_H0 ;  /* 0x200000cefffb7230 */ /* 0x000fe40000004100 */
[----:B------:R-:W-:Y:S01]  /*14e0*/  FADD.FTZ R206, -R64, R67 ;  /* 0x0000004340ce7221 */ /* 0x000fe20000010100 */
[----:B------:R-:W-:Y:S02]  /*14f0*/  HADD2.F32 R209, -RZ, R209.H0_H0 ;  /* 0x200000d1ffd17230 */ /* 0x000fe40000004100 */
[----:B------:R-:W-:Y:S02]  /*1500*/  HADD2.F32 R236, -RZ, R236.H0_H0 ;  /* 0x200000ecffec7230 */ /* 0x000fe40000004100 */
[----:B------:R-:W-:-:S02]  /*1510*/  HADD2.F32 R233, -RZ, R233.H0_H0 ;  /* 0x200000e9ffe97230 */ /* 0x000fc40000004100 */
[----:B--2---:R-:W-:Y:S02]  /*1520*/  HADD2.F32 R79, -RZ, R187.H0_H0 ;  /* 0x200000bbff4f7230 */ /* 0x004fe40000004100 */
[----:B------:R-:W-:Y:S01]  /*1530*/  FFMA.FTZ R187, R147, R238, R140 ;  /* 0x000000ee93bb7223 */ /* 0x000fe2000001008c */
[----:B---3--:R-:W-:Y:S02]  /*1540*/  HADD2.F32 R139, -RZ, R179.H0_H0 ;  /* 0x200000b3ff8b7230 */ /* 0x008fe40000004100 */
[----:B------:R-:W-:Y:S01]  /*1550*/  FADD.FTZ R201, -R64, R57 ;  /* 0x0000003940c97221 */ /* 0x000fe20000010100 */
[----:B------:R-:W-:Y:S01]  /*1560*/  HADD2.F32 R211, -RZ, R211.H0_H0 ;  /* 0x200000d3ffd37230 */ /* 0x000fe20000004100 */
[----:B------:R0:W5:Y:S01]  /*1570*/  LDG.E R142, desc[UR10][R74.64] ;  /* 0x0000000a4a8e7981 */ /* 0x000162000c1e1900 */
[----:B------:R-:W-:Y:S02]  /*1580*/  HADD2.F32 R179, -RZ, R0.H0_H0 ;  /* 0x20000000ffb37230 */ /* 0x000fe40000004100 */
[----:B------:R-:W-:Y:S01]  /*1590*/  FMUL.FTZ R0, R102, R208 ;  /* 0x000000d066007220 */ /* 0x000fe20000410000 */
[----:B------:R-:W-:-:S02]  /*15a0*/  HADD2.F32 R67, -RZ, R213.H0_H0 ;  /* 0x200000d5ff437230 */ /* 0x000fc40000004100 */
[----:B------:R-:W-:Y:S01]  /*15b0*/  FADD.FTZ R204, -R64, R223 ;  /* 0x000000df40cc7221 */ /* 0x000fe20000010100 */
[----:B------:R-:W-:-:S04]  /*15c0*/  IMAD.WIDE.U32 R244, R107, 0x4, R76 ;  /* 0x000000046bf47825 */ /* 0x000fc800078e004c */
[C---:B------:R-:W-:Y:S01]  /*15d0*/  FADD.FTZ R57, -R64.reuse, R73 ;  /* 0x0000004940397221 */ /* 0x040fe20000010100 */
[----:B------:R-:W-:Y:S01]  /*15e0*/  FADD.FTZ R213, -R64, R209 ;  /* 0x000000d140d57221 */ /* 0x000fe20000010100 */
[----:B------:R-:W-:Y:S02]  /*15f0*/  HADD2.F32 R199, -RZ, R199.H0_H0 ;  /* 0x200000c7ffc77230 */ /* 0x000fe40000004100 */
[----:B------:R-:W-:Y:S01]  /*1600*/  FMUL.FTZ R249, R156, R233 ;  /* 0x000000e99cf97220 */ /* 0x000fe20000410000 */
[----:B------:R-:W-:Y:S01]  /*1610*/  IMAD.MOV.U32 R212, RZ, RZ, R174 ;  /* 0x000000ffffd47224 */ /* 0x000fe200078e00ae */
[----:B------:R-:W5:Y:S01]  /*1620*/  LDG.E R143, desc[UR10][R244.64] ;  /* 0x0000000af48f7981 */ /* 0x000f62000c1e1900 */
[----:B------:R-:W-:Y:S02]  /*1630*/  HADD2.F32 R237, -RZ, R237.H0_H0 ;  /* 0x200000edffed7230 */ /* 0x000fe40000004100 */
[----:B------:R-:W-:Y:S01]  /*1640*/  HADD2.F32 R232, -RZ, R232.H0_H0 ;  /* 0x200000e8ffe87230 */ /* 0x000fe20000004100 */
[----:B------:R1:W5:Y:S01]  /*1650*/  LDG.E R174, desc[UR10][R58.64] ;  /* 0x0000000a3aae7981 */ /* 0x000362000c1e1900 */
[----:B0-----:R-:W-:-:S02]  /*1660*/  HADD2.F32 R74, -RZ, R196.H0_H0 ;  /* 0x200000c4ff4a7230 */ /* 0x001fc40000004100 */
[----:B------:R-:W-:Y:S02]  /*1670*/  HADD2.F32 R73, -RZ, R191.H0_H0 ;  /* 0x200000bfff497230 */ /* 0x000fe40000004100 */
[----:B------:R-:W-:Y:S01]  /*1680*/  FADD.FTZ R191, RZ, R187 ;  /* 0x000000bbffbf7221 */ /* 0x000fe20000010000 */
[----:B------:R-:W-:Y:S02]  /*1690*/  HADD2.F32 R138, -RZ, R183.H0_H0 ;  /* 0x200000b7ff8a7230 */ /* 0x000fe40000004100 */
[----:B------:R-:W-:Y:S01]  /*16a0*/  FMUL.FTZ R183, R102, R206 ;  /* 0x000000ce66b77220 */ /* 0x000fe20000410000 */
[----:B------:R-:W-:Y:S02]  /*16b0*/  HADD2.F32 R223, -RZ, R186.H0_H0 ;  /* 0x200000baffdf7230 */ /* 0x000fe40000004100 */
[----:B------:R-:W-:Y:S01]  /*16c0*/  FFMA.FTZ R186, R109, R236, R56 ;  /* 0x000000ec6dba7223 */ /* 0x000fe20000010038 */
[----:B------:R-:W-:-:S04]  /*16d0*/  IMAD.WIDE.U32 R76, R103, 0x4, R76 ;  /* 0x00000004674c7825 */ /* 0x000fc800078e004c */
[----:B------:R-:W-:Y:S01]  /*16e0*/  FADD.FTZ R209, -R64, R211 ;  /* 0x000000d340d17221 */ /* 0x000fe20000010100 */
[----:B------:R-:W-:Y:S01]  /*16f0*/  FFMA.FTZ R206, R0, R187, RZ ;  /* 0x000000bb00ce7223 */ /* 0x000fe200000100ff */
[C---:B------:R-:W-:Y:S01]  /*1700*/  FADD.FTZ R211, -R64.reuse, R67 ;  /* 0x0000004340d37221 */ /* 0x040fe20000010100 */
[----:B-1----:R-:W-:Y:S02]  /*1710*/  HADD2.F32 R59, -RZ, R214.H0_H0 ;  /* 0x200000d6ff3b7230 */ /* 0x002fe40000004100 */
[----:B------:R-:W-:Y:S01]  /*1720*/  FADD.FTZ R241, -R64, R199 ;  /* 0x000000c740f17221 */ /* 0x000fe20000010100 */
[----:B------:R-:W-:Y:S02]  /*1730*/  HADD2.F32 R203, -RZ, R203.H0_H0 ;  /* 0x200000cbffcb7230 */ /* 0x000fe40000004100 */
[----:B------:R-:W-:Y:S01]  /*1740*/  FMUL.FTZ R247, R118, R232 ;  /* 0x000000e876f77220 */ /* 0x000fe20000410000 */
[----:B------:R-:W-:Y:S02]  /*1750*/  HADD2.F32 R230, -RZ, R230.H0_H0 ;  /* 0x200000e6ffe67230 */ /* 0x000fe40000004100 */
[----:B------:R-:W-:Y:S01]  /*1760*/  FADD.FTZ R208, R186, R191 ;  /* 0x000000bfbad07221 */ /* 0x000fe20000010000 */
[----:B------:R-:W-:-:S02]  /*1770*/  HADD2.F32 R228, -RZ, R228.H0_H0 ;  /* 0x200000e4ffe47230 */ /* 0x000fc40000004100 */
[----:B------:R-:W-:Y:S02]  /*1780*/  HADD2.F32 R66, -RZ, R194.H0_H0 ;  /* 0x200000c2ff427230 */ /* 0x000fe40000004100 */
[----:B------:R-:W-:Y:S01]  /*1790*/  FMUL.FTZ R194, R102, R197 ;  /* 0x000000c566c27220 */ /* 0x000fe20000410000 */
[----:B------:R-:W-:Y:S02]  /*17a0*/  HADD2.F32 R67, -RZ, R198.H0_H0 ;  /* 0x200000c6ff437230 */ /* 0x000fe40000004100 */
[----:B------:R-:W-:Y:S01]  /*17b0*/  FMUL.FTZ R198, R121, R74 ;  /* 0x0000004a79c67220 */ /* 0x000fe20000410000 */
[----:B------:R-:W-:Y:S02]  /*17c0*/  HADD2.F32 R78, -RZ, R189.H0_H0 ;  /* 0x200000bdff4e7230 */ /* 0x000fe40000004100 */
[----:B------:R-:W-:Y:S01]  /*17d0*/  FFMA.FTZ R189, R146, R237, R249 ;  /* 0x000000ed92bd7223 */ /* 0x000fe200000100f9 */
[----:B------:R-:W-:Y:S02]  /*17e0*/  HADD2.F32 R245, -RZ, R212.H0_H0 ;  /* 0x200000d4fff57230 */ /* 0x000fe40000004100 */
[----:B------:R-:W-:Y:S01]  /*17f0*/  FADD.FTZ R251, -R64, R251 ;  /* 0x000000fb40fb7221 */ /* 0x000fe20000010100 */
[----:B------:R-:W-:-:S02]  /*1800*/  HADD2.F32 R207, -RZ, R207.H0_H0 ;  /* 0x200000cfffcf7230 */ /* 0x000fc40000004100 */
[----:B------:R-:W-:Y:S01]  /*1810*/  FFMA.FTZ R197, R183, R186, R206 ;  /* 0x000000bab7c57223 */ /* 0x000fe200000100ce */
[----:B------:R-:W-:Y:S02]  /*1820*/  HADD2.F32 R227, -RZ, R184.H0_H0 ;  /* 0x200000b8ffe37230 */ /* 0x000fe40000004100 */
[----:B------:R-:W-:Y:S01]  /*1830*/  FMUL.FTZ R184, R102, R204 ;  /* 0x000000cc66b87220 */ /* 0x000fe20000410000 */
[----:B------:R-:W-:Y:S01]  /*1840*/  HADD2.F32 R65, -RZ, R216.H0_H0 ;  /* 0x200000d8ff417230 */ /* 0x000fe20000004100 */
[----:B------:R0:W5:Y:S01]  /*1850*/  LDG.E R175, desc[UR10][R76.64] ;  /* 0x0000000a4caf7981 */ /* 0x000162000c1e1900 */
[----:B------:R-:W-:Y:S01]  /*1860*/  FADD.FTZ R199, -R64, R59 ;  /* 0x0000003b40c77221 */ /* 0x000fe20000010100 */
[----:B------:R-:W-:Y:S02]  /*1870*/  HADD2.F32 R231, -RZ, R202.H0_H0 ;  /* 0x200000caffe77230 */ /* 0x000fe40000004100 */
[----:B------:R-:W-:Y:S01]  /*1880*/  FMUL.FTZ R191, R102, R241 ;  /* 0x000000f166bf7220 */ /* 0x000fe20000410000 */
[----:B------:R-:W-:-:S02]  /*1890*/  HADD2.F32 R59, -RZ, R195.H0_H0 ;  /* 0x200000c3ff3b7230 */ /* 0x000fc40000004100 */
[----:B------:R-:W-:Y:S01]  /*18a0*/  FADD.FTZ R205, -R64, R203 ;  /* 0x000000cb40cd7221 */ /* 0x000fe20000010100 */
[----:B------:R-:W-:Y:S01]  /*18b0*/  FMUL.FTZ R196, R159, R67 ;  /* 0x000000439fc47220 */ /* 0x000fe20000410000 */
[----:B------:R-:W-:Y:S01]  /*18c0*/  FADD.FTZ R241, R189, R208 ;  /* 0x000000d0bdf17221 */ /* 0x000fe20000010000 */
[----:B------:R-:W-:Y:S01]  /*18d0*/  FFMA.FTZ R195, R111, R228, R198 ;  /* 0x000000e46fc37223 */ /* 0x000fe200000100c6 */
[----:B0-----:R-:W-:Y:S02]  /*18e0*/  HADD2.F32 R76, -RZ, R188.H0_H0 ;  /* 0x200000bcff4c7230 */ /* 0x001fe40000004100 */
[----:B------:R-:W-:Y:S01]  /*18f0*/  FFMA.FTZ R188, R108, R230, R247 ;  /* 0x000000e66cbc7223 */ /* 0x000fe200000100f7 */
[----:B------:R-:W-:Y:S02]  /*1900*/  HADD2.F32 R77, -RZ, R185.H0_H0 ;  /* 0x200000b9ff4d7230 */ /* 0x000fe40000004100 */
[C---:B------:R-:W-:Y:S01]  /*1910*/  FADD.FTZ R245, -R64.reuse, R245 ;  /* 0x000000f540f57221 */ /* 0x040fe20000010100 */
[----:B------:R-:W-:Y:S01]  /*1920*/  FADD.FTZ R203, -R64, R207 ;  /* 0x000000cf40cb7221 */ /* 0x000fe20000010100 */
[----:B------:R-:W-:Y:S01]  /*1930*/  FMUL.FTZ R185, R102, R251 ;  /* 0x000000fb66b97220 */ /* 0x000fe20000410000 */
[----:B------:R-:W-:Y:S01]  /*1940*/  FFMA.FTZ R198, R184, R189, R197 ;  /* 0x000000bdb8c67223 */ /* 0x000fe200000100c5 */
[----:B------:R-:W-:-:S02]  /*1950*/  HADD2.F32 R217, -RZ, R217.H0_H0 ;  /* 0x200000d9ffd97230 */ /* 0x000fc40000004100 */
[----:B------:R-:W-:Y:S01]  /*1960*/  FADD.FTZ R207, -R64, R65 ;  /* 0x0000004140cf7221 */ /* 0x000fe20000010100 */
[----:B------:R-:W-:Y:S02]  /*1970*/  HADD2.F32 R239, -RZ, R218.H0_H0 ;  /* 0x200000daffef7230 */ /* 0x000fe40000004100 */
[----:B------:R-:W-:Y:S02]  /*1980*/  HADD2.F32 R219, -RZ, R219.H0_H0 ;  /* 0x200000dbffdb7230 */ /* 0x000fe40000004100 */
[----:B------:R-:W-:Y:S01]  /*1990*/  FADD.FTZ R206, R188, R241 ;  /* 0x000000f1bcce7221 */ /* 0x000fe20000010000 */
[----:B------:R-:W-:Y:S02]  /*19a0*/  HADD2.F32 R58, -RZ, R215.H0_H0 ;  /* 0x200000d7ff3a7230 */ /* 0x000fe40000004100 */
[----:B------:R-:W-:Y:S02]  /*19b0*/  HADD2.F32 R65, -RZ, R193.H0_H0 ;  /* 0x200000c1ff417230 */ /* 0x000fe40000004100 */
[----:B------:R-:W-:Y:S01]  /*19c0*/  FFMA.FTZ R193, R149, R231, R196 ;  /* 0x000000e795c17223 */ /* 0x000fe200000100c4 */
[----:B------:R-:W-:-:S02]  /*19d0*/  HADD2.F32 R72, -RZ, R190.H0_H0 ;  /* 0x200000beff487230 */ /* 0x000fc40000004100 */
[----:B------:R-:W-:Y:S01]  /*19e0*/  FMUL.FTZ R190, R102, R245 ;  /* 0x000000f566be7220 */ /* 0x000fe20000410000 */
[----:B------:R-:W-:Y:S01]  /*19f0*/  FFMA.FTZ R241, R185, R188, R198 ;  /* 0x000000bcb9f17223 */ /* 0x000fe200000100c6 */
[C---:B------:R-:W-:Y:S01]  /*1a00*/  FADD.FTZ R217, -R64.reuse, R217 ;  /* 0x000000d940d97221 */ /* 0x040fe20000010100 */
[C---:B------:R-:W-:Y:S01]  /*1a10*/  FADD.FTZ R239, -R64.reuse, R239 ;  /* 0x000000ef40ef7221 */ /* 0x040fe20000010100 */
[----:B------:R-:W-:Y:S01]  /*1a20*/  FADD.FTZ R219, -R64, R219 ;  /* 0x000000db40db7221 */ /* 0x000fe20000010100 */
[----:B------:R-:W-:Y:S02]  /*1a30*/  HADD2.F32 R229, -RZ, R229.H0_H0 ;  /* 0x200000e5ffe57230 */ /* 0x000fe40000004100 */
[----:B------:R-:W-:Y:S01]  /*1a40*/  FMUL.FTZ R204, R120, R59 ;  /* 0x0000003b78cc7220 */ /* 0x000fe20000410000 */
[----:B------:R-:W-:Y:S02]  /*1a50*/  HADD2.F32 R75, -RZ, R200.H0_H0 ;  /* 0x200000c8ff4b7230 */ /* 0x000fe40000004100 */
[----:B------:R-:W-:Y:S01]  /*1a60*/  FMUL.FTZ R200, R158, R58 ;  /* 0x0000003a9ec87220 */ /* 0x000fe20000410000 */
[----:B------:R-:W-:-:S02]  /*1a70*/  HADD2.F32 R64, -RZ, R192.H0_H0 ;  /* 0x200000c0ff407230 */ /* 0x000fc40000004100 */
        /* <DEDUP_REMOVED lines=33> */
[----:B------:R-:W-:-:S02]  /*1c90*/  HADD2.F32 R225, -RZ, R225.H0_H0 ;  /* 0x200000e1ffe17230 */ /* 0x000fc40000004100 */
[C---:B------:R-:W-:Y:S01]  /*1ca0*/  FMUL.FTZ R208, R102.reuse, R211 ;  /* 0x000000d366d07220 */ /* 0x040fe20000410000 */
[----:B------:R-:W-:Y:S01]  /*1cb0*/  FFMA.FTZ R210, R153, R76, R210 ;  /* 0x0000004c99d27223 */ /* 0x000fe200000100d2 */
[----:B------:R-:W-:Y:S01]  /*1cc0*/  FFMA.FTZ R211, R115, R138, R56 ;  /* 0x0000008a73d37223 */ /* 0x000fe20000010038 */
[----:B------:R-:W-:Y:S01]  /*1cd0*/  FADD.FTZ R243, R205, R212 ;  /* 0x000000d4cdf37221 */ /* 0x000fe20000010000 */
[----:B------:R-:W-:Y:S01]  /*1ce0*/  FMUL.FTZ R207, R102, R207 ;  /* 0x000000cf66cf7220 */ /* 0x000fe20000410000 */
[----:B------:R-:W-:Y:S01]  /*1cf0*/  FFMA.FTZ R56, R200, R205, R241 ;  /* 0x000000cdc8387223 */ /* 0x000fe200000100f1 */
[----:B------:R-:W-:Y:S02]  /*1d00*/  HADD2.F32 R226, -RZ, R226.H0_H0 ;  /* 0x200000e2ffe27230 */ /* 0x000fe40000004100 */
[----:B------:R-:W-:Y:S01]  /*1d10*/  FMUL.FTZ R247, R162, R225 ;  /* 0x000000e1a2f77220 */ /* 0x000fe20000410000 */
[----:B------:R-:W-:Y:S01]  /*1d20*/  FADD.FTZ R140, R210, R243 ;  /* 0x000000f3d28c7221 */ /* 0x000fe20000010000 */
        /* <DEDUP_REMOVED lines=8> */
[----:B------:R-:W-:Y:S01]  /*1db0*/  FFMA.FTZ R213, R114, R221, R215 ;  /* 0x000000dd72d57223 */ /* 0x000fe200000100d7 */
[----:B------:R-:W-:Y:S01]  /*1dc0*/  FMUL.FTZ R214, R165, R179 ;  /* 0x000000b3a5d67220 */ /* 0x000fe20000410000 */
[----:B------:R-:W-:Y:S01]  /*1dd0*/  FADD.FTZ R140, R212, R243 ;  /* 0x000000f3d48c7221 */ /* 0x000fe20000010000 */
        /* <DEDUP_REMOVED lines=9> */
[----:B------:R-:W-:Y:S01]  /*1e70*/  FFMA.FTZ R215, R117, R176, R216 ;  /* 0x000000b075d77223 */ /* 0x000fe200000100d8 */
[----:B------:R-:W-:-:S02]  /*1e80*/  HADD2.F32 R182, -RZ, R182.H0_H0 ;  /* 0x200000b6ffb67230 */ /* 0x000fc40000004100 */
[----:B------:R-:W-:Y:S01]  /*1e90*/  FMUL.FTZ R218, R102, R239 ;  /* 0x000000ef66da7220 */ /* 0x000fe20000410000 */
[----:B------:R-:W-:Y:S01]  /*1ea0*/  FADD.FTZ R56, R214, R243 ;  /* 0x000000f3d6387221 */ /* 0x000fe20000010000 */
[----:B------:R-:W-:Y:S01]  /*1eb0*/  FMUL.FTZ R245, R164, R181 ;  /* 0x000000b5a4f57220 */ /* 0x000fe20000410000 */
[----:B------:R-:W-:Y:S01]  /*1ec0*/  FFMA.FTZ R239, R217, R214, R140 ;  /* 0x000000d6d9ef7223 */ /* 0x000fe2000001008c */
[----:B------:R-:W-:Y:S02]  /*1ed0*/  HADD2.F32 R178, -RZ, R178.H0_H0 ;  /* 0x200000b2ffb27230 */ /* 0x000fe40000004100 */
[----:B------:R-:W-:Y:S01]  /*1ee0*/  FADD.FTZ R241, R56, R215 ;  /* 0x000000d738f17221 */ /* 0x000fe20000010000 */
        /* <DEDUP_REMOVED lines=42> */
.L_x_896:
[----:B------:R-:W-:Y:S05]  /*2190*/  BSYNC.RECONVERGENT B0 ;  /* 0x0000000000007941 */ /* 0x000fea0003800200 */
.L_x_895:
        /* <DEDUP_REMOVED lines=73> */
[----:B--2---:R-:W-:-:S02]  /*2630*/  IMAD.IADD R144, R144, 0x1, R138 ;  /* 0x0000000190907824 */ /* 0x004fc400078e028a */
        /* <DEDUP_REMOVED lines=79> */
[----:B------:R-:W-:Y:S02]  /*2b30*/  F2FP.F16.F32.PACK_AB R187, R0, R187 ;  /* 0x000000bb00bb723e */ /* 0x000fe400000000ff */
[----:B------:R-:W-:Y:S02]  /*2b40*/  F2FP.F16.F32.PACK_AB R56, R56, R189 ;  /* 0x000000bd3838723e */ /* 0x000fe400000000ff */
[C---:B------:R-:W-:Y:S02]  /*2b50*/  PRMT R0, R187.reuse, 0x7632, R0 ;  /* 0x00007632bb007816 */ /* 0x040fe40000000000 */
[----:B------:R-:W-:Y:S02]  /*2b60*/  PRMT R67, R187, 0x7610, R67 ;  /* 0x00007610bb437816 */ /* 0x000fe40000000043 */
[----:B------:R-:W-:-:S02]  /*2b70*/  PRMT R65, R56, 0x7632, R65 ;  /* 0x0000763238417816 */ /* 0x000fc40000000041 */
[----:B------:R-:W-:Y:S01]  /*2b80*/  PRMT R64, R56, 0x7610, R64 ;  /* 0x0000761038407816 */ /* 0x000fe20000000040 */
[----:B------:R-:W-:Y:S06]  /*2b90*/  BRA `(.L_x_900) ;  /* 0x0000001400487947 */ /* 0x000fec0003800000 */
.L_x_899:
        /* <DEDUP_REMOVED lines=21> */
[----:B------:R-:W-:Y:S02]  /*2cf0*/  F2FP.F16.F32.PACK_AB R166, R0, R187 ;  /* 0x000000bb00a6723e */ /* 0x000fe400000000ff */
[----:B------:R-:W-:Y:S02]  /*2d00*/  FSEL R56, R56, RZ, P4 ;  /* 0x000000ff38387208 */ /* 0x000fe40002000000 */
[----:B------:R-:W-:Y:S02]  /*2d10*/  FSEL R0, R57, RZ, P5 ;  /* 0x000000ff39007208 */ /* 0x000fe40002800000 */
[----:B------:R-:W-:-:S02]  /*2d20*/  FSEL R58, R58, RZ, P3 ;  /* 0x000000ff3a3a7208 */ /* 0x000fc40001800000 */
[----:B------:R-:W-:Y:S02]  /*2d30*/  F2FP.F16.F32.PACK_AB R56, R56, R183 ;  /* 0x000000b73838723e */ /* 0x000fe400000000ff */
[----:B------:R-:W-:Y:S02]  /*2d40*/  F2FP.F16.F32.PACK_AB R168, R0, R189 ;  /* 0x000000bd00a8723e */ /* 0x000fe400000000ff */
[----:B------:R-:W-:Y:S02]  /*2d50*/  F2FP.F16.F32.PACK_AB R58, R58, R185 ;  /* 0x000000b93a3a723e */ /* 0x000fe400000000ff */
[----:B------:R-:W-:Y:S02]  /*2d60*/  PRMT R67, R166, 0x7632, R67 ;  /* 0x00007632a6437816 */ /* 0x000fe40000000043 */
[C---:B------:R-:W-:Y:S02]  /*2d70*/  PRMT R0, R56.reuse, 0x7632, R0 ;  /* 0x0000763238007816 */ /* 0x040fe40000000000 */
[----:B------:R-:W-:-:S02]  /*2d80*/  PRMT R167, R56, 0x7610, R167 ;  /* 0x0000761038a77816 */ /* 0x000fc400000000a7 */
[----:B------:R-:W-:Y:S02]  /*2d90*/  PRMT R64, R168, 0x7632, R64 ;  /* 0x00007632a8407816 */ /* 0x000fe40000000040 */
[C---:B------:R-:W-:Y:S02]  /*2da0*/  PRMT R65, R58.reuse, 0x7632, R65 ;  /* 0x000076323a417816 */ /* 0x040fe40000000041 */
[----:B------:R-:W-:Y:S01]  /*2db0*/  PRMT R169, R58, 0x7610, R169 ;  /* 0x000076103aa97816 */ /* 0x000fe200000000a9 */
[----:B------:R-:W-:Y:S06]  /*2dc0*/  BRA `(.L_x_900) ;  /* 0x0000001000bc7947 */ /* 0x000fec0003800000 */
.L_x_898:
[----:B------:R-:W-:Y:S01]  /*2dd0*/  UMOV UR4, UR8 ;  /* 0x0000000800047c82 */ /* 0x000fe20008000000 */
[----:B------:R-:W-:Y:S01]  /*2de0*/  UMOV UR5, UR9 ;  /* 0x0000000900057c82 */ /* 0x000fe20008000000 */
[----:B------:R-:W-:-:S04]  /*2df0*/  UISETP.NE.U32.AND UP0, UPT, UR4, URZ, UPT ;  /* 0x000000ff0400728c */ /* 0x000fc8000bf05070 */
[----:B------:R-:W-:-:S09]  /*2e00*/  UISETP.NE.AND.EX UP0, UPT, UR5, URZ, UPT, UP0 ;  /* 0x000000ff0500728c */ /* 0x000fd2000bf05300 */
[----:B------:R-:W-:Y:S05]  /*2e10*/  BRA.U UP0, `(.L_x_901) ;  /* 0x00000001009c7547 */ /* 0x000fea000b800000 */
[-C--:B------:R-:W-:Y:S01]  /*2e20*/  FFMA.FTZ R0, R0, R75.reuse, R74 ;  /* 0x0000004b00007223 */ /* 0x080fe2000001004a */
[--C-:B-----5:R-:W-:Y:S01]  /*2e30*/  SHF.R.U64 R59, R128, 0x10, R129.reuse ;  /* 0x00000010803b7819 */ /* 0x120fe20000001281 */
[--C-:B------:R-:W-:Y:S01]  /*2e40*/  IMAD.MOV.U32 R56, RZ, RZ, R129.reuse ;  /* 0x000000ffff387224 */ /* 0x100fe200078e0081 */
[----:B------:R-:W-:Y:S01]  /*2e50*/  SHF.R.U32.HI R67, RZ, 0x10, R129 ;  /* 0x00000010ff437819 */ /* 0x000fe20000011681 */
[----:B------:R-:W-:Y:S01]  /*2e60*/  FADD.FTZ R187, R187, -R0 ;  /* 0x80000000bbbb7221 */ /* 0x000fe20000010000 */
[----:B------:R-:W-:Y:S01]  /*2e70*/  MOV R0, R128 ;  /* 0x0000008000007202 */ /* 0x000fe20000000f00 */
[-CC-:B------:R-:W-:Y:S01]  /*2e80*/  FFMA.FTZ R183, R183, R75.reuse, R74.reuse ;  /* 0x0000004bb7b77223 */ /* 0x180fe2000001004a */
[-CC-:B------:R-:W-:Y:S01]  /*2e90*/  FFMA.FTZ R184, R184, R75.reuse, R74.reuse ;  /* 0x0000004bb8b87223 */ /* 0x180fe2000001004a */
        /* <DEDUP_REMOVED lines=8> */
[C---:B------:R-:W-:Y:S01]  /*2f20*/  FFMA.FTZ R57, R102.reuse, R187, R57 ;  /* 0x000000bb66397223 */ /* 0x040fe20000010039 */
[C---:B------:R-:W-:Y:S01]  /*2f30*/  FFMA.FTZ R59, R102.reuse, R186, R59 ;  /* 0x000000ba663b7223 */ /* 0x040fe2000001003b */
[C---:B------:R-:W-:Y:S01]  /*2f40*/  FFMA.FTZ R65, R102.reuse, R184, R65 ;  /* 0x000000b866417223 */ /* 0x040fe20000010041 */
[----:B------:R-:W-:Y:S01]  /*2f50*/  LOP3.LUT P3, RZ, R143, 0xff, RZ, 0xc0, !PT ;  /* 0x000000ff8fff7812 */ /* 0x000fe2000786c0ff */
        /* <DEDUP_REMOVED lines=12> */
[----:B------:R-:W-:Y:S02]  /*3020*/  F2FP.F16.F32.PACK_AB R57, R0, R57 ;  /* 0x000000390039723e */ /* 0x000fe400000000ff */
[----:B------:R-:W-:Y:S02]  /*3030*/  F2FP.F16.F32.PACK_AB R56, R56, R65 ;  /* 0x000000413838723e */ /* 0x000fe400000000ff */
[C---:B------:R-:W-:Y:S02]  /*3040*/  PRMT R0, R57.reuse, 0x7632, R0 ;  /* 0x0000763239007816 */ /* 0x040fe40000000000 */
[----:B------:R-:W-:Y:S02]  /*3050*/  PRMT R67, R57, 0x7610, R67 ;  /* 0x0000761039437816 */ /* 0x000fe40000000043 */
[C---:B------:R-:W-:Y:S02]  /*3060*/  PRMT R65, R56.reuse, 0x7632, R65 ;  /* 0x0000763238417816 */ /* 0x040fe40000000041 */
[----:B------:R-:W-:Y:S01]  /*3070*/  PRMT R64, R56, 0x7610, R64 ;  /* 0x0000761038407816 */ /* 0x000fe20000000040 */
[----:B------:R-:W-:Y:S06]  /*3080*/  BRA `(.L_x_900) ;  /* 0x00000010000c7947 */ /* 0x000fec0003800000 */
.L_x_901:
[-CC-:B------:R-:W-:Y:S01]  /*3090*/  FFMA.FTZ R0, R0, R75.reuse, R74.reuse ;  /* 0x0000004b00007223 */ /* 0x180fe2000001004a */
[--C-:B-----5:R-:W-:Y:S01]  /*30a0*/  SHF.R.U64 R56, R128, 0x10, R129.reuse ;  /* 0x0000001080387819 */ /* 0x120fe20000001281 */
[----:B------:R-:W-:Y:S01]  /*30b0*/  FFMA.FTZ R183, R183, R75, R74 ;  /* 0x0000004bb7b77223 */ /* 0x000fe2000001004a */
[----:B------:R-:W-:Y:S01]  /*30c0*/  MOV R58, R129 ;  /* 0x00000081003a7202 */ /* 0x000fe20000000f00 */
[----:B------:R-:W-:Y:S01]  /*30d0*/  FADD.FTZ R187, R187, -R0 ;  /* 0x80000000bbbb7221 */ /* 0x000fe20000010000 */
[----:B------:R-:W-:Y:S01]  /*30e0*/  IMAD.MOV.U32 R0, RZ, RZ, R128 ;  /* 0x000000ffff007224 */ /* 0x000fe200078e0080 */
[----:B------:R-:W-:Y:S01]  /*30f0*/  SHF.R.U32.HI R59, RZ, 0x10, R129 ;  /* 0x00000010ff3b7819 */ /* 0x000fe20000011681 */
[-CC-:B------:R-:W-:Y:S01]  /*3100*/  FFMA.FTZ R185, R185, R75.reuse, R74.reuse ;  /* 0x0000004bb9b97223 */ /* 0x180fe2000001004a */
[----:B------:R-:W-:Y:S02]  /*3110*/  HADD2.F32 R56, -RZ, R56.H0_H0 ;  /* 0x20000038ff387230 */ /* 0x000fe40000004100 */
[----:B------:R-:W-:Y:S01]  /*3120*/  FFMA.FTZ R184, R184, R75, R74 ;  /* 0x0000004bb8b87223 */ /* 0x000fe2000001004a */
        /* <DEDUP_REMOVED lines=22> */
[----:B------:R-:W-:-:S02]  /*3290*/  F2FP.F16.F32.PACK_AB R0, R0, R57 ;  /* 0x000000390000723e */ /* 0x000fc400000000ff */
[----:B------:R-:W-:Y:S02]  /*32a0*/  F2FP.F16.F32.PACK_AB R59, R59, R56 ;  /* 0x000000383b3b723e */ /* 0x000fe400000000ff */
[----:B------:R-:W-:Y:S02]  /*32b0*/  F2FP.F16.F32.PACK_AB R168, R64, R189 ;  /* 0x000000bd40a8723e */ /* 0x000fe400000000ff */
[----:B------:R-:W-:Y:S02]  /*32c0*/  F2FP.F16.F32.PACK_AB R58, R58, R185 ;  /* 0x000000b93a3a723e */ /* 0x000fe400000000ff */
        /* <DEDUP_REMOVED lines=8> */
.L_x_897:
        /* <DEDUP_REMOVED lines=32> */
[----:B------:R-:W-:-:S02]  /*3550*/  F2FP.F16.F32.PACK_AB R58, R0, R57 ;  /* 0x00000039003a723e */ /* 0x000fc400000000ff */
[C---:B------:R-:W-:Y:S02]  /*3560*/  FSEL R57, R187.reuse, RZ, P5 ;  /* 0x000000ffbb397208 */ /* 0x040fe40002800000 */
[----:B------:R-:W-:Y:S02]  /*3570*/  FSEL R0, R187, RZ, P6 ;  /* 0x000000ffbb007208 */ /* 0x000fe40003000000 */
[C---:B------:R-:W-:Y:S02]  /*3580*/  LOP3.LUT P5, RZ, R101.reuse, 0xff0000, RZ, 0xc0, !PT ;  /* 0x00ff000065ff7812 */ /* 0x040fe400078ac0ff */
[----:B------:R-:W-:Y:S02]  /*3590*/  ISETP.GE.U32.AND P6, PT, R101, 0x1000000, PT ;  /* 0x010000006500780c */ /* 0x000fe40003fc6070 */
[----:B------:R-:W-:Y:S02]  /*35a0*/  F2FP.F16.F32.PACK_AB R67, R0, R57 ;  /* 0x000000390043723e */ /* 0x000fe400000000ff */
[----:B------:R-:W-:-:S02]  /*35b0*/  FSEL R57, R189, RZ, P3 ;  /* 0x000000ffbd397208 */ /* 0x000fc40001800000 */
[----:B------:R-:W-:Y:S02]  /*35c0*/  FSEL R0, R189, RZ, P5 ;  /* 0x000000ffbd007208 */ /* 0x000fe40002800000 */
[C---:B------:R-:W-:Y:S02]  /*35d0*/  FSEL R59, R185.reuse, RZ, P4 ;  /* 0x000000ffb93b7208 */ /* 0x040fe40002000000 */
[----:B------:R-:W-:Y:S02]  /*35e0*/  FSEL R56, R185, RZ, P6 ;  /* 0x000000ffb9387208 */ /* 0x000fe40003000000 */
[----:B------:R-:W-:Y:S02]  /*35f0*/  F2FP.F16.F32.PACK_AB R57, R0, R57 ;  /* 0x000000390039723e */ /* 0x000fe400000000ff */
[----:B------:R-:W-:Y:S02]  /*3600*/  F2FP.F16.F32.PACK_AB R56, R56, R59 ;  /* 0x0000003b3838723e */ /* 0x000fe400000000ff */
        /* <DEDUP_REMOVED lines=8> */
.L_x_903:
        /* <DEDUP_REMOVED lines=19> */
[----:B------:R-:W-:Y:S02]  /*37c0*/  F2FP.F16.F32.PACK_AB R56, R56, R187 ;  /* 0x000000bb3838723e */ /* 0x000fe400000000ff */
[----:B------:R-:W-:Y:S02]  /*37d0*/  FSEL R0, R0, RZ, P6 ;  /* 0x000000ff00007208 */ /* 0x000fe40003000000 */
[C---:B------:R-:W-:Y:S02]  /*37e0*/  PRMT R67, R56.reuse, 0x7632, R67 ;  /* 0x0000763238437816 */ /* 0x040fe40000000043 */
[----:B------:R-:W-:Y:S01]  /*37f0*/  PRMT R166, R56, 0x7610, R166 ;  /* 0x0000761038a67816 */ /* 0x000fe200000000a6 */
[----:B------:R-:W-:Y:S01]  /*3800*/  FMUL.FTZ R56, R189, UR6 ;  /* 0x00000006bd387c20 */ /* 0x000fe20008410000 */
[C---:B------:R-:W-:Y:S01]  /*3810*/  F2FP.F16.F32.PACK_AB R0, R183.reuse, R0 ;  /* 0x00000000b700723e */ /* 0x040fe200000000ff */
        /* <DEDUP_REMOVED lines=9> */
[----:B------:R-:W-:Y:S02]  /*38b0*/  F2FP.F16.F32.PACK_AB R168, R58, R189 ;  /* 0x000000bd3aa8723e */ /* 0x000fe400000000ff */
[----:B------:R-:W-:Y:S02]  /*38c0*/  FSEL R58, R57, RZ, P4 ;  /* 0x000000ff393a7208 */ /* 0x000fe40002000000 */
[----:B------:R-:W-:Y:S02]  /*38d0*/  FSEL R183, R183, RZ, P6 ;  /* 0x000000ffb7b77208 */ /* 0x000fe40003000000 */
[----:B------:R-:W-:Y:S02]  /*38e0*/  FSEL R56, R56, RZ, P5 ;  /* 0x000000ff38387208 */ /* 0x000fe40002800000 */
[----:B------:R-:W-:-:S02]  /*38f0*/  FSEL R57, R57, RZ, P3 ;  /* 0x000000ff39397208 */ /* 0x000fc40001800000 */
[----:B------:R-:W-:Y:S02]  /*3900*/  F2FP.F16.F32.PACK_AB R0, R183, R0 ;  /* 0x00000000b700723e */ /* 0x000fe400000000ff */
[----:B------:R-:W-:Y:S02]  /*3910*/  F2FP.F16.F32.PACK_AB R56, R185, R56 ;  /* 0x00000038b938723e */ /* 0x000fe400000000ff */
[----:B------:R-:W-:Y:S02]  /*3920*/  F2FP.F16.F32.PACK_AB R57, R57, R58 ;  /* 0x0000003a3939723e */ /* 0x000fe400000000ff */
[----:B------:R-:W-:Y:S02]  /*3930*/  PRMT R171, R0, 0x7632, R171 ;  /* 0x0000763200ab7816 */ /* 0x000fe400000000ab */
[----:B------:R-:W-:Y:S02]  /*3940*/  PRMT R64, R168, 0x7632, R64 ;  /* 0x00007632a8407816 */ /* 0x000fe40000000040 */
[----:B------:R-:W-:-:S02]  /*3950*/  PRMT R169, R56, 0x7632, R169 ;  /* 0x0000763238a97816 */ /* 0x000fc400000000a9 */
[----:B------:R-:W-:Y:S02]  /*3960*/  PRMT R172, R56, 0x7610, R172 ;  /* 0x0000761038ac7816 */ /* 0x000fe400000000ac */
[C---:B------:R-:W-:Y:S02]  /*3970*/  PRMT R173, R57.reuse, 0x7632, R173 ;  /* 0x0000763239ad7816 */ /* 0x040fe400000000ad */
[----:B------:R-:W-:Y:S01]  /*3980*/  PRMT R65, R57, 0x7610, R65 ;  /* 0x0000761039417816 */ /* 0x000fe20000000041 */
[----:B------:R-:W-:Y:S06]  /*3990*/  BRA `(.L_x_900) ;  /* 0x0000000400c87947 */ /* 0x000fec0003800000 */
.L_x_902:
        /* <DEDUP_REMOVED lines=9> */
[----:B------:R-:W-:Y:S01]  /*3a30*/  FFMA.FTZ R185, R185, R75, R74 ;  /* 0x0000004bb9b97223 */ /* 0x000fe2000001004a */
[----:B------:R-:W-:Y:S02]  /*3a40*/  HADD2.F32 R57, -RZ, R56.H0_H0 ;  /* 0x20000038ff397230 */ /* 0x000fe40000004100 */
[----:B------:R-:W-:Y:S01]  /*3a50*/  FADD.FTZ R183, R186, -R183 ;  /* 0x800000b7bab77221 */ /* 0x000fe20000010000 */
[----:B------:R-:W-:Y:S02]  /*3a60*/  IMAD.MOV.U32 R56, RZ, RZ, R128 ;  /* 0x000000ffff387224 */ /* 0x000fe400078e0080 */
[----:B------:R-:W-:Y:S01]  /*3a70*/  FADD.FTZ R187, R187, -R0 ;  /* 0x80000000bbbb7221 */ /* 0x000fe20000010000 */
[----:B------:R-:W-:-:S02]  /*3a80*/  IMAD.MOV.U32 R0, RZ, RZ, R129 ;  /* 0x000000ffff007224 */ /* 0x000fc400078e0081 */
[----:B------:R-:W-:Y:S01]  /*3a90*/  FFMA.FTZ R183, R102, R183, R57 ;  /* 0x000000b766b77223 */ /* 0x000fe20000010039 */
[----:B------:R-:W-:Y:S01]  /*3aa0*/  FFMA.FTZ R184, R184, R75, R74 ;  /* 0x0000004bb8b87223 */ /* 0x000fe2000001004a */
[----:B------:R-:W-:Y:S01]  /*3ab0*/  HADD2.F32 R57, -RZ, R56.H0_H0 ;  /* 0x20000038ff397230 */ /* 0x000fe20000004100 */
[----:B------:R-:W-:Y:S01]  /*3ac0*/  SHF.R.U32.HI R56, RZ, 0x10, R129 ;  /* 0x00000010ff387819 */ /* 0x000fe20000011681 */
[----:B------:R-:W-:Y:S01]  /*3ad0*/  FMUL.FTZ R183, R183, UR6 ;  /* 0x00000006b7b77c20 */ /* 0x000fe20008410000 */
[----:B------:R-:W-:Y:S02]  /*3ae0*/  HADD2.F32 R65, -RZ, R0.H0_H0 ;  /* 0x20000000ff417230 */ /* 0x000fe40000004100 */
[----:B------:R-:W-:Y:S01]  /*3af0*/  FADD.FTZ R185, R188, -R185 ;  /* 0x800000b9bcb97221 */ /* 0x000fe20000010000 */
[C---:B------:R-:W-:Y:S01]  /*3b00*/  FFMA.FTZ R57, R102.reuse, R187, R57 ;  /* 0x000000bb66397223 */ /* 0x040fe20000010039 */
[----:B------:R-:W-:Y:S01]  /*3b10*/  HADD2.F32 R56, -RZ, R56.H0_H0 ;  /* 0x20000038ff387230 */ /* 0x000fe20000004100 */
        /* <DEDUP_REMOVED lines=10> */
[----:B------:R-:W-:Y:S01]  /*3bc0*/  F2FP.F16.F32.PACK_AB R58, R0, R59 ;  /* 0x0000003b003a723e */ /* 0x000fe200000000ff */
[----:B------:R-:W-:Y:S01]  /*3bd0*/  FMUL.FTZ R65, R65, UR6 ;  /* 0x0000000641417c20 */ /* 0x000fe20008410000 */
[----:B------:R-:W-:-:S02]  /*3be0*/  FSEL R59, R57, RZ, P4 ;  /* 0x000000ff393b7208 */ /* 0x000fc40002000000 */
[----:B------:R-:W-:Y:S02]  /*3bf0*/  FSEL R0, R57, RZ, P6 ;  /* 0x000000ff39007208 */ /* 0x000fe40003000000 */
[C---:B------:R-:W-:Y:S02]  /*3c00*/  ISETP.GE.U32.AND P5, PT, R143.reuse, 0x1000000, PT ;  /* 0x010000008f00780c */ /* 0x040fe40003fa6070 */
[----:B------:R-:W-:Y:S02]  /*3c10*/  LOP3.LUT P3, RZ, R143, 0xff0000, RZ, 0xc0, !PT ;  /* 0x00ff00008fff7812 */ /* 0x000fe4000786c0ff */
[C---:B------:R-:W-:Y:S02]  /*3c20*/  LOP3.LUT P4, RZ, R101.reuse, 0xff0000, RZ, 0xc0, !PT ;  /* 0x00ff000065ff7812 */ /* 0x040fe4000788c0ff */
[----:B------:R-:W-:Y:S02]  /*3c30*/  ISETP.GE.U32.AND P6, PT, R101, 0x1000000, PT ;  /* 0x010000006500780c */ /* 0x000fe40003fc6070 */
[----:B------:R-:W-:-:S02]  /*3c40*/  F2FP.F16.F32.PACK_AB R67, R0, R59 ;  /* 0x0000003b0043723e */ /* 0x000fc400000000ff */
[C---:B------:R-:W-:Y:S02]  /*3c50*/  FSEL R59, R56.reuse, RZ, P5 ;  /* 0x000000ff383b7208 */ /* 0x040fe40002800000 */
[C---:B------:R-:W-:Y:S02]  /*3c60*/  FSEL R57, R65.reuse, RZ, P3 ;  /* 0x000000ff41397208 */ /* 0x040fe40001800000 */
[----:B------:R-:W-:Y:S02]  /*3c70*/  FSEL R0, R65, RZ, P4 ;  /* 0x000000ff41007208 */ /* 0x000fe40002000000 */
[----:B------:R-:W-:Y:S02]  /*3c80*/  FSEL R56, R56, RZ, P6 ;  /* 0x000000ff38387208 */ /* 0x000fe40003000000 */
[----:B------:R-:W-:Y:S02]  /*3c90*/  F2FP.F16.F32.PACK_AB R57, R0, R57 ;  /* 0x000000390039723e */ /* 0x000fe400000000ff */
        /* <DEDUP_REMOVED lines=9> */
.L_x_904:
[----:B-----5:R-:W-:Y:S01]  /*3d30*/  MOV R56, R128 ;  /* 0x0000008000387202 */ /* 0x020fe20000000f00 */
[-CC-:B------:R-:W-:Y:S01]  /*3d40*/  FFMA.FTZ R0, R0, R75.reuse, R74.reuse ;  /* 0x0000004b00007223 */ /* 0x180fe2000001004a */
[--C-:B------:R-:W-:Y:S02]  /*3d50*/  IMAD.MOV.U32 R58, RZ, RZ, R129.reuse ;  /* 0x000000ffff3a7224 */ /* 0x100fe400078e0081 */
[-C--:B------:R-:W-:Y:S01]  /*3d60*/  FFMA.FTZ R183, R183, R75.reuse, R74 ;  /* 0x0000004bb7b77223 */ /* 0x080fe2000001004a */
[----:B------:R-:W-:Y:S01]  /*3d70*/  LOP3.LUT P6, RZ, R143, 0xff, RZ, 0xc0, !PT ;  /* 0x000000ff8fff7812 */ /* 0x000fe200078cc0ff */
[----:B------:R-:W-:Y:S02]  /*3d80*/  HADD2.F32 R57, -RZ, R56.H0_H0 ;  /* 0x20000038ff397230 */ /* 0x000fe40000004100 */
[----:B------:R-:W-:Y:S01]  /*3d90*/  FADD.FTZ R187, R187, -R0 ;  /* 0x80000000bbbb7221 */ /* 0x000fe20000010000 */
[----:B------:R-:W-:Y:S01]  /*3da0*/  SHF.R.U64 R56, R128, 0x10, R129 ;  /* 0x0000001080387819 */ /* 0x000fe20000001281 */
[----:B------:R-:W-:Y:S01]  /*3db0*/  FFMA.FTZ R184, R184, R75, R74 ;  /* 0x0000004bb8b87223 */ /* 0x000fe2000001004a */
[----:B------:R-:W-:Y:S01]  /*3dc0*/  FADD.FTZ R183, R186, -R183 ;  /* 0x800000b7bab77221 */ /* 0x000fe20000010000 */
[----:B------:R-:W-:Y:S01]  /*3dd0*/  FFMA.FTZ R57, R102, R187, R57 ;  /* 0x000000bb66397223 */ /* 0x000fe20000010039 */
[----:B------:R-:W-:Y:S01]  /*3de0*/  SHF.R.U32.HI R64, RZ, 0x10, R129 ;  /* 0x00000010ff407819 */ /* 0x000fe20000011681 */
[----:B------:R-:W-:-:S02]  /*3df0*/  HADD2.F32 R59, -RZ, R56.H0_H0 ;  /* 0x20000038ff3b7230 */ /* 0x000fc40000004100 */
[----:B------:R-:W-:Y:S01]  /*3e00*/  FADD.FTZ R189, R189, -R184 ;  /* 0x800000b8bdbd7221 */ /* 0x000fe20000010000 */
[----:B------:R-:W-:Y:S01]  /*3e10*/  FMUL.FTZ R0, R57, UR6 ;  /* 0x0000000639007c20 */ /* 0x000fe20008410000 */
[----:B------:R-:W-:Y:S02]  /*3e20*/  HADD2.F32 R58, -RZ, R58.H0_H0 ;  /* 0x2000003aff3a7230 */ /* 0x000fe40000004100 */
[----:B------:R-:W-:Y:S01]  /*3e30*/  FFMA.FTZ R185, R185, R75, R74 ;  /* 0x0000004bb9b97223 */ /* 0x000fe2000001004a */
[----:B------:R-:W-:Y:S01]  /*3e40*/  FFMA.FTZ R59, R102, R183, R59 ;  /* 0x000000b7663b7223 */ /* 0x000fe2000001003b */
[----:B------:R-:W-:Y:S01]  /*3e50*/  HADD2.F32 R64, -RZ, R64.H0_H0 ;  /* 0x20000040ff407230 */ /* 0x000fe20000004100 */
[----:B------:R-:W-:Y:S01]  /*3e60*/  FSEL R56, R0, RZ, P6 ;  /* 0x000000ff00387208 */ /* 0x000fe20003000000 */
[----:B------:R-:W-:Y:S01]  /*3e70*/  FFMA.FTZ R58, R102, R189, R58 ;  /* 0x000000bd663a7223 */ /* 0x000fe2000001003a */
[----:B------:R-:W-:Y:S01]  /*3e80*/  LOP3.LUT P6, RZ, R101, 0xff, RZ, 0xc0, !PT ;  /* 0x000000ff65ff7812 */ /* 0x000fe200078cc0ff */
[----:B------:R-:W-:Y:S01]  /*3e90*/  FADD.FTZ R185, R188, -R185 ;  /* 0x800000b9bcb97221 */ /* 0x000fe20000010000 */
[----:B------:R-:W-:-:S02]  /*3ea0*/  F2FP.F16.F32.PACK_AB R56, R56, R57 ;  /* 0x000000393838723e */ /* 0x000fc400000000ff */
[----:B------:R-:W-:Y:S01]  /*3eb0*/  FSEL R0, R0, RZ, P6 ;  /* 0x000000ff00007208 */ /* 0x000fe20003000000 */
[----:B------:R-:W-:Y:S01]  /*3ec0*/  FFMA.FTZ R185, R102, R185, R64 ;  /* 0x000000b966b97223 */ /* 0x000fe20000010040 */
[C---:B------:R-:W-:Y:S02]  /*3ed0*/  PRMT R67, R56.reuse, 0x7632, R67 ;  /* 0x0000763238437816 */ /* 0x040fe40000000043 */
[----:B------:R-:W-:Y:S01]  /*3ee0*/  PRMT R166, R56, 0x7610, R166 ;  /* 0x0000761038a67816 */ /* 0x000fe200000000a6 */
[----:B------:R-:W-:Y:S01]  /*3ef0*/  FMUL.FTZ R56, R58, UR6 ;  /* 0x000000063a387c20 */ /* 0x000fe20008410000 */
[C---:B------:R-:W-:Y:S01]  /*3f00*/  F2FP.F16.F32.PACK_AB R0, R59.reuse, R0 ;  /* 0x000000003b00723e */ /* 0x040fe200000000ff */
        /* <DEDUP_REMOVED lines=12> */
[----:B------:R-:W-:Y:S02]  /*3fd0*/  F2FP.F16.F32.PACK_AB R58, R57, R58 ;  /* 0x0000003a393a723e */ /* 0x000fe400000000ff */
[----:B------:R-:W-:Y:S02]  /*3fe0*/  FSEL R57, R64, RZ, P4 ;  /* 0x000000ff40397208 */ /* 0x000fe40002000000 */
[----:B------:R-:W-:Y:S02]  /*3ff0*/  FSEL R59, R59, RZ, P6 ;  /* 0x000000ff3b3b7208 */ /* 0x000fe40003000000 */
[----:B------:R-:W-:-:S02]  /*4000*/  FSEL R56, R56, RZ, P5 ;  /* 0x000000ff38387208 */ /* 0x000fc40002800000 */
[----:B------:R-:W-:Y:S02]  /*4010*/  FSEL R64, R64, RZ, P3 ;  /* 0x000000ff40407208 */ /* 0x000fe40001800000 */
[----:B------:R-:W-:Y:S02]  /*4020*/  F2FP.F16.F32.PACK_AB R0, R59, R0 ;  /* 0x000000003b00723e */ /* 0x000fe400000000ff */
[----:B------:R-:W-:Y:S02]  /*4030*/  F2FP.F16.F32.PACK_AB R56, R185, R56 ;  /* 0x00000038b938723e */ /* 0x000fe400000000ff */
[----:B------:R-:W-:Y:S02]  /*4040*/  F2FP.F16.F32.PACK_AB R57, R64, R57 ;  /* 0x000000394039723e */ /* 0x000fe400000000ff */
[----:B------:R-:W-:Y:S02]  /*4050*/  PRMT R171, R0, 0x7632, R171 ;  /* 0x0000763200ab7816 */ /* 0x000fe400000000ab */
[----:B------:R-:W-:-:S02]  /*4060*/  PRMT R64, R58, 0x7632, R64 ;  /* 0x000076323a407816 */ /* 0x000fc40000000040 */
[----:B------:R-:W-:Y:S02]  /*4070*/  PRMT R168, R58, 0x7610, R168 ;  /* 0x000076103aa87816 */ /* 0x000fe400000000a8 */
[C---:B------:R-:W-:Y:S02]  /*4080*/  PRMT R169, R56.reuse, 0x7632, R169 ;  /* 0x0000763238a97816 */ /* 0x040fe400000000a9 */
[----:B------:R-:W-:Y:S02]  /*4090*/  PRMT R172, R56, 0x7610, R172 ;  /* 0x0000761038ac7816 */ /* 0x000fe400000000ac */
[C---:B------:R-:W-:Y:S02]  /*40a0*/  PRMT R173, R57.reuse, 0x7632, R173 ;  /* 0x0000763239ad7816 */ /* 0x040fe400000000ad */
[----:B------:R-:W-:-:S07]  /*40b0*/  PRMT R65, R57, 0x7610, R65 ;  /* 0x0000761039417816 */ /* 0x000fce0000000041 */
.L_x_900:
        /* <DEDUP_REMOVED lines=18> */
.L_x_905:
        /* <DEDUP_REMOVED lines=10> */
.L_x_906:
[----:B------:R-:W-:Y:S05]  /*4280*/  @!P1 BRA `(.L_x_907) ;  /* 0x0000000c00349947 */ /* 0x000fea0003800000 */
[----:B------:R-:W-:Y:S05]  /*4290*/  @!P0 BRA `(.L_x_908) ;  /* 0x0000000400b88947 */ /* 0x000fea0003800000 */
[----:B------:R-:W-:Y:S05]  /*42a0*/  BRA.U !UP0, `(.L_x_909) ;  /* 0x0000000108e87547 */ /* 0x000fea000b800000 */
[----:B------:R-:W-:Y:S02]  /*42b0*/  IMAD.MOV.U32 R0, RZ, RZ, R130 ;  /* 0x000000ffff007224 */ /* 0x000fe400078e0082 */
[-CC-:B------:R-:W-:Y:S01]  /*42c0*/  FFMA.FTZ R190, R190, R75.reuse, R74.reuse ;  /* 0x0000004bbebe7223 */ /* 0x180fe2000001004a */
[----:B-12---:R-:W-:Y:S01]  /*42d0*/  SHF.R.U64 R65, R130, 0x10, R131 ;  /* 0x0000001082417819 */ /* 0x006fe20000001283 */
[----:B------:R-:W-:Y:S01]  /*42e0*/  FFMA.FTZ R192, R192, R75, R74 ;  /* 0x0000004bc0c07223 */ /* 0x000fe2000001004a */
[----:B0-----:R-:W-:Y:S01]  /*42f0*/  MOV R58, R131 ;  /* 0x00000083003a7202 */ /* 0x001fe20000000f00 */
[----:B------:R-:W-:Y:S02]  /*4300*/  HADD2.F32 R59, -RZ, R0.H0_H0 ;  /* 0x20000000ff3b7230 */ /* 0x000fe40000004100 */
[----:B------:R-:W-:Y:S01]  /*4310*/  FADD.FTZ R193, R193, -R190 ;  /* 0x800000bec1c17221 */ /* 0x000fe20000010000 */
[----:B------:R-:W-:Y:S01]  /*4320*/  LOP3.LUT P6, RZ, R142, 0xff, RZ, 0xc0, !PT ;  /* 0x000000ff8eff7812 */ /* 0x000fe200078cc0ff */
[----:B------:R-:W-:Y:S01]  /*4330*/  FFMA.FTZ R191, R191, R75, R74 ;  /* 0x0000004bbfbf7223 */ /* 0x000fe2000001004a */
[----:B------:R-:W-:-:S02]  /*4340*/  HADD2.F32 R65, -RZ, R65.H0_H0 ;  /* 0x20000041ff417230 */ /* 0x000fc40000004100 */
[----:B------:R-:W-:Y:S01]  /*4350*/  FFMA.FTZ R59, R102, R193, R59 ;  /* 0x000000c1663b7223 */ /* 0x000fe2000001003b */
[----:B------:R-:W-:Y:S02]  /*4360*/  HADD2.F32 R64, -RZ, R58.H0_H0 ;  /* 0x2000003aff407230 */ /* 0x000fe40000004100 */
[----:B------:R-:W-:Y:S01]  /*4370*/  FADD.FTZ R195, R195, -R192 ;  /* 0x800000c0c3c37221 */ /* 0x000fe20000010000 */
[----:B------:R-:W-:Y:S01]  /*4380*/  SHF.R.U32.HI R66, RZ, 0x10, R131 ;  /* 0x00000010ff427819 */ /* 0x000fe20000011683 */
[----:B------:R-:W-:Y:S01]  /*4390*/  FMUL.FTZ R0, R59, UR6 ;  /* 0x000000063b007c20 */ /* 0x000fe20008410000 */
[----:B------:R-:W-:Y:S01]  /*43a0*/  FADD.FTZ R191, R196, -R191 ;  /* 0x800000bfc4bf7221 */ /* 0x000fe20000010000 */
        /* <DEDUP_REMOVED lines=11> */
[C---:B------:R-:W-:Y:S01]  /*4460*/  F2FP.F16.F32.PACK_AB R0, R195.reuse, R0 ;  /* 0x00000000c300723e */ /* 0x040fe200000000ff */
[----:B------:R-:W-:Y:S01]  /*4470*/  FMUL.FTZ R195, R195, UR6 ;  /* 0x00000006c3c37c20 */ /* 0x000fe20008410000 */
        /* <DEDUP_REMOVED lines=14> */
[----:B------:R-:W-:Y:S02]  /*4560*/  F2FP.F16.F32.PACK_AB R195, R195, R0 ;  /* 0x00000000c3c3723e */ /* 0x000fe400000000ff */
[----:B------:R-:W-:Y:S02]  /*4570*/  F2FP.F16.F32.PACK_AB R168, R59, R64 ;  /* 0x000000403ba8723e */ /* 0x000fe400000000ff */
[----:B------:R-:W-:-:S02]  /*4580*/  FSEL R58, R58, RZ, P5 ;  /* 0x000000ff3a3a7208 */ /* 0x000fc40002800000 */
[C---:B------:R-:W-:Y:S02]  /*4590*/  FSEL R0, R66.reuse, RZ, P4 ;  /* 0x000000ff42007208 */ /* 0x040fe40002000000 */
[----:B------:R-:W-:Y:S02]  /*45a0*/  FSEL R59, R66, RZ, P3 ;  /* 0x000000ff423b7208 */ /* 0x000fe40001800000 */
[----:B------:R-:W-:Y:S02]  /*45b0*/  F2FP.F16.F32.PACK_AB R58, R197, R58 ;  /* 0x0000003ac53a723e */ /* 0x000fe400000000ff */
[----:B------:R-:W-:Y:S02]  /*45c0*/  F2FP.F16.F32.PACK_AB R59, R59, R0 ;  /* 0x000000003b3b723e */ /* 0x000fe400000000ff */
        /* <DEDUP_REMOVED lines=8> */
.L_x_909:
[--C-:B------:R-:W-:Y:S01]  /*4650*/  SHF.R.U64 R0, R130, 0x10, R131.reuse ;  /* 0x0000001082007819 */ /* 0x100fe20000001283 */
[-CC-:B------:R-:W-:Y:S01]  /*4660*/  FFMA.FTZ R192, R192, R75.reuse, R74.reuse ;  /* 0x0000004bc0c07223 */ /* 0x180fe2000001004a */
[-C--:B------:R-:W-:Y:S01]  /*4670*/  FFMA.FTZ R190, R190, R75.reuse, R74 ;  /* 0x0000004bbebe7223 */ /* 0x080fe2000001004a */
[----:B------:R-:W-:Y:S01]  /*4680*/  LOP3.LUT P6, RZ, R142, 0xff00, RZ, 0xc0, !PT ;  /* 0x0000ff008eff7812 */ /* 0x000fe200078cc0ff */
[--C-:B0-2---:R-:W-:Y:S02]  /*4690*/  IMAD.MOV.U32 R58, RZ, RZ, R131.reuse ;  /* 0x000000ffff3a7224 */ /* 0x105fe400078e0083 */
[----:B------:R-:W-:Y:S01]  /*46a0*/  FADD.FTZ R195, R195, -R192 ;  /* 0x800000c0c3c37221 */ /* 0x000fe20000010000 */
[----:B------:R-:W-:Y:S02]  /*46b0*/  HADD2.F32 R59, -RZ, R0.H0_H0 ;  /* 0x20000000ff3b7230 */ /* 0x000fe40000004100 */
[----:B------:R-:W-:Y:S01]  /*46c0*/  FADD.FTZ R193, R193, -R190 ;  /* 0x800000bec1c17221 */ /* 0x000fe20000010000 */
[----:B------:R-:W-:Y:S01]  /*46d0*/  IMAD.MOV.U32 R0, RZ, RZ, R130 ;  /* 0x000000ffff007224 */ /* 0x000fe200078e0082 */
[----:B-1----:R-:W-:Y:S01]  /*46e0*/  SHF.R.U32.HI R64, RZ, 0x10, R131 ;  /* 0x00000010ff407819 */ /* 0x002fe20000011683 */
[--C-:B------:R-:W-:Y:S01]  /*46f0*/  FFMA.FTZ R191, R191, R75, R74.reuse ;  /* 0x0000004bbfbf7223 */ /* 0x100fe2000001004a */
[----:B------:R-:W-:Y:S01]  /*4700*/  FFMA.FTZ R195, R102, R195, R59 ;  /* 0x000000c366c37223 */ /* 0x000fe2000001003b */
[----:B------:R-:W-:Y:S01]  /*4710*/  FFMA.FTZ R194, R194, R75, R74 ;  /* 0x0000004bc2c27223 */ /* 0x000fe2000001004a */
[----:B------:R-:W-:-:S02]  /*4720*/  HADD2.F32 R59, -RZ, R0.H0_H0 ;  /* 0x20000000ff3b7230 */ /* 0x000fc40000004100 */
[----:B------:R-:W-:Y:S01]  /*4730*/  FADD.FTZ R191, R196, -R191 ;  /* 0x800000bfc4bf7221 */ /* 0x000fe20000010000 */
[----:B------:R-:W-:Y:S01]  /*4740*/  FMUL.FTZ R195, R195, UR6 ;  /* 0x00000006c3c37c20 */ /* 0x000fe20008410000 */
[----:B------:R-:W-:Y:S02]  /*4750*/  HADD2.F32 R65, -RZ, R58.H0_H0 ;  /* 0x2000003aff417230 */ /* 0x000fe40000004100 */
[----:B------:R-:W-:Y:S01]  /*4760*/  FADD.FTZ R197, R197, -R194 ;  /* 0x800000c2c5c57221 */ /* 0x000fe20000010000 */
[C---:B------:R-:W-:Y:S01]  /*4770*/  FFMA.FTZ R59, R102.reuse, R193, R59 ;  /* 0x000000c1663b7223 */ /* 0x040fe2000001003b */
[----:B------:R-:W-:Y:S01]  /*4780*/  HADD2.F32 R64, -RZ, R64.H0_H0 ;  /* 0x20000040ff407230 */ /* 0x000fe20000004100 */
[----:B------:R-:W-:Y:S01]  /*4790*/  FSEL R0, R195, RZ, P6 ;  /* 0x000000ffc3007208 */ /* 0x000fe20003000000 */
[----:B------:R-:W-:Y:S01]  /*47a0*/  FFMA.FTZ R65, R102, R191, R65 ;  /* 0x000000bf66417223 */ /* 0x000fe20000010041 */
[----:B------:R-:W-:Y:S01]  /*47b0*/  LOP3.LUT P6, RZ, R100, 0xff00, RZ, 0xc0, !PT ;  /* 0x0000ff0064ff7812 */ /* 0x000fe200078cc0ff */
[----:B------:R-:W-:Y:S01]  /*47c0*/  FMUL.FTZ R59, R59, UR6 ;  /* 0x000000063b3b7c20 */ /* 0x000fe20008410000 */
[----:B------:R-:W-:Y:S01]  /*47d0*/  LOP3.LUT P4, RZ, R142, 0xff, RZ, 0xc0, !PT ;  /* 0x000000ff8eff7812 */ /* 0x000fe2000788c0ff */
[----:B------:R-:W-:Y:S01]  /*47e0*/  FFMA.FTZ R64, R102, R197, R64 ;  /* 0x000000c566407223 */ /* 0x000fe20000010040 */
[----:B------:R-:W-:Y:S01]  /*47f0*/  FSEL R195, R195, RZ, P6 ;  /* 0x000000ffc3c37208 */ /* 0x000fe20003000000 */
[----:B------:R-:W-:Y:S01]  /*4800*/  FMUL.FTZ R65, R65, UR6 ;  /* 0x0000000641417c20 */ /* 0x000fe20008410000 */
[----:B------:R-:W-:Y:S01]  /*4810*/  LOP3.LUT P6, RZ, R100, 0xff, RZ, 0xc0, !PT ;  /* 0x000000ff64ff7812 */ /* 0x000fe200078cc0ff */
[----:B------:R-:W-:Y:S01]  /*4820*/  FMUL.FTZ R64, R64, UR6 ;  /* 0x0000000640407c20 */ /* 0x000fe20008410000 */
[----:B------:R-:W-:-:S02]  /*4830*/  F2FP.F16.F32.PACK_AB R195, R195, R0 ;  /* 0x00000000c3c3723e */ /* 0x000fc400000000ff */
[C---:B------:R-:W-:Y:S02]  /*4840*/  FSEL R0, R59.reuse, RZ, P4 ;  /* 0x000000ff3b007208 */ /* 0x040fe40002000000 */
[----:B------:R-:W-:Y:S02]  /*4850*/  FSEL R59, R59, RZ, P6 ;  /* 0x000000ff3b3b7208 */ /* 0x000fe40003000000 */
[C---:B------:R-:W-:Y:S02]  /*4860*/  LOP3.LUT P3, RZ, R142.reuse, 0xff0000, RZ, 0xc0, !PT ;  /* 0x00ff00008eff7812 */ /* 0x040fe4000786c0ff */
[----:B------:R-:W-:Y:S02]  /*4870*/  ISETP.GE.U32.AND P5, PT, R142, 0x1000000, PT ;  /* 0x010000008e00780c */ /* 0x000fe40003fa6070 */
[C---:B------:R-:W-:Y:S02]  /*4880*/  LOP3.LUT P4, RZ, R100.reuse, 0xff0000, RZ, 0xc0, !PT ;  /* 0x00ff000064ff7812 */ /* 0x040fe4000788c0ff */
[----:B------:R-:W-:-:S02]  /*4890*/  ISETP.GE.U32.AND P6, PT, R100, 0x1000000, PT ;  /* 0x010000006400780c */ /* 0x000fc40003fc6070 */
[----:B------:R-:W-:Y:S02]  /*48a0*/  F2FP.F16.F32.PACK_AB R66, R59, R0 ;  /* 0x000000003b42723e */ /* 0x000fe400000000ff */
[C---:B------:R-:W-:Y:S02]  /*48b0*/  FSEL R0, R65.reuse, RZ, P3 ;  /* 0x000000ff41007208 */ /* 0x040fe40001800000 */
[----:B------:R-:W-:Y:S02]  /*48c0*/  FSEL R59, R65, RZ, P4 ;  /* 0x000000ff413b7208 */ /* 0x000fe40002000000 */
[C---:B------:R-:W-:Y:S02]  /*48d0*/  FSEL R58, R64.reuse, RZ, P5 ;  /* 0x000000ff403a7208 */ /* 0x040fe40002800000 */
[----:B------:R-:W-:Y:S02]  /*48e0*/  FSEL R67, R64, RZ, P6 ;  /* 0x000000ff40437208 */ /* 0x000fe40003000000 */
[----:B------:R-:W-:-:S02]  /*48f0*/  F2FP.F16.F32.PACK_AB R0, R59, R0 ;  /* 0x000000003b00723e */ /* 0x000fc400000000ff */
[----:B------:R-:W-:Y:S02]  /*4900*/  F2FP.F16.F32.PACK_AB R67, R67, R58 ;  /* 0x0000003a4343723e */ /* 0x000fe400000000ff */
[C---:B------:R-:W-:Y:S02]  /*4910*/  PRMT R170, R66.reuse, 0x7632, R170 ;  /* 0x0000763242aa7816 */ /* 0x040fe400000000aa */
[----:B------:R-:W-:Y:S02]  /*4920*/  PRMT R65, R66, 0x7610, R65 ;  /* 0x0000761042417816 */ /* 0x000fe40000000041 */
[C---:B------:R-:W-:Y:S02]  /*4930*/  PRMT R171, R195.reuse, 0x7632, R171 ;  /* 0x00007632c3ab7816 */ /* 0x040fe400000000ab */
[----:B------:R-:W-:Y:S02]  /*4940*/  PRMT R64, R195, 0x7610, R64 ;  /* 0x00007610c3407816 */ /* 0x000fe40000000040 */
[----:B------:R-:W-:-:S02]  /*4950*/  PRMT R172, R0, 0x7632, R172 ;  /* 0x0000763200ac7816 */ /* 0x000fc400000000ac */
[----:B------:R-:W-:Y:S01]  /*4960*/  PRMT R173, R67, 0x7632, R173 ;  /* 0x0000763243ad7816 */ /* 0x000fe200000000ad */
[----:B------:R-:W-:Y:S06]  /*4970*/  BRA `(.L_x_910) ;  /* 0x0000000c00cc7947 */ /* 0x000fec0003800000 */
.L_x_908:
        /* <DEDUP_REMOVED lines=20> */
[----:B------:R-:W-:Y:S02]  /*4ac0*/  F2FP.F16.F32.PACK_AB R59, R59, R0 ;  /* 0x000000003b3b723e */ /* 0x000fe400000000ff */
[----:B------:R-:W-:Y:S02]  /*4ad0*/  FSEL R58, R58, RZ, P6 ;  /* 0x000000ff3a3a7208 */ /* 0x000fe40003000000 */
[----:B------:R-:W-:Y:S02]  /*4ae0*/  PRMT R65, R59, 0x7632, R65 ;  /* 0x000076323b417816 */ /* 0x000fe40000000041 */
[----:B------:R-:W-:Y:S01]  /*4af0*/  F2FP.F16.F32.PACK_AB R170, R67, R58 ;  /* 0x0000003a43aa723e */ /* 0x000fe200000000ff */
        /* <DEDUP_REMOVED lines=11> */
[----:B------:R-:W-:-:S02]  /*4bb0*/  F2FP.F16.F32.PACK_AB R72, R67, R0 ;  /* 0x000000004348723e */ /* 0x000fc400000000ff */
[----:B------:R-:W-:Y:S02]  /*4bc0*/  FSEL R59, R59, RZ, P5 ;  /* 0x000000ff3b3b7208 */ /* 0x000fe40002800000 */
[C---:B------:R-:W-:Y:S02]  /*4bd0*/  FSEL R0, R64.reuse, RZ, P4 ;  /* 0x000000ff40007208 */ /* 0x040fe40002000000 */
[----:B------:R-:W-:Y:S02]  /*4be0*/  FSEL R67, R64, RZ, P3 ;  /* 0x000000ff40437208 */ /* 0x000fe40001800000 */
[----:B------:R-:W-:Y:S02]  /*4bf0*/  F2FP.F16.F32.PACK_AB R73, R73, R58 ;  /* 0x0000003a4949723e */ /* 0x000fe400000000ff */
[----:B------:R-:W-:Y:S02]  /*4c00*/  F2FP.F16.F32.PACK_AB R59, R66, R59 ;  /* 0x0000003b423b723e */ /* 0x000fe400000000ff */
[----:B------:R-:W-:-:S02]  /*4c10*/  F2FP.F16.F32.PACK_AB R67, R67, R0 ;  /* 0x000000004343723e */ /* 0x000fc400000000ff */
        /* <DEDUP_REMOVED lines=8> */
.L_x_911:
        /* <DEDUP_REMOVED lines=31> */
[----:B0-2---:R-:W-:Y:S02]  /*4e90*/  FSEL R58, R197, RZ, P5 ;  /* 0x000000ffc53a7208 */ /* 0x005fe40002800000 */
[----:B------:R-:W-:Y:S02]  /*4ea0*/  FSEL R191, R191, RZ, P4 ;  /* 0x000000ffbfbf7208 */ /* 0x000fe40002000000 */
[----:B------:R-:W-:Y:S02]  /*4eb0*/  FSEL R197, R197, RZ, P6 ;  /* 0x000000ffc5c57208 */ /* 0x000fe40003000000 */
[----:B------:R-:W-:Y:S02]  /*4ec0*/  F2FP.F16.F32.PACK_AB R0, R191, R0 ;  /* 0x00000000bf00723e */ /* 0x000fe400000000ff */
[----:B------:R-:W-:Y:S02]  /*4ed0*/  F2FP.F16.F32.PACK_AB R58, R197, R58 ;  /* 0x0000003ac53a723e */ /* 0x000fe400000000ff */
        /* <DEDUP_REMOVED lines=8> */
.L_x_907:
[----:B------:R-:W-:Y:S05]  /*4f60*/  @!P0 BRA `(.L_x_912) ;  /* 0x00000004004c8947 */ /* 0x000fea0003800000 */
[----:B------:R-:W-:Y:S05]  /*4f70*/  BRA.U !UP0, `(.L_x_913) ;  /* 0x0000000108b07547 */ /* 0x000fea000b800000 */
[--C-:B0-2---:R-:W-:Y:S01]  /*4f80*/  SHF.R.U64 R58, R130, 0x10, R131.reuse ;  /* 0x00000010823a7819 */ /* 0x105fe20000001283 */
[-CC-:B------:R-:W-:Y:S01]  /*4f90*/  FFMA.FTZ R192, R192, R75.reuse, R74.reuse ;  /* 0x0000004bc0c07223 */ /* 0x180fe2000001004a */
[----:B------:R-:W-:Y:S01]  /*4fa0*/  MOV R0, R130 ;  /* 0x0000008200007202 */ /* 0x000fe20000000f00 */
[--C-:B-1----:R-:W-:Y:S02]  /*4fb0*/  IMAD.MOV.U32 R64, RZ, RZ, R131.reuse ;  /* 0x000000ffff407224 */ /* 0x102fe400078e0083 */
[-CC-:B------:R-:W-:Y:S01]  /*4fc0*/  FFMA.FTZ R190, R190, R75.reuse, R74.reuse ;  /* 0x0000004bbebe7223 */ /* 0x180fe2000001004a */
        /* <DEDUP_REMOVED lines=39> */
.L_x_913:
[----:B------:R-:W-:Y:S01]  /*5240*/  IMAD.MOV.U32 R0, RZ, RZ, R130 ;  /* 0x000000ffff007224 */ /* 0x000fe200078e0082 */
[----:B-12---:R-:W-:Y:S01]  /*5250*/  MOV R64, R131 ;  /* 0x0000008300407202 */ /* 0x006fe20000000f00 */
[-CC-:B------:R-:W-:Y:S01]  /*5260*/  FFMA.FTZ R190, R190, R75.reuse, R74.reuse ;  /* 0x0000004bbebe7223 */ /* 0x180fe2000001004a */
[--C-:B0-----:R-:W-:Y:S01]  /*5270*/  SHF.R.U64 R58, R130, 0x10, R131.reuse ;  /* 0x00000010823a7819 */ /* 0x101fe20000001283 */
[-CC-:B------:R-:W-:Y:S01]  /*5280*/  FFMA.FTZ R192, R192, R75.reuse, R74.reuse ;  /* 0x0000004bc0c07223 */ /* 0x180fe2000001004a */
[----:B------:R-:W-:Y:S01]  /*5290*/  SHF.R.U32.HI R65, RZ, 0x10, R131 ;  /* 0x00000010ff417819 */ /* 0x000fe20000011683 */
        /* <DEDUP_REMOVED lines=30> */
[----:B------:R-:W-:Y:S01]  /*5480*/  PRMT R67, R0, 0x7632, R67 ;  /* 0x0000763200437816 */ /* 0x000fe20000000043 */
[----:B------:R-:W-:Y:S06]  /*5490*/  BRA `(.L_x_910) ;  /* 0x0000000400047947 */ /* 0x000fec0003800000 */
.L_x_912:
        /* <DEDUP_REMOVED lines=33> */
[----:B------:R-:W-:Y:S01]  /*56b0*/  PRMT R67, R169, 0x7632, R67 ;  /* 0x00007632a9437816 */ /* 0x000fe20000000043 */
[----:B------:R-:W-:Y:S06]  /*56c0*/  BRA `(.L_x_910) ;  /* 0x0000000000787947 */ /* 0x000fec0003800000 */
.L_x_914:
        /* <DEDUP_REMOVED lines=24> */
[----:B------:R-:W-:-:S02]  /*5850*/  F2FP.F16.F32.PACK_AB R0, R0, R193 ;  /* 0x000000c10000723e */ /* 0x000fc400000000ff */
[----:B------:R-:W-:Y:S02]  /*5860*/  F2FP.F16.F32.PACK_AB R58, R58, R191 ;  /* 0x000000bf3a3a723e */ /* 0x000fe400000000ff */
[C---:B-1----:R-:W-:Y:S02]  /*5870*/  PRMT R64, R0.reuse, 0x7632, R64 ;  /* 0x0000763200407816 */ /* 0x042fe40000000040 */
[----:B------:R-:W-:Y:S02]  /*5880*/  PRMT R65, R0, 0x7610, R65 ;  /* 0x0000761000417816 */ /* 0x000fe40000000041 */
[C---:B------:R-:W-:Y:S02]  /*5890*/  PRMT R67, R58.reuse, 0x7632, R67 ;  /* 0x000076323a437816 */ /* 0x040fe40000000043 */
[----:B------:R-:W-:-:S07]  /*58a0*/  PRMT R0, R58, 0x7610, R0 ;  /* 0x000076103a007816 */ /* 0x000fce0000000000 */
.L_x_910:
        /* <DEDUP_REMOVED lines=15> */
.L_x_915:
        /* <DEDUP_REMOVED lines=10> */
.L_x_916:
[----:B------:R-:W-:Y:S05]  /*5a40*/  @!P1 BRA `(.L_x_917) ;  /* 0x0000000c00349947 */ /* 0x000fea0003800000 */
[----:B------:R-:W-:Y:S05]  /*5a50*/  @!P0 BRA `(.L_x_918) ;  /* 0x0000000400b88947 */ /* 0x000fea0003800000 */
[----:B------:R-:W-:Y:S05]  /*5a60*/  BRA.U !UP0, `(.L_x_919) ;  /* 0x0000000108e87547 */ /* 0x000fea000b800000 */
[----:B------:R-:W-:Y:S02]  /*5a70*/  IMAD.MOV.U32 R0, RZ, RZ, R132 ;  /* 0x000000ffff007224 */ /* 0x000fe400078e0084 */
[-CC-:B------:R-:W-:Y:S01]  /*5a80*/  FFMA.FTZ R199, R199, R75.reuse, R74.reuse ;  /* 0x0000004bc7c77223 */ /* 0x180fe2000001004a */
[--C-:B0-2---:R-:W-:Y:S01]  /*5a90*/  SHF.R.U64 R65, R132, 0x10, R133.reuse ;  /* 0x0000001084417819 */ /* 0x105fe20000001285 */
[----:B------:R-:W-:Y:S02]  /*5aa0*/  IMAD.MOV.U32 R58, RZ, RZ, R133 ;  /* 0x000000ffff3a7224 */ /* 0x000fe400078e0085 */
[-CC-:B------:R-:W-:Y:S01]  /*5ab0*/  FFMA.FTZ R198, R198, R75.reuse, R74.reuse ;  /* 0x0000004bc6c67223 */ /* 0x180fe2000001004a */
        /* <DEDUP_REMOVED lines=8> */
[----:B-1----:R-:W-:Y:S01]  /*5b40*/  SHF.R.U32.HI R66, RZ, 0x10, R133 ;  /* 0x00000010ff427819 */ /* 0x002fe20000011685 */
        /* <DEDUP_REMOVED lines=44> */
.L_x_919:
[--C-:B------:R-:W-:Y:S01]  /*5e10*/  SHF.R.U64 R0, R132, 0x10, R133.reuse ;  /* 0x0000001084007819 */ /* 0x100fe20000001285 */
[-CC-:B------:R-:W-:Y:S01]  /*5e20*/  FFMA.FTZ R198, R198, R75.reuse, R74.reuse ;  /* 0x0000004bc6c67223 */ /* 0x180fe2000001004a */
[-C--:B------:R-:W-:Y:S01]  /*5e30*/  FFMA.FTZ R199, R199, R75.reuse, R74 ;  /* 0x0000004bc7c77223 */ /* 0x080fe2000001004a */
[----:B------:R-:W-:Y:S01]  /*5e40*/  LOP3.LUT P6, RZ, R141, 0xff00, RZ, 0xc0, !PT ;  /* 0x0000ff008dff7812 */ /* 0x000fe200078cc0ff */
[----:B0-2---:R-:W-:Y:S02]  /*5e50*/  IMAD.MOV.U32 R58, RZ, RZ, R133 ;  /* 0x000000ffff3a7224 */ /* 0x005fe400078e0085 */
[----:B------:R-:W-:Y:S01]  /*5e60*/  FADD.FTZ R203, R203, -R198 ;  /* 0x800000c6cbcb7221 */ /* 0x000fe20000010000 */
[----:B------:R-:W-:Y:S01]  /*5e70*/  HADD2.F32 R59, -RZ, R0.H0_H0 ;  /* 0x20000000ff3b7230 */ /* 0x000fe20000004100 */
[----:B------:R-:W-:Y:S01]  /*5e80*/  MOV R0, R132 ;  /* 0x0000008400007202 */ /* 0x000fe20000000f00 */
[----:B------:R-:W-:Y:S01]  /*5e90*/  FADD.FTZ R199, R202, -R199 ;  /* 0x800000c7cac77221 */ /* 0x000fe20000010000 */
[----:B------:R-:W-:Y:S01]  /*5ea0*/  SHF.R.U32.HI R64, RZ, 0x10, R133 ;  /* 0x00000010ff407819 */ /* 0x000fe20000011685 */
[----:B------:R-:W-:Y:S01]  /*5eb0*/  FFMA.FTZ R201, R201, R75, R74 ;  /* 0x0000004bc9c97223 */ /* 0x000fe2000001004a */
[----:B------:R-:W-:Y:S01]  /*5ec0*/  FFMA.FTZ R203, R102, R203, R59 ;  /* 0x000000cb66cb7223 */ /* 0x000fe2000001003b */
[----:B------:R-:W-:-:S02]  /*5ed0*/  HADD2.F32 R59, -RZ, R0.H0_H0 ;  /* 0x20000000ff3b7230 */ /* 0x000fc40000004100 */
[----:B------:R-:W-:Y:S01]  /*5ee0*/  FFMA.FTZ R200, R200, R75, R74 ;  /* 0x0000004bc8c87223 */ /* 0x000fe2000001004a */
[----:B------:R-:W-:Y:S02]  /*5ef0*/  HADD2.F32 R65, -RZ, R58.H0_H0 ;  /* 0x2000003aff417230 */ /* 0x000fe40000004100 */
[----:B------:R-:W-:Y:S01]  /*5f00*/  FMUL.FTZ R203, R203, UR6 ;  /* 0x00000006cbcb7c20 */ /* 0x000fe20008410000 */
[----:B------:R-:W-:Y:S02]  /*5f10*/  HADD2.F32 R64, -RZ, R64.H0_H0 ;  /* 0x20000040ff407230 */ /* 0x000fe40000004100 */
[----:B------:R-:W-:Y:S01]  /*5f20*/  FFMA.FTZ R59, R102, R199, R59 ;  /* 0x000000c7663b7223 */ /* 0x000fe2000001003b */
[----:B------:R-:W-:Y:S01]  /*5f30*/  FADD.FTZ R201, R204, -R201 ;  /* 0x800000c9ccc97221 */ /* 0x000fe20000010000 */
[----:B------:R-:W-:Y:S01]  /*5f40*/  FADD.FTZ R205, R205, -R200 ;  /* 0x800000c8cdcd7221 */ /* 0x000fe20000010000 */
[----:B------:R-:W-:Y:S01]  /*5f50*/  FSEL R0, R203, RZ, P6 ;  /* 0x000000ffcb007208 */ /* 0x000fe20003000000 */
[----:B------:R-:W-:Y:S01]  /*5f60*/  FMUL.FTZ R59, R59, UR6 ;  /* 0x000000063b3b7c20 */ /* 0x000fe20008410000 */
[----:B------:R-:W-:Y:S01]  /*5f70*/  LOP3.LUT P6, RZ, R99, 0xff00, RZ, 0xc0, !PT ;  /* 0x0000ff0063ff7812 */ /* 0x000fe200078cc0ff */
[C---:B------:R-:W-:Y:S01]  /*5f80*/  FFMA.FTZ R65, R102.reuse, R201, R65 ;  /* 0x000000c966417223 */ /* 0x040fe20000010041 */
        /* <DEDUP_REMOVED lines=13> */
[----:B-1----:R-:W-:Y:S02]  /*6060*/  F2FP.F16.F32.PACK_AB R66, R59, R0 ;  /* 0x000000003b42723e */ /* 0x002fe400000000ff */
        /* <DEDUP_REMOVED lines=13> */
.L_x_918:
        /* <DEDUP_REMOVED lines=50> */
.L_x_921:
        /* <DEDUP_REMOVED lines=44> */
.L_x_917:
[----:B------:R-:W-:Y:S05]  /*6720*/  @!P0 BRA `(.L_x_922) ;  /* 0x00000004004c8947 */ /* 0x000fea0003800000 */
[----:B------:R-:W-:Y:S05]  /*6730*/  BRA.U !UP0, `(.L_x_923) ;  /* 0x0000000108b07547 */ /* 0x000fea000b800000 */
[--C-:B0-2---:R-:W-:Y:S01]  /*6740*/  SHF.R.U64 R58, R132, 0x10, R133.reuse ;  /* 0x00000010843a7819 */ /* 0x105fe20000001285 */
[----:B------:R-:W-:Y:S02]  /*6750*/  IMAD.MOV.U32 R0, RZ, RZ, R132 ;  /* 0x000000ffff007224 */ /* 0x000fe400078e0084 */
[--C-:B------:R-:W-:Y:S01]  /*6760*/  FFMA.FTZ R198, R198, R75, R74.reuse ;  /* 0x0000004bc6c67223 */ /* 0x100fe2000001004a */
[----:B------:R-:W-:Y:S01]  /*6770*/  MOV R64, R133 ;  /* 0x0000008500407202 */ /* 0x000fe20000000f00 */
        /* <DEDUP_REMOVED lines=40> */
.L_x_923:
        /* <DEDUP_REMOVED lines=36> */
[----:B-1----:R-:W-:Y:S01]  /*6c40*/  PRMT R67, R0, 0x7632, R67 ;  /* 0x0000763200437816 */ /* 0x002fe20000000043 */
[----:B------:R-:W-:Y:S06]  /*6c50*/  BRA `(.L_x_920) ;  /* 0x0000000400047947 */ /* 0x000fec0003800000 */
.L_x_922:
        /* <DEDUP_REMOVED lines=33> */
[----:B-1----:R-:W-:Y:S01]  /*6e70*/  PRMT R67, R169, 0x7632, R67 ;  /* 0x00007632a9437816 */ /* 0x002fe20000000043 */
[----:B------:R-:W-:Y:S06]  /*6e80*/  BRA `(.L_x_920) ;  /* 0x0000000000787947 */ /* 0x000fec0003800000 */
.L_x_924:
        /* <DEDUP_REMOVED lines=26> */
[C---:B------:R-:W-:Y:S02]  /*7030*/  PRMT R64, R0.reuse, 0x7632, R64 ;  /* 0x0000763200407816 */ /* 0x040fe40000000040 */
[----:B------:R-:W-:Y:S02]  /*7040*/  PRMT R65, R0, 0x7610, R65 ;  /* 0x0000761000417816 */ /* 0x000fe40000000041 */
[C---:B-1----:R-:W-:Y:S02]  /*7050*/  PRMT R67, R58.reuse, 0x7632, R67 ;  /* 0x000076323a437816 */ /* 0x042fe40000000043 */
[----:B------:R-:W-:-:S07]  /*7060*/  PRMT R0, R58, 0x7610, R0 ;  /* 0x000076103a007816 */ /* 0x000fce0000000000 */
.L_x_920:
        /* <DEDUP_REMOVED lines=15> */
.L_x_925:
        /* <DEDUP_REMOVED lines=10> */
.L_x_926:
[----:B------:R-:W-:Y:S05]  /*7200*/  @!P1 BRA `(.L_x_927) ;  /* 0x0000000c00349947 */ /* 0x000fea0003800000 */
[----:B------:R-:W-:Y:S05]  /*7210*/  @!P0 BRA `(.L_x_928) ;  /* 0x0000000400b88947 */ /* 0x000fea0003800000 */
[----:B------:R-:W-:Y:S05]  /*7220*/  BRA.U !UP0, `(.L_x_929) ;  /* 0x0000000108e87547 */ /* 0x000fea000b800000 */
[----:B------:R-:W-:Y:S01]  /*7230*/  MOV R0, R134 ;  /* 0x0000008600007202 */ /* 0x000fe20000000f00 */
        /* <DEDUP_REMOVED lines=57> */
.L_x_929:
[----:B------:R-:W-:Y:S01]  /*75d0*/  SHF.R.U64 R0, R134, 0x10, R135 ;  /* 0x0000001086007819 */ /* 0x000fe20000001287 */
[-CC-:B------:R-:W-:Y:S01]  /*75e0*/  FFMA.FTZ R206, R206, R75.reuse, R74.reuse ;  /* 0x0000004bcece7223 */ /* 0x180fe2000001004a */
[-CC-:B------:R-:W-:Y:S01]  /*75f0*/  FFMA.FTZ R207, R207, R75.reuse, R74.reuse ;  /* 0x0000004bcfcf7223 */ /* 0x180fe2000001004a */
[----:B------:R-:W-:Y:S01]  /*7600*/  LOP3.LUT P6, RZ, R174, 0xff00, RZ, 0xc0, !PT ;  /* 0x0000ff00aeff7812 */ /* 0x000fe200078cc0ff */
[----:B------:R-:W-:Y:S01]  /*7610*/  FFMA.FTZ R209, R209, R75, R74 ;  /* 0x0000004bd1d17223 */ /* 0x000fe2000001004a */
[----:B0-2---:R-:W-:Y:S02]  /*7620*/  HADD2.F32 R59, -RZ, R0.H0_H0 ;  /* 0x20000000ff3b7230 */ /* 0x005fe40000004100 */
[----:B------:R-:W-:Y:S01]  /*7630*/  FADD.FTZ R211, R211, -R206 ;  /* 0x800000ced3d37221 */ /* 0x000fe20000010000 */
[----:B------:R-:W-:Y:S02]  /*7640*/  IMAD.MOV.U32 R0, RZ, RZ, R134 ;  /* 0x000000ffff007224 */ /* 0x000fe400078e0086 */
[----:B------:R-:W-:Y:S01]  /*7650*/  FADD.FTZ R207, R210, -R207 ;  /* 0x800000cfd2cf7221 */ /* 0x000fe20000010000 */
[----:B------:R-:W-:Y:S01]  /*7660*/  MOV R58, R135 ;  /* 0x00000087003a7202 */ /* 0x000fe20000000f00 */
[----:B------:R-:W-:Y:S01]  /*7670*/  FFMA.FTZ R211, R102, R211, R59 ;  /* 0x000000d366d37223 */ /* 0x000fe2000001003b */
[----:B------:R-:W-:Y:S01]  /*7680*/  SHF.R.U32.HI R64, RZ, 0x10, R135 ;  /* 0x00000010ff407819 */ /* 0x000fe20000011687 */
[----:B------:R-:W-:-:S02]  /*7690*/  HADD2.F32 R59, -RZ, R0.H0_H0 ;  /* 0x20000000ff3b7230 */ /* 0x000fc40000004100 */
[----:B------:R-:W-:Y:S01]  /*76a0*/  FFMA.FTZ R208, R208, R75, R74 ;  /* 0x0000004bd0d07223 */ /* 0x000fe2000001004a */
[----:B------:R-:W-:Y:S01]  /*76b0*/  FMUL.FTZ R211, R211, UR6 ;  /* 0x00000006d3d37c20 */ /* 0x000fe20008410000 */
[----:B------:R-:W-:Y:S02]  /*76c0*/  HADD2.F32 R65, -RZ, R58.H0_H0 ;  /* 0x2000003aff417230 */ /* 0x000fe40000004100 */
[----:B------:R-:W-:Y:S01]  /*76d0*/  FADD.FTZ R209, R212, -R209 ;  /* 0x800000d1d4d17221 */ /* 0x000fe20000010000 */
[----:B------:R-:W-:Y:S01]  /*76e0*/  FFMA.FTZ R59, R102, R207, R59 ;  /* 0x000000cf663b7223 */ /* 0x000fe2000001003b */
        /* <DEDUP_REMOVED lines=15> */
[C---:B------:R-:W-:Y:S02]  /*77e0*/  LOP3.LUT P3, RZ, R174.reuse, 0xff0000, RZ, 0xc0, !PT ;  /* 0x00ff0000aeff7812 */ /* 0x040fe4000786c0ff */
[----:B------:R-:W-:Y:S02]  /*77f0*/  ISETP.GE.U32.AND P5, PT, R174, 0x1000000, PT ;  /* 0x01000000ae00780c */ /* 0x000fe40003fa6070 */
[C---:B------:R-:W-:Y:S02]  /*7800*/  LOP3.LUT P4, RZ, R98.reuse, 0xff0000, RZ, 0xc0, !PT ;  /* 0x00ff000062ff7812 */ /* 0x040fe4000788c0ff */
[----:B------:R-:W-:Y:S02]  /*7810*/  ISETP.GE.U32.AND P6, PT, R98, 0x1000000, PT ;  /* 0x010000006200780c */ /* 0x000fe40003fc6070 */
[----:B------:R-:W-:-:S02]  /*7820*/  F2FP.F16.F32.PACK_AB R77, R59, R0 ;  /* 0x000000003b4d723e */ /* 0x000fc400000000ff */
[C---:B------:R-:W-:Y:S02]  /*7830*/  FSEL R0, R65.reuse, RZ, P3 ;  /* 0x000000ff41007208 */ /* 0x040fe40001800000 */
[----:B------:R-:W-:Y:S02]  /*7840*/  FSEL R65, R65, RZ, P4 ;  /* 0x000000ff41417208 */ /* 0x000fe40002000000 */
[C---:B------:R-:W-:Y:S02]  /*7850*/  FSEL R58, R64.reuse, RZ, P5 ;  /* 0x000000ff403a7208 */ /* 0x040fe40002800000 */
[----:B------:R-:W-:Y:S02]  /*7860*/  FSEL R59, R64, RZ, P6 ;  /* 0x000000ff403b7208 */ /* 0x000fe40003000000 */
[----:B------:R-:W-:Y:S02]  /*7870*/  F2FP.F16.F32.PACK_AB R0, R65, R0 ;  /* 0x000000004100723e */ /* 0x000fe400000000ff */
[----:B------:R-:W-:-:S02]  /*7880*/  F2FP.F16.F32.PACK_AB R58, R59, R58 ;  /* 0x0000003a3b3a723e */ /* 0x000fc400000000ff */
[----:B------:R-:W-:Y:S02]  /*7890*/  PRMT R170, R77, 0x7632, R170 ;  /* 0x000076324daa7816 */ /* 0x000fe400000000aa */
[C---:B------:R-:W-:Y:S02]  /*78a0*/  PRMT R171, R211.reuse, 0x7632, R171 ;  /* 0x00007632d3ab7816 */ /* 0x040fe400000000ab */
[----:B------:R-:W-:Y:S02]  /*78b0*/  PRMT R64, R211, 0x7610, R64 ;  /* 0x00007610d3407816 */ /* 0x000fe40000000040 */
[----:B------:R-:W-:Y:S02]  /*78c0*/  PRMT R172, R0, 0x7632, R172 ;  /* 0x0000763200ac7816 */ /* 0x000fe400000000ac */
[C---:B------:R-:W-:Y:S02]  /*78d0*/  PRMT R173, R58.reuse, 0x7632, R173 ;  /* 0x000076323aad7816 */ /* 0x040fe400000000ad */
[----:B------:R-:W-:Y:S01]  /*78e0*/  PRMT R65, R58, 0x7610, R65 ;  /* 0x000076103a417816 */ /* 0x000fe20000000041 */
[----:B------:R-:W-:Y:S06]  /*78f0*/  BRA `(.L_x_930) ;  /* 0x0000000c00cc7947 */ /* 0x000fec0003800000 */
.L_x_928:
        /* <DEDUP_REMOVED lines=50> */
.L_x_931:
        /* <DEDUP_REMOVED lines=44> */
.L_x_927:
[----:B------:R-:W-:Y:S05]  /*7ee0*/  @!P0 BRA `(.L_x_932) ;  /* 0x00000004004c8947 */ /* 0x000fea0003800000 */
[----:B------:R-:W-:Y:S05]  /*7ef0*/  BRA.U !UP0, `(.L_x_933) ;  /* 0x0000000108b07547 */ /* 0x000fea000b800000 */
[--C-:B0-2---:R-:W-:Y:S01]  /*7f00*/  SHF.R.U64 R58, R134, 0x10, R135.reuse ;  /* 0x00000010863a7819 */ /* 0x105fe20000001287 */
[----:B------:R-:W-:Y:S02]  /*7f10*/  IMAD.MOV.U32 R0, RZ, RZ, R134 ;  /* 0x000000ffff007224 */ /* 0x000fe400078e0086 */
[-CC-:B------:R-:W-:Y:S01]  /*7f20*/  FFMA.FTZ R206, R206, R75.reuse, R74.reuse ;  /* 0x0000004bcece7223 */ /* 0x180fe2000001004a */
[--C-:B------:R-:W-:Y:S02]  /*7f30*/  IMAD.MOV.U32 R64, RZ, RZ, R135.reuse ;  /* 0x000000ffff407224 */ /* 0x100fe400078e0087 */
        /* <DEDUP_REMOVED lines=40> */
.L_x_933:
[----:B------:R-:W-:Y:S01]  /*81c0*/  MOV R0, R134 ;  /* 0x0000008600007202 */ /* 0x000fe20000000f00 */
[--C-:B0-2---:R-:W-:Y:S01]  /*81d0*/  IMAD.MOV.U32 R64, RZ, RZ, R135.reuse ;  /* 0x000000ffff407224 */ /* 0x105fe200078e0087 */
[--C-:B------:R-:W-:Y:S01]  /*81e0*/  SHF.R.U64 R58, R134, 0x10, R135.reuse ;  /* 0x00000010863a7819 */ /* 0x100fe20000001287 */
[-CC-:B------:R-:W-:Y:S01]  /*81f0*/  FFMA.FTZ R207, R207, R75.reuse, R74.reuse ;  /* 0x0000004bcfcf7223 */ /* 0x180fe2000001004a */
[----:B------:R-:W-:Y:S01]  /*8200*/  SHF.R.U32.HI R65, RZ, 0x10, R135 ;  /* 0x00000010ff417819 */ /* 0x000fe20000011687 */
        /* <DEDUP_REMOVED lines=33> */
.L_x_932:
        /* <DEDUP_REMOVED lines=35> */
.L_x_934:
        /* <DEDUP_REMOVED lines=28> */
[C---:B------:R-:W-:Y:S02]  /*8810*/  PRMT R65, R58.reuse, 0x7632, R65 ;  /* 0x000076323a417816 */ /* 0x040fe40000000041 */
[----:B------:R-:W-:-:S07]  /*8820*/  PRMT R0, R58, 0x7610, R0 ;  /* 0x000076103a007816 */ /* 0x000fce0000000000 */
.L_x_930:
        /* <DEDUP_REMOVED lines=15> */
.L_x_935:
        /* <DEDUP_REMOVED lines=10> */
.L_x_936:
[----:B------:R-:W-:Y:S05]  /*89c0*/  @!P1 BRA `(.L_x_937) ;  /* 0x0000000c003c9947 */ /* 0x000fea0003800000 */
[----:B------:R-:W-:Y:S05]  /*89d0*/  @!P0 BRA `(.L_x_938) ;  /* 0x0000000400bc8947 */ /* 0x000fea0003800000 */
[----:B------:R-:W-:Y:S05]  /*89e0*/  BRA.U !UP0, `(.L_x_939) ;  /* 0x0000000108ec7547 */ /* 0x000fea000b800000 */
[----:B------:R-:W-:Y:S02]  /*89f0*/  IMAD.MOV.U32 R0, RZ, RZ, R136 ;  /* 0x000000ffff007224 */ /* 0x000fe400078e0088 */
[-CC-:B------:R-:W-:Y:S01]  /*8a00*/  FFMA.FTZ R217, R217, R75.reuse, R74.reuse ;  /* 0x0000004bd9d97223 */ /* 0x180fe2000001004a */
[----:B0-2---:R-:W-:Y:S01]  /*8a10*/  SHF.R.U64 R64, R136, 0x10, R137 ;  /* 0x0000001088407819 */ /* 0x005fe20000001289 */
[--C-:B------:R-:W-:Y:S01]  /*8a20*/  FFMA.FTZ R218, R218, R75, R74.reuse ;  /* 0x0000004bdada7223 */ /* 0x100fe2000001004a */
[----:B------:R-:W-:Y:S01]  /*8a30*/  LOP3.LUT P5, RZ, R175, 0xff, RZ, 0xc0, !PT ;  /* 0x000000ffafff7812 */ /* 0x000fe200078ac0ff */
[----:B------:R-:W-:Y:S02]  /*8a40*/  HADD2.F32 R59, -RZ, R0.H0_H0 ;  /* 0x20000000ff3b7230 */ /* 0x000fe40000004100 */
[----:B------:R-:W-:Y:S01]  /*8a50*/  FADD.FTZ R217, R214, -R217 ;  /* 0x800000d9d6d97221 */ /* 0x000fe20000010000 */
[----:B------:R-:W-:Y:S01]  /*8a60*/  MOV R65, R137 ;  /* 0x0000008900417202 */ /* 0x000fe20000000f00 */
[----:B------:R-:W-:Y:S01]  /*8a70*/  FFMA.FTZ R219, R219, R75, R74 ;  /* 0x0000004bdbdb7223 */ /* 0x000fe2000001004a */
[----:B------:R-:W-:-:S02]  /*8a80*/  HADD2.F32 R64, -RZ, R64.H0_H0 ;  /* 0x20000040ff407230 */ /* 0x000fc40000004100 */
[----:B------:R-:W-:Y:S01]  /*8a90*/  FFMA.FTZ R59, R102, R217, R59 ;  /* 0x000000d9663b7223 */ /* 0x000fe2000001003b */
[----:B------:R-:W-:Y:S01]  /*8aa0*/  FADD.FTZ R215, R215, -R218 ;  /* 0x800000dad7d77221 */ /* 0x000fe20000010000 */
[----:B-1----:R-:W-:Y:S01]  /*8ab0*/  SHF.R.U32.HI R67, RZ, 0x10, R137 ;  /* 0x00000010ff437819 */ /* 0x002fe20000011689 */
[----:B------:R-:W-:Y:S02]  /*8ac0*/  HADD2.F32 R66, -RZ, R65.H0_H0 ;  /* 0x20000041ff427230 */ /* 0x000fe40000004100 */
        /* <DEDUP_REMOVED lines=45> */
.L_x_939:
[--C-:B0-2---:R-:W-:Y:S01]  /*8da0*/  SHF.R.U64 R58, R136, 0x10, R137.reuse ;  /* 0x00000010883a7819 */ /* 0x105fe20000001289 */
[-C--:B------:R-:W-:Y:S01]  /*8db0*/  FFMA.FTZ R218, R218, R75.reuse, R74 ;  /* 0x0000004bdada7223 */ /* 0x080fe2000001004a */
[----:B------:R-:W-:Y:S02]  /*8dc0*/  IMAD.MOV.U32 R0, RZ, RZ, R136 ;  /* 0x000000ffff007224 */ /* 0x000fe400078e0088 */
[-CC-:B------:R-:W-:Y:S01]  /*8dd0*/  FFMA.FTZ R219, R219, R75.reuse, R74.reuse ;  /* 0x0000004bdbdb7223 */ /* 0x180fe2000001004a */
[-C--:B------:R-:W-:Y:S01]  /*8de0*/  FFMA.FTZ R65, R222, R75.reuse, R74 ;  /* 0x0000004bde417223 */ /* 0x080fe2000001004a */
[----:B------:R-:W-:Y:S02]  /*8df0*/  HADD2.F32 R59, -RZ, R58.H0_H0 ;  /* 0x2000003aff3b7230 */ /* 0x000fe40000004100 */
[----:B------:R-:W-:Y:S01]  /*8e00*/  FADD.FTZ R215, R215, -R218 ;  /* 0x800000dad7d77221 */ /* 0x000fe20000010000 */
[----:B------:R-:W-:Y:S01]  /*8e10*/  FFMA.FTZ R75, R217, R75, R74 ;  /* 0x0000004bd94b7223 */ /* 0x000fe2000001004a */
[--C-:B------:R-:W-:Y:S01]  /*8e20*/  IMAD.MOV.U32 R58, RZ, RZ, R137.reuse ;  /* 0x000000ffff3a7224 */ /* 0x100fe200078e0089 */
[----:B------:R-:W-:Y:S01]  /*8e30*/  SHF.R.U32.HI R64, RZ, 0x10, R137 ;  /* 0x00000010ff407819 */ /* 0x000fe20000011689 */
[----:B------:R-:W-:Y:S01]  /*8e40*/  FFMA.FTZ R59, R102, R215, R59 ;  /* 0x000000d7663b7223 */ /* 0x000fe2000001003b */
[----:B------:R-:W-:-:S02]  /*8e50*/  HADD2.F32 R0, -RZ, R0.H0_H0 ;  /* 0x20000000ff007230 */ /* 0x000fc40000004100 */
[----:B------:R-:W-:Y:S01]  /*8e60*/  FADD.FTZ R75, R214, -R75 ;  /* 0x8000004bd64b7221 */ /* 0x000fe20000010000 */
[----:B-1----:R-:W-:Y:S01]  /*8e70*/  FADD.FTZ R67, R220, -R65 ;  /* 0x80000041dc437221 */ /* 0x002fe20000010000 */
[----:B------:R-:W-:Y:S01]  /*8e80*/  FMUL.FTZ R59, R59, UR6 ;  /* 0x000000063b3b7c20 */ /* 0x000fe20008410000 */
[----:B------:R-:W-:Y:S01]  /*8e90*/  LOP3.LUT P5, RZ, R175, 0xff00, RZ, 0xc0, !PT ;  /* 0x0000ff00afff7812 */ /* 0x000fe200078ac0ff */
[----:B------:R-:W-:Y:S02]  /*8ea0*/  HADD2.F32 R65, -RZ, R58.H0_H0 ;  /* 0x2000003aff417230 */ /* 0x000fe40000004100 */
[----:B------:R-:W-:Y:S01]  /*8eb0*/  FADD.FTZ R219, R216, -R219 ;  /* 0x800000dbd8db7221 */ /* 0x000fe20000010000 */
[----:B------:R-:W-:Y:S01]  /*8ec0*/  FFMA.FTZ R0, R102, R75, R0 ;  /* 0x0000004b66007223 */ /* 0x000fe20000010000 */
[----:B------:R-:W-:Y:S01]  /*8ed0*/  LOP3.LUT P6, RZ, R97, 0xff00, RZ, 0xc0, !PT ;  /* 0x0000ff0061ff7812 */ /* 0x000fe200078cc0ff */
[----:B------:R-:W-:Y:S01]  /*8ee0*/  HADD2.F32 R64, -RZ, R64.H0_H0 ;  /* 0x20000040ff407230 */ /* 0x000fe20000004100 */
[C---:B------:R-:W-:Y:S01]  /*8ef0*/  FSEL R58, R59.reuse, RZ, P5 ;  /* 0x000000ff3b3a7208 */ /* 0x040fe20002800000 */
[----:B------:R-:W-:Y:S01]  /*8f00*/  FMUL.FTZ R0, R0, UR6 ;  /* 0x0000000600007c20 */ /* 0x000fe20008410000 */
[----:B------:R-:W-:Y:S01]  /*8f10*/  FSEL R59, R59, RZ, P6 ;  /* 0x000000ff3b3b7208 */ /* 0x000fe20003000000 */
[C---:B------:R-:W-:Y:S01]  /*8f20*/  FFMA.FTZ R65, R102.reuse, R219, R65 ;  /* 0x000000db66417223 */ /* 0x040fe20000010041 */
[----:B------:R-:W-:Y:S01]  /*8f30*/  LOP3.LUT P4, RZ, R175, 0xff, RZ, 0xc0, !PT ;  /* 0x000000ffafff7812 */ /* 0x000fe2000788c0ff */
[----:B------:R-:W-:Y:S01]  /*8f40*/  FFMA.FTZ R64, R102, R67, R64 ;  /* 0x0000004366407223 */ /* 0x000fe20000010040 */
[----:B------:R-:W-:Y:S01]  /*8f50*/  LOP3.LUT P5, RZ, R97, 0xff, RZ, 0xc0, !PT ;  /* 0x000000ff61ff7812 */ /* 0x000fe200078ac0ff */
[----:B------:R-:W-:Y:S01]  /*8f60*/  FMUL.FTZ R65, R65, UR6 ;  /* 0x0000000641417c20 */ /* 0x000fe20008410000 */
[----:B------:R-:W-:Y:S01]  /*8f70*/  F2FP.F16.F32.PACK_AB R66, R59, R58 ;  /* 0x0000003a3b42723e */ /* 0x000fe200000000ff */
[----:B------:R-:W-:Y:S01]  /*8f80*/  FMUL.FTZ R64, R64, UR6 ;  /* 0x0000000640407c20 */ /* 0x000fe20008410000 */
[----:B------:R-:W-:-:S02]  /*8f90*/  LOP3.LUT P0, RZ, R175, 0xff0000, RZ, 0xc0, !PT ;  /* 0x00ff0000afff7812 */ /* 0x000fc4000780c0ff */
[C---:B------:R-:W-:Y:S02]  /*8fa0*/  FSEL R58, R0.reuse, RZ, P4 ;  /* 0x000000ff003a7208 */ /* 0x040fe40002000000 */
[----:B------:R-:W-:Y:S02]  /*8fb0*/  FSEL R59, R0, RZ, P5 ;  /* 0x000000ff003b7208 */ /* 0x000fe40002800000 */
        /* <DEDUP_REMOVED lines=17> */
.L_x_938:
        /* <DEDUP_REMOVED lines=20> */
[----:B------:R-:W-:Y:S01]  /*9210*/  F2FP.F16.F32.PACK_AB R0, R59, R0 ;  /* 0x000000003b00723e */ /* 0x000fe200000000ff */
[----:B------:R-:W-:Y:S01]  /*9220*/  FMUL.FTZ R59, R102, R215 ;  /* 0x000000d7663b7220 */ /* 0x000fe20000410000 */
[----:B------:R-:W-:Y:S02]  /*9230*/  FSEL R58, R58, RZ, P5 ;  /* 0x000000ff3a3a7208 */ /* 0x000fe40002800000 */
[----:B------:R-:W-:Y:S02]  /*9240*/  LOP3.LUT P5, RZ, R97, 0xff00, RZ, 0xc0, !PT ;  /* 0x0000ff0061ff7812 */ /* 0x000fe400078ac0ff */
[C---:B------:R-:W-:Y:S01]  /*9250*/  F2FP.F16.F32.PACK_AB R170, R59.reuse, R58 ;  /* 0x0000003a3baa723e */ /* 0x040fe200000000ff */
        /* <DEDUP_REMOVED lines=9> */
[----:B------:R-:W-:Y:S02]  /*92f0*/  F2FP.F16.F32.PACK_AB R72, R59, R0 ;  /* 0x000000003b48723e */ /* 0x000fe400000000ff */
[----:B------:R-:W-:Y:S02]  /*9300*/  FSEL R58, R58, RZ, P4 ;  /* 0x000000ff3a3a7208 */ /* 0x000fe40002000000 */
[C---:B------:R-:W-:Y:S02]  /*9310*/  FSEL R0, R66.reuse, RZ, P3 ;  /* 0x000000ff42007208 */ /* 0x040fe40001800000 */
[----:B------:R-:W-:Y:S02]  /*9320*/  FSEL R59, R66, RZ, P0 ;  /* 0x000000ff423b7208 */ /* 0x000fe40000000000 */
[----:B------:R-:W-:Y:S02]  /*9330*/  F2FP.F16.F32.PACK_AB R65, R65, R64 ;  /* 0x000000404141723e */ /* 0x000fe400000000ff */
[----:B------:R-:W-:-:S02]  /*9340*/  F2FP.F16.F32.PACK_AB R58, R67, R58 ;  /* 0x0000003a433a723e */ /* 0x000fc400000000ff */
[----:B------:R-:W-:Y:S02]  /*9350*/  F2FP.F16.F32.PACK_AB R59, R59, R0 ;  /* 0x000000003b3b723e */ /* 0x000fe400000000ff */
        /* <DEDUP_REMOVED lines=10> */
.L_x_941:
        /* <DEDUP_REMOVED lines=22> */
[----:B------:R-:W-:Y:S02]  /*9560*/  F2FP.F16.F32.PACK_AB R215, R215, R0 ;  /* 0x00000000d7d7723e */ /* 0x000fe400000000ff */
[C---:B------:R-:W-:Y:S02]  /*9570*/  FSEL R0, R217.reuse, RZ, P4 ;  /* 0x000000ffd9007208 */ /* 0x040fe40002000000 */
[----:B------:R-:W-:Y:S02]  /*9580*/  FSEL R217, R217, RZ, P5 ;  /* 0x000000ffd9d97208 */ /* 0x000fe40002800000 */
[----:B------:R-:W-:-:S02]  /*9590*/  LOP3.LUT P0, RZ, R175, 0xff0000, RZ, 0xc0, !PT ;  /* 0x00ff0000afff7812 */ /* 0x000fc4000780c0ff */
[----:B------:R-:W-:Y:S02]  /*95a0*/  ISETP.GE.U32.AND P3, PT, R175, 0x1000000, PT ;  /* 0x01000000af00780c */ /* 0x000fe40003f66070 */
[C---:B------:R-:W-:Y:S02]  /*95b0*/  LOP3.LUT P4, RZ, R97.reuse, 0xff0000, RZ, 0xc0, !PT ;  /* 0x00ff000061ff7812 */ /* 0x040fe4000788c0ff */
[----:B------:R-:W-:Y:S02]  /*95c0*/  ISETP.GE.U32.AND P5, PT, R97, 0x1000000, PT ;  /* 0x010000006100780c */ /* 0x000fe40003fa6070 */
[----:B------:R-:W-:Y:S02]  /*95d0*/  F2FP.F16.F32.PACK_AB R217, R217, R0 ;  /* 0x00000000d9d9723e */ /* 0x000fe400000000ff */
[----:B------:R-:W-:Y:S02]  /*95e0*/  FSEL R0, R219, RZ, P0 ;  /* 0x000000ffdb007208 */ /* 0x000fe40000000000 */
[----:B0-2---:R-:W-:-:S02]  /*95f0*/  FSEL R58, R75, RZ, P3 ;  /* 0x000000ff4b3a7208 */ /* 0x005fc40001800000 */
[----:B------:R-:W-:Y:S02]  /*9600*/  FSEL R219, R219, RZ, P4 ;  /* 0x000000ffdbdb7208 */ /* 0x000fe40002000000 */
[----:B------:R-:W-:Y:S02]  /*9610*/  FSEL R75, R75, RZ, P5 ;  /* 0x000000ff4b4b7208 */ /* 0x000fe40002800000 */
[----:B------:R-:W-:Y:S02]  /*9620*/  F2FP.F16.F32.PACK_AB R0, R219, R0 ;  /* 0x00000000db00723e */ /* 0x000fe400000000ff */
[----:B------:R-:W-:Y:S02]  /*9630*/  F2FP.F16.F32.PACK_AB R58, R75, R58 ;  /* 0x0000003a4b3a723e */ /* 0x000fe400000000ff */
        /* <DEDUP_REMOVED lines=8> */
.L_x_937:
[----:B------:R-:W-:Y:S05]  /*96c0*/  @!P0 BRA `(.L_x_942) ;  /* 0x0000000400488947 */ /* 0x000fea0003800000 */
[----:B------:R-:W-:Y:S05]  /*96d0*/  BRA.U !UP0, `(.L_x_943) ;  /* 0x0000000108ac7547 */ /* 0x000fea000b800000 */
[----:B------:R-:W-:Y:S01]  /*96e0*/  MOV R0, R136 ;  /* 0x0000008800007202 */ /* 0x000fe20000000f00 */
[-CC-:B------:R-:W-:Y:S01]  /*96f0*/  FFMA.FTZ R217, R217, R75.reuse, R74.reuse ;  /* 0x0000004bd9d97223 */ /* 0x180fe2000001004a */
[--C-:B0-2---:R-:W-:Y:S01]  /*9700*/  SHF.R.U64 R58, R136, 0x10, R137.reuse ;  /* 0x00000010883a7819 */ /* 0x105fe20000001289 */
[-CC-:B------:R-:W-:Y:S01]  /*9710*/  FFMA.FTZ R218, R218, R75.reuse, R74.reuse ;  /* 0x0000004bdada7223 */ /* 0x180fe2000001004a */
[----:B------:R-:W-:Y:S01]  /*9720*/  SHF.R.U32.HI R64, RZ, 0x10, R137 ;  /* 0x00000010ff407819 */ /* 0x000fe20000011689 */
[----:B------:R-:W-:Y:S02]  /*9730*/  HADD2.F32 R0, -RZ, R0.H0_H0 ;  /* 0x20000000ff007230 */ /* 0x000fe40000004100 */
[----:B------:R-:W-:Y:S01]  /*9740*/  FADD.FTZ R217, R214, -R217 ;  /* 0x800000d9d6d97221 */ /* 0x000fe20000010000 */
[----:B------:R-:W-:Y:S02]  /*9750*/  IMAD.MOV.U32 R59, RZ, RZ, R137 ;  /* 0x000000ffff3b7224 */ /* 0x000fe400078e0089 */
[-CC-:B------:R-:W-:Y:S01]  /*9760*/  FFMA.FTZ R219, R219, R75.reuse, R74.reuse ;  /* 0x0000004bdbdb7223 */ /* 0x180fe2000001004a */
[----:B------:R-:W-:Y:S01]  /*9770*/  FFMA.FTZ R75, R222, R75, R74 ;  /* 0x0000004bde4b7223 */ /* 0x000fe2000001004a */
[----:B------:R-:W-:-:S02]  /*9780*/  HADD2.F32 R58, -RZ, R58.H0_H0 ;  /* 0x2000003aff3a7230 */ /* 0x000fc40000004100 */
[----:B------:R-:W-:Y:S01]  /*9790*/  FADD.FTZ R215, R215, -R218 ;  /* 0x800000dad7d77221 */ /* 0x000fe20000010000 */
[----:B------:R-:W-:Y:S02]  /*97a0*/  HADD2.F32 R65, -RZ, R64.H0_H0 ;  /* 0x20000040ff417230 */ /* 0x000fe40000004100 */
[----:B------:R-:W-:Y:S01]  /*97b0*/  FFMA.FTZ R0, R102, R217, R0 ;  /* 0x000000d966007223 */ /* 0x000fe20000010000 */
[----:B------:R-:W-:Y:S02]  /*97c0*/  HADD2.F32 R64, -RZ, R59.H0_H0 ;  /* 0x2000003bff407230 */ /* 0x000fe40000004100 */
[----:B------:R-:W-:Y:S01]  /*97d0*/  FADD.FTZ R75, R220, -R75 ;  /* 0x8000004bdc4b7221 */ /* 0x000fe20000010000 */
        /* <DEDUP_REMOVED lines=20> */
[C---:B-1----:R-:W-:Y:S02]  /*9920*/  PRMT R73, R59.reuse, 0x7632, R73 ;  /* 0x000076323b497816 */ /* 0x042fe40000000049 */
[----:B------:R-:W-:Y:S02]  /*9930*/  PRMT R166, R59, 0x7610, R166 ;  /* 0x000076103ba67816 */ /* 0x000fe400000000a6 */
[----:B------:R-:W-:-:S02]  /*9940*/  PRMT R64, R167, 0x7632, R64 ;  /* 0x00007632a7407816 */ /* 0x000fc40000000040 */
[----:B------:R-:W-:Y:S02]  /*9950*/  PRMT R0, R168, 0x7632, R0 ;  /* 0x00007632a8007816 */ /* 0x000fe40000000000 */
[C---:B------:R-:W-:Y:S02]  /*9960*/  PRMT R65, R58.reuse, 0x7632, R65 ;  /* 0x000076323a417816 */ /* 0x040fe40000000041 */
[----:B------:R-:W-:Y:S01]  /*9970*/  PRMT R169, R58, 0x7610, R169 ;  /* 0x000076103aa97816 */ /* 0x000fe200000000a9 */
[----:B------:R-:W-:Y:S06]  /*9980*/  BRA `(.L_x_940) ;  /* 0x0000000400a07947 */ /* 0x000fec0003800000 */
.L_x_943:
[----:B------:R-:W-:Y:S01]  /*9990*/  IMAD.MOV.U32 R0, RZ, RZ, R136 ;  /* 0x000000ffff007224 */ /* 0x000fe200078e0088 */
[--C-:B0-2---:R-:W-:Y:S01]  /*99a0*/  SHF.R.U64 R58, R136, 0x10, R137.reuse ;  /* 0x00000010883a7819 */ /* 0x105fe20000001289 */
[-CC-:B------:R-:W-:Y:S01]  /*99b0*/  FFMA.FTZ R217, R217, R75.reuse, R74.reuse ;  /* 0x0000004bd9d97223 */ /* 0x180fe2000001004a */
[----:B------:R-:W-:Y:S01]  /*99c0*/  SHF.R.U32.HI R65, RZ, 0x10, R137 ;  /* 0x00000010ff417819 */ /* 0x000fe20000011689 */
[--C-:B------:R-:W-:Y:S01]  /*99d0*/  FFMA.FTZ R218, R218, R75, R74.reuse ;  /* 0x0000004bdada7223 */ /* 0x100fe2000001004a */
[----:B------:R-:W-:Y:S01]  /*99e0*/  MOV R64, R137 ;  /* 0x0000008900407202 */ /* 0x000fe20000000f00 */
[-CC-:B------:R-:W-:Y:S01]  /*99f0*/  FFMA.FTZ R219, R219, R75.reuse, R74.reuse ;  /* 0x0000004bdbdb7223 */ /* 0x180fe2000001004a */
[----:B------:R-:W-:Y:S01]  /*9a00*/  FFMA.FTZ R75, R222, R75, R74 ;  /* 0x0000004bde4b7223 */ /* 0x000fe2000001004a */
[----:B------:R-:W-:Y:S02]  /*9a10*/  HADD2.F32 R59, -RZ, R0.H0_H0 ;  /* 0x20000000ff3b7230 */ /* 0x000fe40000004100 */
[----:B------:R-:W-:Y:S01]  /*9a20*/  FADD.FTZ R217, R214, -R217 ;  /* 0x800000d9d6d97221 */ /* 0x000fe20000010000 */
[----:B------:R-:W-:-:S02]  /*9a30*/  HADD2.F32 R58, -RZ, R58.H0_H0 ;  /* 0x2000003aff3a7230 */ /* 0x000fc40000004100 */
[----:B------:R-:W-:Y:S01]  /*9a40*/  FADD.FTZ R215, R215, -R218 ;  /* 0x800000dad7d77221 */ /* 0x000fe20000010000 */
[----:B-1----:R-:W-:Y:S02]  /*9a50*/  HADD2.F32 R66, -RZ, R65.H0_H0 ;  /* 0x20000041ff427230 */ /* 0x002fe40000004100 */
        /* <DEDUP_REMOVED lines=25> */
.L_x_942:
        /* <DEDUP_REMOVED lines=22> */
[----:B------:R-:W-:Y:S02]  /*9d50*/  F2FP.F16.F32.PACK_AB R166, R0, R217 ;  /* 0x000000d900a6723e */ /* 0x000fe400000000ff */
[----:B------:R-:W-:Y:S02]  /*9d60*/  FSEL R58, R58, RZ, P3 ;  /* 0x000000ff3a3a7208 */ /* 0x000fe40001800000 */
[----:B------:R-:W-:-:S02]  /*9d70*/  FSEL R0, R59, RZ, P4 ;  /* 0x000000ff3b007208 */ /* 0x000fc40002000000 */
[----:B------:R-:W-:Y:S02]  /*9d80*/  FSEL R64, R64, RZ, P0 ;  /* 0x000000ff40407208 */ /* 0x000fe40000000000 */
[----:B------:R-:W-:Y:S02]  /*9d90*/  F2FP.F16.F32.PACK_AB R58, R58, R215 ;  /* 0x000000d73a3a723e */ /* 0x000fe400000000ff */
[----:B------:R-:W-:Y:S02]  /*9da0*/  F2FP.F16.F32.PACK_AB R168, R0, R219 ;  /* 0x000000db00a8723e */ /* 0x000fe400000000ff */
[----:B------:R-:W-:Y:S02]  /*9db0*/  F2FP.F16.F32.PACK_AB R75, R64, R75 ;  /* 0x0000004b404b723e */ /* 0x000fe400000000ff */
[----:B-1----:R-:W-:Y:S02]  /*9dc0*/  PRMT R73, R166, 0x7632, R73 ;  /* 0x00007632a6497816 */ /* 0x002fe40000000049 */
[----:B------:R-:W-:-:S02]  /*9dd0*/  PRMT R64, R58, 0x7632, R64 ;  /* 0x000076323a407816 */ /* 0x000fc40000000040 */
[----:B------:R-:W-:Y:S02]  /*9de0*/  PRMT R167, R58, 0x7610, R167 ;  /* 0x000076103aa77816 */ /* 0x000fe400000000a7 */
[----:B------:R-:W-:Y:S02]  /*9df0*/  PRMT R0, R168, 0x7632, R0 ;  /* 0x00007632a8007816 */ /* 0x000fe40000000000 */
[C---:B------:R-:W-:Y:S02]  /*9e00*/  PRMT R65, R75.reuse, 0x7632, R65 ;  /* 0x000076324b417816 */ /* 0x040fe40000000041 */
[----:B------:R-:W-:Y:S01]  /*9e10*/  PRMT R169, R75, 0x7610, R169 ;  /* 0x000076104ba97816 */ /* 0x000fe200000000a9 */
[----:B------:R-:W-:Y:S06]  /*9e20*/  BRA `(.L_x_940) ;  /* 0x0000000000787947 */ /* 0x000fec0003800000 */
.L_x_944:
        /* <DEDUP_REMOVED lines=27> */
[----:B-1----:R-:W-:Y:S02]  /*9fe0*/  PRMT R73, R0, 0x7610, R73 ;  /* 0x0000761000497816 */ /* 0x002fe40000000049 */
[C---:B------:R-:W-:Y:S02]  /*9ff0*/  PRMT R65, R58.reuse, 0x7632, R65 ;  /* 0x000076323a417816 */ /* 0x040fe40000000041 */
[----:B------:R-:W-:-:S07]  /*a000*/  PRMT R0, R58, 0x7610, R0 ;  /* 0x000076103a007816 */ /* 0x000fce0000000000 */
.L_x_940:
        /* <DEDUP_REMOVED lines=15> */
.L_x_945:
        /* <DEDUP_REMOVED lines=10> */
.L_x_946:
        /* <DEDUP_REMOVED lines=63> */
[----:B------:R-:W-:Y:S02]  /*a590*/  IMAD.MOV.U32 R102, RZ, RZ, R12 ;  /* 0x000000ffff667224 */ /* 0x000fe400078e000c */
[----:B------:R-:W-:Y:S02]  /*a5a0*/  IMAD.MOV.U32 R50, RZ, RZ, R46 ;  /* 0x000000ffff327224 */ /* 0x000fe400078e002e */
[----:B------:R-:W-:Y:S02]  /*a5b0*/  IMAD.MOV.U32 R103, RZ, RZ, R13 ;  /* 0x000000ffff677224 */ /* 0x000fe400078e000d */
[----:B------:R-:W-:-:S07]  /*a5c0*/  IMAD.MOV.U32 R51, RZ, RZ, R45 ;  /* 0x000000ffff337224 */ /* 0x000fce00078e002d */
.L_x_894:
        /* <DEDUP_REMOVED lines=33> */
.L_x_948:
        /* <DEDUP_REMOVED lines=10> */
.L_x_5389:


//--------------------- .text._ZN10layer_norm22ln_bwd_finalize_kernelINS_22Kernel_traits_finalizeILj5120E6__halfS2_S2_S2_fjLb0ELj1024ELj4ENS_18Kernel_traits_baseILj5120ES2_S2_S2_S2_fjLj1024EEEEELb0ELb0EEEvNS_9BwdParamsE --------------------------
	.section	.text._ZN10layer_norm22ln_bwd_finalize_kernelINS_22Kernel_traits_finalizeILj5120E6__halfS2_S2_S2_fjLb0ELj1024ELj4ENS_18Kernel_traits_baseILj5120ES2_S2_S2_S2_fjLj1024EEEEELb0ELb0EEEvNS_9BwdParamsE,"ax",@progbits
	.align	128
        .global         _ZN10layer_norm22ln_bwd_finalize_kernelINS_22Kernel_traits_finalizeILj5120E6__halfS2_S2_S2_fjLb0ELj1024ELj4ENS_18Kernel_traits_baseILj5120ES2_S2_S2_S2_fjLj1024EEEEELb0ELb0EEEvNS_9BwdParamsE
        .type           _ZN10layer_norm22ln_bwd_finalize_kernelINS_22Kernel_traits_finalizeILj5120E6__halfS2_S2_S2_fjLb0ELj1024ELj4ENS_18Kernel_traits_baseILj5120ES2_S2_S2_S2_fjLj1024EEEEELb0ELb0EEEvNS_9BwdParamsE,@function
        .size           _ZN10layer_norm22ln_bwd_finalize_kernelINS_22Kernel_traits_finalizeILj5120E6__halfS2_S2_S2_fjLb0ELj1024ELj4ENS_18Kernel_traits_baseILj5120ES2_S2_S2_S2_fjLj1024EEEEELb0ELb0EEEvNS_9BwdParamsE,(.L_x_5390 - _ZN10layer_norm22ln_bwd_finalize_kernelINS_22Kernel_traits_finalizeILj5120E6__halfS2_S2_S2_fjLb0ELj1024ELj4ENS_18Kernel_traits_baseILj5120ES2_S2_S2_S2_fjLj1024EEEEELb0ELb0EEEvNS_9BwdParamsE)
        .other          _ZN10layer_norm22ln_bwd_finalize_kernelINS_22Kernel_traits_finalizeILj5120E6__halfS2_S2_S2_fjLb0ELj1024ELj4ENS_18Kernel_traits_baseILj5120ES2_S2_S2_S2_fjLj1024EEEEELb0ELb0EEEvNS_9BwdParamsE,@"STO_CUDA_ENTRY STV_DEFAULT"
_ZN10layer_norm22ln_bwd_finalize_kernelINS_22Kernel_traits_finalizeILj5120E6__halfS2_S2_S2_fjLb0ELj1024ELj4ENS_18Kernel_traits_baseILj5120ES2_S2_S2_S2_fjLj1024EEEEELb0ELb0EEEvNS_9BwdParamsE:
.text._ZN10layer_norm22ln_bwd_finalize_kernelINS_22Kernel_traits_finalizeILj5120E6__halfS2_S2_S2_fjLb0ELj1024ELj4ENS_18Kernel_traits_baseILj5120ES2_S2_S2_S2_fjLj1024EEEEELb0ELb0EEEvNS_9BwdParamsE:
        /* <DEDUP_REMOVED lines=78> */
.L_x_953:
        /* <DEDUP_REMOVED lines=118> */
.L_x_952:
[----:B------:R-:W-:Y:S05]  /*0c40*/  BSYNC.RECONVERGENT B1 ;  /* 0x0000000000017941 */ /* 0x000fea0003800200 */
.L_x_951:
        /* <DEDUP_REMOVED lines=68> */
.L_x_955:
[----:B------:R-:W-:Y:S05]  /*1090*/  BSYNC.RECONVERGENT B1 ;  /* 0x0000000000017941 */ /* 0x000fea0003800200 */
.L_x_954:
        /* <DEDUP_REMOVED lines=37> */
.L_x_957:
[----:B------:R-:W-:Y:S05]  /*12f0*/  BSYNC.RECONVERGENT B1 ;  /* 0x0000000000017941 */ /* 0x000fea0003800200 */
.L_x_956:
[----:B------:R-:W-:Y:S05]  /*1300*/  @!P1 BRA `(.L_x_950) ;  /* 0x00000000003c9947 */ /* 0x000fea0003800000 */
[----:B------:R-:W0:Y:S01]  /*1310*/  LDC.64 R8, c[0x0][0x440] ;  /* 0x00011000ff087b82 */ /* 0x000e220000000a00 */
[----:B------:R-:W-:Y:S01]  /*1320*/  IMAD R2, R2, R54, R7 ;  /* 0x0000003602027224 */ /* 0x000fe200078e0207 */
[----:B------:R-:W-:-:S04]  /*1330*/  IADD3 R0, PT, PT, -R0, RZ, RZ ;  /* 0x000000ff00007210 */ /* 0x000fc80007ffe1ff */
[----:B------:R-:W-:Y:S02]  /*1340*/  IADD3 R13, PT, PT, R57, R2, RZ ;  /* 0x00000002390d7210 */ /* 0x000fe40007ffe0ff */
[----:B------:R-:W1:Y:S05]  /*1350*/  LDC.64 R10, c[0x0][0x448] ;  /* 0x00011200ff0a7b82 */ /* 0x000e6a0000000a00 */
.L_x_958:
        /* <DEDUP_REMOVED lines=10> */
.L_x_950:
[----:B------:R-:W-:Y:S05]  /*1400*/  BSYNC.RECONVERGENT B0 ;  /* 0x0000000000007941 */ /* 0x000fea0003800200 */
.L_x_949:
        /* <DEDUP_REMOVED lines=57> */
[----:B0-----:R-:W-:Y:S02]  /*17a0*/  F2FP.F16.F32.PACK_AB R7, R7, R6 ;  /* 0x000000060707723e */ /* 0x001fe400000000ff */
[----:B--2---:R-:W-:-:S03]  /*17b0*/  F2FP.F16.F32.PACK_AB R11, R11, R10 ;  /* 0x0000000a0b0b723e */ /* 0x004fc600000000ff */
[----:B------:R-:W-:Y:S04]  /*17c0*/  STG.E desc[UR6][R2.64], R7 ;  /* 0x0000000702007986 */ /* 0x000fe8000c101906 */
[----:B------:R-:W-:Y:S01]  /*17d0*/  STG.E desc[UR6][R4.64], R11 ;  /* 0x0000000b04007986 */ /* 0x000fe2000c101906 */
[----:B------:R-:W-:Y:S05]  /*17e0*/  EXIT ;  /* 0x000000000000794d */ /* 0x000fea0003800000 */
.L_x_959:
        /* <DEDUP_REMOVED lines=9> */
.L_x_5390:


//--------------------- .text._ZN10layer_norm40ln_parallel_residual_bwd_finalize_kernelINS_22Kernel_traits_finalizeILj5120E6__halfS2_S2_S2_fjLb0ELj1024ELj4ENS_18Kernel_traits_baseILj5120ES2_S2_S2_S2_fjLj1024EEEEELb0EEEvNS_9BwdParamsE --------------------------
	.section	.text._ZN10layer_norm40ln_parallel_residual_bwd_finalize_kernelINS_22Kernel_traits_finalizeILj5120E6__halfS2_S2_S2_fjLb0ELj1024ELj4ENS_18Kernel_traits_baseILj5120ES2_S2_S2_S2_fjLj1024EEEEELb0EEEvNS_9BwdParamsE,"ax",@progbits
	.align	128
        .global         _ZN10layer_norm40ln_parallel_residual_bwd_finalize_kernelINS_22Kernel_traits_finalizeILj5120E6__halfS2_S2_S2_fjLb0ELj1024ELj4ENS_18Kernel_traits_baseILj5120ES2_S2_S2_S2_fjLj1024EEEEELb0EEEvNS_9BwdParamsE
        .type           _ZN10layer_norm40ln_parallel_residual_bwd_finalize_kernelINS_22Kernel_traits_finalizeILj5120E6__halfS2_S2_S2_fjLb0ELj1024ELj4ENS_18Kernel_traits_baseILj5120ES2_S2_S2_S2_fjLj1024EEEEELb0EEEvNS_9BwdParamsE,@function
        .size           _ZN10layer_norm40ln_parallel_residual_bwd_finalize_kernelINS_22Kernel_traits_finalizeILj5120E6__halfS2_S2_S2_fjLb0ELj1024ELj4ENS_18Kernel_traits_baseILj5120ES2_S2_S2_S2_fjLj1024EEEEELb0EEEvNS_9BwdParamsE,(.L_x_5391 - _ZN10layer_norm40ln_parallel_residual_bwd_finalize_kernelINS_22Kernel_traits_finalizeILj5120E6__halfS2_S2_S2_fjLb0ELj1024ELj4ENS_18Kernel_traits_baseILj5120ES2_S2_S2_S2_fjLj1024EEEEELb0EEEvNS_9BwdParamsE)
        .other          _ZN10layer_norm40ln_parallel_residual_bwd_finalize_kernelINS_22Kernel_traits_finalizeILj5120E6__halfS2_S2_S2_fjLb0ELj1024ELj4ENS_18Kernel_traits_baseILj5120ES2_S2_S2_S2_fjLj1024EEEEELb0EEEvNS_9BwdParamsE,@"STO_CUDA_ENTRY STV_DEFAULT"
_ZN10layer_norm40ln_parallel_residual_bwd_finalize_kernelINS_22Kernel_traits_finalizeILj5120E6__halfS2_S2_S2_fjLb0ELj1024ELj4ENS_18Kernel_traits_baseILj5120ES2_S2_S2_S2_fjLj1024EEEEELb0EEEvNS_9BwdParamsE:
.text._ZN10layer_norm40ln_parallel_residual_bwd_finalize_kernelINS_22Kernel_traits_finalizeILj5120E6__halfS2_S2_S2_fjLb0ELj1024ELj4ENS_18Kernel_traits_baseILj5120ES2_S2_S2_S2_fjLj1024EEEEELb0EEEvNS_9BwdParamsE:
        /* <DEDUP_REMOVED lines=58> */
.L_x_964:
        /* <DEDUP_REMOVED lines=112> */
.L_x_963:
[----:B------:R-:W-:Y:S05]  /*0aa0*/  BSYNC.RECONVERGENT B1 ;  /* 0x0000000000017941 */ /* 0x000fea0003800200 */
.L_x_962:
        /* <DEDUP_REMOVED lines=66> */
.L_x_966:
[----:B------:R-:W-:Y:S05]  /*0ed0*/  BSYNC.RECONVERGENT B1 ;  /* 0x0000000000017941 */ /* 0x000fea0003800200 */
.L_x_965:
        /* <DEDUP_REMOVED lines=36> */
.L_x_968:
[----:B------:R-:W-:Y:S05]  /*1120*/  BSYNC.RECONVERGENT B1 ;  /* 0x0000000000017941 */ /* 0x000fea0003800200 */
.L_x_967:
        /* <DEDUP_REMOVED lines=18> */
.L_x_961:
[----:B------:R-:W-:Y:S05]  /*1250*/  BSYNC.RECONVERGENT B0 ;  /* 0x0000000000007941 */ /* 0x000fea0003800200 */
.L_x_960:
        /* <DEDUP_REMOVED lines=86> */
[----:B------:R-:W-:Y:S02]  /*17c0*/  F2FP.F16.F32.PACK_AB R13, R13, R12 ;  /* 0x0000000c0d0d723e */ /* 0x000fe400000000ff */
[----:B--2---:R-:W-:Y:S01]  /*17d0*/  F2FP.F16.F32.PACK_AB R15, R15, R14 ;  /* 0x0000000e0f0f723e */ /* 0x004fe200000000ff */
[----:B0-----:R-:W-:Y:S02]  /*17e0*/  IMAD.WIDE.U32 R2, R0, 0x4, R2 ;  /* 0x0000000400027825 */ /* 0x001fe400078e0002 */
[----:B------:R-:W-:Y:S01]  /*17f0*/  STG.E desc[UR6][R6.64], R13 ;  /* 0x0000000d06007986 */ /* 0x000fe2000c101906 */
[----:B----4-:R-:W-:-:S03]  /*1800*/  F2FP.F16.F32.PACK_AB R17, R17, R16 ;  /* 0x000000101111723e */ /* 0x010fc600000000ff */
[----:B------:R-:W-:Y:S01]  /*1810*/  STG.E desc[UR6][R8.64], R15 ;  /* 0x0000000f08007986 */ /* 0x000fe2000c101906 */
[----:B-----5:R-:W-:-:S03]  /*1820*/  F2FP.F16.F32.PACK_AB R19, R19, R18 ;  /* 0x000000121313723e */ /* 0x020fc600000000ff */
[----:B------:R-:W-:Y:S04]  /*1830*/  STG.E desc[UR6][R4.64], R17 ;  /* 0x0000001104007986 */ /* 0x000fe8000c101906 */
[----:B------:R-:W-:Y:S01]  /*1840*/  STG.E desc[UR6][R2.64], R19 ;  /* 0x0000001302007986 */ /* 0x000fe2000c101906 */
[----:B------:R-:W-:Y:S05]  /*1850*/  EXIT ;  /* 0x000000000000794d */ /* 0x000fea0003800000 */
.L_x_969:
        /* <DEDUP_REMOVED lines=10> */
.L_x_5391:


//--------------------- .text._ZN10layer_norm31ln_parallel_residual_bwd_kernelINS_13Kernel_traitsI6__halfS2_S2_S2_fjLj5120ELj1ELj1ELj8ELj8ENS_18Kernel_traits_baseILj5120ES2_S2_S2_S2_fjLj256EEEEELb1ELb1ELb0EEEvNS_9BwdParamsE --------------------------
	.section	.text._ZN10layer_norm31ln_parallel_residual_bwd_kernelINS_13Kernel_traitsI6__halfS2_S2_S2_fjLj5120ELj1ELj1ELj8ELj8ENS_18Kernel_traits_baseILj5120ES2_S2_S2_S2_fjLj256EEEEELb1ELb1ELb0EEEvNS_9BwdParamsE,"ax",@progbits
	.align	128
        .global         _ZN10layer_norm31ln_parallel_residual_bwd_kernelINS_13Kernel_traitsI6__halfS2_S2_S2_fjLj5120ELj1ELj1ELj8ELj8ENS_18Kernel_traits_baseILj5120ES2_S2_S2_S2_fjLj256EEEEELb1ELb1ELb0EEEvNS_9BwdParamsE
        .type           _ZN10layer_norm31ln_parallel_residual_bwd_kernelINS_13Kernel_traitsI6__halfS2_S2_S2_fjLj5120ELj1ELj1ELj8ELj8ENS_18Kernel_traits_baseILj5120ES2_S2_S2_S2_fjLj256EEEEELb1ELb1ELb0EEEvNS_9BwdParamsE,@function
        .size           _ZN10layer_norm31ln_parallel_residual_bwd_kernelINS_13Kernel_traitsI6__halfS2_S2_S2_fjLj5120ELj1ELj1ELj8ELj8ENS_18Kernel_traits_baseILj5120ES2_S2_S2_S2_fjLj256EEEEELb1ELb1ELb0EEEvNS_9BwdParamsE,(.L_x_5392 - _ZN10layer_norm31ln_parallel_residual_bwd_kernelINS_13Kernel_traitsI6__halfS2_S2_S2_fjLj5120ELj1ELj1ELj8ELj8ENS_18Kernel_traits_baseILj5120ES2_S2_S2_S2_fjLj256EEEEELb1ELb1ELb0EEEvNS_9BwdParamsE)
        .other          _ZN10layer_norm31ln_parallel_residual_bwd_kernelINS_13Kernel_traitsI6__halfS2_S2_S2_fjLj5120ELj1ELj1ELj8ELj8ENS_18Kernel_traits_baseILj5120ES2_S2_S2_S2_fjLj256EEEEELb1ELb1ELb0EEEvNS_9BwdParamsE,@"STO_CUDA_ENTRY STV_DEFAULT"
_ZN10layer_norm31ln_parallel_residual_bwd_kernelINS_13Kernel_traitsI6__halfS2_S2_S2_fjLj5120ELj1ELj1ELj8ELj8ENS_18Kernel_traits_baseILj5120ES2_S2_S2_S2_fjLj256EEEEELb1ELb1ELb0EEEvNS_9BwdParamsE:
.text._ZN10layer_norm31ln_parallel_residual_bwd_kernelINS_13Kernel_traitsI6__halfS2_S2_S2_fjLj5120ELj1ELj1ELj8ELj8ENS_18Kernel_traits_baseILj5120ES2_S2_S2_S2_fjLj256EEEEELb1ELb1ELb0EEEvNS_9BwdParamsE:
        /* <DEDUP_REMOVED lines=60> */
[--C-:B-----5:R-:W-:Y:S01]  /*03c0*/  IMAD.MOV.U32 R4, RZ, RZ, R49.reuse ;  /* 0x000000ffff047224 */ /* 0x120fe200078e0031 */
[--C-:B------:R-:W-:Y:S01]  /*03d0*/  SHF.R.U64 R79, R48, 0x10, R49.reuse ;  /* 0x00000010304f7819 */ /* 0x100fe20000001231 */
[----:B------:R-:W-:Y:S01]  /*03e0*/  IMAD.MOV.U32 R5, RZ, RZ, R50 ;  /* 0x000000ffff057224 */ /* 0x000fe200078e0032 */
[----:B------:R-:W-:Y:S01]  /*03f0*/  SHF.R.U32.HI R80, RZ, 0x10, R49 ;  /* 0x00000010ff507819 */ /* 0x000fe20000011631 */
[--C-:B------:R-:W-:Y:S01]  /*0400*/  IMAD.MOV.U32 R6, RZ, RZ, R51.reuse ;  /* 0x000000ffff067224 */ /* 0x100fe200078e0033 */
[--C-:B------:R-:W-:Y:S01]  /*0410*/  SHF.R.U64 R81, R50, 0x10, R51.reuse ;  /* 0x0000001032517819 */ /* 0x100fe20000001233 */
[----:B------:R-:W-:Y:S01]  /*0420*/  IMAD.MOV.U32 R7, RZ, RZ, R52 ;  /* 0x000000ffff077224 */ /* 0x000fe200078e0034 */
[----:B------:R-:W-:Y:S01]  /*0430*/  SHF.R.U32.HI R82, RZ, 0x10, R51 ;  /* 0x00000010ff527819 */ /* 0x000fe20000011633 */
[--C-:B------:R-:W-:Y:S01]  /*0440*/  IMAD.MOV.U32 R8, RZ, RZ, R53.reuse ;  /* 0x000000ffff087224 */ /* 0x100fe200078e0035 */
[----:B------:R-:W-:Y:S01]  /*0450*/  SHF.R.U64 R83, R52, 0x10, R53 ;  /* 0x0000001034537819 */ /* 0x000fe20000001235 */
[----:B------:R-:W-:Y:S01]  /*0460*/  IMAD.MOV.U32 R72, RZ, RZ, R44 ;  /* 0x000000ffff487224 */ /* 0x000fe200078e002c */
[--C-:B------:R-:W-:Y:S01]  /*0470*/  SHF.R.U64 R73, R44, 0x10, R45.reuse ;  /* 0x000000102c497819 */ /* 0x100fe2000000122d */
[--C-:B------:R-:W-:Y:S01]  /*0480*/  IMAD.MOV.U32 R74, RZ, RZ, R45.reuse ;  /* 0x000000ffff4a7224 */ /* 0x100fe200078e002d */
[----:B------:R-:W-:Y:S01]  /*0490*/  SHF.R.U32.HI R75, RZ, 0x10, R45 ;  /* 0x00000010ff4b7819 */ /* 0x000fe2000001162d */
[----:B------:R-:W-:Y:S01]  /*04a0*/  IMAD.MOV.U32 R76, RZ, RZ, R46 ;  /* 0x000000ffff4c7224 */ /* 0x000fe200078e002e */
[--C-:B------:R-:W-:Y:S01]  /*04b0*/  SHF.R.U64 R77, R46, 0x10, R47.reuse ;  /* 0x000000102e4d7819 */ /* 0x100fe2000000122f */
[--C-:B------:R-:W-:Y:S01]  /*04c0*/  IMAD.MOV.U32 R2, RZ, RZ, R47.reuse ;  /* 0x000000ffff027224 */ /* 0x100fe200078e002f */
[----:B0-----:R-:W-:Y:S01]  /*04d0*/  UISETP.NE.AND UP0, UPT, UR4, URZ, UPT ;  /* 0x000000ff0400728c */ /* 0x001fe2000bf05270 */
[----:B------:R-:W-:Y:S01]  /*04e0*/  IMAD.MOV.U32 R3, RZ, RZ, R48 ;  /* 0x000000ffff037224 */ /* 0x000fe200078e0030 */
[----:B------:R-:W-:-:S02]  /*04f0*/  SHF.R.U32.HI R78, RZ, 0x10, R47 ;  /* 0x00000010ff4e7819 */ /* 0x000fc4000001162f */
        /* <DEDUP_REMOVED lines=27> */
[----:B------:R-:W-:Y:S02]  /*06b0*/  CS2R R12, SRZ ;  /* 0x00000000000c7805 */ /* 0x000fe4000001ff00 */
[----:B------:R-:W-:Y:S02]  /*06c0*/  CS2R R14, SRZ ;  /* 0x00000000000e7805 */ /* 0x000fe4000001ff00 */
[----:B------:R-:W-:-:S02]  /*06d0*/  CS2R R8, SRZ ;  /* 0x0000000000087805 */ /* 0x000fc4000001ff00 */
[----:B------:R-:W-:Y:S02]  /*06e0*/  PLOP3.LUT P5, PT, PT, PT, UP0, 0x80, 0x8 ;  /* 0x000000000008781c */ /* 0x000fe40003faf008 */
[----:B------:R-:W-:Y:S02]  /*06f0*/  CS2R R10, SRZ ;  /* 0x00000000000a7805 */ /* 0x000fe4000001ff00 */
        /* <DEDUP_REMOVED lines=8> */
.L_x_1042:
        /* <DEDUP_REMOVED lines=35> */
[----:B------:R-:W-:Y:S02]  /*09b0*/  HADD2.F32 R124, -RZ, R72.H1_H1 ;  /* 0x30000048ff7c7230 */ /* 0x000fe40000004100 */
[----:B--2---:R-:W-:-:S06]  /*09c0*/  IMAD.WIDE.U32 R122, R111, 0x4, R122 ;  /* 0x000000046f7a7825 */ /* 0x004fcc00078e007a */
[----:B------:R1:W5:Y:S01]  /*09d0*/  LDG.E R122, desc[UR10][R122.64] ;  /* 0x0000000a7a7a7981 */ /* 0x000362000c1e1900 */
[----:B------:R-:W-:Y:S02]  /*09e0*/  HADD2.F32 R128, -RZ, R74.H1_H1 ;  /* 0x3000004aff807230 */ /* 0x000fe40000004100 */
[----:B0-----:R-:W-:-:S05]  /*09f0*/  @P0 IMAD.WIDE.U32 R48, R111, 0x8, R48 ;  /* 0x000000086f300825 */ /* 0x001fca00078e0030 */
[----:B------:R0:W5:Y:S01]  /*0a00*/  @P0 LDG.E.64 R60, desc[UR10][R48.64] ;  /* 0x0000000a303c0981 */ /* 0x000162000c1e1b00 */
[----:B-1----:R-:W-:Y:S02]  /*0a10*/  HADD2.F32 R123, -RZ, R73.H1_H1 ;  /* 0x30000049ff7b7230 */ /* 0x002fe40000004100 */
[----:B------:R-:W-:Y:S02]  /*0a20*/  HADD2.F32 R127, -RZ, R75.H1_H1 ;  /* 0x3000004bff7f7230 */ /* 0x000fe40000004100 */
[----:B---3--:R-:W-:-:S05]  /*0a30*/  IMAD.MOV.U32 R3, RZ, RZ, R50 ;  /* 0x000000ffff037224 */ /* 0x008fca00078e0032 */
[----:B------:R-:W-:Y:S02]  /*0a40*/  HADD2.F32 R3, -RZ, R3.H0_H0 ;  /* 0x20000003ff037230 */ /* 0x000fe40000004100 */
[----:B----4-:R-:W-:Y:S01]  /*0a50*/  IMAD.MOV.U32 R45, RZ, RZ, R46 ;  /* 0x000000ffff2d7224 */ /* 0x010fe200078e002e */
[----:B------:R-:W-:Y:S02]  /*0a60*/  SHF.R.U64 R57, R46, 0x10, R47 ;  /* 0x000000102e397819 */ /* 0x000fe4000000122f */
[----:B------:R-:W-:Y:S01]  /*0a70*/  FADD.FTZ R46, -R44, R3 ;  /* 0x000000032c2e7221 */ /* 0x000fe20000010100 */
[----:B------:R-:W-:Y:S02]  /*0a80*/  IMAD.MOV.U32 R54, RZ, RZ, R51 ;  /* 0x000000ffff367224 */ /* 0x000fe400078e0033 */
[----:B------:R-:W-:Y:S02]  /*0a90*/  HADD2.F32 R45, -RZ, R45.H0_H0 ;  /* 0x2000002dff2d7230 */ /* 0x000fe40000004100 */
[----:B-----5:R-:W-:Y:S01]  /*0aa0*/  FMUL.FTZ R3, R121, R46 ;  /* 0x0000002e79037220 */ /* 0x020fe20000410000 */
[--C-:B------:R-:W-:Y:S01]  /*0ab0*/  IMAD.MOV.U32 R55, RZ, RZ, R47.reuse ;  /* 0x000000ffff377224 */ /* 0x100fe200078e002f */
[----:B------:R-:W-:-:S02]  /*0ac0*/  SHF.R.U32.HI R56, RZ, 0x10, R47 ;  /* 0x00000010ff387819 */ /* 0x000fc4000001162f */
[----:B------:R-:W-:Y:S01]  /*0ad0*/  SHF.R.U64 R47, R50, 0x10, R51 ;  /* 0x00000010322f7819 */ /* 0x000fe20000001233 */
[-C--:B------:R-:W-:Y:S01]  /*0ae0*/  FMUL.FTZ R124, R124, R45.reuse ;  /* 0x0000002d7c7c7220 */ /* 0x080fe20000410000 */
[----:B------:R-:W-:Y:S01]  /*0af0*/  FADD.FTZ R20, R20, R45 ;  /* 0x0000002d14147221 */ /* 0x000fe20000010000 */
[----:B------:R-:W-:Y:S01]  /*0b00*/  FFMA.FTZ R40, R3, R45, R40 ;  /* 0x0000002d03287223 */ /* 0x000fe20000010028 */
[----:B------:R-:W-:Y:S01]  /*0b10*/  HADD2.F32 R45, -RZ, R54.H0_H0 ;  /* 0x20000036ff2d7230 */ /* 0x000fe20000004100 */
[----:B0-----:R-:W-:Y:S01]  /*0b20*/  SHF.R.U32.HI R49, RZ, 0x10, R51 ;  /* 0x00000010ff317819 */ /* 0x001fe20000011633 */
[----:B------:R-:W-:Y:S02]  /*0b30*/  HADD2.F32 R47, -RZ, R47.H0_H0 ;  /* 0x2000002fff2f7230 */ /* 0x000fe40000004100 */
[----:B------:R-:W-:Y:S02]  /*0b40*/  HADD2.F32 R48, -RZ, R57.H0_H0 ;  /* 0x20000039ff307230 */ /* 0x000fe40000004100 */
[C---:B------:R-:W-:Y:S01]  /*0b50*/  FADD.FTZ R46, -R44.reuse, R45 ;  /* 0x0000002d2c2e7221 */ /* 0x040fe20000010100 */
[----:B------:R-:W-:Y:S01]  /*0b60*/  FADD.FTZ R126, -R44, R47 ;  /* 0x0000002f2c7e7221 */ /* 0x000fe20000010100 */
[----:B------:R-:W-:-:S02]  /*0b70*/  HADD2.F32 R47, -RZ, R49.H0_H0 ;  /* 0x20000031ff2f7230 */ /* 0x000fc40000004100 */
[----:B------:R-:W-:Y:S01]  /*0b80*/  FMUL.FTZ R125, R121, R46 ;  /* 0x0000002e797d7220 */ /* 0x000fe20000410000 */
[----:B------:R-:W-:Y:S01]  /*0b90*/  FMUL.FTZ R123, R123, R48 ;  /* 0x000000307b7b7220 */ /* 0x000fe20000410000 */
[----:B------:R-:W-:Y:S02]  /*0ba0*/  HADD2.F32 R55, -RZ, R55.H0_H0 ;  /* 0x20000037ff377230 */ /* 0x000fe40000004100 */
[----:B------:R-:W-:Y:S01]  /*0bb0*/  FADD.FTZ R46, RZ, R124 ;  /* 0x0000007cff2e7221 */ /* 0x000fe20000010000 */
[----:B------:R-:W-:Y:S01]  /*0bc0*/  FMUL.FTZ R126, R121, R126 ;  /* 0x0000007e797e7220 */ /* 0x000fe20000410000 */
[----:B------:R-:W-:Y:S01]  /*0bd0*/  FFMA.FTZ R45, R3, R124, RZ ;  /* 0x0000007c032d7223 */ /* 0x000fe200000100ff */
[----:B------:R-:W-:Y:S01]  /*0be0*/  FADD.FTZ R130, -R44, R47 ;  /* 0x0000002f2c827221 */ /* 0x000fe20000010100 */
[----:B------:R-:W-:Y:S02]  /*0bf0*/  HADD2.F32 R50, -RZ, R56.H0_H0 ;  /* 0x20000038ff327230 */ /* 0x000fe40000004100 */
[----:B------:R-:W-:Y:S01]  /*0c00*/  FADD.FTZ R47, R46, R123 ;  /* 0x0000007b2e2f7221 */ /* 0x000fe20000010000 */
        /* <DEDUP_REMOVED lines=15> */
.L_x_972:
[----:B----4-:R-:W-:Y:S05]  /*0d00*/  BSYNC.RECONVERGENT B0 ;  /* 0x0000000000007941 */ /* 0x010fea0003800200 */
.L_x_971:
        /* <DEDUP_REMOVED lines=10> */
[----:B------:R-:W3:Y:S01]  /*0db0*/  LDG.E.64 R52, desc[UR10][R52.64] ;  /* 0x0000000a34347981 */ /* 0x000ee2000c1e1b00 */
[----:B-1----:R-:W-:-:S05]  /*0dc0*/  IMAD.WIDE.U32 R48, R45, 0x8, R48 ;  /* 0x000000082d307825 */ /* 0x002fca00078e0030 */
[----:B------:R2:W4:Y:S01]  /*0dd0*/  LDG.E.64 R56, desc[UR10][R48.64] ;  /* 0x0000000a30387981 */ /* 0x000522000c1e1b00 */
[----:B0-----:R-:W-:-:S05]  /*0de0*/  @P5 IMAD.WIDE.U32 R54, R45, 0x4, R54 ;  /* 0x000000042d365825 */ /* 0x001fca00078e0036 */
[----:B------:R-:W5:Y:S01]  /*0df0*/  @P5 LDG.E R87, desc[UR10][R54.64] ;  /* 0x0000000a36575981 */ /* 0x000f62000c1e1900 */
[----:B------:R-:W-:-:S13]  /*0e00*/  ISETP.NE.AND.EX P0, PT, RZ, UR17, PT, P0 ;  /* 0x00000011ff007c0c */ /* 0x000fda000bf05300 */
[----:B------:R-:W0:Y:S01]  /*0e10*/  @P0 LDC.64 R50, c[0x0][0x438] ;  /* 0x00010e00ff320b82 */ /* 0x000e220000000a00 */
[----:B--2---:R-:W-:-:S05]  /*0e20*/  IMAD.WIDE.U32 R48, R45, 0x4, R58 ;  /* 0x000000042d307825 */ /* 0x004fca00078e003a */
[----:B------:R1:W5:Y:S01]  /*0e30*/  LDG.E R112, desc[UR10][R48.64] ;  /* 0x0000000a30707981 */ /* 0x000362000c1e1900 */
[----:B------:R-:W-:Y:S02]  /*0e40*/  HADD2.F32 R132, -RZ, R76.H1_H1 ;  /* 0x3000004cff847230 */ /* 0x000fe40000004100 */
[--C-:B------:R-:W-:Y:S02]  /*0e50*/  HADD2.F32 R131, -RZ, R77.reuse.H0_H0 ;  /* 0x2000004dff837230 */ /* 0x100fe40000004100 */
[----:B------:R-:W-:Y:S02]  /*0e60*/  HADD2.F32 R136, -RZ, R77.H1_H1 ;  /* 0x3000004dff887230 */ /* 0x000fe40000004100 */
[----:B0-----:R-:W-:-:S05]  /*0e70*/  @P0 IMAD.WIDE.U32 R50, R45, 0x8, R50 ;  /* 0x000000082d320825 */ /* 0x001fca00078e0032 */
[----:B------:R0:W5:Y:S01]  /*0e80*/  @P0 LDG.E.64 R62, desc[UR10][R50.64] ;  /* 0x0000000a323e0981 */ /* 0x000162000c1e1b00 */
[----:B------:R-:W-:Y:S02]  /*0e90*/  HADD2.F32 R135, -RZ, R78.H0_H0 ;  /* 0x2000004eff877230 */ /* 0x000fe40000004100 */
[----:B------:R-:W-:Y:S02]  /*0ea0*/  VIADD R45, R45, 0x100 ;  /* 0x000001002d2d7836 */ /* 0x000fe40000000000 */
[----:B---3--:R-:W-:Y:S01]  /*0eb0*/  IMAD.MOV.U32 R58, RZ, RZ, R52 ;  /* 0x000000ffff3a7224 */ /* 0x008fe200078e0034 */
[----:B------:R-:W-:-:S05]  /*0ec0*/  SHF.R.U64 R52, R52, 0x10, R53 ;  /* 0x0000001034347819 */ /* 0x000fca0000001235 */
[----:B-1----:R-:W-:Y:S01]  /*0ed0*/  HADD2.F32 R49, -RZ, R52.H0_H0 ;  /* 0x20000034ff317230 */ /* 0x002fe20000004100 */
[--C-:B----4-:R-:W-:Y:S01]  /*0ee0*/  SHF.R.U64 R129, R56, 0x10, R57.reuse ;  /* 0x0000001038817819 */ /* 0x110fe20000001239 */
[----:B------:R-:W-:Y:S01]  /*0ef0*/  IMAD.MOV.U32 R59, RZ, RZ, R56 ;  /* 0x000000ffff3b7224 */ /* 0x000fe200078e0038 */
[--C-:B------:R-:W-:Y:S01]  /*0f00*/  SHF.R.U32.HI R137, RZ, 0x10, R57.reuse ;  /* 0x00000010ff897819 */ /* 0x100fe20000011639 */
[----:B------:R-:W-:Y:S02]  /*0f10*/  IMAD.MOV.U32 R133, RZ, RZ, R57 ;  /* 0x000000ffff857224 */ /* 0x000fe400078e0039 */
[----:B------:R-:W-:Y:S02]  /*0f20*/  HADD2.F32 R57, -RZ, R58.H0_H0 ;  /* 0x2000003aff397230 */ /* 0x000fe40000004100 */
[----:B------:R-:W-:Y:S02]  /*0f30*/  IMAD.MOV.U32 R56, RZ, RZ, R53 ;  /* 0x000000ffff387224 */ /* 0x000fe400078e0035 */
[----:B------:R-:W-:Y:S01]  /*0f40*/  FADD.FTZ R134, -R44, R49 ;  /* 0x000000312c867221 */ /* 0x000fe20000010100 */
[----:B------:R-:W-:-:S02]  /*0f50*/  HADD2.F32 R59, -RZ, R59.H0_H0 ;  /* 0x2000003bff3b7230 */ /* 0x000fc40000004100 */
[C---:B------:R-:W-:Y:S01]  /*0f60*/  FADD.FTZ R48, -R44.reuse, R57 ;  /* 0x000000392c307221 */ /* 0x040fe20000010100 */
[----:B------:R-:W-:Y:S02]  /*0f70*/  HADD2.F32 R49, -RZ, R56.H0_H0 ;  /* 0x20000038ff317230 */ /* 0x000fe40000004100 */
[----:B0-----:R-:W-:Y:S02]  /*0f80*/  HADD2.F32 R50, -RZ, R129.H0_H0 ;  /* 0x20000081ff327230 */ /* 0x001fe40000004100 */
[C---:B-----5:R-:W-:Y:S01]  /*0f90*/  FMUL.FTZ R129, R121.reuse, R48 ;  /* 0x0000003079817220 */ /* 0x060fe20000410000 */
[----:B------:R-:W-:Y:S01]  /*0fa0*/  SHF.R.U32.HI R51, RZ, 0x10, R53 ;  /* 0x00000010ff337819 */ /* 0x000fe20000011635 */
[----:B------:R-:W-:Y:S01]  /*0fb0*/  FADD.FTZ R48, -R44, R49 ;  /* 0x000000312c307221 */ /* 0x000fe20000010100 */
[----:B------:R-:W-:Y:S01]  /*0fc0*/  FMUL.FTZ R132, R132, R59 ;  /* 0x0000003b84847220 */ /* 0x000fe20000410000 */
[----:B------:R-:W-:Y:S02]  /*0fd0*/  HADD2.F32 R49, -RZ, R133.H0_H0 ;  /* 0x20000085ff317230 */ /* 0x000fe40000004100 */
[C---:B------:R-:W-:Y:S01]  /*0fe0*/  FMUL.FTZ R134, R121.reuse, R134 ;  /* 0x0000008679867220 */ /* 0x040fe20000410000 */
[----:B------:R-:W-:Y:S01]  /*0ff0*/  FMUL.FTZ R133, R121, R48 ;  /* 0x0000003079857220 */ /* 0x000fe20000410000 */
[----:B------:R-:W-:-:S02]  /*1000*/  HADD2.F32 R51, -RZ, R51.H0_H0 ;  /* 0x20000033ff337230 */ /* 0x000fc40000004100 */
[----:B------:R-:W-:Y:S01]  /*1010*/  FADD.FTZ R48, R47, R132 ;  /* 0x000000842f307221 */ /* 0x000fe20000010000 */
[----:B------:R-:W-:Y:S01]  /*1020*/  FMUL.FTZ R131, R131, R50 ;  /* 0x0000003283837220 */ /* 0x000fe20000410000 */
[----:B------:R-:W-:Y:S01]  /*1030*/  FFMA.FTZ R47, R129, R132, R46 ;  /* 0x00000084812f7223 */ /* 0x000fe2000001002e */
[----:B------:R-:W-:Y:S01]  /*1040*/  FADD.FTZ R17, R17, R50 ;  /* 0x0000003211117221 */ /* 0x000fe20000010000 */
[----:B------:R-:W-:Y:S01]  /*1050*/  FFMA.FTZ R37, R134, R50, R37 ;  /* 0x0000003286257223 */ /* 0x000fe20000010025 */
[----:B------:R-:W-:Y:S02]  /*1060*/  HADD2.F32 R50, -RZ, R137.H0_H0 ;  /* 0x20000089ff327230 */ /* 0x000fe40000004100 */
        /* <DEDUP_REMOVED lines=15> */
[----:B------:R-:W-:-:S07]  /*1160*/  FFMA.FTZ R46, R138, R135, R46 ;  /* 0x000000878a2e7223 */ /* 0x000fce000001002e */
.L_x_974:
[----:B------:R-:W-:Y:S05]  /*1170*/  BSYNC.RECONVERGENT B0 ;  /* 0x0000000000007941 */ /* 0x000fea0003800200 */
.L_x_973:
        /* <DEDUP_REMOVED lines=19> */
[----:B------:R-:W-:Y:S02]  /*12b0*/  HADD2.F32 R92, -RZ, R78.H1_H1 ;  /* 0x3000004eff5c7230 */ /* 0x000fe40000004100 */
[--C-:B------:R-:W-:Y:S02]  /*12c0*/  HADD2.F32 R93, -RZ, R79.reuse.H0_H0 ;  /* 0x2000004fff5d7230 */ /* 0x100fe40000004100 */
[----:B------:R-:W-:Y:S02]  /*12d0*/  HADD2.F32 R96, -RZ, R79.H1_H1 ;  /* 0x3000004fff607230 */ /* 0x000fe40000004100 */
[----:B0-----:R-:W-:-:S05]  /*12e0*/  @P0 IMAD.WIDE.U32 R50, R45, 0x8, R50 ;  /* 0x000000082d320825 */ /* 0x001fca00078e0032 */
[----:B------:R0:W5:Y:S01]  /*12f0*/  @P0 LDG.E.64 R64, desc[UR10][R50.64] ;  /* 0x0000000a32400981 */ /* 0x000162000c1e1b00 */
[----:B------:R-:W-:Y:S02]  /*1300*/  HADD2.F32 R97, -RZ, R80.H0_H0 ;  /* 0x20000050ff617230 */ /* 0x000fe40000004100 */
[----:B------:R-:W-:Y:S02]  /*1310*/  VIADD R45, R45, 0x100 ;  /* 0x000001002d2d7836 */ /* 0x000fe40000000000 */
[----:B---3--:R-:W-:Y:S02]  /*1320*/  IMAD.MOV.U32 R58, RZ, RZ, R52 ;  /* 0x000000ffff3a7224 */ /* 0x008fe400078e0034 */
[----:B----4-:R-:W-:Y:S01]  /*1330*/  IMAD.MOV.U32 R59, RZ, RZ, R48 ;  /* 0x000000ffff3b7224 */ /* 0x010fe200078e0030 */
[--C-:B------:R-:W-:Y:S01]  /*1340*/  SHF.R.U64 R91, R48, 0x10, R49.reuse ;  /* 0x00000010305b7819 */ /* 0x100fe20000001231 */
[--C-:B------:R-:W-:Y:S01]  /*1350*/  IMAD.MOV.U32 R95, RZ, RZ, R49.reuse ;  /* 0x000000ffff5f7224 */ /* 0x100fe200078e0031 */
[----:B------:R-:W-:Y:S01]  /*1360*/  SHF.R.U32.HI R98, RZ, 0x10, R49 ;  /* 0x00000010ff627819 */ /* 0x000fe20000011631 */
[----:B------:R-:W-:Y:S01]  /*1370*/  HADD2.F32 R49, -RZ, R58.H0_H0 ;  /* 0x2000003aff317230 */ /* 0x000fe20000004100 */
[--C-:B------:R-:W-:Y:S01]  /*1380*/  SHF.R.U64 R48, R52, 0x10, R53.reuse ;  /* 0x0000001034307819 */ /* 0x100fe20000001235 */
[----:B------:R-:W-:-:S04]  /*1390*/  IMAD.MOV.U32 R58, RZ, RZ, R53 ;  /* 0x000000ffff3a7224 */ /* 0x000fc800078e0035 */
[----:B0-----:R-:W-:Y:S02]  /*13a0*/  HADD2.F32 R51, -RZ, R48.H0_H0 ;  /* 0x20000030ff337230 */ /* 0x001fe40000004100 */
[C---:B------:R-:W-:Y:S01]  /*13b0*/  FADD.FTZ R48, -R44.reuse, R49 ;  /* 0x000000312c307221 */ /* 0x040fe20000010100 */
[----:B------:R-:W-:Y:S02]  /*13c0*/  HADD2.F32 R49, -RZ, R58.H0_H0 ;  /* 0x2000003aff317230 */ /* 0x000fe40000004100 */
[----:B------:R-:W-:Y:S02]  /*13d0*/  HADD2.F32 R59, -RZ, R59.H0_H0 ;  /* 0x2000003bff3b7230 */ /* 0x000fe40000004100 */
[----:B------:R-:W-:Y:S02]  /*13e0*/  HADD2.F32 R50, -RZ, R91.H0_H0 ;  /* 0x2000005bff327230 */ /* 0x000fe40000004100 */
[----:B-----5:R-:W-:Y:S01]  /*13f0*/  FMUL.FTZ R91, R121, R48 ;  /* 0x00000030795b7220 */ /* 0x020fe20000410000 */
[----:B------:R-:W-:Y:S01]  /*1400*/  SHF.R.U32.HI R52, RZ, 0x10, R53 ;  /* 0x00000010ff347819 */ /* 0x000fe20000011635 */
[C---:B------:R-:W-:Y:S01]  /*1410*/  FADD.FTZ R94, -R44.reuse, R51 ;  /* 0x000000332c5e7221 */ /* 0x040fe20000010100 */
[----:B------:R-:W-:Y:S01]  /*1420*/  FADD.FTZ R48, -R44, R49 ;  /* 0x000000312c307221 */ /* 0x000fe20000010100 */
[----:B------:R-:W-:Y:S01]  /*1430*/  FMUL.FTZ R92, R92, R59 ;  /* 0x0000003b5c5c7220 */ /* 0x000fe20000410000 */
[----:B------:R-:W-:-:S02]  /*1440*/  HADD2.F32 R49, -RZ, R95.H0_H0 ;  /* 0x2000005fff317230 */ /* 0x000fc40000004100 */
[C---:B------:R-:W-:Y:S01]  /*1450*/  FMUL.FTZ R94, R121.reuse, R94 ;  /* 0x0000005e795e7220 */ /* 0x040fe20000410000 */
[----:B------:R-:W-:Y:S01]  /*1460*/  FMUL.FTZ R95, R121, R48 ;  /* 0x00000030795f7220 */ /* 0x000fe20000410000 */
[----:B------:R-:W-:Y:S02]  /*1470*/  HADD2.F32 R51, -RZ, R52.H0_H0 ;  /* 0x20000034ff337230 */ /* 0x000fe40000004100 */
        /* <DEDUP_REMOVED lines=22> */
.L_x_976:
[----:B------:R-:W-:Y:S05]  /*15e0*/  BSYNC.RECONVERGENT B0 ;  /* 0x0000000000007941 */ /* 0x000fea0003800200 */
.L_x_975:
        /* <DEDUP_REMOVED lines=70> */
.L_x_978:
[----:B------:R-:W-:Y:S05]  /*1a50*/  BSYNC.RECONVERGENT B0 ;  /* 0x0000000000007941 */ /* 0x000fea0003800200 */
.L_x_977:
        /* <DEDUP_REMOVED lines=20> */
[----:B------:R-:W-:Y:S01]  /*1ba0*/  HADD2.F32 R114, -RZ, R82.H1_H1 ;  /* 0x30000052ff727230 */ /* 0x000fe20000004100 */
[----:B------:R0:W5:Y:S01]  /*1bb0*/  @P5 LDG.E R109, desc[UR10][R48.64] ;  /* 0x0000000a306d5981 */ /* 0x000162000c1e1900 */
[----:B------:R-:W-:Y:S02]  /*1bc0*/  HADD2.F32 R115, -RZ, R83.H0_H0 ;  /* 0x20000053ff737230 */ /* 0x000fe40000004100 */
[----:B------:R-:W-:Y:S01]  /*1bd0*/  HADD2.F32 R118, -RZ, R84.H0_H0 ;  /* 0x20000054ff767230 */ /* 0x000fe20000004100 */
[--C-:B---3--:R-:W-:Y:S01]  /*1be0*/  SHF.R.U64 R113, R52, 0x10, R53.reuse ;  /* 0x0000001034717819 */ /* 0x108fe20000001235 */
[----:B------:R-:W-:Y:S01]  /*1bf0*/  IMAD.MOV.U32 R45, RZ, RZ, R52 ;  /* 0x000000ffff2d7224 */ /* 0x000fe200078e0034 */
[----:B------:R-:W-:Y:S01]  /*1c00*/  SHF.R.U32.HI R52, RZ, 0x10, R53 ;  /* 0x00000010ff347819 */ /* 0x000fe20000011635 */
[----:B----4-:R-:W-:Y:S01]  /*1c10*/  IMAD.MOV.U32 R58, RZ, RZ, R56 ;  /* 0x000000ffff3a7224 */ /* 0x010fe200078e0038 */
[----:B------:R-:W-:Y:S01]  /*1c20*/  SHF.R.U64 R117, R56, 0x10, R57 ;  /* 0x0000001038757819 */ /* 0x000fe20000001239 */
[----:B------:R-:W-:-:S02]  /*1c30*/  IMAD.MOV.U32 R56, RZ, RZ, R53 ;  /* 0x000000ffff387224 */ /* 0x000fc400078e0035 */
[----:B-1----:R-:W-:Y:S02]  /*1c40*/  HADD2.F32 R51, -RZ, R113.H0_H0 ;  /* 0x20000071ff337230 */ /* 0x002fe40000004100 */
[----:B------:R-:W-:Y:S02]  /*1c50*/  HADD2.F32 R45, -RZ, R45.H0_H0 ;  /* 0x2000002dff2d7230 */ /* 0x000fe40000004100 */
[----:B------:R-:W-:Y:S02]  /*1c60*/  HADD2.F32 R53, -RZ, R56.H0_H0 ;  /* 0x20000038ff357230 */ /* 0x000fe40000004100 */
[----:B------:R-:W-:Y:S02]  /*1c70*/  HADD2.F32 R55, -RZ, R52.H0_H0 ;  /* 0x20000034ff377230 */ /* 0x000fe40000004100 */
[C---:B------:R-:W-:Y:S01]  /*1c80*/  FADD.FTZ R116, -R44.reuse, R51 ;  /* 0x000000332c747221 */ /* 0x040fe20000010100 */
[----:B0-----:R-:W-:Y:S02]  /*1c90*/  HADD2.F32 R49, -RZ, R58.H0_H0 ;  /* 0x2000003aff317230 */ /* 0x001fe40000004100 */
[C---:B------:R-:W-:Y:S01]  /*1ca0*/  FADD.FTZ R48, -R44.reuse, R45 ;  /* 0x0000002d2c307221 */ /* 0x040fe20000010100 */
[C---:B------:R-:W-:Y:S01]  /*1cb0*/  FADD.FTZ R50, -R44.reuse, R53 ;  /* 0x000000352c327221 */ /* 0x040fe20000010100 */
[----:B------:R-:W-:Y:S01]  /*1cc0*/  FADD.FTZ R120, -R44, R55 ;  /* 0x000000372c787221 */ /* 0x000fe20000010100 */
[----:B------:R-:W-:-:S02]  /*1cd0*/  IMAD.MOV.U32 R59, RZ, RZ, R57 ;  /* 0x000000ffff3b7224 */ /* 0x000fc400078e0039 */
[C---:B-----5:R-:W-:Y:S01]  /*1ce0*/  FMUL.FTZ R116, R121.reuse, R116 ;  /* 0x0000007479747220 */ /* 0x060fe20000410000 */
[----:B------:R-:W-:Y:S02]  /*1cf0*/  HADD2.F32 R44, -RZ, R117.H0_H0 ;  /* 0x20000075ff2c7230 */ /* 0x000fe40000004100 */
[----:B------:R-:W-:Y:S01]  /*1d00*/  FMUL.FTZ R113, R121, R48 ;  /* 0x0000003079717220 */ /* 0x000fe20000410000 */
[----:B------:R-:W-:Y:S01]  /*1d10*/  FMUL.FTZ R114, R114, R49 ;  /* 0x0000003172727220 */ /* 0x000fe20000410000 */
[----:B------:R-:W-:Y:S01]  /*1d20*/  SHF.R.U32.HI R57, RZ, 0x10, R57 ;  /* 0x00000010ff397819 */ /* 0x000fe20000011639 */
[----:B------:R-:W-:Y:S02]  /*1d30*/  HADD2.F32 R117, -RZ, R83.H1_H1 ;  /* 0x30000053ff757230 */ /* 0x000fe40000004100 */
[-C--:B------:R-:W-:Y:S01]  /*1d40*/  FMUL.FTZ R115, R115, R44.reuse ;  /* 0x0000002c73737220 */ /* 0x080fe20000410000 */
[----:B------:R-:W-:Y:S02]  /*1d50*/  HADD2.F32 R59, -RZ, R59.H0_H0 ;  /* 0x2000003bff3b7230 */ /* 0x000fe40000004100 */
[----:B------:R-:W-:Y:S01]  /*1d60*/  FADD.FTZ R5, R5, R44 ;  /* 0x0000002c05057221 */ /* 0x000fe20000010000 */
[----:B------:R-:W-:Y:S01]  /*1d70*/  FFMA.FTZ R25, R116, R44, R25 ;  /* 0x0000002c74197223 */ /* 0x000fe20000010019 */
[----:B------:R-:W-:Y:S01]  /*1d80*/  FADD.FTZ R44, R47, R114 ;  /* 0x000000722f2c7221 */ /* 0x000fe20000010000 */
[----:B------:R-:W-:Y:S01]  /*1d90*/  FFMA.FTZ R45, R113, R114, R46 ;  /* 0x00000072712d7223 */ /* 0x000fe2000001002e */
[----:B------:R-:W-:-:S02]  /*1da0*/  HADD2.F32 R48, -RZ, R57.H0_H0 ;  /* 0x20000039ff307230 */ /* 0x000fc40000004100 */
[----:B------:R-:W-:Y:S01]  /*1db0*/  FMUL.FTZ R117, R117, R59 ;  /* 0x0000003b75757220 */ /* 0x000fe20000410000 */
[C---:B------:R-:W-:Y:S01]  /*1dc0*/  FMUL.FTZ R119, R121.reuse, R50 ;  /* 0x0000003279777220 */ /* 0x040fe20000410000 */
        /* <DEDUP_REMOVED lines=14> */
.L_x_980:
[----:B------:R-:W-:Y:S05]  /*1eb0*/  BSYNC.RECONVERGENT B0 ;  /* 0x0000000000007941 */ /* 0x000fea0003800200 */
.L_x_979:
        /* <DEDUP_REMOVED lines=32> */
.L_x_982:
[----:B------:R-:W-:Y:S05]  /*20c0*/  BSYNC.RECONVERGENT B0 ;  /* 0x0000000000007941 */ /* 0x000fea0003800200 */
.L_x_981:
        /* <DEDUP_REMOVED lines=34> */
[----:B------:R-:W-:Y:S01]  /*22f0*/  P2R R56, PR, RZ, 0x1 ;  /* 0x00000001ff387803 */ /* 0x000fe20000000000 */
[----:B------:R-:W-:Y:S01]  /*2300*/  FADD.FTZ R44, R44, R57 ;  /* 0x000000392c2c7221 */ /* 0x000fe20000010000 */
[----:B------:R-:W-:Y:S01]  /*2310*/  ISETP.GE.U32.AND P0, PT, R0, 0x100, PT ;  /* 0x000001000000780c */ /* 0x000fe20003f06070 */
[----:B------:R-:W-:Y:S01]  /*2320*/  FADD.FTZ R58, R58, R139 ;  /* 0x0000008b3a3a7221 */ /* 0x000fe20000010000 */
[----:B0-----:R-:W-:Y:S01]  /*2330*/  ISETP.NE.AND P5, PT, R45, RZ, PT ;  /* 0x000000ff2d00720c */ /* 0x001fe20003fa5270 */
[----:B------:R-:W-:Y:S02]  /*2340*/  FADD.FTZ R44, R59, R44 ;  /* 0x0000002c3b2c7221 */ /* 0x000fe40000010000 */
[----:B------:R-:W-:Y:S02]  /*2350*/  FMUL.FTZ R45, R58, UR9 ;  /* 0x000000093a2d7c20 */ /* 0x000fe40008410000 */
[----:B------:R-:W-:-:S03]  /*2360*/  FMUL.FTZ R44, R44, UR9 ;  /* 0x000000092c2c7c20 */ /* 0x000fc60008410000 */
[----:B------:R-:W-:-:S03]  /*2370*/  FSEL R45, R45, RZ, !P5 ;  /* 0x000000ff2d2d7208 */ /* 0x000fc60006800000 */
        /* <DEDUP_REMOVED lines=32> */
[----:B------:R-:W-:-:S03]  /*2580*/  FMUL.FTZ R48, R121, R48 ;  /* 0x0000003079307220 */ /* 0x000fc60000410000 */
[C---:B------:R-:W-:Y:S01]  /*2590*/  PRMT R46, R47.reuse, 0x7632, R46 ;  /* 0x000076322f2e7816 */ /* 0x040fe2000000002e */
[----:B------:R-:W-:Y:S01]  /*25a0*/  FMUL.FTZ R48, R48, UR14 ;  /* 0x0000000e30307c20 */ /* 0x000fe20008410000 */
[----:B------:R-:W-:-:S04]  /*25b0*/  PRMT R51, R47, 0x7610, R51 ;  /* 0x000076102f337816 */ /* 0x000fc80000000033 */
[----:B------:R-:W-:Y:S02]  /*25c0*/  FSEL R48, R48, RZ, P6 ;  /* 0x000000ff30307208 */ /* 0x000fe40003000000 */
[----:B------:R-:W-:-:S04]  /*25d0*/  ISETP.GE.U32.AND P6, PT, R122, 0x1000000, PT ;  /* 0x010000007a00780c */ /* 0x000fc80003fc6070 */
[----:B------:R-:W-:-:S04]  /*25e0*/  FSEL R49, R50, RZ, P6 ;  /* 0x000000ff32317208 */ /* 0x000fc80003000000 */
[----:B------:R-:W-:-:S04]  /*25f0*/  F2FP.F16.F32.PACK_AB R48, R49, R48 ;  /* 0x000000303130723e */ /* 0x000fc800000000ff */
[C---:B------:R-:W-:Y:S02]  /*2600*/  PRMT R53, R48.reuse, 0x7632, R53 ;  /* 0x0000763230357816 */ /* 0x040fe40000000035 */
[----:B------:R-:W-:Y:S01]  /*2610*/  PRMT R50, R48, 0x7610, R50 ;  /* 0x0000761030327816 */ /* 0x000fe20000000032 */
[----:B------:R-:W-:Y:S06]  /*2620*/  BRA `(.L_x_988) ;  /* 0x0000001400607947 */ /* 0x000fec0003800000 */
.L_x_987:
        /* <DEDUP_REMOVED lines=37> */
.L_x_986:
        /* <DEDUP_REMOVED lines=9> */
[----:B------:R-:W-:Y:S01]  /*2910*/  LOP3.LUT P6, RZ, R122, 0xff, RZ, 0xc0, !PT ;  /* 0x000000ff7aff7812 */ /* 0x000fe200078cc0ff */
[----:B------:R-:W-:Y:S02]  /*2920*/  HADD2.F32 R46, -RZ, R46.H0_H0 ;  /* 0x2000002eff2e7230 */ /* 0x000fe40000004100 */
[----:B------:R-:W-:Y:S01]  /*2930*/  FADD.FTZ R47, R124, -R47 ;  /* 0x8000002f7c2f7221 */ /* 0x000fe20000010000 */
[----:B------:R-:W-:Y:S02]  /*2940*/  HADD2.F32 R48, -RZ, R48.H0_H0 ;  /* 0x20000030ff307230 */ /* 0x000fe40000004100 */
[----:B------:R-:W-:Y:S01]  /*2950*/  FADD.FTZ R50, R123, -R50 ;  /* 0x800000327b327221 */ /* 0x000fe20000010000 */
[-CC-:B------:R-:W-:Y:S01]  /*2960*/  FFMA.FTZ R49, R125, R44.reuse, R45.reuse ;  /* 0x0000002c7d317223 */ /* 0x180fe2000001002d */
[C---:B-----5:R-:W-:Y:S01]  /*2970*/  FFMA.FTZ R46, R121.reuse, R47, R46 ;  /* 0x0000002f792e7223 */ /* 0x060fe2000001002e */
[----:B------:R-:W-:Y:S01]  /*2980*/  FFMA.FTZ R52, R130, R44, R45 ;  /* 0x0000002c82347223 */ /* 0x000fe2000001002d */
[----:B------:R-:W-:Y:S01]  /*2990*/  FFMA.FTZ R48, R121, R50, R48 ;  /* 0x0000003279307223 */ /* 0x000fe20000010030 */
[----:B------:R-:W-:Y:S01]  /*29a0*/  SHF.R.U32.HI R50, RZ, 0x10, R61 ;  /* 0x00000010ff327819 */ /* 0x000fe2000001163d */
[----:B------:R-:W-:Y:S01]  /*29b0*/  FMUL.FTZ R46, R46, UR14 ;  /* 0x0000000e2e2e7c20 */ /* 0x000fe20008410000 */
[----:B------:R-:W-:Y:S01]  /*29c0*/  FADD.FTZ R49, R128, -R49 ;  /* 0x8000003180317221 */ /* 0x000fe20000010000 */
[----:B------:R-:W-:Y:S01]  /*29d0*/  FMUL.FTZ R48, R48, UR14 ;  /* 0x0000000e30307c20 */ /* 0x000fe20008410000 */
[----:B------:R-:W-:Y:S01]  /*29e0*/  FADD.FTZ R52, R127, -R52 ;  /* 0x800000347f347221 */ /* 0x000fe20000010000 */
[----:B------:R-:W-:Y:S01]  /*29f0*/  HADD2.F32 R50, -RZ, R50.H0_H0 ;  /* 0x20000032ff327230 */ /* 0x000fe20000004100 */
[----:B------:R-:W-:-:S02]  /*2a00*/  FSEL R46, R46, RZ, P6 ;  /* 0x000000ff2e2e7208 */ /* 0x000fc40003000000 */
[----:B------:R-:W-:Y:S02]  /*2a10*/  LOP3.LUT P6, RZ, R122, 0xff00, RZ, 0xc0, !PT ;  /* 0x0000ff007aff7812 */ /* 0x000fe400078cc0ff */
[----:B------:R-:W-:Y:S02]  /*2a20*/  FFMA.FTZ R50, R121, R52, R50 ;  /* 0x0000003479327223 */ /* 0x000fe40000010032 */
[----:B------:R-:W-:Y:S01]  /*2a30*/  FSEL R47, R48, RZ, P6 ;  /* 0x000000ff302f7208 */ /* 0x000fe20003000000 */
[----:B------:R-:W-:Y:S01]  /*2a40*/  IMAD.MOV.U32 R48, RZ, RZ, R61 ;  /* 0x000000ffff307224 */ /* 0x000fe200078e003d */
[----:B------:R-:W-:Y:S01]  /*2a50*/  LOP3.LUT P6, RZ, R122, 0xff0000, RZ, 0xc0, !PT ;  /* 0x00ff00007aff7812 */ /* 0x000fe200078cc0ff */
[----:B------:R-:W-:Y:S01]  /*2a60*/  FMUL.FTZ R50, R50, UR14 ;  /* 0x0000000e32327c20 */ /* 0x000fe20008410000 */
[----:B------:R-:W-:Y:S02]  /*2a70*/  F2FP.F16.F32.PACK_AB R47, R47, R46 ;  /* 0x0000002e2f2f723e */ /* 0x000fe400000000ff */
[----:B------:R-:W-:-:S02]  /*2a80*/  HADD2.F32 R48, -RZ, R48.H0_H0 ;  /* 0x20000030ff307230 */ /* 0x000fc40000004100 */
[C---:B------:R-:W-:Y:S02]  /*2a90*/  PRMT R46, R47.reuse, 0x7632, R46 ;  /* 0x000076322f2e7816 */ /* 0x040fe4000000002e */
        /* <DEDUP_REMOVED lines=10> */
.L_x_989:
[----:B------:R-:W-:Y:S02]  /*2b40*/  IMAD.MOV.U32 R46, RZ, RZ, R60 ;  /* 0x000000ffff2e7224 */ /* 0x000fe400078e003c */
[-C--:B------:R-:W-:Y:S01]  /*2b50*/  FFMA.FTZ R47, R3, R44.reuse, R45 ;  /* 0x0000002c032f7223 */ /* 0x080fe2000001002d */
[----:B------:R-:W-:Y:S01]  /*2b60*/  SHF.R.U64 R49, R60, 0x10, R61 ;  /* 0x000000103c317819 */ /* 0x000fe2000000123d */
[----:B------:R-:W-:Y:S01]  /*2b70*/  FFMA.FTZ R51, R125, R44, R45 ;  /* 0x0000002c7d337223 */ /* 0x000fe2000001002d */
[----:B------:R-:W-:Y:S01]  /*2b80*/  LOP3.LUT P6, RZ, R122, 0xff, RZ, 0xc0, !PT ;  /* 0x000000ff7aff7812 */ /* 0x000fe200078cc0ff */
[----:B------:R-:W-:Y:S02]  /*2b90*/  HADD2.F32 R48, -RZ, R46.H0_H0 ;  /* 0x2000002eff307230 */ /* 0x000fe40000004100 */
[----:B------:R-:W-:Y:S01]  /*2ba0*/  FADD.FTZ R46, R124, -R47 ;  /* 0x8000002f7c2e7221 */ /* 0x000fe20000010000 */
[----:B------:R-:W-:-:S03]  /*2bb0*/  HADD2.F32 R50, -RZ, R49.H0_H0 ;  /* 0x20000031ff327230 */ /* 0x000fc60000004100 */
        /* <DEDUP_REMOVED lines=14> */
[----:B------:R-:W-:Y:S01]  /*2ca0*/  LOP3.LUT P6, RZ, R122, 0xff0000, RZ, 0xc0, !PT ;  /* 0x00ff00007aff7812 */ /* 0x000fe200078cc0ff */
[----:B------:R-:W-:Y:S01]  /*2cb0*/  FFMA.FTZ R52, R130, R44, R45 ;  /* 0x0000002c82347223 */ /* 0x000fe2000001002d */
[----:B------:R-:W-:Y:S01]  /*2cc0*/  F2FP.F16.F32.PACK_AB R49, R49, R48 ;  /* 0x000000303131723e */ /* 0x000fe200000000ff */
[----:B------:R-:W-:Y:S01]  /*2cd0*/  FMUL.FTZ R51, R50, UR14 ;  /* 0x0000000e32337c20 */ /* 0x000fe20008410000 */
[----:B------:R-:W-:Y:S01]  /*2ce0*/  PRMT R72, R47, 0x7610, R72 ;  /* 0x000076102f487816 */ /* 0x000fe20000000048 */
[----:B------:R-:W-:Y:S01]  /*2cf0*/  FADD.FTZ R52, R127, -R52 ;  /* 0x800000347f347221 */ /* 0x000fe20000010000 */
[----:B------:R-:W-:-:S02]  /*2d00*/  PRMT R46, R49, 0x7632, R46 ;  /* 0x00007632312e7816 */ /* 0x000fc4000000002e */
[----:B------:R-:W-:Y:S02]  /*2d10*/  FSEL R53, R51, RZ, P6 ;  /* 0x000000ff33357208 */ /* 0x000fe40003000000 */
[----:B------:R-:W-:Y:S02]  /*2d20*/  SHF.R.U32.HI R51, RZ, 0x10, R61 ;  /* 0x00000010ff337819 */ /* 0x000fe4000001163d */
[----:B------:R-:W-:Y:S02]  /*2d30*/  ISETP.GE.U32.AND P6, PT, R122, 0x1000000, PT ;  /* 0x010000007a00780c */ /* 0x000fe40003fc6070 */
[----:B------:R-:W-:Y:S01]  /*2d40*/  F2FP.F16.F32.PACK_AB R53, R53, R50 ;  /* 0x000000323535723e */ /* 0x000fe200000000ff */
[----:B------:R-:W-:Y:S01]  /*2d50*/  HADD2.F32 R54, -RZ, R51.H0_H0 ;  /* 0x20000033ff367230 */ /* 0x000fe20000004100 */
[----:B------:R-:W-:Y:S02]  /*2d60*/  PRMT R76, R49, 0x7610, R76 ;  /* 0x00007610314c7816 */ /* 0x000fe4000000004c */
[----:B------:R-:W-:-:S02]  /*2d70*/  PRMT R50, R53, 0x7632, R50 ;  /* 0x0000763235327816 */ /* 0x000fc40000000032 */
[----:B------:R-:W-:Y:S01]  /*2d80*/  FFMA.FTZ R52, R121, R52, R54 ;  /* 0x0000003479347223 */ /* 0x000fe20000010036 */
[----:B------:R-:W-:-:S03]  /*2d90*/  PRMT R85, R53, 0x7610, R85 ;  /* 0x0000761035557816 */ /* 0x000fc60000000055 */
[----:B------:R-:W-:-:S05]  /*2da0*/  FMUL.FTZ R51, R52, UR14 ;  /* 0x0000000e34337c20 */ /* 0x000fca0008410000 */
[----:B------:R-:W-:Y:S02]  /*2db0*/  FSEL R55, R51, RZ, P6 ;  /* 0x000000ff33377208 */ /* 0x000fe40003000000 */
[----:B------:R-:W-:Y:S02]  /*2dc0*/  PRMT R51, R47, 0x7632, R51 ;  /* 0x000076322f337816 */ /* 0x000fe40000000033 */
[----:B------:R-:W-:-:S04]  /*2dd0*/  F2FP.F16.F32.PACK_AB R55, R55, R52 ;  /* 0x000000343737723e */ /* 0x000fc800000000ff */
[C---:B------:R-:W-:Y:S02]  /*2de0*/  PRMT R53, R55.reuse, 0x7632, R53 ;  /* 0x0000763237357816 */ /* 0x040fe40000000035 */
[----:B------:R-:W-:Y:S01]  /*2df0*/  PRMT R88, R55, 0x7610, R88 ;  /* 0x0000761037587816 */ /* 0x000fe20000000058 */
[----:B------:R-:W-:Y:S06]  /*2e00*/  BRA `(.L_x_988) ;  /* 0x0000000c00687947 */ /* 0x000fec0003800000 */
.L_x_985:
        /* <DEDUP_REMOVED lines=52> */
.L_x_991:
        /* <DEDUP_REMOVED lines=18> */
[----:B------:R-:W-:-:S04]  /*3270*/  FMUL.FTZ R58, R121, R46 ;  /* 0x0000002e793a7220 */ /* 0x000fc80000410000 */
[C---:B------:R-:W-:Y:S01]  /*3280*/  FMUL.FTZ R46, R58.reuse, UR14 ;  /* 0x0000000e3a2e7c20 */ /* 0x040fe20008410000 */
[----:B------:R-:W-:-:S04]  /*3290*/  F2FP.F16.F32.PACK_AB R57, R58, R57 ;  /* 0x000000393a39723e */ /* 0x000fc800000000ff */
[----:B------:R-:W-:Y:S02]  /*32a0*/  FSEL R59, R46, RZ, P6 ;  /* 0x000000ff2e3b7208 */ /* 0x000fe40003000000 */
[----:B------:R-:W-:Y:S02]  /*32b0*/  ISETP.GE.U32.AND P6, PT, R70, 0x1000000, PT ;  /* 0x010000004600780c */ /* 0x000fe40003fc6070 */
[----:B------:R-:W-:Y:S02]  /*32c0*/  PRMT R88, R57, 0x7632, R88 ;  /* 0x0000763239587816 */ /* 0x000fe40000000058 */
[----:B------:R-:W-:Y:S01]  /*32d0*/  FSEL R86, R46, RZ, P6 ;  /* 0x000000ff2e567208 */ /* 0x000fe20003000000 */
[----:B------:R-:W-:Y:S01]  /*32e0*/  FADD.FTZ R46, R124, -R47 ;  /* 0x8000002f7c2e7221 */ /* 0x000fe20000010000 */
[----:B------:R-:W-:Y:S02]  /*32f0*/  LOP3.LUT P6, RZ, R122, 0xff, RZ, 0xc0, !PT ;  /* 0x000000ff7aff7812 */ /* 0x000fe400078cc0ff */
[----:B------:R-:W-:Y:S01]  /*3300*/  F2FP.F16.F32.PACK_AB R59, R86, R59 ;  /* 0x0000003b563b723e */ /* 0x000fe200000000ff */
[----:B------:R-:W-:Y:S01]  /*3310*/  FMUL.FTZ R46, R121, R46 ;  /* 0x0000002e792e7220 */ /* 0x000fe20000410000 */
[----:B------:R-:W-:-:S02]  /*3320*/  PRMT R75, R57, 0x7610, R75 ;  /* 0x00007610394b7816 */ /* 0x000fc4000000004b */
[----:B------:R-:W-:Y:S01]  /*3330*/  PRMT R86, R59, 0x7632, R86 ;  /* 0x000076323b567816 */ /* 0x000fe20000000056 */
[----:B------:R-:W-:-:S05]  /*3340*/  FMUL.FTZ R47, R46, UR14 ;  /* 0x0000000e2e2f7c20 */ /* 0x000fca0008410000 */
        /* <DEDUP_REMOVED lines=19> */
.L_x_990:
        /* <DEDUP_REMOVED lines=33> */
[----:B------:R-:W-:Y:S02]  /*3690*/  SHF.R.U32.HI R49, RZ, 0x10, R61 ;  /* 0x00000010ff317819 */ /* 0x000fe4000001163d */
[----:B------:R-:W-:Y:S01]  /*36a0*/  PRMT R75, R48, 0x7632, R75 ;  /* 0x00007632304b7816 */ /* 0x000fe2000000004b */
[----:B------:R-:W-:Y:S01]  /*36b0*/  FFMA.FTZ R46, R121, R46, R50 ;  /* 0x0000002e792e7223 */ /* 0x000fe20000010032 */
[----:B------:R-:W-:Y:S01]  /*36c0*/  FFMA.FTZ R50, R130, R44, R45 ;  /* 0x0000002c82327223 */ /* 0x000fe2000001002d */
[----:B------:R-:W-:-:S02]  /*36d0*/  HADD2.F32 R54, -RZ, R49.H0_H0 ;  /* 0x20000031ff367230 */ /* 0x000fc40000004100 */
        /* <DEDUP_REMOVED lines=14> */
[----:B------:R-:W-:Y:S02]  /*37c0*/  F2FP.F16.F32.PACK_AB R49, R49, R54 ;  /* 0x000000363131723e */ /* 0x000fe400000000ff */
[----:B------:R-:W-:Y:S02]  /*37d0*/  PRMT R50, R48, 0x7610, R50 ;  /* 0x0000761030327816 */ /* 0x000fe40000000032 */
[C---:B------:R-:W-:Y:S02]  /*37e0*/  PRMT R86, R49.reuse, 0x7632, R86 ;  /* 0x0000763231567816 */ /* 0x040fe40000000056 */
[----:B------:R-:W-:Y:S01]  /*37f0*/  PRMT R53, R49, 0x7610, R53 ;  /* 0x0000761031357816 */ /* 0x000fe20000000035 */
[----:B------:R-:W-:Y:S06]  /*3800*/  BRA `(.L_x_988) ;  /* 0x0000000000e87947 */ /* 0x000fec0003800000 */
.L_x_992:
[----:B------:R-:W-:Y:S02]  /*3810*/  IMAD.MOV.U32 R46, RZ, RZ, R61 ;  /* 0x000000ffff2e7224 */ /* 0x000fe400078e003d */
[----:B------:R-:W-:Y:S01]  /*3820*/  FFMA.FTZ R47, R125, R44, R45 ;  /* 0x0000002c7d2f7223 */ /* 0x000fe2000001002d */
[----:B------:R-:W-:Y:S02]  /*3830*/  LOP3.LUT P6, RZ, R122, 0xff0000, RZ, 0xc0, !PT ;  /* 0x00ff00007aff7812 */ /* 0x000fe400078cc0ff */
[----:B------:R-:W-:Y:S01]  /*3840*/  SHF.R.U64 R50, R60, 0x10, R61 ;  /* 0x000000103c327819 */ /* 0x000fe2000000123d */
[----:B------:R-:W-:Y:S02]  /*3850*/  HADD2.F32 R48, -RZ, R46.H0_H0 ;  /* 0x2000002eff307230 */ /* 0x000fe40000004100 */
[----:B------:R-:W-:Y:S01]  /*3860*/  FADD.FTZ R46, R128, -R47 ;  /* 0x8000002f802e7221 */ /* 0x000fe20000010000 */
[----:B------:R-:W-:Y:S01]  /*3870*/  SHF.R.U32.HI R47, RZ, 0x10, R61 ;  /* 0x00000010ff2f7819 */ /* 0x000fe2000001163d */
[----:B------:R-:W-:-:S02]  /*3880*/  HADD2.F32 R50, -RZ, R50.H0_H0 ;  /* 0x20000032ff327230 */ /* 0x000fc40000004100 */
[----:B-----5:R-:W-:Y:S02]  /*3890*/  FFMA.FTZ R54, R121, R46, R48 ;  /* 0x0000002e79367223 */ /* 0x020fe40000010030 */
[----:B------:R-:W-:Y:S02]  /*38a0*/  HADD2.F32 R48, -RZ, R47.H0_H0 ;  /* 0x2000002fff307230 */ /* 0x000fe40000004100 */
[----:B------:R-:W-:Y:S01]  /*38b0*/  FFMA.FTZ R47, R3, R44, R45 ;  /* 0x0000002c032f7223 */ /* 0x000fe2000001002d */
[----:B------:R-:W-:-:S05]  /*38c0*/  FMUL.FTZ R46, R54, UR14 ;  /* 0x0000000e362e7c20 */ /* 0x000fca0008410000 */
        /* <DEDUP_REMOVED lines=8> */
[----:B------:R-:W-:-:S04]  /*3950*/  FFMA.FTZ R58, R121, R46, R48 ;  /* 0x0000002e793a7223 */ /* 0x000fc80000010030 */
[C---:B------:R-:W-:Y:S01]  /*3960*/  FMUL.FTZ R46, R58.reuse, UR14 ;  /* 0x0000000e3a2e7c20 */ /* 0x040fe20008410000 */
[----:B------:R-:W-:-:S04]  /*3970*/  F2FP.F16.F32.PACK_AB R57, R58, R57 ;  /* 0x000000393a39723e */ /* 0x000fc800000000ff */
[----:B------:R-:W-:Y:S02]  /*3980*/  FSEL R59, R46, RZ, P6 ;  /* 0x000000ff2e3b7208 */ /* 0x000fe40003000000 */
[----:B------:R-:W-:Y:S02]  /*3990*/  ISETP.GE.U32.AND P6, PT, R70, 0x1000000, PT ;  /* 0x010000004600780c */ /* 0x000fe40003fc6070 */
[----:B------:R-:W-:Y:S02]  /*39a0*/  PRMT R88, R57, 0x7632, R88 ;  /* 0x0000763239587816 */ /* 0x000fe40000000058 */
[----:B------:R-:W-:Y:S01]  /*39b0*/  FSEL R86, R46, RZ, P6 ;  /* 0x000000ff2e567208 */ /* 0x000fe20003000000 */
[----:B------:R-:W-:Y:S01]  /*39c0*/  IMAD.MOV.U32 R46, RZ, RZ, R60 ;  /* 0x000000ffff2e7224 */ /* 0x000fe200078e003c */
[----:B------:R-:W-:Y:S02]  /*39d0*/  LOP3.LUT P6, RZ, R122, 0xff, RZ, 0xc0, !PT ;  /* 0x000000ff7aff7812 */ /* 0x000fe400078cc0ff */
[----:B------:R-:W-:-:S02]  /*39e0*/  F2FP.F16.F32.PACK_AB R59, R86, R59 ;  /* 0x0000003b563b723e */ /* 0x000fc400000000ff */
[----:B------:R-:W-:Y:S02]  /*39f0*/  HADD2.F32 R48, -RZ, R46.H0_H0 ;  /* 0x2000002eff307230 */ /* 0x000fe40000004100 */
        /* <DEDUP_REMOVED lines=10> */
[----:B------:R-:W-:Y:S01]  /*3aa0*/  F2FP.F16.F32.PACK_AB R49, R49, R46 ;  /* 0x0000002e3131723e */ /* 0x000fe200000000ff */
[----:B------:R-:W-:Y:S01]  /*3ab0*/  FMUL.FTZ R50, R48, UR14 ;  /* 0x0000000e30327c20 */ /* 0x000fe20008410000 */
        /* <DEDUP_REMOVED lines=14> */
[----:B------:R-:W-:-:S07]  /*3ba0*/  PRMT R53, R59, 0x7610, R53 ;  /* 0x000076103b357816 */ /* 0x000fce0000000035 */
.L_x_988:
        /* <DEDUP_REMOVED lines=18> */
.L_x_993:
        /* <DEDUP_REMOVED lines=12> */
.L_x_994:
[----:B------:R-:W-:-:S07]  /*3d90*/  VIADD R111, R111, 0x100 ;  /* 0x000001006f6f7836 */ /* 0x000fce0000000000 */
.L_x_984:
[----:B------:R-:W-:Y:S05]  /*3da0*/  BSYNC.RECONVERGENT B0 ;  /* 0x0000000000007941 */ /* 0x000fea0003800200 */
.L_x_983:
        /* <DEDUP_REMOVED lines=13> */
[----:B------:R-:W-:Y:S02]  /*3e80*/  LOP3.LUT P6, RZ, R112, 0xff0000, RZ, 0xc0, !PT ;  /* 0x00ff000070ff7812 */ /* 0x000fe400078cc0ff */
[----:B------:R-:W-:Y:S01]  /*3e90*/  SHF.R.U64 R50, R62, 0x10, R63 ;  /* 0x000000103e327819 */ /* 0x000fe2000000123f */
[----:B------:R-:W-:Y:S02]  /*3ea0*/  HADD2.F32 R48, -RZ, R46.H0_H0 ;  /* 0x2000002eff307230 */ /* 0x000fe40000004100 */
[----:B------:R-:W-:Y:S01]  /*3eb0*/  FADD.FTZ R46, R136, -R47 ;  /* 0x8000002f882e7221 */ /* 0x000fe20000010000 */
[----:B------:R-:W-:Y:S01]  /*3ec0*/  FFMA.FTZ R47, R129, R44, R45 ;  /* 0x0000002c812f7223 */ /* 0x000fe2000001002d */
[----:B------:R-:W-:-:S02]  /*3ed0*/  HADD2.F32 R50, -RZ, R50.H0_H0 ;  /* 0x20000032ff327230 */ /* 0x000fc40000004100 */
[----:B-----5:R-:W-:Y:S01]  /*3ee0*/  FFMA.FTZ R52, R121, R46, R48 ;  /* 0x0000002e79347223 */ /* 0x020fe20000010030 */
[----:B------:R-:W-:-:S03]  /*3ef0*/  SHF.R.U32.HI R48, RZ, 0x10, R63 ;  /* 0x00000010ff307819 */ /* 0x000fc6000001163f */
[----:B------:R-:W-:Y:S02]  /*3f00*/  FMUL.FTZ R46, R52, UR14 ;  /* 0x0000000e342e7c20 */ /* 0x000fe40008410000 */
[----:B------:R-:W-:-:S03]  /*3f10*/  HADD2.F32 R48, -RZ, R48.H0_H0 ;  /* 0x20000030ff307230 */ /* 0x000fc60000004100 */
[C---:B------:R-:W-:Y:S02]  /*3f20*/  FSEL R53, R46.reuse, RZ, P6 ;  /* 0x000000ff2e357208 */ /* 0x040fe40003000000 */
        /* <DEDUP_REMOVED lines=40> */
[C---:B------:R-:W-:Y:S02]  /*41b0*/  PRMT R74, R50.reuse, 0x7632, R74 ;  /* 0x00007632324a7816 */ /* 0x040fe4000000004a */
[----:B------:R-:W-:Y:S02]  /*41c0*/  PRMT R46, R50, 0x7610, R46 ;  /* 0x00007610322e7816 */ /* 0x000fe4000000002e */
[----:B------:R-:W-:Y:S02]  /*41d0*/  PRMT R73, R47, 0x7610, R73 ;  /* 0x000076102f497816 */ /* 0x000fe40000000049 */
[----:B------:R-:W-:Y:S02]  /*41e0*/  PRMT R50, R53, 0x7632, R50 ;  /* 0x0000763235327816 */ /* 0x000fe40000000032 */
[----:B------:R-:W-:Y:S01]  /*41f0*/  PRMT R51, R57, 0x7610, R51 ;  /* 0x0000761039337816 */ /* 0x000fe20000000033 */
[----:B------:R-:W-:Y:S06]  /*4200*/  BRA `(.L_x_1000) ;  /* 0x0000001000dc7947 */ /* 0x000fec0003800000 */
.L_x_999:
[----:B01----:R-:W-:Y:S01]  /*4210*/  SHF.R.U64 R47, R62, 0x10, R63 ;  /* 0x000000103e2f7819 */ /* 0x003fe2000000123f */
[-C--:B------:R-:W-:Y:S01]  /*4220*/  FFMA.FTZ R46, R134, R44.reuse, R45 ;  /* 0x0000002c862e7223 */ /* 0x080fe2000001002d */
[----:B------:R-:W-:Y:S02]  /*4230*/  LOP3.LUT P6, RZ, R112, 0xff00, RZ, 0xc0, !PT ;  /* 0x0000ff0070ff7812 */ /* 0x000fe400078cc0ff */
[----:B------:R-:W-:Y:S01]  /*4240*/  SHF.R.U32.HI R53, RZ, 0x10, R63 ;  /* 0x00000010ff357819 */ /* 0x000fe2000001163f */
        /* <DEDUP_REMOVED lines=26> */
[C---:B------:R-:W-:Y:S02]  /*43f0*/  PRMT R75, R51.reuse, 0x7632, R75 ;  /* 0x00007632334b7816 */ /* 0x040fe4000000004b */
[----:B------:R-:W-:Y:S01]  /*4400*/  PRMT R50, R51, 0x7610, R50 ;  /* 0x0000761033327816 */ /* 0x000fe20000000032 */
        /* <DEDUP_REMOVED lines=21> */
.L_x_998:
        /* <DEDUP_REMOVED lines=54> */
.L_x_1001:
        /* <DEDUP_REMOVED lines=44> */
.L_x_997:
        /* <DEDUP_REMOVED lines=43> */
[----:B------:R-:W-:Y:S02]  /*4e30*/  PRMT R50, R51, 0x7632, R50 ;  /* 0x0000763233327816 */ /* 0x000fe40000000032 */
[----:B------:R-:W-:Y:S02]  /*4e40*/  F2FP.F16.F32.PACK_AB R53, R53, R52 ;  /* 0x000000343535723e */ /* 0x000fe400000000ff */
[----:B------:R-:W-:Y:S02]  /*4e50*/  PRMT R85, R51, 0x7610, R85 ;  /* 0x0000761033557816 */ /* 0x000fe40000000055 */
[----:B------:R-:W-:-:S02]  /*4e60*/  PRMT R46, R49, 0x7632, R46 ;  /* 0x00007632312e7816 */ /* 0x000fc4000000002e */
[----:B------:R-:W-:Y:S02]  /*4e70*/  PRMT R76, R49, 0x7610, R76 ;  /* 0x00007610314c7816 */ /* 0x000fe4000000004c */
[C---:B------:R-:W-:Y:S02]  /*4e80*/  PRMT R51, R53.reuse, 0x7632, R51 ;  /* 0x0000763235337816 */ /* 0x040fe40000000033 */
[----:B------:R-:W-:Y:S01]  /*4e90*/  PRMT R88, R53, 0x7610, R88 ;  /* 0x0000761035587816 */ /* 0x000fe20000000058 */
[----:B------:R-:W-:Y:S06]  /*4ea0*/  BRA `(.L_x_1000) ;  /* 0x0000000400b47947 */ /* 0x000fec0003800000 */
.L_x_1003:
[----:B01----:R-:W-:Y:S02]  /*4eb0*/  IMAD.MOV.U32 R46, RZ, RZ, R62 ;  /* 0x000000ffff2e7224 */ /* 0x003fe400078e003e */
        /* <DEDUP_REMOVED lines=8> */
[----:B------:R-:W-:Y:S02]  /*4f40*/  HADD2.F32 R50, -RZ, R47.H0_H0 ;  /* 0x2000002fff327230 */ /* 0x000fe40000004100 */
        /* <DEDUP_REMOVED lines=16> */
[----:B------:R-:W-:Y:S01]  /*5050*/  HADD2.F32 R52, -RZ, R49.H0_H0 ;  /* 0x20000031ff347230 */ /* 0x000fe20000004100 */
        /* <DEDUP_REMOVED lines=8> */
[----:B------:R-:W-:-:S04]  /*50e0*/  F2FP.F16.F32.PACK_AB R48, R49, R48 ;  /* 0x000000303130723e */ /* 0x000fc800000000ff */
[C---:B------:R-:W-:Y:S02]  /*50f0*/  PRMT R51, R48.reuse, 0x7632, R51 ;  /* 0x0000763230337816 */ /* 0x040fe40000000033 */
[----:B------:R-:W-:Y:S01]  /*5100*/  PRMT R50, R48, 0x7610, R50 ;  /* 0x0000761030327816 */ /* 0x000fe20000000032 */
[----:B------:R-:W-:Y:S06]  /*5110*/  BRA `(.L_x_1000) ;  /* 0x0000000400187947 */ /* 0x000fec0003800000 */
.L_x_1002:
        /* <DEDUP_REMOVED lines=22> */
[----:B------:R-:W-:Y:S02]  /*5280*/  F2FP.F16.F32.PACK_AB R47, R47, R46 ;  /* 0x0000002e2f2f723e */ /* 0x000fe400000000ff */
[----:B------:R-:W-:Y:S02]  /*5290*/  FSEL R49, R49, RZ, P6 ;  /* 0x000000ff31317208 */ /* 0x000fe40003000000 */
[----:B------:R-:W-:Y:S02]  /*52a0*/  LOP3.LUT P6, RZ, R112, 0xff0000, RZ, 0xc0, !PT ;  /* 0x00ff000070ff7812 */ /* 0x000fe400078cc0ff */
[----:B------:R-:W-:-:S02]  /*52b0*/  F2FP.F16.F32.PACK_AB R49, R49, R48 ;  /* 0x000000303131723e */ /* 0x000fc400000000ff */
[----:B------:R-:W-:Y:S02]  /*52c0*/  FSEL R51, R51, RZ, P6 ;  /* 0x000000ff33337208 */ /* 0x000fe40003000000 */
        /* <DEDUP_REMOVED lines=13> */
.L_x_1004:
        /* <DEDUP_REMOVED lines=29> */
[----:B------:R-:W-:-:S07]  /*5570*/  PRMT R50, R48, 0x7610, R50 ;  /* 0x0000761030327816 */ /* 0x000fce0000000032 */
.L_x_1000:
        /* <DEDUP_REMOVED lines=16> */
.L_x_1005:
        /* <DEDUP_REMOVED lines=10> */
.L_x_1006:
[----:B------:R-:W-:-:S07]  /*5720*/  VIADD R111, R111, 0x100 ;  /* 0x000001006f6f7836 */ /* 0x000fce0000000000 */
.L_x_996:
[----:B------:R-:W-:Y:S05]  /*5730*/  BSYNC.RECONVERGENT B0 ;  /* 0x0000000000007941 */ /* 0x000fea0003800200 */
.L_x_995:
        /* <DEDUP_REMOVED lines=70> */
.L_x_1011:
[----:B012---:R-:W-:Y:S01]  /*5ba0*/  SHF.R.U64 R47, R64, 0x10, R65 ;  /* 0x00000010402f7819 */ /* 0x007fe20000001241 */
        /* <DEDUP_REMOVED lines=52> */
.L_x_1010:
        /* <DEDUP_REMOVED lines=54> */
.L_x_1013:
        /* <DEDUP_REMOVED lines=44> */
.L_x_1009:
        /* <DEDUP_REMOVED lines=51> */
.L_x_1015:
[----:B012---:R-:W-:Y:S02]  /*6840*/  IMAD.MOV.U32 R46, RZ, RZ, R64 ;  /* 0x000000ffff2e7224 */ /* 0x007fe400078e0040 */
        /* <DEDUP_REMOVED lines=38> */
.L_x_1014:
        /* <DEDUP_REMOVED lines=40> */
.L_x_1016:
        /* <DEDUP_REMOVED lines=30> */
.L_x_1012:
        /* <DEDUP_REMOVED lines=16> */
.L_x_1017:
        /* <DEDUP_REMOVED lines=10> */
.L_x_1018:
[----:B------:R-:W-:-:S07]  /*70b0*/  VIADD R111, R111, 0x100 ;  /* 0x000001006f6f7836 */ /* 0x000fce0000000000 */
.L_x_1008:
[----:B------:R-:W-:Y:S05]  /*70c0*/  BSYNC.RECONVERGENT B0 ;  /* 0x0000000000007941 */ /* 0x000fea0003800200 */
.L_x_1007:
        /* <DEDUP_REMOVED lines=70> */
.L_x_1023:
        /* <DEDUP_REMOVED lines=53> */
.L_x_1022:
        /* <DEDUP_REMOVED lines=54> */
.L_x_1025:
        /* <DEDUP_REMOVED lines=44> */
.L_x_1021:
        /* <DEDUP_REMOVED lines=51> */
.L_x_1027:
        /* <DEDUP_REMOVED lines=39> */
.L_x_1026:
        /* <DEDUP_REMOVED lines=40> */
.L_x_1028:
        /* <DEDUP_REMOVED lines=30> */
.L_x_1024:
        /* <DEDUP_REMOVED lines=16> */
.L_x_1029:
        /* <DEDUP_REMOVED lines=10> */
.L_x_1030:
[----:B------:R-:W-:-:S07]  /*8a40*/  VIADD R111, R111, 0x100 ;  /* 0x000001006f6f7836 */ /* 0x000fce0000000000 */
.L_x_1020:
[----:B------:R-:W-:Y:S05]  /*8a50*/  BSYNC.RECONVERGENT B0 ;  /* 0x0000000000007941 */ /* 0x000fea0003800200 */
.L_x_1019:
        /* <DEDUP_REMOVED lines=13> */
[----:B------:R-:W-:Y:S02]  /*8b30*/  LOP3.LUT P6, RZ, R110, 0xff0000, RZ, 0xc0, !PT ;  /* 0x00ff00006eff7812 */ /* 0x000fe400078cc0ff */
[----:B------:R-:W-:Y:S02]  /*8b40*/  HADD2.F32 R48, -RZ, R47.H0_H0 ;  /* 0x2000002fff307230 */ /* 0x000fe40000004100 */
[----:B------:R-:W-:Y:S01]  /*8b50*/  FADD.FTZ R46, R117, -R46 ;  /* 0x8000002e752e7221 */ /* 0x000fe20000010000 */
[----:B------:R-:W-:-:S03]  /*8b60*/  FFMA.FTZ R47, R120, R44, R45 ;  /* 0x0000002c782f7223 */ /* 0x000fc6000001002d */
        /* <DEDUP_REMOVED lines=29> */
[----:B------:R-:W-:-:S03]  /*8d40*/  SHF.R.U64 R48, R68, 0x10, R69 ;  /* 0x0000001044307819 */ /* 0x000fc60000001245 */
[----:B------:R-:W-:Y:S02]  /*8d50*/  FMUL.FTZ R47, R46, UR14 ;  /* 0x0000000e2e2f7c20 */ /* 0x000fe40008410000 */
[----:B------:R-:W-:-:S03]  /*8d60*/  HADD2.F32 R48, -RZ, R48.H0_H0 ;  /* 0x20000030ff307230 */ /* 0x000fc60000004100 */
[----:B------:R-:W-:Y:S02]  /*8d70*/  FSEL R49, R47, RZ, P6 ;  /* 0x000000ff2f317208 */ /* 0x000fe40003000000 */
[----:B------:R-:W-:Y:S01]  /*8d80*/  LOP3.LUT P6, RZ, R109, 0xff, RZ, 0xc0, !PT ;  /* 0x000000ff6dff7812 */ /* 0x000fe200078cc0ff */
[----:B------:R-:W-:Y:S01]  /*8d90*/  FFMA.FTZ R44, R121, R44, R48 ;  /* 0x0000002c792c7223 */ /* 0x000fe20000010030 */
[----:B------:R-:W-:Y:S02]  /*8da0*/  F2FP.F16.F32.PACK_AB R49, R49, R46 ;  /* 0x0000002e3131723e */ /* 0x000fe400000000ff */
[----:B------:R-:W-:Y:S01]  /*8db0*/  FSEL R47, R47, RZ, P6 ;  /* 0x000000ff2f2f7208 */ /* 0x000fe20003000000 */
[----:B------:R-:W-:Y:S01]  /*8dc0*/  FMUL.FTZ R45, R44, UR14 ;  /* 0x0000000e2c2d7c20 */ /* 0x000fe20008410000 */
        /* <DEDUP_REMOVED lines=15> */
.L_x_1035:
[----:B012---:R-:W-:Y:S01]  /*8ec0*/  SHF.R.U64 R47, R68, 0x10, R69 ;  /* 0x00000010442f7819 */ /* 0x007fe20000001245 */
[----:B------:R-:W-:Y:S01]  /*8ed0*/  FFMA.FTZ R46, R116, R44, R45 ;  /* 0x0000002c742e7223 */ /* 0x000fe2000001002d */
[----:B------:R-:W-:-:S03]  /*8ee0*/  LOP3.LUT P6, RZ, R110, 0xff00, RZ, 0xc0, !PT ;  /* 0x0000ff006eff7812 */ /* 0x000fc600078cc0ff */
[----:B------:R-:W-:Y:S02]  /*8ef0*/  HADD2.F32 R48, -RZ, R47.H0_H0 ;  /* 0x2000002fff307230 */ /* 0x000fe40000004100 */
[----:B------:R-:W-:Y:S01]  /*8f00*/  FADD.FTZ R46, R115, -R46 ;  /* 0x8000002e732e7221 */ /* 0x000fe20000010000 */
[----:B------:R-:W-:-:S03]  /*8f10*/  IMAD.MOV.U32 R47, RZ, RZ, R69 ;  /* 0x000000ffff2f7224 */ /* 0x000fc600078e0045 */
[----:B-----5:R-:W-:Y:S02]  /*8f20*/  FFMA.FTZ R46, R121, R46, R48 ;  /* 0x0000002e792e7223 */ /* 0x020fe40000010030 */
[----:B------:R-:W-:Y:S02]  /*8f30*/  HADD2.F32 R48, -RZ, R47.H0_H0 ;  /* 0x2000002fff307230 */ /* 0x000fe40000004100 */
        /* <DEDUP_REMOVED lines=8> */
[----:B------:R-:W-:Y:S01]  /*8fc0*/  F2FP.F16.F32.PACK_AB R49, R50, R49 ;  /* 0x000000313231723e */ /* 0x000fe200000000ff */
        /* <DEDUP_REMOVED lines=18> */
[C---:B------:R-:W-:Y:S02]  /*90f0*/  FSEL R47, R46.reuse, RZ, P6 ;  /* 0x000000ff2e2f7208 */ /* 0x040fe40003000000 */
[----:B------:R-:W-:Y:S01]  /*9100*/  LOP3.LUT P6, RZ, R109, 0xff, RZ, 0xc0, !PT ;  /* 0x000000ff6dff7812 */ /* 0x000fe200078cc0ff */
[--C-:B------:R-:W-:Y:S01]  /*9110*/  FFMA.FTZ R44, R121, R44, R48.reuse ;  /* 0x0000002c792c7223 */ /* 0x100fe20000010030 */
[----:B------:R-:W-:Y:S02]  /*9120*/  PRMT R48, R51, 0x7610, R48 ;  /* 0x0000761033307816 */ /* 0x000fe40000000030 */
[----:B------:R-:W-:Y:S01]  /*9130*/  FSEL R46, R46, RZ, P6 ;  /* 0x000000ff2e2e7208 */ /* 0x000fe20003000000 */
[----:B------:R-:W-:Y:S01]  /*9140*/  FMUL.FTZ R44, R44, UR14 ;  /* 0x0000000e2c2c7c20 */ /* 0x000fe20008410000 */
[----:B------:R-:W-:Y:S02]  /*9150*/  ISETP.GE.U32.AND P6, PT, R110, 0x1000000, PT ;  /* 0x010000006e00780c */ /* 0x000fe40003fc6070 */
[----:B------:R-:W-:-:S02]  /*9160*/  F2FP.F16.F32.PACK_AB R46, R46, R47 ;  /* 0x0000002f2e2e723e */ /* 0x000fc400000000ff */
[----:B------:R-:W-:Y:S02]  /*9170*/  FSEL R45, R44, RZ, P6 ;  /* 0x000000ff2c2d7208 */ /* 0x000fe40003000000 */
[----:B------:R-:W-:Y:S02]  /*9180*/  ISETP.GE.U32.AND P6, PT, R109, 0x1000000, PT ;  /* 0x010000006d00780c */ /* 0x000fe40003fc6070 */
[----:B------:R-:W-:Y:S02]  /*9190*/  PRMT R73, R46, 0x7632, R73 ;  /* 0x000076322e497816 */ /* 0x000fe40000000049 */
[----:B------:R-:W-:Y:S02]  /*91a0*/  FSEL R44, R44, RZ, P6 ;  /* 0x000000ff2c2c7208 */ /* 0x000fe40003000000 */
[----:B------:R-:W-:Y:S02]  /*91b0*/  PRMT R57, R46, 0x7610, R57 ;  /* 0x000076102e397816 */ /* 0x000fe40000000039 */
[----:B------:R-:W-:-:S02]  /*91c0*/  F2FP.F16.F32.PACK_AB R45, R44, R45 ;  /* 0x0000002d2c2d723e */ /* 0x000fc400000000ff */
[----:B------:R-:W-:Y:S02]  /*91d0*/  PRMT R44, R49, 0x7610, R44 ;  /* 0x00007610312c7816 */ /* 0x000fe4000000002c */
[C---:B------:R-:W-:Y:S02]  /*91e0*/  PRMT R86, R45.reuse, 0x7632, R86 ;  /* 0x000076322d567816 */ /* 0x040fe40000000056 */
[----:B------:R-:W-:Y:S01]  /*91f0*/  PRMT R49, R45, 0x7610, R49 ;  /* 0x000076102d317816 */ /* 0x000fe20000000031 */
[----:B------:R-:W-:Y:S06]  /*9200*/  BRA `(.L_x_1036) ;  /* 0x0000001000047947 */ /* 0x000fec0003800000 */
.L_x_1034:
        /* <DEDUP_REMOVED lines=21> */
[----:B------:R-:W-:Y:S02]  /*9360*/  F2FP.F16.F32.PACK_AB R52, R53, R52 ;  /* 0x000000343534723e */ /* 0x000fe400000000ff */
        /* <DEDUP_REMOVED lines=8> */
[----:B------:R-:W-:Y:S01]  /*93f0*/  F2FP.F16.F32.PACK_AB R54, R55, R54 ;  /* 0x000000363736723e */ /* 0x000fe200000000ff */
[----:B------:R-:W-:Y:S01]  /*9400*/  FMUL.FTZ R46, R121, R46 ;  /* 0x0000002e792e7220 */ /* 0x000fe20000410000 */
[----:B------:R-:W-:Y:S02]  /*9410*/  PRMT R75, R52, 0x7610, R75 ;  /* 0x00007610344b7816 */ /* 0x000fe4000000004b */
        /* <DEDUP_REMOVED lines=21> */
.L_x_1037:
        /* <DEDUP_REMOVED lines=41> */
[----:B------:R-:W-:Y:S02]  /*9800*/  PRMT R48, R50, 0x7610, R48 ;  /* 0x0000761032307816 */ /* 0x000fe40000000030 */
[----:B------:R-:W-:-:S02]  /*9810*/  PRMT R86, R45, 0x7632, R86 ;  /* 0x000076322d567816 */ /* 0x000fc40000000056 */
[----:B------:R-:W-:Y:S01]  /*9820*/  PRMT R49, R45, 0x7610, R49 ;  /* 0x000076102d317816 */ /* 0x000fe20000000031 */
[----:B------:R-:W-:Y:S06]  /*9830*/  BRA `(.L_x_1036) ;  /* 0x0000000800787947 */ /* 0x000fec0003800000 */
.L_x_1033:
        /* <DEDUP_REMOVED lines=11> */
[----:B------:R-:W-:Y:S02]  /*98f0*/  HADD2.F32 R48, -RZ, R46.H0_H0 ;  /* 0x2000002eff307230 */ /* 0x000fe40000004100 */
[----:B------:R-:W-:Y:S01]  /*9900*/  FADD.FTZ R46, R114, -R47 ;  /* 0x8000002f722e7221 */ /* 0x000fe20000010000 */
[----:B------:R-:W-:Y:S02]  /*9910*/  HADD2.F32 R50, -RZ, R49.H0_H0 ;  /* 0x20000031ff327230 */ /* 0x000fe40000004100 */
[----:B------:R-:W-:-:S02]  /*9920*/  HADD2.F32 R52, -RZ, R51.H0_H0 ;  /* 0x20000033ff347230 */ /* 0x000fc40000004100 */
        /* <DEDUP_REMOVED lines=12> */
[----:B------:R-:W-:Y:S01]  /*99f0*/  F2FP.F16.F32.PACK_AB R47, R47, R46 ;  /* 0x0000002e2f2f723e */ /* 0x000fe200000000ff */
[----:B------:R-:W-:Y:S01]  /*9a00*/  FFMA.FTZ R50, R121, R50, R52 ;  /* 0x0000003279327223 */ /* 0x000fe20000010034 */
[----:B------:R-:W-:-:S02]  /*9a10*/  SHF.R.U32.HI R52, RZ, 0x10, R69 ;  /* 0x00000010ff347819 */ /* 0x000fc40000011645 */
[----:B------:R-:W-:Y:S01]  /*9a20*/  FSEL R49, R49, RZ, P6 ;  /* 0x000000ff31317208 */ /* 0x000fe20003000000 */
[----:B------:R-:W-:Y:S01]  /*9a30*/  FMUL.FTZ R51, R50, UR14 ;  /* 0x0000000e32337c20 */ /* 0x000fe20008410000 */
[C---:B------:R-:W-:Y:S01]  /*9a40*/  LOP3.LUT P6, RZ, R110.reuse, 0xff0000, RZ, 0xc0, !PT ;  /* 0x00ff00006eff7812 */ /* 0x040fe200078cc0ff */
[----:B------:R-:W-:Y:S01]  /*9a50*/  HADD2.F32 R52, -RZ, R52.H0_H0 ;  /* 0x20000034ff347230 */ /* 0x000fe20000004100 */
[----:B------:R-:W-:Y:S02]  /*9a60*/  F2FP.F16.F32.PACK_AB R49, R49, R48 ;  /* 0x000000303131723e */ /* 0x000fe400000000ff */
        /* <DEDUP_REMOVED lines=16> */
.L_x_1039:
        /* <DEDUP_REMOVED lines=8> */
[-CC-:B------:R-:W-:Y:S01]  /*9bf0*/  FFMA.FTZ R48, R116, R44.reuse, R45.reuse ;  /* 0x0000002c74307223 */ /* 0x180fe2000001002d */
[----:B------:R-:W-:Y:S02]  /*9c00*/  HADD2.F32 R50, -RZ, R47.H0_H0 ;  /* 0x2000002fff327230 */ /* 0x000fe40000004100 */
        /* <DEDUP_REMOVED lines=11> */
[----:B------:R-:W-:Y:S01]  /*9cc0*/  F2FP.F16.F32.PACK_AB R46, R47, R46 ;  /* 0x0000002e2f2e723e */ /* 0x000fe200000000ff */
[----:B------:R-:W-:Y:S02]  /*9cd0*/  HADD2.F32 R50, -RZ, R48.H0_H0 ;  /* 0x20000030ff327230 */ /* 0x000fe40000004100 */
[----:B------:R-:W-:Y:S01]  /*9ce0*/  FADD.FTZ R48, R118, -R49 ;  /* 0x8000003176307221 */ /* 0x000fe20000010000 */
[----:B------:R-:W-:-:S03]  /*9cf0*/  PRMT R57, R46, 0x7610, R57 ;  /* 0x000076102e397816 */ /* 0x000fc60000000039 */
[----:B------:R-:W-:-:S04]  /*9d00*/  FFMA.FTZ R48, R121, R48, R50 ;  /* 0x0000003079307223 */ /* 0x000fc80000010032 */
[----:B------:R-:W-:-:S05]  /*9d10*/  FMUL.FTZ R48, R48, UR14 ;  /* 0x0000000e30307c20 */ /* 0x000fca0008410000 */
[----:B------:R-:W-:Y:S01]  /*9d20*/  FSEL R49, R48, RZ, P6 ;  /* 0x000000ff30317208 */ /* 0x000fe20003000000 */
[----:B------:R-:W-:Y:S01]  /*9d30*/  IMAD.MOV.U32 R48, RZ, RZ, R69 ;  /* 0x000000ffff307224 */ /* 0x000fe200078e0045 */
[----:B------:R-:W-:-:S04]  /*9d40*/  LOP3.LUT P6, RZ, R110, 0xff0000, RZ, 0xc0, !PT ;  /* 0x00ff00006eff7812 */ /* 0x000fc800078cc0ff */
[----:B------:R-:W-:-:S05]  /*9d50*/  HADD2.F32 R48, -RZ, R48.H0_H0 ;  /* 0x20000030ff307230 */ /* 0x000fca0000004100 */
[----:B------:R-:W-:-:S04]  /*9d60*/  FFMA.FTZ R44, R121, R44, R48 ;  /* 0x0000002c792c7223 */ /* 0x000fc80000010030 */
[----:B------:R-:W-:-:S05]  /*9d70*/  FMUL.FTZ R44, R44, UR14 ;  /* 0x0000000e2c2c7c20 */ /* 0x000fca0008410000 */
[----:B------:R-:W-:-:S04]  /*9d80*/  FSEL R44, R44, RZ, P6 ;  /* 0x000000ff2c2c7208 */ /* 0x000fc80003000000 */
[----:B------:R-:W-:Y:S02]  /*9d90*/  F2FP.F16.F32.PACK_AB R48, R49, R44 ;  /* 0x0000002c3130723e */ /* 0x000fe400000000ff */
[----:B------:R-:W-:Y:S02]  /*9da0*/  PRMT R44, R46, 0x7632, R44 ;  /* 0x000076322e2c7816 */ /* 0x000fe4000000002c */
[----:B------:R-:W-:Y:S01]  /*9db0*/  PRMT R49, R48, 0x7632, R49 ;  /* 0x0000763230317816 */ /* 0x000fe20000000031 */
[----:B------:R-:W-:Y:S06]  /*9dc0*/  BRA `(.L_x_1036) ;  /* 0x0000000400147947 */ /* 0x000fec0003800000 */
.L_x_1038:
        /* <DEDUP_REMOVED lines=40> */
.L_x_1040:
        /* <DEDUP_REMOVED lines=23> */
[----:B------:R-:W-:Y:S02]  /*a1c0*/  F2FP.F16.F32.PACK_AB R46, R47, R46 ;  /* 0x0000002e2f2e723e */ /* 0x000fe400000000ff */
[----:B------:R-:W-:Y:S02]  /*a1d0*/  FSEL R44, R44, RZ, P6 ;  /* 0x000000ff2c2c7208 */ /* 0x000fe40003000000 */
[----:B------:R-:W-:Y:S02]  /*a1e0*/  PRMT R57, R46, 0x7610, R57 ;  /* 0x000076102e397816 */ /* 0x000fe40000000039 */
[----:B------:R-:W-:-:S02]  /*a1f0*/  F2FP.F16.F32.PACK_AB R48, R49, R44 ;  /* 0x0000002c3130723e */ /* 0x000fc400000000ff */
[----:B------:R-:W-:Y:S02]  /*a200*/  PRMT R44, R46, 0x7632, R44 ;  /* 0x000076322e2c7816 */ /* 0x000fe4000000002c */
[----:B------:R-:W-:-:S07]  /*a210*/  PRMT R49, R48, 0x7632, R49 ;  /* 0x0000763230317816 */ /* 0x000fce0000000031 */
.L_x_1036:
        /* <DEDUP_REMOVED lines=16> */
.L_x_1041:
        /* <DEDUP_REMOVED lines=10> */
.L_x_1032:
[----:B------:R-:W-:Y:S05]  /*a3c0*/  BSYNC.RECONVERGENT B0 ;  /* 0x0000000000007941 */ /* 0x000fea0003800200 */
.L_x_1031:
[----:B------:R-:W-:Y:S01]  /*a3d0*/  ISETP.NE.AND P6, PT, R56, RZ, PT ;  /* 0x000000ff3800720c */ /* 0x000fe20003fc5270 */
[----:B------:R-:W-:-:S12]  /*a3e0*/  UPLOP3.LUT UP1, UPT, UPT, UPT, UP1, 0x40, 0x4 ;  /* 0x000000000004789c */ /* 0x000fd80003f2e810 */
[----:B------:R-:W-:Y:S05]  /*a3f0*/  @!P6 BRA `(.L_x_1042) ;  /* 0xffffff6000e0e947 */ /* 0x000fea000383ffff */
.L_x_970:
        /* <DEDUP_REMOVED lines=39> */
.L_x_1043:
        /* <DEDUP_REMOVED lines=9> */
.L_x_5392:


//--------------------- .text._ZN10layer_norm22ln_bwd_finalize_kernelINS_22Kernel_traits_finalizeILj5120E6__halfS2_S2_S2_fjLb0ELj1024ELj4ENS_18Kernel_traits_baseILj5120ES2_S2_S2_S2_fjLj1024EEEEELb0ELb1EEEvNS_9BwdParamsE --------------------------
	.section	.text._ZN10layer_norm22ln_bwd_finalize_kernelINS_22Kernel_traits_finalizeILj5120E6__halfS2_S2_S2_fjLb0ELj1024ELj4ENS_18Kernel_traits_baseILj5120ES2_S2_S2_S2_fjLj1024EEEEELb0ELb1EEEvNS_9BwdParamsE,"ax",@progbits
	.align	128
        .global         _ZN10layer_norm22ln_bwd_finalize_kernelINS_22Kernel_traits_finalizeILj5120E6__halfS2_S2_S2_fjLb0ELj1024ELj4ENS_18Kernel_traits_baseILj5120ES2_S2_S2_S2_fjLj1024EEEEELb0ELb1EEEvNS_9BwdParamsE
        .type           _ZN10layer_norm22ln_bwd_finalize_kernelINS_22Kernel_traits_finalizeILj5120E6__halfS2_S2_S2_fjLb0ELj1024ELj4ENS_18Kernel_traits_baseILj5120ES2_S2_S2_S2_fjLj1024EEEEELb0ELb1EEEvNS_9BwdParamsE,@function
        .size           _ZN10layer_norm22ln_bwd_finalize_kernelINS_22Kernel_traits_finalizeILj5120E6__halfS2_S2_S2_fjLb0ELj1024ELj4ENS_18Kernel_traits_baseILj5120ES2_S2_S2_S2_fjLj1024EEEEELb0ELb1EEEvNS_9BwdParamsE,(.L_x_5393 - _ZN10layer_norm22ln_bwd_finalize_kernelINS_22Kernel_traits_finalizeILj5120E6__halfS2_S2_S2_fjLb0ELj1024ELj4ENS_18Kernel_traits_baseILj5120ES2_S2_S2_S2_fjLj1024EEEEELb0ELb1EEEvNS_9BwdParamsE)
        .other          _ZN10layer_norm22ln_bwd_finalize_kernelINS_22Kernel_traits_finalizeILj5120E6__halfS2_S2_S2_fjLb0ELj1024ELj4ENS_18Kernel_traits_baseILj5120ES2_S2_S2_S2_fjLj1024EEEEELb0ELb1EEEvNS_9BwdParamsE,@"STO_CUDA_ENTRY STV_DEFAULT"
_ZN10layer_norm22ln_bwd_finalize_kernelINS_22Kernel_traits_finalizeILj5120E6__halfS2_S2_S2_fjLb0ELj1024ELj4ENS_18Kernel_traits_baseILj5120ES2_S2_S2_S2_fjLj1024EEEEELb0ELb1EEEvNS_9BwdParamsE:
.text._ZN10layer_norm22ln_bwd_finalize_kernelINS_22Kernel_traits_finalizeILj5120E6__halfS2_S2_S2_fjLb0ELj1024ELj4ENS_18Kernel_traits_baseILj5120ES2_S2_S2_S2_fjLj1024EEEEELb0ELb1EEEvNS_9BwdParamsE:
        /* <DEDUP_REMOVED lines=77> */
.L_x_1048:
        /* <DEDUP_REMOVED lines=118> */
.L_x_1047:
[----:B------:R-:W-:Y:S05]  /*0c30*/  BSYNC.RECONVERGENT B1 ;  /* 0x0000000000017941 */ /* 0x000fea0003800200 */
.L_x_1046:
        /* <DEDUP_REMOVED lines=69> */
.L_x_1050:
[----:B------:R-:W-:Y:S05]  /*1090*/  BSYNC.RECONVERGENT B1 ;  /* 0x0000000000017941 */ /* 0x000fea0003800200 */
.L_x_1049:
        /* <DEDUP_REMOVED lines=38> */
.L_x_1052:
[----:B------:R-:W-:Y:S05]  /*1300*/  BSYNC.RECONVERGENT B1 ;  /* 0x0000000000017941 */ /* 0x000fea0003800200 */
.L_x_1051:
[----:B------:R-:W-:Y:S05]  /*1310*/  @!P1 BRA `(.L_x_1045) ;  /* 0x0000000000409947 */ /* 0x000fea0003800000 */
[----:B------:R-:W0:Y:S01]  /*1320*/  LDC R12, c[0x0][0x388] ;  /* 0x0000e200ff0c7b82 */ /* 0x000e220000000800 */
[----:B------:R-:W-:-:S07]  /*1330*/  IADD3 R0, PT, PT, -R0, RZ, RZ ;  /* 0x000000ff00007210 */ /* 0x000fce0007ffe1ff */
[----:B------:R-:W1:Y:S08]  /*1340*/  LDC.64 R8, c[0x0][0x440] ;  /* 0x00011000ff087b82 */ /* 0x000e700000000a00 */
[----:B------:R-:W2:Y:S01]  /*1350*/  LDC.64 R10, c[0x0][0x448] ;  /* 0x00011200ff0a7b82 */ /* 0x000ea20000000a00 */
[----:B0-----:R-:W-:-:S05]  /*1360*/  IMAD R2, R2, R12, R5 ;  /* 0x0000000c02027224 */ /* 0x001fca00078e0205 */
[----:B------:R-:W-:-:S07]  /*1370*/  IADD3 R13, PT, PT, R57, R2, RZ ;  /* 0x00000002390d7210 */ /* 0x000fce0007ffe0ff */
.L_x_1053:
        /* <DEDUP_REMOVED lines=10> */
.L_x_1045:
[----:B------:R-:W-:Y:S05]  /*1420*/  BSYNC.RECONVERGENT B0 ;  /* 0x0000000000007941 */ /* 0x000fea0003800200 */
.L_x_1044:
        /* <DEDUP_REMOVED lines=54> */
[----:B-1----:R-:W-:Y:S02]  /*1790*/  F2FP.F16.F32.PACK_AB R7, R7, R6 ;  /* 0x000000060707723e */ /* 0x002fe400000000ff */
[----:B--2---:R-:W-:-:S03]  /*17a0*/  F2FP.F16.F32.PACK_AB R9, R9, R8 ;  /* 0x000000080909723e */ /* 0x004fc600000000ff */
[----:B------:R-:W-:Y:S04]  /*17b0*/  STG.E desc[UR6][R2.64], R7 ;  /* 0x0000000702007986 */ /* 0x000fe8000c101906 */
[----:B------:R-:W-:Y:S01]  /*17c0*/  STG.E desc[UR6][R4.64], R9 ;  /* 0x0000000904007986 */ /* 0x000fe2000c101906 */
[----:B------:R-:W-:Y:S05]  /*17d0*/  EXIT ;  /* 0x000000000000794d */ /* 0x000fea0003800000 */
.L_x_1054:
        /* <DEDUP_REMOVED lines=10> */
.L_x_5393:


//--------------------- .text._ZN10layer_norm40ln_parallel_residual_bwd_finalize_kernelINS_22Kernel_traits_finalizeILj5120E6__halfS2_S2_S2_fjLb0ELj1024ELj4ENS_18Kernel_traits_baseILj5120ES2_S2_S2_S2_fjLj1024EEEEELb1EEEvNS_9BwdParamsE --------------------------
	.section	.text._ZN10layer_norm40ln_parallel_residual_bwd_finalize_kernelINS_22Kernel_traits_finalizeILj5120E6__halfS2_S2_S2_fjLb0ELj1024ELj4ENS_18Kernel_traits_baseILj5120ES2_S2_S2_S2_fjLj1024EEEEELb1EEEvNS_9BwdParamsE,"ax",@progbits
	.align	128
        .global         _ZN10layer_norm40ln_parallel_residual_bwd_finalize_kernelINS_22Kernel_traits_finalizeILj5120E6__halfS2_S2_S2_fjLb0ELj1024ELj4ENS_18Kernel_traits_baseILj5120ES2_S2_S2_S2_fjLj1024EEEEELb1EEEvNS_9BwdParamsE
        .type           _ZN10layer_norm40ln_parallel_residual_bwd_finalize_kernelINS_22Kernel_traits_finalizeILj5120E6__halfS2_S2_S2_fjLb0ELj1024ELj4ENS_18Kernel_traits_baseILj5120ES2_S2_S2_S2_fjLj1024EEEEELb1EEEvNS_9BwdParamsE,@function
        .size           _ZN10layer_norm40ln_parallel_residual_bwd_finalize_kernelINS_22Kernel_traits_finalizeILj5120E6__halfS2_S2_S2_fjLb0ELj1024ELj4ENS_18Kernel_traits_baseILj5120ES2_S2_S2_S2_fjLj1024EEEEELb1EEEvNS_9BwdParamsE,(.L_x_5394 - _ZN10layer_norm40ln_parallel_residual_bwd_finalize_kernelINS_22Kernel_traits_finalizeILj5120E6__halfS2_S2_S2_fjLb0ELj1024ELj4ENS_18Kernel_traits_baseILj5120ES2_S2_S2_S2_fjLj1024EEEEELb1EEEvNS_9BwdParamsE)
        .other          _ZN10layer_norm40ln_parallel_residual_bwd_finalize_kernelINS_22Kernel_traits_finalizeILj5120E6__halfS2_S2_S2_fjLb0ELj1024ELj4ENS_18Kernel_traits_baseILj5120ES2_S2_S2_S2_fjLj1024EEEEELb1EEEvNS_9BwdParamsE,@"STO_CUDA_ENTRY STV_DEFAULT"
_ZN10layer_norm40ln_parallel_residual_bwd_finalize_kernelINS_22Kernel_traits_finalizeILj5120E6__halfS2_S2_S2_fjLb0ELj1024ELj4ENS_18Kernel_traits_baseILj5120ES2_S2_S2_S2_fjLj1024EEEEELb1EEEvNS_9BwdParamsE:
.text._ZN10layer_norm40ln_parallel_residual_bwd_finalize_kernelINS_22Kernel_traits_finalizeILj5120E6__halfS2_S2_S2_fjLb0ELj1024ELj4ENS_18Kernel_traits_baseILj5120ES2_S2_S2_S2_fjLj1024EEEEELb1EEEvNS_9BwdParamsE:
        /* <DEDUP_REMOVED lines=57> */
.L_x_1059:
        /* <DEDUP_REMOVED lines=112> */
.L_x_1058:
[----:B------:R-:W-:Y:S05]  /*0a90*/  BSYNC.RECONVERGENT B1 ;  /* 0x0000000000017941 */ /* 0x000fea0003800200 */
.L_x_1057:
        /* <DEDUP_REMOVED lines=67> */
.L_x_1061:
[----:B------:R-:W-:Y:S05]  /*0ed0*/  BSYNC.RECONVERGENT B1 ;  /* 0x0000000000017941 */ /* 0x000fea0003800200 */
.L_x_1060:
        /* <DEDUP_REMOVED lines=37> */
.L_x_1063:
[----:B------:R-:W-:Y:S05]  /*1130*/  BSYNC.RECONVERGENT B1 ;  /* 0x0000000000017941 */ /* 0x000fea0003800200 */
.L_x_1062:
        /* <DEDUP_REMOVED lines=19> */
.L_x_1056:
[----:B------:R-:W-:Y:S05]  /*1270*/  BSYNC.RECONVERGENT B0 ;  /* 0x0000000000007941 */ /* 0x000fea0003800200 */
.L_x_1055:
        /* <DEDUP_REMOVED lines=93> */
.L_x_1064:
        /* <DEDUP_REMOVED lines=11> */
.L_x_5394:


//--------------------- .text._ZN10layer_norm31ln_parallel_residual_bwd_kernelINS_13Kernel_traitsI6__halfS2_S2_S2_fjLj5120ELj1ELj1ELj8ELj8ENS_18Kernel_traits_baseILj5120ES2_S2_S2_S2_fjLj256EEEEELb1ELb1ELb1EEEvNS_9BwdParamsE --------------------------
	.section	.text._ZN10layer_norm31ln_parallel_residual_bwd_kernelINS_13Kernel_traitsI6__halfS2_S2_S2_fjLj5120ELj1ELj1ELj8ELj8ENS_18Kernel_traits_baseILj5120ES2_S2_S2_S2_fjLj256EEEEELb1ELb1ELb1EEEvNS_9BwdParamsE,"ax",@progbits
	.align	128
        .global         _ZN10layer_norm31ln_parallel_residual_bwd_kernelINS_13Kernel_traitsI6__halfS2_S2_S2_fjLj5120ELj1ELj1ELj8ELj8ENS_18Kernel_traits_baseILj5120ES2_S2_S2_S2_fjLj256EEEEELb1ELb1ELb1EEEvNS_9BwdParamsE
        .type           _ZN10layer_norm31ln_parallel_residual_bwd_kernelINS_13Kernel_traitsI6__halfS2_S2_S2_fjLj5120ELj1ELj1ELj8ELj8ENS_18Kernel_traits_baseILj5120ES2_S2_S2_S2_fjLj256EEEEELb1ELb1ELb1EEEvNS_9BwdParamsE,@function
        .size           _ZN10layer_norm31ln_parallel_residual_bwd_kernelINS_13Kernel_traitsI6__halfS2_S2_S2_fjLj5120ELj1ELj1ELj8ELj8ENS_18Kernel_traits_baseILj5120ES2_S2_S2_S2_fjLj256EEEEELb1ELb1ELb1EEEvNS_9BwdParamsE,(.L_x_5395 - _ZN10layer_norm31ln_parallel_residual_bwd_kernelINS_13Kernel_traitsI6__halfS2_S2_S2_fjLj5120ELj1ELj1ELj8ELj8ENS_18Kernel_traits_baseILj5120ES2_S2_S2_S2_fjLj256EEEEELb1ELb1ELb1EEEvNS_9BwdParamsE)
        .other          _ZN10layer_norm31ln_parallel_residual_bwd_kernelINS_13Kernel_traitsI6__halfS2_S2_S2_fjLj5120ELj1ELj1ELj8ELj8ENS_18Kernel_traits_baseILj5120ES2_S2_S2_S2_fjLj256EEEEELb1ELb1ELb1EEEvNS_9BwdParamsE,@"STO_CUDA_ENTRY STV_DEFAULT"
_ZN10layer_norm31ln_parallel_residual_bwd_kernelINS_13Kernel_traitsI6__halfS2_S2_S2_fjLj5120ELj1ELj1ELj8ELj8ENS_18Kernel_traits_baseILj5120ES2_S2_S2_S2_fjLj256EEEEELb1ELb1ELb1EEEvNS_9BwdParamsE:
.text._ZN10layer_norm31ln_parallel_residual_bwd_kernelINS_13Kernel_traitsI6__halfS2_S2_S2_fjLj5120ELj1ELj1ELj8ELj8ENS_18Kernel_traits_baseILj5120ES2_S2_S2_S2_fjLj256EEEEELb1ELb1ELb1EEEvNS_9BwdParamsE:
        /* <DEDUP_REMOVED lines=98> */
[----:B01----:R-:W-:-:S07]  /*0620*/  HADD2.F32 R90, -RZ, R90.H0_H0 ;  /* 0x2000005aff5a7230 */ /* 0x003fce0000004100 */
.L_x_1118:
        /* <DEDUP_REMOVED lines=18> */
[----:B-1----:R-:W-:Y:S02]  /*0750*/  IMAD.WIDE.U32 R6, R109, 0x8, R118 ;  /* 0x000000086d067825 */ /* 0x002fe400078e0076 */
[----:B------:R-:W1:Y:S02]  /*0760*/  LDC.64 R28, c[0x0][0x438] ;  /* 0x00010e00ff1c7b82 */ /* 0x000e640000000a00 */
[----:B--2---:R-:W-:-:S02]  /*0770*/  IMAD.WIDE R4, R41, 0x4, R4 ;  /* 0x0000000429047825 */ /* 0x004fc400078e0204 */
[----:B------:R-:W2:Y:S02]  /*0780*/  LDG.E.64 R6, desc[UR12][R6.64] ;  /* 0x0000000c06067981 */ /* 0x000ea4000c1e1b00 */
[----:B------:R-:W-:Y:S02]  /*0790*/  IMAD.WIDE.U32 R110, R105, 0x8, R114 ;  /* 0x00000008696e7825 */ /* 0x000fe400078e0072 */
[----:B------:R-:W2:Y:S01]  /*07a0*/  LDG.E R0, desc[UR12][R4.64] ;  /* 0x0000000c04007981 */ /* 0x000ea2000c1e1900 */
[----:B------:R-:W-:Y:S01]  /*07b0*/  ISETP.NE.U32.AND P1, PT, RZ, UR14, PT ;  /* 0x0000000eff007c0c */ /* 0x000fe2000bf25070 */
[----:B------:R-:W-:Y:S01]  /*07c0*/  VIADD R107, R109, 0x400 ;  /* 0x000004006d6b7836 */ /* 0x000fe20000000000 */
[----:B------:R-:W1:Y:S01]  /*07d0*/  LDC.64 R130, c[0x0][0x380] ;  /* 0x0000e000ff827b82 */ /* 0x000e620000000a00 */
[----:B------:R-:W-:Y:S01]  /*07e0*/  IMAD.WIDE.U32 R12, R105, 0x8, R118 ;  /* 0x00000008690c7825 */ /* 0x000fe200078e0076 */
[----:B------:R-:W2:Y:S03]  /*07f0*/  LDG.E.64 R110, desc[UR12][R110.64] ;  /* 0x0000000c6e6e7981 */ /* 0x000ea6000c1e1b00 */
        /* <DEDUP_REMOVED lines=8> */
[----:B------:R1:W2:Y:S01]  /*0880*/  LDG.E.64 R4, desc[UR12][R118.64] ;  /* 0x0000000c76047981 */ /* 0x0002a2000c1e1b00 */
[----:B0-----:R-:W-:-:S05]  /*0890*/  IMAD.WIDE R112, R41, 0x4, R112 ;  /* 0x0000000429707825 */ /* 0x001fca00078e0270 */
[----:B------:R-:W2:Y:S01]  /*08a0*/  LDG.E R106, desc[UR12][R112.64] ;  /* 0x0000000c706a7981 */ /* 0x000ea2000c1e1900 */
[----:B----4-:R-:W-:Y:S01]  /*08b0*/  @P0 IMAD.WIDE.U32 R116, R109, 0x8, R116 ;  /* 0x000000086d740825 */ /* 0x010fe200078e0074 */
[----:B-1----:R-:W-:-:S04]  /*08c0*/  ISETP.NE.U32.AND P2, PT, R28, RZ, PT ;  /* 0x000000ff1c00720c */ /* 0x002fc80003f45070 */
[----:B------:R0:W5:Y:S01]  /*08d0*/  @P0 LDG.E.64 R24, desc[UR12][R116.64] ;  /* 0x0000000c74180981 */ /* 0x000162000c1e1b00 */
[----:B------:R-:W-:Y:S02]  /*08e0*/  ISETP.NE.AND.EX P0, PT, R29, RZ, PT, P2 ;  /* 0x000000ff1d00720c */ /* 0x000fe40003f05320 */
[----:B------:R-:W-:-:S11]  /*08f0*/  ISETP.NE.AND.EX P1, PT, RZ, UR15, PT, P1 ;  /* 0x0000000fff007c0c */ /* 0x000fd6000bf25310 */
[----:B------:R-:W0:Y:S08]  /*0900*/  @P0 LDC.64 R120, c[0x0][0x438] ;  /* 0x00010e00ff780b82 */ /* 0x000e300000000a00 */
[----:B------:R-:W1:Y:S08]  /*0910*/  @P0 LDC.64 R124, c[0x0][0x438] ;  /* 0x00010e00ff7c0b82 */ /* 0x000e700000000a00 */
[----:B------:R-:W4:Y:S08]  /*0920*/  @P1 LDC.64 R118, c[0x0][0x3b8] ;  /* 0x0000ee00ff761b82 */ /* 0x000f300000000a00 */
[----:B------:R-:W4:Y:S01]  /*0930*/  @P1 LDC.64 R122, c[0x0][0x3b8] ;  /* 0x0000ee00ff7a1b82 */ /* 0x000f220000000a00 */
[----:B0-----:R-:W-:-:S04]  /*0940*/  @P0 IMAD.WIDE.U32 R116, R91, 0x8, R120 ;  /* 0x000000085b740825 */ /* 0x001fc800078e0078 */
[----:B------:R-:W-:Y:S01]  /*0950*/  IMAD.IADD R41, R41, 0x1, R130 ;  /* 0x0000000129297824 */ /* 0x000fe200078e0282 */
[----:B------:R-:W5:Y:S02]  /*0960*/  @P0 LDG.E.64 R22, desc[UR12][R116.64] ;  /* 0x0000000c74160981 */ /* 0x000f64000c1e1b00 */
[----:B------:R-:W0:Y:S01]  /*0970*/  @P0 LDC.64 R128, c[0x0][0x438] ;  /* 0x00010e00ff800b82 */ /* 0x000e220000000a00 */
[----:B-1----:R-:W-:-:S05]  /*0980*/  @P0 IMAD.WIDE.U32 R120, R93, 0x8, R124 ;  /* 0x000000085d780825 */ /* 0x002fca00078e007c */
[----:B------:R-:W5:Y:S02]  /*0990*/  @P0 LDG.E.64 R20, desc[UR12][R120.64] ;  /* 0x0000000c78140981 */ /* 0x000f64000c1e1b00 */
[----:B------:R-:W1:Y:S01]  /*09a0*/  @P1 LDC.64 R126, c[0x0][0x3b8] ;  /* 0x0000ee00ff7e1b82 */ /* 0x000e620000000a00 */
[----:B----4-:R-:W-:-:S05]  /*09b0*/  @P1 IMAD.WIDE.U32 R112, R109, 0x4, R118 ;  /* 0x000000046d701825 */ /* 0x010fca00078e0076 */
[----:B------:R4:W5:Y:S01]  /*09c0*/  @P1 LDG.E R162, desc[UR12][R112.64] ;  /* 0x0000000c70a21981 */ /* 0x000962000c1e1900 */
[----:B------:R-:W-:-:S05]  /*09d0*/  @P1 IMAD.WIDE.U32 R118, R91, 0x4, R122 ;  /* 0x000000045b761825 */ /* 0x000fca00078e007a */
[----:B------:R3:W5:Y:S01]  /*09e0*/  @P1 LDG.E R94, desc[UR12][R118.64] ;  /* 0x0000000c765e1981 */ /* 0x000762000c1e1900 */
[----:B----4-:R-:W4:Y:S01]  /*09f0*/  LDC.64 R112, c[0x0][0x3b0] ;  /* 0x0000ec00ff707b82 */ /* 0x010f220000000a00 */
[----:B0-----:R-:W-:Y:S01]  /*0a00*/  @P0 IMAD.WIDE.U32 R124, R105, 0x8, R128 ;  /* 0x00000008697c0825 */ /* 0x001fe200078e0080 */
[----:B------:R-:W-:-:S04]  /*0a10*/  ISETP.GE.AND P4, PT, R41, R131, PT ;  /* 0x000000832900720c */ /* 0x000fc80003f86270 */
[----:B------:R-:W5:Y:S01]  /*0a20*/  @P0 LDG.E.64 R2, desc[UR12][R124.64] ;  /* 0x0000000c7c020981 */ /* 0x000f62000c1e1b00 */
[----:B-1----:R-:W-:-:S05]  /*0a30*/  @P1 IMAD.WIDE.U32 R122, R93, 0x4, R126 ;  /* 0x000000045d7a1825 */ /* 0x002fca00078e007e */
[----:B------:R0:W5:Y:S01]  /*0a40*/  @P1 LDG.E R96, desc[UR12][R122.64] ;  /* 0x0000000c7a601981 */ /* 0x000162000c1e1900 */
[----:B----4-:R-:W-:-:S04]  /*0a50*/  IMAD.WIDE.U32 R116, R109, 0x4, R112 ;  /* 0x000000046d747825 */ /* 0x010fc800078e0070 */
        /* <DEDUP_REMOVED lines=8> */
[--C-:B------:R-:W-:Y:S01]  /*0ae0*/  IMAD.MOV.U32 R119, RZ, RZ, R17.reuse ;  /* 0x000000ffff777224 */ /* 0x100fe200078e0011 */
[----:B------:R-:W-:-:S03]  /*0af0*/  SHF.R.U32.HI R133, RZ, 0x10, R17 ;  /* 0x00000010ff857819 */ /* 0x000fc60000011611 */
[----:B------:R-:W3:Y:S01]  /*0b00*/  @P1 LDC.64 R16, c[0x0][0x3b8] ;  /* 0x0000ee00ff101b82 */ /* 0x000ee20000000a00 */
[----:B--2---:R-:W-:Y:S01]  /*0b10*/  FSEL R137, R0, RZ, !P3 ;  /* 0x000000ff00897208 */ /* 0x004fe20005800000 */
[----:B------:R-:W-:Y:S01]  /*0b20*/  HADD2.F32 R0, -RZ, R136.H0_H0 ;  /* 0x20000088ff007230 */ /* 0x000fe20000004100 */
[----:B------:R-:W-:-:S04]  /*0b30*/  SHF.R.U32.HI R127, RZ, 0x10, R15 ;  /* 0x00000010ff7f7819 */ /* 0x000fc8000001160f */
[C---:B------:R-:W-:Y:S01]  /*0b40*/  FADD.FTZ R159, -R137.reuse, R0 ;  /* 0x00000000899f7221 */ /* 0x040fe20000010100 */
[----:B------:R-:W-:Y:S02]  /*0b50*/  HADD2.F32 R0, -RZ, R134.H0_H0 ;  /* 0x20000086ff007230 */ /* 0x000fe40000004100 */
[----:B------:R-:W-:Y:S02]  /*0b60*/  IMAD.MOV.U32 R108, RZ, RZ, R14 ;  /* 0x000000ffff6c7224 */ /* 0x000fe400078e000e */
[----:B------:R-:W-:Y:S02]  /*0b70*/  IMAD.MOV.U32 R126, RZ, RZ, R15 ;  /* 0x000000ffff7e7224 */ /* 0x000fe400078e000f */
[----:B------:R-:W-:Y:S01]  /*0b80*/  FADD.FTZ R151, -R137, R0 ;  /* 0x0000000089977221 */ /* 0x000fe20000010100 */
[----:B------:R-:W2:Y:S01]  /*0b90*/  @P1 LDC.64 R14, c[0x0][0x3b8] ;  /* 0x0000ee00ff0e1b82 */ /* 0x000ea20000000a00 */
        /* <DEDUP_REMOVED lines=10> */
[----:B------:R-:W-:Y:S01]  /*0c40*/  HADD2.F32 R126, -RZ, R126.H0_H0 ;  /* 0x2000007eff7e7230 */ /* 0x000fe20000004100 */
[----:B0-----:R-:W-:Y:S01]  /*0c50*/  SHF.R.U64 R19, R12, 0x10, R13 ;  /* 0x000000100c137819 */ /* 0x001fe2000000120d */
[----:B------:R-:W-:Y:S01]  /*0c60*/  IMAD.MOV.U32 R18, RZ, RZ, R12 ;  /* 0x000000ffff127224 */ /* 0x000fe200078e000c */
[----:B------:R0:W5:Y:S01]  /*0c70*/  LDG.E R111, desc[UR12][R110.64] ;  /* 0x0000000c6e6f7981 */ /* 0x000162000c1e1900 */
[----:B------:R-:W-:-:S02]  /*0c80*/  HADD2.F32 R120, -RZ, R120.H0_H0 ;  /* 0x20000078ff787230 */ /* 0x000fc40000004100 */
[----:B------:R-:W-:Y:S02]  /*0c90*/  HADD2.F32 R121, -RZ, R121.H0_H0 ;  /* 0x20000079ff797230 */ /* 0x000fe40000004100 */
[----:B------:R-:W-:Y:S02]  /*0ca0*/  HADD2.F32 R122, -RZ, R122.H0_H0 ;  /* 0x2000007aff7a7230 */ /* 0x000fe40000004100 */
[----:B------:R-:W-:Y:S02]  /*0cb0*/  HADD2.F32 R123, -RZ, R123.H0_H0 ;  /* 0x2000007bff7b7230 */ /* 0x000fe40000004100 */
[----:B------:R-:W-:Y:S02]  /*0cc0*/  HADD2.F32 R12, -RZ, R0.H0_H0 ;  /* 0x20000000ff0c7230 */ /* 0x000fe40000004100 */
[----:B------:R-:W-:Y:S02]  /*0cd0*/  IMAD.MOV.U32 R124, RZ, RZ, R114 ;  /* 0x000000ffff7c7224 */ /* 0x000fe400078e0072 */
[----:B------:R-:W-:-:S02]  /*0ce0*/  HADD2.F32 R118, -RZ, R127.H0_H0 ;  /* 0x2000007fff767230 */ /* 0x000fc40000004100 */
[C---:B------:R-:W-:Y:S01]  /*0cf0*/  FADD.FTZ R127, -R137.reuse, R126 ;  /* 0x0000007e897f7221 */ /* 0x040fe20000010100 */
[----:B0-----:R-:W-:Y:S01]  /*0d00*/  IMAD.MOV.U32 R110, RZ, RZ, R7 ;  /* 0x000000ffff6e7224 */ /* 0x001fe200078e0007 */
[--C-:B------:R-:W-:Y:S01]  /*0d10*/  SHF.R.U64 R143, R114, 0x10, R115.reuse ;  /* 0x00000010728f7819 */ /* 0x100fe20000001273 */
[----:B------:R-:W-:Y:S02]  /*0d20*/  HADD2.F32 R6, -RZ, R6.H0_H0 ;  /* 0x20000006ff067230 */ /* 0x000fe40000004100 */
[C---:B------:R-:W-:Y:S01]  /*0d30*/  FADD.FTZ R169, -R137.reuse, R120 ;  /* 0x0000007889a97221 */ /* 0x040fe20000010100 */
[----:B------:R-:W-:Y:S02]  /*0d40*/  IMAD.MOV.U32 R130, RZ, RZ, R115 ;  /* 0x000000ffff827224 */ /* 0x000fe400078e0073 */
[C---:B------:R-:W-:Y:S01]  /*0d50*/  FADD.FTZ R173, -R137.reuse, R121 ;  /* 0x0000007989ad7221 */ /* 0x040fe20000010100 */
[----:B------:R-:W-:Y:S02]  /*0d60*/  HADD2.F32 R126, -RZ, R131.H0_H0 ;  /* 0x20000083ff7e7230 */ /* 0x000fe40000004100 */
[C---:B------:R-:W-:Y:S01]  /*0d70*/  FADD.FTZ R167, -R137.reuse, R122 ;  /* 0x0000007a89a77221 */ /* 0x040fe20000010100 */
[----:B------:R-:W-:Y:S01]  /*0d80*/  FADD.FTZ R165, -R137, R123 ;  /* 0x0000007b89a57221 */ /* 0x000fe20000010100 */
[----:B------:R-:W-:Y:S01]  /*0d90*/  FMUL.FTZ R149, R39, R12 ;  /* 0x0000000c27957220 */ /* 0x000fe20000410000 */
[----:B------:R-:W-:Y:S01]  /*0da0*/  IMAD.WIDE.U32 R114, R91, 0x4, R112 ;  /* 0x000000045b727825 */ /* 0x000fe200078e0070 */
[----:B------:R0:W5:Y:S01]  /*0db0*/  LDG.E R131, desc[UR12][R116.64] ;  /* 0x0000000c74837981 */ /* 0x000162000c1e1900 */
[----:B------:R-:W-:-:S02]  /*0dc0*/  SHF.R.U32.HI R7, RZ, 0x10, R7 ;  /* 0x00000010ff077819 */ /* 0x000fc40000011607 */
[----:B------:R-:W-:Y:S01]  /*0dd0*/  IMAD.WIDE.U32 R120, R105, 0x4, R112 ;  /* 0x0000000469787825 */ /* 0x000fe200078e0070 */
[----:B------:R-:W-:-:S03]  /*0de0*/  SHF.R.U64 R157, R4, 0x10, R5 ;  /* 0x00000010049d7819 */ /* 0x000fc60000001205 */
[----:B------:R-:W-:Y:S01]  /*0df0*/  IMAD.WIDE.U32 R122, R107, 0x4, R112 ;  /* 0x000000046b7a7825 */ /* 0x000fe200078e0070 */
[----:B------:R-:W-:-:S03]  /*0e00*/  SHF.R.U32.HI R163, RZ, 0x10, R5 ;  /* 0x00000010ffa37819 */ /* 0x000fc60000011605 */
[----:B------:R-:W-:Y:S01]  /*0e10*/  FMUL.FTZ R146, R89, R6 ;  /* 0x0000000659927220 */ /* 0x000fe20000410000 */
[----:B0-----:R-:W-:Y:S01]  /*0e20*/  SHF.R.U64 R117, R8, 0x10, R9 ;  /* 0x0000001008757819 */ /* 0x001fe20000001209 */
[----:B------:R-:W-:Y:S02]  /*0e30*/  IMAD.MOV.U32 R113, RZ, RZ, R8 ;  /* 0x000000ffff717224 */ /* 0x000fe400078e0008 */
[----:B------:R-:W-:Y:S02]  /*0e40*/  HADD2.F32 R124, -RZ, R124.H0_H0 ;  /* 0x2000007cff7c7230 */ /* 0x000fe40000004100 */
[----:B------:R-:W-:Y:S02]  /*0e50*/  IMAD.MOV.U32 R160, RZ, RZ, R5 ;  /* 0x000000ffffa07224 */ /* 0x000fe400078e0005 */
[----:B------:R-:W-:Y:S01]  /*0e60*/  FADD.FTZ R5, RZ, R149 ;  /* 0x00000095ff057221 */ /* 0x000fe20000010000 */
[----:B------:R-:W-:Y:S02]  /*0e70*/  HADD2.F32 R8, -RZ, R110.H0_H0 ;  /* 0x2000006eff087230 */ /* 0x000fe40000004100 */
[----:B---3--:R-:W-:-:S04]  /*0e80*/  @P1 IMAD.WIDE.U32 R16, R105, 0x4, R16 ;  /* 0x0000000469101825 */ /* 0x008fc800078e0010 */
[----:B------:R-:W-:Y:S01]  /*0e90*/  FADD.FTZ R141, -R137, R124 ;  /* 0x0000007c898d7221 */ /* 0x000fe20000010100 */
[----:B------:R-:W-:Y:S01]  /*0ea0*/  FADD.FTZ R5, R146, R5 ;  /* 0x0000000592057221 */ /* 0x000fe20000010000 */
[----:B------:R-:W-:Y:S01]  /*0eb0*/  FMUL.FTZ R148, R40, R8 ;  /* 0x0000000828947220 */ /* 0x000fe20000410000 */
[----:B------:R-:W-:Y:S01]  /*0ec0*/  HADD2.F32 R7, -RZ, R7.H0_H0 ;  /* 0x20000007ff077230 */ /* 0x000fe20000004100 */
[----:B------:R0:W5:Y:S01]  /*0ed0*/  LDG.E R124, desc[UR12][R114.64] ;  /* 0x0000000c727c7981 */ /* 0x000162000c1e1900 */
[----:B------:R-:W-:-:S03]  /*0ee0*/  HADD2.F32 R108, -RZ, R108.H0_H0 ;  /* 0x2000006cff6c7230 */ /* 0x000fc60000004100 */
[----:B------:R1:W5:Y:S01]  /*0ef0*/  @P1 LDG.E R98, desc[UR12][R16.64] ;  /* 0x0000000c10621981 */ /* 0x000362000c1e1900 */
[----:B--2---:R-:W-:-:S04]  /*0f00*/  @P1 IMAD.WIDE.U32 R14, R107, 0x4, R14 ;  /* 0x000000046b0e1825 */ /* 0x004fc800078e000e */
[----:B------:R-:W-:Y:S01]  /*0f10*/  FMUL.FTZ R150, R90, R7 ;  /* 0x000000075a967220 */ /* 0x000fe20000410000 */
[----:B------:R-:W-:Y:S01]  /*0f20*/  FADD.FTZ R5, R148, R5 ;  /* 0x0000000594057221 */ /* 0x000fe20000010000 */
[----:B------:R-:W-:Y:S01]  /*0f30*/  SHF.R.U32.HI R116, RZ, 0x10, R9 ;  /* 0x00000010ff747819 */ /* 0x000fe20000011609 */
[----:B------:R-:W-:Y:S01]  /*0f40*/  FADD.FTZ R161, -R137, R118 ;  /* 0x0000007689a17221 */ /* 0x000fe20000010100 */
[----:B0-----:R-:W-:Y:S01]  /*0f50*/  SHF.R.U64 R115, R10, 0x10, R11 ;  /* 0x000000100a737819 */ /* 0x001fe2000000120b */
[----:B------:R-:W-:Y:S02]  /*0f60*/  HADD2.F32 R119, -RZ, R119.H0_H0 ;  /* 0x20000077ff777230 */ /* 0x000fe40000004100 */
[----:B------:R-:W-:Y:S02]  /*0f70*/  HADD2.F32 R128, -RZ, R128.H0_H0 ;  /* 0x20000080ff807230 */ /* 0x000fe40000004100 */
[----:B------:R-:W-:Y:S02]  /*0f80*/  HADD2.F32 R147, -RZ, R147.H0_H0 ;  /* 0x20000093ff937230 */ /* 0x000fe40000004100 */
[----:B------:R-:W-:-:S02]  /*0f90*/  HADD2.F32 R129, -RZ, R129.H0_H0 ;  /* 0x20000081ff817230 */ /* 0x000fc40000004100 */
[----:B------:R-:W-:Y:S01]  /*0fa0*/  HADD2.F32 R135, -RZ, R135.H0_H0 ;  /* 0x20000087ff877230 */ /* 0x000fe20000004100 */
[----:B------:R-:W-:Y:S01]  /*0fb0*/  SHF.R.U32.HI R155, RZ, 0x10, R13 ;  /* 0x00000010ff9b7819 */ /* 0x000fe2000001160d */
[----:B-1----:R-:W-:Y:S01]  /*0fc0*/  IMAD.MOV.U32 R16, RZ, RZ, R10 ;  /* 0x000000ffff107224 */ /* 0x002fe200078e000a */
[----:B------:R-:W-:Y:S01]  /*0fd0*/  MOV R114, R9 ;  /* 0x0000000900727202 */ /* 0x000fe20000000f00 */
[----:B------:R-:W-:Y:S02]  /*0fe0*/  HADD2.F32 R10, -RZ, R113.H0_H0 ;  /* 0x20000071ff0a7230 */ /* 0x000fe40000004100 */
[----:B------:R-:W-:Y:S01]  /*0ff0*/  FADD.FTZ R5, R150, R5 ;  /* 0x0000000596057221 */ /* 0x000fe20000010000 */
[----:B------:R-:W-:Y:S02]  /*1000*/  HADD2.F32 R9, -RZ, R117.H0_H0 ;  /* 0x20000075ff097230 */ /* 0x000fe40000004100 */
[----:B------:R-:W-:Y:S01]  /*1010*/  FADD.FTZ R125, -R137, R108 ;  /* 0x0000006c897d7221 */ /* 0x000fe20000010100 */
[----:B------:R0:W5:Y:S01]  /*1020*/  @P1 LDG.E R99, desc[UR12][R14.64] ;  /* 0x0000000c0e631981 */ /* 0x000162000c1e1900 */
[----:B------:R-:W-:Y:S01]  /*1030*/  FMUL.FTZ R134, R37, R10 ;  /* 0x0000000a25867220 */ /* 0x000fe20000410000 */
[----:B------:R-:W-:Y:S01]  /*1040*/  HADD2.F32 R108, -RZ, R133.H0_H0 ;  /* 0x20000085ff6c7230 */ /* 0x000fe20000004100 */
[----:B------:R-:W-:Y:S01]  /*1050*/  SHF.R.U32.HI R17, RZ, 0x10, R11 ;  /* 0x00000010ff117819 */ /* 0x000fe2000001160b */
[----:B------:R-:W-:-:S02]  /*1060*/  HADD2.F32 R118, -RZ, R132.H0_H0 ;  /* 0x20000084ff767230 */ /* 0x000fc40000004100 */
[----:B------:R-:W-:Y:S02]  /*1070*/  HADD2.F32 R143, -RZ, R143.H0_H0 ;  /* 0x2000008fff8f7230 */ /* 0x000fe40000004100 */
[----:B------:R-:W-:Y:S02]  /*1080*/  HADD2.F32 R130, -RZ, R130.H0_H0 ;  /* 0x20000082ff827230 */ /* 0x000fe40000004100 */
[----:B------:R-:W-:Y:S02]  /*1090*/  IMAD.MOV.U32 R154, RZ, RZ, R13 ;  /* 0x000000ffff9a7224 */ /* 0x000fe400078e000d */
[----:B------:R-:W-:Y:S01]  /*10a0*/  FMUL.FTZ R159, R106, R159 ;  /* 0x0000009f6a9f7220 */ /* 0x000fe20000410000 */
[----:B0-----:R-:W-:Y:S02]  /*10b0*/  IMAD.MOV.U32 R15, RZ, RZ, R11 ;  /* 0x000000ffff0f7224 */ /* 0x001fe400078e000b */
[----:B------:R-:W-:Y:S01]  /*10c0*/  FMUL.FTZ R136, R87, R9 ;  /* 0x0000000957887220 */ /* 0x000fe20000410000 */
[----:B------:R-:W-:-:S02]  /*10d0*/  HADD2.F32 R11, -RZ, R114.H0_H0 ;  /* 0x20000072ff0b7230 */ /* 0x000fc40000004100 */
[----:B------:R-:W-:Y:S01]  /*10e0*/  FADD.FTZ R5, R134, R5 ;  /* 0x0000000586057221 */ /* 0x000fe20000010000 */
        /* <DEDUP_REMOVED lines=12> */
[----:B------:R-:W-:Y:S01]  /*11b0*/  FADD.FTZ R110, R136, R5 ;  /* 0x00000005886e7221 */ /* 0x000fe20000010000 */
[----:B------:R-:W-:Y:S01]  /*11c0*/  FMUL.FTZ R0, R106, R125 ;  /* 0x0000007d6a007220 */ /* 0x000fe20000410000 */
[----:B------:R-:W-:Y:S02]  /*11d0*/  HADD2.F32 R16, -RZ, R16.H0_H0 ;  /* 0x20000010ff107230 */ /* 0x000fe40000004100 */
[----:B------:R-:W-:Y:S01]  /*11e0*/  FMUL.FTZ R140, R88, R13 ;  /* 0x0000000d588c7220 */ /* 0x000fe20000410000 */
[----:B------:R-:W-:Y:S01]  /*11f0*/  FADD.FTZ R113, R137, R110 ;  /* 0x0000006e89717221 */ /* 0x000fe20000010000 */
[----:B------:R-:W-:Y:S02]  /*1200*/  IMAD.MOV.U32 R156, RZ, RZ, R4 ;  /* 0x000000ffff9c7224 */ /* 0x000fe400078e0004 */
[----:B------:R-:W-:Y:S01]  /*1210*/  FFMA.FTZ R4, R0, R149, RZ ;  /* 0x0000009500047223 */ /* 0x000fe200000100ff */
[----:B------:R-:W-:-:S02]  /*1220*/  HADD2.F32 R14, -RZ, R115.H0_H0 ;  /* 0x20000073ff0e7230 */ /* 0x000fc40000004100 */
[----:B------:R-:W-:Y:S01]  /*1230*/  FMUL.FTZ R158, R106, R127 ;  /* 0x0000007f6a9e7220 */ /* 0x000fe20000410000 */
[----:B------:R-:W-:Y:S01]  /*1240*/  FMUL.FTZ R127, R35, R16 ;  /* 0x00000010237f7220 */ /* 0x000fe20000410000 */
[----:B------:R-:W-:Y:S01]  /*1250*/  FADD.FTZ R110, R140, R113 ;  /* 0x000000718c6e7221 */ /* 0x000fe20000010000 */
[----:B------:R-:W-:Y:S01]  /*1260*/  FFMA.FTZ R5, R159, R146, R4 ;  /* 0x000000929f057223 */ /* 0x000fe20000010004 */
[----:B------:R-:W-:Y:S02]  /*1270*/  HADD2.F32 R15, -RZ, R15.H0_H0 ;  /* 0x2000000fff0f7230 */ /* 0x000fe40000004100 */
[----:B------:R-:W-:Y:S01]  /*1280*/  FMUL.FTZ R128, R85, R14 ;  /* 0x0000000e55807220 */ /* 0x000fe20000410000 */
[----:B------:R-:W-:Y:S01]  /*1290*/  FADD.FTZ R113, R127, R110 ;  /* 0x0000006e7f717221 */ /* 0x000fe20000010000 */
[----:B------:R-:W-:Y:S01]  /*12a0*/  FMUL.FTZ R161, R106, R161 ;  /* 0x000000a16aa17220 */ /* 0x000fe20000410000 */
[----:B------:R-:W-:Y:S01]  /*12b0*/  FFMA.FTZ R4, R158, R148, R5 ;  /* 0x000000949e047223 */ /* 0x000fe20000010005 */
[----:B------:R-:W-:-:S02]  /*12c0*/  HADD2.F32 R17, -RZ, R17.H0_H0 ;  /* 0x20000011ff117230 */ /* 0x000fc40000004100 */
[----:B------:R-:W-:Y:S01]  /*12d0*/  FADD.FTZ R113, R128, R113 ;  /* 0x0000007180717221 */ /* 0x000fe20000010000 */
[----:B------:R-:W-:Y:S01]  /*12e0*/  FMUL.FTZ R132, R36, R15 ;  /* 0x0000000f24847220 */ /* 0x000fe20000410000 */
[----:B------:R-:W-:Y:S01]  /*12f0*/  FMUL.FTZ R144, R106, R133 ;  /* 0x000000856a907220 */ /* 0x000fe20000410000 */
[----:B------:R-:W-:Y:S01]  /*1300*/  FFMA.FTZ R5, R161, R150, R4 ;  /* 0x00000096a1057223 */ /* 0x000fe20000010004 */
[----:B------:R-:W-:Y:S02]  /*1310*/  HADD2.F32 R18, -RZ, R18.H0_H0 ;  /* 0x20000012ff127230 */ /* 0x000fe40000004100 */
[----:B------:R-:W-:Y:S01]  /*1320*/  FADD.FTZ R110, R132, R113 ;  /* 0x00000071846e7221 */ /* 0x000fe20000010000 */
[----:B------:R-:W-:Y:S01]  /*1330*/  FMUL.FTZ R133, R86, R17 ;  /* 0x0000001156857220 */ /* 0x000fe20000410000 */
[----:B------:R-:W-:Y:S01]  /*1340*/  FMUL.FTZ R151, R106, R151 ;  /* 0x000000976a977220 */ /* 0x000fe20000410000 */
[----:B------:R-:W-:Y:S01]  /*1350*/  FFMA.FTZ R4, R144, R134, R5 ;  /* 0x0000008690047223 */ /* 0x000fe20000010005 */
[----:B------:R0:W5:Y:S01]  /*1360*/  LDG.E R112, desc[UR12][R120.64] ;  /* 0x0000000c78707981 */ /* 0x000162000c1e1900 */
[----:B------:R-:W-:-:S02]  /*1370*/  HADD2.F32 R19, -RZ, R19.H0_H0 ;  /* 0x20000013ff137230 */ /* 0x000fc40000004100 */
[----:B------:R-:W-:Y:S01]  /*1380*/  FADD.FTZ R110, R133, R110 ;  /* 0x0000006e856e7221 */ /* 0x000fe20000010000 */
[C---:B------:R-:W-:Y:S01]  /*1390*/  FMUL.FTZ R152, R106.reuse, R145 ;  /* 0x000000916a987220 */ /* 0x040fe20000410000 */
[----:B------:R-:W-:Y:S01]  /*13a0*/  FFMA.FTZ R5, R151, R136, R4 ;  /* 0x0000008897057223 */ /* 0x000fe20000010004 */
[----:B------:R1:W5:Y:S01]  /*13b0*/  LDG.E R108, desc[UR12][R122.64] ;  /* 0x0000000c7a6c7981 */ /* 0x000362000c1e1900 */
[----:B------:R-:W-:Y:S02]  /*13c0*/  HADD2.F32 R154, -RZ, R154.H0_H0 ;  /* 0x2000009aff9a7230 */ /* 0x000fe40000004100 */
[----:B0-----:R-:W-:Y:S01]  /*13d0*/  FMUL.FTZ R121, R33, R18 ;  /* 0x0000001221797220 */ /* 0x001fe20000410000 */
[----:B------:R-:W-:Y:S01]  /*13e0*/  FMUL.FTZ R153, R106, R153 ;  /* 0x000000996a997220 */ /* 0x000fe20000410000 */
[----:B------:R-:W-:Y:S02]  /*13f0*/  FFMA.FTZ R4, R152, R137, R5 ;  /* 0x0000008998047223 */ /* 0x000fe40000010005 */
[----:B------:R-:W-:Y:S01]  /*1400*/  FADD.FTZ R113, R121, R110 ;  /* 0x0000006e79717221 */ /* 0x000fe20000010000 */
[----:B-1----:R-:W-:Y:S01]  /*1410*/  FMUL.FTZ R122, R83, R19 ;  /* 0x00000013537a7220 */ /* 0x002fe20000410000 */
[----:B------:R-:W-:-:S02]  /*1420*/  HADD2.F32 R155, -RZ, R155.H0_H0 ;  /* 0x2000009bff9b7230 */ /* 0x000fc40000004100 */
[----:B------:R-:W-:Y:S01]  /*1430*/  FMUL.FTZ R123, R34, R154 ;  /* 0x0000009a227b7220 */ /* 0x000fe20000410000 */
[----:B------:R-:W-:Y:S01]  /*1440*/  FADD.FTZ R110, R122, R113 ;  /* 0x000000717a6e7221 */ /* 0x000fe20000010000 */
[----:B------:R-:W-:Y:S01]  /*1450*/  FMUL.FTZ R138, R106, R169 ;  /* 0x000000a96a8a7220 */ /* 0x000fe20000410000 */
[----:B------:R-:W-:Y:S01]  /*1460*/  FFMA.FTZ R5, R153, R140, R4 ;  /* 0x0000008c99057223 */ /* 0x000fe20000010004 */
[----:B------:R-:W-:Y:S02]  /*1470*/  HADD2.F32 R156, -RZ, R156.H0_H0 ;  /* 0x2000009cff9c7230 */ /* 0x000fe40000004100 */
[----:B------:R-:W-:Y:S01]  /*1480*/  FADD.FTZ R110, R123, R110 ;  /* 0x0000006e7b6e7221 */ /* 0x000fe20000010000 */
[----:B------:R-:W-:Y:S01]  /*1490*/  FMUL.FTZ R125, R84, R155 ;  /* 0x0000009b547d7220 */ /* 0x000fe20000410000 */
[----:B------:R-:W-:Y:S01]  /*14a0*/  FMUL.FTZ R145, R106, R171 ;  /* 0x000000ab6a917220 */ /* 0x000fe20000410000 */
[----:B------:R-:W-:Y:S01]  /*14b0*/  FFMA.FTZ R4, R138, R127, R5 ;  /* 0x0000007f8a047223 */ /* 0x000fe20000010005 */
[----:B------:R-:W-:-:S02]  /*14c0*/  HADD2.F32 R157, -RZ, R157.H0_H0 ;  /* 0x2000009dff9d7230 */ /* 0x000fc40000004100 */
[----:B------:R-:W-:Y:S01]  /*14d0*/  FADD.FTZ R110, R125, R110 ;  /* 0x0000006e7d6e7221 */ /* 0x000fe20000010000 */
[----:B------:R-:W-:Y:S01]  /*14e0*/  FMUL.FTZ R113, R31, R156 ;  /* 0x0000009c1f717220 */ /* 0x000fe20000410000 */
[C---:B------:R-:W-:Y:S01]  /*14f0*/  FMUL.FTZ R142, R106.reuse, R173 ;  /* 0x000000ad6a8e7220 */ /* 0x040fe20000410000 */
        /* <DEDUP_REMOVED lines=9> */
[----:B------:R-:W-:Y:S01]  /*1590*/  FMUL.FTZ R126, R106, R167 ;  /* 0x000000a76a7e7220 */ /* 0x000fe20000410000 */
[----:B------:R-:W-:Y:S01]  /*15a0*/  FFMA.FTZ R5, R147, R133, R4 ;  /* 0x0000008593057223 */ /* 0x000fe20000010004 */
[----:B------:R-:W-:Y:S01]  /*15b0*/  FMUL.FTZ R116, R82, R163 ;  /* 0x000000a352747220 */ /* 0x000fe20000410000 */
[----:B------:R-:W-:Y:S01]  /*15c0*/  FADD.FTZ R117, R110, R115 ;  /* 0x000000736e757221 */ /* 0x000fe20000010000 */
[----:B------:R-:W-:Y:S01]  /*15d0*/  FMUL.FTZ R129, R106, R129 ;  /* 0x000000816a817220 */ /* 0x000fe20000410000 */
[----:B------:R-:W-:Y:S01]  /*15e0*/  FFMA.FTZ R4, R126, R121, R5 ;  /* 0x000000797e047223 */ /* 0x000fe20000010005 */
[C---:B------:R-:W-:Y:S01]  /*15f0*/  FMUL.FTZ R130, R106.reuse, R165 ;  /* 0x000000a56a827220 */ /* 0x040fe20000410000 */
[----:B------:R-:W-:Y:S02]  /*1600*/  FADD.FTZ R110, R117, R116 ;  /* 0x00000074756e7221 */ /* 0x000fe40000010000 */
[----:B------:R-:W-:Y:S01]  /*1610*/  FFMA.FTZ R5, R129, R122, R4 ;  /* 0x0000007a81057223 */ /* 0x000fe20000010004 */
[----:B------:R-:W-:-:S02]  /*1620*/  FMUL.FTZ R135, R106, R135 ;  /* 0x000000876a877220 */ /* 0x000fc40000410000 */
        /* <DEDUP_REMOVED lines=44> */
.L_x_1067:
[----:B------:R-:W-:Y:S05]  /*18f0*/  BSYNC.RECONVERGENT B0 ;  /* 0x0000000000007941 */ /* 0x000fea0003800200 */
.L_x_1066:
        /* <DEDUP_REMOVED lines=110> */
[----:B------:R-:W-:-:S02]  /*1fe0*/  F2FP.F16.F32.PACK_AB R149, R0, R149 ;  /* 0x000000950095723e */ /* 0x000fc400000000ff */
[----:B------:R-:W-:Y:S02]  /*1ff0*/  F2FP.F16.F32.PACK_AB R4, R4, R5 ;  /* 0x000000050404723e */ /* 0x000fe400000000ff */
[C---:B------:R-:W-:Y:S02]  /*2000*/  PRMT R0, R149.reuse, 0x7632, R0 ;  /* 0x0000763295007816 */ /* 0x040fe40000000000 */
[----:B------:R-:W-:Y:S02]  /*2010*/  PRMT R9, R149, 0x7610, R9 ;  /* 0x0000761095097816 */ /* 0x000fe40000000009 */
[C---:B------:R-:W-:Y:S02]  /*2020*/  PRMT R11, R4.reuse, 0x7632, R11 ;  /* 0x00007632040b7816 */ /* 0x040fe4000000000b */
[----:B------:R-:W-:Y:S01]  /*2030*/  PRMT R8, R4, 0x7610, R8 ;  /* 0x0000761004087816 */ /* 0x000fe20000000008 */
[----:B------:R-:W-:Y:S06]  /*2040*/  BRA `(.L_x_1071) ;  /* 0x00000014004c7947 */ /* 0x000fec0003800000 */
.L_x_1070:
        /* <DEDUP_REMOVED lines=31> */
[C---:B------:R-:W-:Y:S02]  /*2240*/  PRMT R8, R6.reuse, 0x7632, R8 ;  /* 0x0000763206087816 */ /* 0x040fe40000000008 */
[----:B------:R-:W-:Y:S02]  /*2250*/  PRMT R102, R6, 0x7610, R102 ;  /* 0x0000761006667816 */ /* 0x000fe40000000066 */
[----:B------:R-:W-:Y:S01]  /*2260*/  PRMT R11, R103, 0x7632, R11 ;  /* 0x00007632670b7816 */ /* 0x000fe2000000000b */
[----:B------:R-:W-:Y:S06]  /*2270*/  BRA `(.L_x_1071) ;  /* 0x0000001000c07947 */ /* 0x000fec0003800000 */
.L_x_1069:
[----:B------:R-:W-:Y:S01]  /*2280*/  UMOV UR4, UR8 ;  /* 0x0000000800047c82 */ /* 0x000fe20008000000 */
[----:B------:R-:W-:Y:S01]  /*2290*/  UMOV UR5, UR9 ;  /* 0x0000000900057c82 */ /* 0x000fe20008000000 */
[----:B------:R-:W-:-:S04]  /*22a0*/  UISETP.NE.U32.AND UP0, UPT, UR4, URZ, UPT ;  /* 0x000000ff0400728c */ /* 0x000fc8000bf05070 */
[----:B------:R-:W-:-:S09]  /*22b0*/  UISETP.NE.AND.EX UP0, UPT, UR5, URZ, UPT, UP0 ;  /* 0x000000ff0500728c */ /* 0x000fd2000bf05300 */
[----:B------:R-:W-:Y:S05]  /*22c0*/  BRA.U UP0, `(.L_x_1072) ;  /* 0x00000001009c7547 */ /* 0x000fea000b800000 */
[-CC-:B------:R-:W-:Y:S01]  /*22d0*/  FFMA.FTZ R0, R0, R14.reuse, R15.reuse ;  /* 0x0000000e00007223 */ /* 0x180fe2000001000f */
[-C--:B------:R-:W-:Y:S01]  /*22e0*/  FFMA.FTZ R5, R158, R14.reuse, R15 ;  /* 0x0000000e9e057223 */ /* 0x080fe2000001000f */
[--C-:B-----5:R-:W-:Y:S01]  /*22f0*/  SHF.R.U64 R7, R24, 0x10, R25.reuse ;  /* 0x0000001018077819 */ /* 0x120fe20000001219 */
[----:B------:R-:W-:Y:S02]  /*2300*/  IMAD.MOV.U32 R4, RZ, RZ, R25 ;  /* 0x000000ffff047224 */ /* 0x000fe400078e0019 */
[----:B------:R-:W-:Y:S01]  /*2310*/  FADD.FTZ R149, R149, -R0 ;  /* 0x8000000095957221 */ /* 0x000fe20000010000 */
[----:B------:R-:W-:Y:S02]  /*2320*/  IMAD.MOV.U32 R0, RZ, RZ, R24 ;  /* 0x000000ffff007224 */ /* 0x000fe400078e0018 */
[----:B------:R-:W-:Y:S01]  /*2330*/  FADD.FTZ R148, R148, -R5 ;  /* 0x8000000594947221 */ /* 0x000fe20000010000 */
[----:B------:R-:W-:Y:S01]  /*2340*/  SHF.R.U32.HI R11, RZ, 0x10, R25 ;  /* 0x00000010ff0b7819 */ /* 0x000fe20000011619 */
[-CC-:B------:R-:W-:Y:S01]  /*2350*/  FFMA.FTZ R159, R159, R14.reuse, R15.reuse ;  /* 0x0000000e9f9f7223 */ /* 0x180fe2000001000f */
[----:B------:R-:W-:Y:S01]  /*2360*/  FFMA.FTZ R161, R161, R14, R15 ;  /* 0x0000000ea1a17223 */ /* 0x000fe2000001000f */
[----:B------:R-:W-:Y:S01]  /*2370*/  HADD2.F32 R5, -RZ, R0.H0_H0 ;  /* 0x20000000ff057230 */ /* 0x000fe20000004100 */
[----:B------:R-:W-:Y:S01]  /*2380*/  LOP3.LUT P6, RZ, R131, 0xff, RZ, 0xc0, !PT ;  /* 0x000000ff83ff7812 */ /* 0x000fe200078cc0ff */
[----:B------:R-:W-:-:S02]  /*2390*/  HADD2.F32 R7, -RZ, R7.H0_H0 ;  /* 0x20000007ff077230 */ /* 0x000fc40000004100 */
[----:B------:R-:W-:Y:S01]  /*23a0*/  FADD.FTZ R146, R146, -R159 ;  /* 0x8000009f92927221 */ /* 0x000fe20000010000 */
[----:B------:R-:W-:Y:S02]  /*23b0*/  HADD2.F32 R9, -RZ, R4.H0_H0 ;  /* 0x20000004ff097230 */ /* 0x000fe40000004100 */
[----:B------:R-:W-:Y:S01]  /*23c0*/  FFMA.FTZ R5, R106, R149, R5 ;  /* 0x000000956a057223 */ /* 0x000fe20000010005 */
[----:B------:R-:W-:Y:S02]  /*23d0*/  HADD2.F32 R11, -RZ, R11.H0_H0 ;  /* 0x2000000bff0b7230 */ /* 0x000fe40000004100 */
[----:B------:R-:W-:Y:S01]  /*23e0*/  FADD.FTZ R150, R150, -R161 ;  /* 0x800000a196967221 */ /* 0x000fe20000010000 */
[C---:B------:R-:W-:Y:S01]  /*23f0*/  FFMA.FTZ R7, R106.reuse, R146, R7 ;  /* 0x000000926a077223 */ /* 0x040fe20000010007 */
[----:B------:R-:W-:Y:S01]  /*2400*/  FMUL.FTZ R5, R5, UR6 ;  /* 0x0000000605057c20 */ /* 0x000fe20008410000 */
[C---:B------:R-:W-:Y:S01]  /*2410*/  FFMA.FTZ R9, R106.reuse, R148, R9 ;  /* 0x000000946a097223 */ /* 0x040fe20000010009 */
[----:B------:R-:W-:Y:S01]  /*2420*/  FFMA.FTZ R11, R106, R150, R11 ;  /* 0x000000966a0b7223 */ /* 0x000fe2000001000b */
        /* <DEDUP_REMOVED lines=17> */
.L_x_1072:
        /* <DEDUP_REMOVED lines=8> */
[----:B------:R-:W-:Y:S01]  /*25c0*/  FADD.FTZ R7, R148, -R5 ;  /* 0x8000000594077221 */ /* 0x000fe20000010000 */
[----:B------:R-:W-:Y:S01]  /*25d0*/  FFMA.FTZ R161, R161, R14, R15 ;  /* 0x0000000ea1a17223 */ /* 0x000fe2000001000f */
[----:B------:R-:W-:-:S02]  /*25e0*/  HADD2.F32 R4, -RZ, R4.H0_H0 ;  /* 0x20000004ff047230 */ /* 0x000fc40000004100 */
[----:B------:R-:W-:Y:S01]  /*25f0*/  FADD.FTZ R159, R146, -R159 ;  /* 0x8000009f929f7221 */ /* 0x000fe20000010000 */
[----:B------:R-:W-:Y:S02]  /*2600*/  HADD2.F32 R5, -RZ, R0.H0_H0 ;  /* 0x20000000ff057230 */ /* 0x000fe40000004100 */
[----:B------:R-:W-:Y:S01]  /*2610*/  FADD.FTZ R161, R150, -R161 ;  /* 0x800000a196a17221 */ /* 0x000fe20000010000 */
[----:B------:R-:W-:Y:S02]  /*2620*/  HADD2.F32 R0, -RZ, R6.H0_H0 ;  /* 0x20000006ff007230 */ /* 0x000fe40000004100 */
[C---:B------:R-:W-:Y:S01]  /*2630*/  FFMA.FTZ R4, R106.reuse, R159, R4 ;  /* 0x0000009f6a047223 */ /* 0x040fe20000010004 */
[----:B------:R-:W-:Y:S02]  /*2640*/  HADD2.F32 R6, -RZ, R8.H0_H0 ;  /* 0x20000008ff067230 */ /* 0x000fe40000004100 */
[C---:B------:R-:W-:Y:S01]  /*2650*/  FFMA.FTZ R5, R106.reuse, R149, R5 ;  /* 0x000000956a057223 */ /* 0x040fe20000010005 */
[C---:B------:R-:W-:Y:S01]  /*2660*/  LOP3.LUT P6, RZ, R131.reuse, 0xff00, RZ, 0xc0, !PT ;  /* 0x0000ff0083ff7812 */ /* 0x040fe200078cc0ff */
        /* <DEDUP_REMOVED lines=11> */
[----:B------:R-:W-:Y:S02]  /*2720*/  F2FP.F16.F32.PACK_AB R0, R0, R5 ;  /* 0x000000050000723e */ /* 0x000fe400000000ff */
[----:B------:R-:W-:Y:S02]  /*2730*/  FSEL R5, R9, RZ, P2 ;  /* 0x000000ff09057208 */ /* 0x000fe40001000000 */
[----:B------:R-:W-:-:S02]  /*2740*/  FSEL R6, R6, RZ, P5 ;  /* 0x000000ff06067208 */ /* 0x000fc40002800000 */
        /* <DEDUP_REMOVED lines=12> */
.L_x_1068:
        /* <DEDUP_REMOVED lines=37> */
[----:B------:R-:W-:Y:S02]  /*2a60*/  F2FP.F16.F32.PACK_AB R9, R0, R5 ;  /* 0x000000050009723e */ /* 0x000fe400000000ff */
[----:B------:R-:W-:-:S02]  /*2a70*/  F2FP.F16.F32.PACK_AB R7, R4, R7 ;  /* 0x000000070407723e */ /* 0x000fc400000000ff */
[----:B------:R-:W-:Y:S02]  /*2a80*/  FSEL R0, R6, RZ, P2 ;  /* 0x000000ff06007208 */ /* 0x000fe40001000000 */
[C---:B------:R-:W-:Y:S02]  /*2a90*/  FSEL R5, R161.reuse, RZ, P5 ;  /* 0x000000ffa1057208 */ /* 0x040fe40002800000 */
[----:B------:R-:W-:Y:S02]  /*2aa0*/  FSEL R4, R161, RZ, P6 ;  /* 0x000000ffa1047208 */ /* 0x000fe40003000000 */
[----:B------:R-:W-:Y:S02]  /*2ab0*/  F2FP.F16.F32.PACK_AB R11, R0, R11 ;  /* 0x0000000b000b723e */ /* 0x000fe400000000ff */
[----:B------:R-:W-:Y:S02]  /*2ac0*/  F2FP.F16.F32.PACK_AB R4, R4, R5 ;  /* 0x000000050404723e */ /* 0x000fe400000000ff */
        /* <DEDUP_REMOVED lines=8> */
.L_x_1074:
        /* <DEDUP_REMOVED lines=19> */
[----:B------:R-:W-:Y:S01]  /*2c80*/  F2FP.F16.F32.PACK_AB R101, R4, R149 ;  /* 0x000000950465723e */ /* 0x000fe200000000ff */
[C---:B------:R-:W-:Y:S01]  /*2c90*/  FMUL.FTZ R4, R159.reuse, UR6 ;  /* 0x000000069f047c20 */ /* 0x040fe20008410000 */
[----:B------:R-:W-:Y:S02]  /*2ca0*/  F2FP.F16.F32.PACK_AB R95, R159, R0 ;  /* 0x000000009f5f723e */ /* 0x000fe400000000ff */
        /* <DEDUP_REMOVED lines=9> */
[----:B------:R-:W-:Y:S02]  /*2d40*/  F2FP.F16.F32.PACK_AB R0, R5, R0 ;  /* 0x000000000500723e */ /* 0x000fe400000000ff */
[C---:B------:R-:W-:Y:S02]  /*2d50*/  FSEL R5, R4.reuse, RZ, P6 ;  /* 0x000000ff04057208 */ /* 0x040fe40003000000 */
[----:B------:R-:W-:Y:S02]  /*2d60*/  FSEL R7, R7, RZ, P2 ;  /* 0x000000ff07077208 */ /* 0x000fe40001000000 */
[----:B------:R-:W-:Y:S02]  /*2d70*/  FSEL R4, R4, RZ, P5 ;  /* 0x000000ff04047208 */ /* 0x000fe40002800000 */
[----:B------:R-:W-:Y:S02]  /*2d80*/  F2FP.F16.F32.PACK_AB R11, R11, R6 ;  /* 0x000000060b0b723e */ /* 0x000fe400000000ff */
[----:B------:R-:W-:-:S02]  /*2d90*/  F2FP.F16.F32.PACK_AB R7, R8, R7 ;  /* 0x000000070807723e */ /* 0x000fc400000000ff */
[----:B------:R-:W-:Y:S02]  /*2da0*/  F2FP.F16.F32.PACK_AB R4, R4, R5 ;  /* 0x000000050404723e */ /* 0x000fe400000000ff */
        /* <DEDUP_REMOVED lines=10> */
.L_x_1073:
[----:B------:R-:W-:Y:S01]  /*2e50*/  UMOV UR4, UR8 ;  /* 0x0000000800047c82 */ /* 0x000fe20008000000 */
[----:B------:R-:W-:Y:S01]  /*2e60*/  UMOV UR5, UR9 ;  /* 0x0000000900057c82 */ /* 0x000fe20008000000 */
[----:B------:R-:W-:-:S04]  /*2e70*/  UISETP.NE.U32.AND UP0, UPT, UR4, URZ, UPT ;  /* 0x000000ff0400728c */ /* 0x000fc8000bf05070 */
[----:B------:R-:W-:-:S09]  /*2e80*/  UISETP.NE.AND.EX UP0, UPT, UR5, URZ, UPT, UP0 ;  /* 0x000000ff0500728c */ /* 0x000fd2000bf05300 */
[----:B------:R-:W-:Y:S05]  /*2e90*/  BRA.U UP0, `(.L_x_1075) ;  /* 0x0000000100d47547 */ /* 0x000fea000b800000 */
[--C-:B-----5:R-:W-:Y:S01]  /*2ea0*/  SHF.R.U64 R5, R24, 0x10, R25.reuse ;  /* 0x0000001018057819 */ /* 0x120fe20000001219 */
[----:B------:R-:W-:Y:S02]  /*2eb0*/  IMAD.MOV.U32 R6, RZ, RZ, R25 ;  /* 0x000000ffff067224 */ /* 0x000fe400078e0019 */
[-CC-:B------:R-:W-:Y:S01]  /*2ec0*/  FFMA.FTZ R159, R159, R14.reuse, R15.reuse ;  /* 0x0000000e9f9f7223 */ /* 0x180fe2000001000f */
[-CC-:B------:R-:W-:Y:S01]  /*2ed0*/  FFMA.FTZ R7, R158, R14.reuse, R15.reuse ;  /* 0x0000000e9e077223 */ /* 0x180fe2000001000f */
[----:B------:R-:W-:Y:S02]  /*2ee0*/  IMAD.MOV.U32 R4, RZ, RZ, R24 ;  /* 0x000000ffff047224 */ /* 0x000fe400078e0018 */
[----:B------:R-:W-:Y:S01]  /*2ef0*/  FFMA.FTZ R0, R0, R14, R15 ;  /* 0x0000000e00007223 */ /* 0x000fe2000001000f */
[----:B------:R-:W-:Y:S02]  /*2f00*/  HADD2.F32 R5, -RZ, R5.H0_H0 ;  /* 0x20000005ff057230 */ /* 0x000fe40000004100 */
[----:B------:R-:W-:Y:S01]  /*2f10*/  FADD.FTZ R159, R146, -R159 ;  /* 0x8000009f929f7221 */ /* 0x000fe20000010000 */
[----:B------:R-:W-:-:S02]  /*2f20*/  HADD2.F32 R6, -RZ, R6.H0_H0 ;  /* 0x20000006ff067230 */ /* 0x000fc40000004100 */
[----:B------:R-:W-:Y:S01]  /*2f30*/  FADD.FTZ R7, R148, -R7 ;  /* 0x8000000794077221 */ /* 0x000fe20000010000 */
[----:B------:R-:W-:Y:S02]  /*2f40*/  HADD2.F32 R4, -RZ, R4.H0_H0 ;  /* 0x20000004ff047230 */ /* 0x000fe40000004100 */
[C---:B------:R-:W-:Y:S01]  /*2f50*/  FFMA.FTZ R5, R106.reuse, R159, R5 ;  /* 0x0000009f6a057223 */ /* 0x040fe20000010005 */
[----:B------:R-:W-:Y:S01]  /*2f60*/  FADD.FTZ R149, R149, -R0 ;  /* 0x8000000095957221 */ /* 0x000fe20000010000 */
[C---:B------:R-:W-:Y:S01]  /*2f70*/  FFMA.FTZ R6, R106.reuse, R7, R6 ;  /* 0x000000076a067223 */ /* 0x040fe20000010006 */
[----:B------:R-:W-:Y:S01]  /*2f80*/  SHF.R.U32.HI R0, RZ, 0x10, R25 ;  /* 0x00000010ff007819 */ /* 0x000fe20000011619 */
[----:B------:R-:W-:Y:S01]  /*2f90*/  FFMA.FTZ R161, R161, R14, R15 ;  /* 0x0000000ea1a17223 */ /* 0x000fe2000001000f */
[----:B------:R-:W-:Y:S01]  /*2fa0*/  FMUL.FTZ R5, R5, UR6 ;  /* 0x0000000605057c20 */ /* 0x000fe20008410000 */
[----:B------:R-:W-:Y:S01]  /*2fb0*/  FFMA.FTZ R4, R106, R149, R4 ;  /* 0x000000956a047223 */ /* 0x000fe20000010004 */
[C---:B------:R-:W-:Y:S01]  /*2fc0*/  LOP3.LUT P5, RZ, R131.reuse, 0xff00, RZ, 0xc0, !PT ;  /* 0x0000ff0083ff7812 */ /* 0x040fe200078ac0ff */
[----:B------:R-:W-:Y:S01]  /*2fd0*/  FMUL.FTZ R6, R6, UR6 ;  /* 0x0000000606067c20 */ /* 0x000fe20008410000 */
[----:B------:R-:W-:Y:S01]  /*2fe0*/  LOP3.LUT P6, RZ, R131, 0xff0000, RZ, 0xc0, !PT ;  /* 0x00ff000083ff7812 */ /* 0x000fe200078cc0ff */
[----:B------:R-:W-:-:S02]  /*2ff0*/  HADD2.F32 R9, -RZ, R0.H0_H0 ;  /* 0x20000000ff097230 */ /* 0x000fc40000004100 */
[----:B------:R-:W-:Y:S01]  /*3000*/  FADD.FTZ R161, R150, -R161 ;  /* 0x800000a196a17221 */ /* 0x000fe20000010000 */
[----:B------:R-:W-:Y:S01]  /*3010*/  LOP3.LUT P2, RZ, R162, 0xff00, RZ, 0xc0, !PT ;  /* 0x0000ff00a2ff7812 */ /* 0x000fe2000784c0ff */
[----:B------:R-:W-:Y:S01]  /*3020*/  FMUL.FTZ R0, R4, UR6 ;  /* 0x0000000604007c20 */ /* 0x000fe20008410000 */
[----:B------:R-:W-:Y:S01]  /*3030*/  FSEL R7, R5, RZ, P5 ;  /* 0x000000ff05077208 */ /* 0x000fe20002800000 */
[----:B------:R-:W-:Y:S01]  /*3040*/  FFMA.FTZ R9, R106, R161, R9 ;  /* 0x000000a16a097223 */ /* 0x000fe20000010009 */
[----:B------:R-:W-:Y:S02]  /*3050*/  LOP3.LUT P5, RZ, R131, 0xff, RZ, 0xc0, !PT ;  /* 0x000000ff83ff7812 */ /* 0x000fe400078ac0ff */
[----:B------:R-:W-:Y:S01]  /*3060*/  FSEL R11, R6, RZ, P6 ;  /* 0x000000ff060b7208 */ /* 0x000fe20003000000 */
[----:B------:R-:W-:Y:S01]  /*3070*/  FMUL.FTZ R9, R9, UR6 ;  /* 0x0000000609097c20 */ /* 0x000fe20008410000 */
[----:B------:R-:W-:Y:S02]  /*3080*/  LOP3.LUT P6, RZ, R162, 0xff, RZ, 0xc0, !PT ;  /* 0x000000ffa2ff7812 */ /* 0x000fe400078cc0ff */
[----:B------:R-:W-:-:S02]  /*3090*/  FSEL R4, R5, RZ, P2 ;  /* 0x000000ff05047208 */ /* 0x000fc40001000000 */
[C---:B------:R-:W-:Y:S02]  /*30a0*/  FSEL R5, R0.reuse, RZ, P5 ;  /* 0x000000ff00057208 */ /* 0x040fe40002800000 */
[----:B------:R-:W-:Y:S02]  /*30b0*/  FSEL R0, R0, RZ, P6 ;  /* 0x000000ff00007208 */ /* 0x000fe40003000000 */
[C---:B------:R-:W-:Y:S02]  /*30c0*/  LOP3.LUT P5, RZ, R162.reuse, 0xff0000, RZ, 0xc0, !PT ;  /* 0x00ff0000a2ff7812 */ /* 0x040fe400078ac0ff */
[----:B------:R-:W-:Y:S02]  /*30d0*/  ISETP.GE.U32.AND P2, PT, R131, 0x1000000, PT ;  /* 0x010000008300780c */ /* 0x000fe40003f46070 */
[----:B------:R-:W-:Y:S02]  /*30e0*/  ISETP.GE.U32.AND P6, PT, R162, 0x1000000, PT ;  /* 0x01000000a200780c */ /* 0x000fe40003fc6070 */
[----:B------:R-:W-:-:S02]  /*30f0*/  F2FP.F16.F32.PACK_AB R8, R4, R7 ;  /* 0x000000070408723e */ /* 0x000fc400000000ff */
[----:B------:R-:W-:Y:S02]  /*3100*/  F2FP.F16.F32.PACK_AB R7, R0, R5 ;  /* 0x000000050007723e */ /* 0x000fe400000000ff */
[----:B------:R-:W-:Y:S02]  /*3110*/  FSEL R0, R6, RZ, P5 ;  /* 0x000000ff06007208 */ /* 0x000fe40002800000 */
[C---:B------:R-:W-:Y:S02]  /*3120*/  FSEL R5, R9.reuse, RZ, P2 ;  /* 0x000000ff09057208 */ /* 0x040fe40001000000 */
[----:B------:R-:W-:Y:S02]  /*3130*/  FSEL R4, R9, RZ, P6 ;  /* 0x000000ff09047208 */ /* 0x000fe40003000000 */
        /* <DEDUP_REMOVED lines=8> */
[C---:B------:R-:W-:Y:S02]  /*31c0*/  PRMT R97, R4.reuse, 0x7632, R97 ;  /* 0x0000763204617816 */ /* 0x040fe40000000061 */
[----:B------:R-:W-:Y:S01]  /*31d0*/  PRMT R11, R4, 0x7610, R11 ;  /* 0x00007610040b7816 */ /* 0x000fe2000000000b */
[----:B------:R-:W-:Y:S06]  /*31e0*/  BRA `(.L_x_1071) ;  /* 0x0000000000e47947 */ /* 0x000fec0003800000 */
.L_x_1075:
[----:B-----5:R-:W-:Y:S02]  /*31f0*/  IMAD.MOV.U32 R4, RZ, RZ, R24 ;  /* 0x000000ffff047224 */ /* 0x020fe400078e0018 */
[-C--:B------:R-:W-:Y:S01]  /*3200*/  FFMA.FTZ R0, R0, R14.reuse, R15 ;  /* 0x0000000e00007223 */ /* 0x080fe2000001000f */
[----:B------:R-:W-:Y:S01]  /*3210*/  SHF.R.U64 R6, R24, 0x10, R25 ;  /* 0x0000001018067819 */ /* 0x000fe20000001219 */
[----:B------:R-:W-:Y:S01]  /*3220*/  FFMA.FTZ R159, R159, R14, R15 ;  /* 0x0000000e9f9f7223 */ /* 0x000fe2000001000f */
[----:B------:R-:W-:Y:S01]  /*3230*/  LOP3.LUT P5, RZ, R131, 0xff, RZ, 0xc0, !PT ;  /* 0x000000ff83ff7812 */ /* 0x000fe200078ac0ff */
[----:B------:R-:W-:Y:S02]  /*3240*/  HADD2.F32 R5, -RZ, R4.H0_H0 ;  /* 0x20000004ff057230 */ /* 0x000fe40000004100 */
[----:B------:R-:W-:Y:S01]  /*3250*/  FADD.FTZ R149, R149, -R0 ;  /* 0x8000000095957221 */ /* 0x000fe20000010000 */
[----:B------:R-:W-:Y:S02]  /*3260*/  HADD2.F32 R7, -RZ, R6.H0_H0 ;  /* 0x20000006ff077230 */ /* 0x000fe40000004100 */
[----:B------:R-:W-:Y:S01]  /*3270*/  FADD.FTZ R159, R146, -R159 ;  /* 0x8000009f929f7221 */ /* 0x000fe20000010000 */
[----:B------:R-:W-:-:S02]  /*3280*/  IMAD.MOV.U32 R8, RZ, RZ, R25 ;  /* 0x000000ffff087224 */ /* 0x000fc400078e0019 */
[----:B------:R-:W-:Y:S01]  /*3290*/  FFMA.FTZ R5, R106, R149, R5 ;  /* 0x000000956a057223 */ /* 0x000fe20000010005 */
[-C--:B------:R-:W-:Y:S01]  /*32a0*/  FFMA.FTZ R9, R158, R14.reuse, R15 ;  /* 0x0000000e9e097223 */ /* 0x080fe2000001000f */
[----:B------:R-:W-:Y:S01]  /*32b0*/  SHF.R.U32.HI R6, RZ, 0x10, R25 ;  /* 0x00000010ff067819 */ /* 0x000fe20000011619 */
[----:B------:R-:W-:Y:S01]  /*32c0*/  FFMA.FTZ R7, R106, R159, R7 ;  /* 0x0000009f6a077223 */ /* 0x000fe20000010007 */
[----:B------:R-:W-:Y:S01]  /*32d0*/  FMUL.FTZ R0, R5, UR6 ;  /* 0x0000000605007c20 */ /* 0x000fe20008410000 */
[----:B------:R-:W-:Y:S01]  /*32e0*/  LOP3.LUT P6, RZ, R162, 0xff, RZ, 0xc0, !PT ;  /* 0x000000ffa2ff7812 */ /* 0x000fe200078cc0ff */
[----:B------:R-:W-:Y:S01]  /*32f0*/  FFMA.FTZ R161, R161, R14, R15 ;  /* 0x0000000ea1a17223 */ /* 0x000fe2000001000f */
[----:B------:R-:W-:Y:S02]  /*3300*/  HADD2.F32 R11, -RZ, R8.H0_H0 ;  /* 0x20000008ff0b7230 */ /* 0x000fe40000004100 */
[----:B------:R-:W-:Y:S01]  /*3310*/  FADD.FTZ R9, R148, -R9 ;  /* 0x8000000994097221 */ /* 0x000fe20000010000 */
[C---:B------:R-:W-:Y:S01]  /*3320*/  FSEL R4, R0.reuse, RZ, P5 ;  /* 0x000000ff00047208 */ /* 0x040fe20002800000 */
[----:B------:R-:W-:Y:S01]  /*3330*/  HADD2.F32 R6, -RZ, R6.H0_H0 ;  /* 0x20000006ff067230 */ /* 0x000fe20000004100 */
[----:B------:R-:W-:Y:S01]  /*3340*/  FSEL R0, R0, RZ, P6 ;  /* 0x000000ff00007208 */ /* 0x000fe20003000000 */
[----:B------:R-:W-:Y:S01]  /*3350*/  FADD.FTZ R161, R150, -R161 ;  /* 0x800000a196a17221 */ /* 0x000fe20000010000 */
[----:B------:R-:W-:Y:S01]  /*3360*/  F2FP.F16.F32.PACK_AB R5, R4, R5 ;  /* 0x000000050405723e */ /* 0x000fe200000000ff */
[----:B------:R-:W-:Y:S01]  /*3370*/  FMUL.FTZ R4, R7, UR6 ;  /* 0x0000000607047c20 */ /* 0x000fe20008410000 */
[----:B------:R-:W-:Y:S01]  /*3380*/  LOP3.LUT P2, RZ, R131, 0xff00, RZ, 0xc0, !PT ;  /* 0x0000ff0083ff7812 */ /* 0x000fe2000784c0ff */
[C---:B------:R-:W-:Y:S01]  /*3390*/  FFMA.FTZ R11, R106.reuse, R9, R11 ;  /* 0x000000096a0b7223 */ /* 0x040fe2000001000b */
[----:B------:R-:W-:Y:S01]  /*33a0*/  F2FP.F16.F32.PACK_AB R7, R7, R0 ;  /* 0x000000000707723e */ /* 0x000fe200000000ff */
[----:B------:R-:W-:Y:S01]  /*33b0*/  FFMA.FTZ R161, R106, R161, R6 ;  /* 0x000000a16aa17223 */ /* 0x000fe20000010006 */
[----:B------:R-:W-:Y:S01]  /*33c0*/  FSEL R0, R4, RZ, P2 ;  /* 0x000000ff04007208 */ /* 0x000fe20001000000 */
[----:B------:R-:W-:Y:S01]  /*33d0*/  FMUL.FTZ R6, R11, UR6 ;  /* 0x000000060b067c20 */ /* 0x000fe20008410000 */
[----:B------:R-:W-:-:S02]  /*33e0*/  LOP3.LUT P2, RZ, R162, 0xff00, RZ, 0xc0, !PT ;  /* 0x0000ff00a2ff7812 */ /* 0x000fc4000784c0ff */
[----:B------:R-:W-:Y:S02]  /*33f0*/  LOP3.LUT P5, RZ, R131, 0xff0000, RZ, 0xc0, !PT ;  /* 0x00ff000083ff7812 */ /* 0x000fe400078ac0ff */
[C---:B------:R-:W-:Y:S02]  /*3400*/  PRMT R9, R5.reuse, 0x7632, R9 ;  /* 0x0000763205097816 */ /* 0x040fe40000000009 */
[----:B------:R-:W-:Y:S02]  /*3410*/  PRMT R101, R5, 0x7610, R101 ;  /* 0x0000761005657816 */ /* 0x000fe40000000065 */
[C---:B------:R-:W-:Y:S02]  /*3420*/  PRMT R92, R7.reuse, 0x7632, R92 ;  /* 0x00007632075c7816 */ /* 0x040fe4000000005c */
[----:B------:R-:W-:Y:S01]  /*3430*/  PRMT R95, R7, 0x7610, R95 ;  /* 0x00007610075f7816 */ /* 0x000fe2000000005f */
[----:B------:R-:W-:Y:S01]  /*3440*/  FMUL.FTZ R7, R161, UR6 ;  /* 0x00000006a1077c20 */ /* 0x000fe20008410000 */
[----:B------:R-:W-:-:S02]  /*3450*/  FSEL R5, R4, RZ, P2 ;  /* 0x000000ff04057208 */ /* 0x000fc40001000000 */
[----:B------:R-:W-:Y:S02]  /*3460*/  FSEL R4, R6, RZ, P5 ;  /* 0x000000ff06047208 */ /* 0x000fe40002800000 */
[----:B------:R-:W-:Y:S02]  /*3470*/  ISETP.GE.U32.AND P6, PT, R131, 0x1000000, PT ;  /* 0x010000008300780c */ /* 0x000fe40003fc6070 */
[C---:B------:R-:W-:Y:S02]  /*3480*/  LOP3.LUT P2, RZ, R162.reuse, 0xff0000, RZ, 0xc0, !PT ;  /* 0x00ff0000a2ff7812 */ /* 0x040fe4000784c0ff */
[----:B------:R-:W-:Y:S02]  /*3490*/  ISETP.GE.U32.AND P5, PT, R162, 0x1000000, PT ;  /* 0x01000000a200780c */ /* 0x000fe40003fa6070 */
[----:B------:R-:W-:Y:S02]  /*34a0*/  F2FP.F16.F32.PACK_AB R11, R4, R11 ;  /* 0x0000000b040b723e */ /* 0x000fe400000000ff */
[----:B------:R-:W-:-:S02]  /*34b0*/  FSEL R4, R7, RZ, P6 ;  /* 0x000000ff07047208 */ /* 0x000fc40003000000 */
[----:B------:R-:W-:Y:S02]  /*34c0*/  FSEL R6, R6, RZ, P2 ;  /* 0x000000ff06067208 */ /* 0x000fe40001000000 */
[----:B------:R-:W-:Y:S02]  /*34d0*/  FSEL R7, R7, RZ, P5 ;  /* 0x000000ff07077208 */ /* 0x000fe40002800000 */
[----:B------:R-:W-:Y:S02]  /*34e0*/  F2FP.F16.F32.PACK_AB R0, R5, R0 ;  /* 0x000000000500723e */ /* 0x000fe400000000ff */
        /* <DEDUP_REMOVED lines=8> */
[----:B------:R-:W-:-:S07]  /*3570*/  PRMT R11, R4, 0x7610, R11 ;  /* 0x00007610040b7816 */ /* 0x000fce000000000b */
.L_x_1071:
        /* <DEDUP_REMOVED lines=18> */
.L_x_1076:
        /* <DEDUP_REMOVED lines=10> */
.L_x_1077:
[----:B------:R-:W-:Y:S05]  /*3740*/  @!P1 BRA `(.L_x_1078) ;  /* 0x0000000c003c9947 */ /* 0x000fea0003800000 */
[----:B------:R-:W-:Y:S05]  /*3750*/  @!P0 BRA `(.L_x_1079) ;  /* 0x0000000400c48947 */ /* 0x000fea0003800000 */
[----:B------:R-:W-:Y:S05]  /*3760*/  BRA.U !UP0, `(.L_x_1080) ;  /* 0x0000000108ec7547 */ /* 0x000fea000b800000 */
[----:B------:R-:W-:Y:S02]  /*3770*/  IMAD.MOV.U32 R0, RZ, RZ, R22 ;  /* 0x000000ffff007224 */ /* 0x000fe400078e0016 */
[-CC-:B-12---:R-:W-:Y:S01]  /*3780*/  FFMA.FTZ R7, R144, R14.reuse, R15.reuse ;  /* 0x0000000e90077223 */ /* 0x186fe2000001000f */
[-C--:B------:R-:W-:Y:S01]  /*3790*/  FFMA.FTZ R151, R151, R14.reuse, R15 ;  /* 0x0000000e97977223 */ /* 0x080fe2000001000f */
[----:B------:R-:W-:Y:S01]  /*37a0*/  LOP3.LUT P5, RZ, R124, 0xff, RZ, 0xc0, !PT ;  /* 0x000000ff7cff7812 */ /* 0x000fe200078ac0ff */
[----:B------:R-:W-:Y:S02]  /*37b0*/  IMAD.MOV.U32 R8, RZ, RZ, R23 ;  /* 0x000000ffff087224 */ /* 0x000fe400078e0017 */
[----:B------:R-:W-:Y:S01]  /*37c0*/  FADD.FTZ R7, R134, -R7 ;  /* 0x8000000786077221 */ /* 0x000fe20000010000 */
[----:B------:R-:W-:Y:S02]  /*37d0*/  HADD2.F32 R9, -RZ, R0.H0_H0 ;  /* 0x20000000ff097230 */ /* 0x000fe40000004100 */
[----:B------:R-:W-:Y:S01]  /*37e0*/  FADD.FTZ R151, R136, -R151 ;  /* 0x8000009788977221 */ /* 0x000fe20000010000 */
[-C--:B------:R-:W-:Y:S01]  /*37f0*/  FFMA.FTZ R152, R152, R14.reuse, R15 ;  /* 0x0000000e98987223 */ /* 0x080fe2000001000f */
[----:B0-----:R-:W-:Y:S01]  /*3800*/  SHF.R.U32.HI R10, RZ, 0x10, R23 ;  /* 0x00000010ff0a7819 */ /* 0x001fe20000011617 */
[----:B------:R-:W-:Y:S01]  /*3810*/  FFMA.FTZ R153, R153, R14, R15 ;  /* 0x0000000e99997223 */ /* 0x000fe2000001000f */
[----:B------:R-:W-:Y:S01]  /*3820*/  FFMA.FTZ R7, R106, R7, R9 ;  /* 0x000000076a077223 */ /* 0x000fe20000010009 */
[----:B------:R-:W-:Y:S01]  /*3830*/  SHF.R.U64 R9, R22, 0x10, R23 ;  /* 0x0000001016097819 */ /* 0x000fe20000001217 */
[----:B------:R-:W-:Y:S01]  /*3840*/  HADD2.F32 R11, -RZ, R8.H0_H0 ;  /* 0x20000008ff0b7230 */ /* 0x000fe20000004100 */
[----:B------:R-:W-:Y:S01]  /*3850*/  LOP3.LUT P6, RZ, R94, 0xff, RZ, 0xc0, !PT ;  /* 0x000000ff5eff7812 */ /* 0x000fe200078cc0ff */
[----:B------:R-:W-:Y:S01]  /*3860*/  FMUL.FTZ R0, R7, UR6 ;  /* 0x0000000607007c20 */ /* 0x000fe20008410000 */
[----:B------:R-:W-:Y:S01]  /*3870*/  FADD.FTZ R137, R137, -R152 ;  /* 0x8000009889897221 */ /* 0x000fe20000010000 */
[----:B------:R-:W-:Y:S01]  /*3880*/  HADD2.F32 R9, -RZ, R9.H0_H0 ;  /* 0x20000009ff097230 */ /* 0x000fe20000004100 */
[----:B------:R-:W-:Y:S01]  /*3890*/  LOP3.LUT P2, RZ, R124, 0xff00, RZ, 0xc0, !PT ;  /* 0x0000ff007cff7812 */ /* 0x000fe2000784c0ff */
[----:B------:R-:W-:Y:S01]  /*38a0*/  HADD2.F32 R8, -RZ, R10.H0_H0 ;  /* 0x2000000aff087230 */ /* 0x000fe20000004100 */
[----:B------:R-:W-:Y:S01]  /*38b0*/  FSEL R6, R0, RZ, P5 ;  /* 0x000000ff00067208 */ /* 0x000fe20002800000 */
[----:B------:R-:W-:Y:S01]  /*38c0*/  FADD.FTZ R153, R140, -R153 ;  /* 0x800000998c997221 */ /* 0x000fe20000010000 */
[----:B------:R-:W-:Y:S01]  /*38d0*/  FFMA.FTZ R9, R106, R151, R9 ;  /* 0x000000976a097223 */ /* 0x000fe20000010009 */
[----:B------:R-:W-:Y:S01]  /*38e0*/  FSEL R0, R0, RZ, P6 ;  /* 0x000000ff00007208 */ /* 0x000fe20003000000 */
[----:B------:R-:W-:Y:S01]  /*38f0*/  FFMA.FTZ R11, R106, R137, R11 ;  /* 0x000000896a0b7223 */ /* 0x000fe2000001000b */
[----:B------:R-:W-:Y:S01]  /*3900*/  F2FP.F16.F32.PACK_AB R7, R6, R7 ;  /* 0x000000070607723e */ /* 0x000fe200000000ff */
[C---:B------:R-:W-:Y:S01]  /*3910*/  FMUL.FTZ R6, R9.reuse, UR6 ;  /* 0x0000000609067c20 */ /* 0x040fe20008410000 */
[----:B------:R-:W-:Y:S01]  /*3920*/  F2FP.F16.F32.PACK_AB R9, R9, R0 ;  /* 0x000000000909723e */ /* 0x000fe200000000ff */
[----:B------:R-:W-:Y:S01]  /*3930*/  FFMA.FTZ R153, R106, R153, R8 ;  /* 0x000000996a997223 */ /* 0x000fe20000010008 */
[----:B------:R-:W-:Y:S01]  /*3940*/  FMUL.FTZ R8, R11, UR6 ;  /* 0x000000060b087c20 */ /* 0x000fe20008410000 */
[----:B------:R-:W-:-:S02]  /*3950*/  LOP3.LUT P5, RZ, R124, 0xff0000, RZ, 0xc0, !PT ;  /* 0x00ff00007cff7812 */ /* 0x000fc400078ac0ff */
[----:B------:R-:W-:Y:S02]  /*3960*/  FSEL R0, R6, RZ, P2 ;  /* 0x000000ff06007208 */ /* 0x000fe40001000000 */
[----:B------:R-:W-:Y:S02]  /*3970*/  LOP3.LUT P2, RZ, R94, 0xff00, RZ, 0xc0, !PT ;  /* 0x0000ff005eff7812 */ /* 0x000fe4000784c0ff */
[C---:B------:R-:W-:Y:S02]  /*3980*/  PRMT R13, R7.reuse, 0x7632, R13 ;  /* 0x00007632070d7816 */ /* 0x040fe4000000000d */
[----:B------:R-:W-:Y:S02]  /*3990*/  PRMT R101, R7, 0x7610, R101 ;  /* 0x0000761007657816 */ /* 0x000fe40000000065 */
[C---:B------:R-:W-:Y:S02]  /*39a0*/  PRMT R92, R9.reuse, 0x7632, R92 ;  /* 0x00007632095c7816 */ /* 0x040fe4000000005c */
[----:B------:R-:W-:Y:S01]  /*39b0*/  PRMT R95, R9, 0x7610, R95 ;  /* 0x00007610095f7816 */ /* 0x000fe2000000005f */
[----:B------:R-:W-:Y:S01]  /*39c0*/  FMUL.FTZ R9, R153, UR6 ;  /* 0x0000000699097c20 */ /* 0x000fe20008410000 */
[----:B------:R-:W-:-:S02]  /*39d0*/  FSEL R7, R6, RZ, P2 ;  /* 0x000000ff06077208 */ /* 0x000fc40001000000 */
[----:B------:R-:W-:Y:S02]  /*39e0*/  ISETP.GE.U32.AND P6, PT, R124, 0x1000000, PT ;  /* 0x010000007c00780c */ /* 0x000fe40003fc6070 */
[----:B------:R-:W-:Y:S02]  /*39f0*/  FSEL R6, R8, RZ, P5 ;  /* 0x000000ff08067208 */ /* 0x000fe40002800000 */
        /* <DEDUP_REMOVED lines=18> */
.L_x_1080:
[----:B------:R-:W-:Y:S01]  /*3b20*/  MOV R0, R22 ;  /* 0x0000001600007202 */ /* 0x000fe20000000f00 */
[--C-:B-12---:R-:W-:Y:S01]  /*3b30*/  IMAD.MOV.U32 R8, RZ, RZ, R23.reuse ;  /* 0x000000ffff087224 */ /* 0x106fe200078e0017 */
[----:B------:R-:W-:Y:S01]  /*3b40*/  SHF.R.U64 R6, R22, 0x10, R23 ;  /* 0x0000001016067819 */ /* 0x000fe20000001217 */
[-CC-:B------:R-:W-:Y:S01]  /*3b50*/  FFMA.FTZ R7, R144, R14.reuse, R15.reuse ;  /* 0x0000000e90077223 */ /* 0x180fe2000001000f */
[-CC-:B------:R-:W-:Y:S01]  /*3b60*/  FFMA.FTZ R151, R151, R14.reuse, R15.reuse ;  /* 0x0000000e97977223 */ /* 0x180fe2000001000f */
[----:B------:R-:W-:Y:S01]  /*3b70*/  FFMA.FTZ R152, R152, R14, R15 ;  /* 0x0000000e98987223 */ /* 0x000fe2000001000f */
[----:B------:R-:W-:Y:S02]  /*3b80*/  HADD2.F32 R0, -RZ, R0.H0_H0 ;  /* 0x20000000ff007230 */ /* 0x000fe40000004100 */
[----:B------:R-:W-:Y:S01]  /*3b90*/  FADD.FTZ R7, R134, -R7 ;  /* 0x8000000786077221 */ /* 0x000fe20000010000 */
[----:B------:R-:W-:Y:S02]  /*3ba0*/  HADD2.F32 R9, -RZ, R6.H0_H0 ;  /* 0x20000006ff097230 */ /* 0x000fe40000004100 */
[----:B------:R-:W-:Y:S01]  /*3bb0*/  FADD.FTZ R151, R136, -R151 ;  /* 0x8000009788977221 */ /* 0x000fe20000010000 */
[----:B------:R-:W-:-:S02]  /*3bc0*/  HADD2.F32 R6, -RZ, R8.H0_H0 ;  /* 0x20000008ff067230 */ /* 0x000fc40000004100 */
[----:B------:R-:W-:Y:S01]  /*3bd0*/  FADD.FTZ R137, R137, -R152 ;  /* 0x8000009889897221 */ /* 0x000fe20000010000 */
[C---:B------:R-:W-:Y:S01]  /*3be0*/  FFMA.FTZ R0, R106.reuse, R7, R0 ;  /* 0x000000076a007223 */ /* 0x040fe20000010000 */
[----:B------:R-:W-:Y:S01]  /*3bf0*/  SHF.R.U32.HI R7, RZ, 0x10, R23 ;  /* 0x00000010ff077819 */ /* 0x000fe20000011617 */
[C---:B------:R-:W-:Y:S01]  /*3c00*/  FFMA.FTZ R9, R106.reuse, R151, R9 ;  /* 0x000000976a097223 */ /* 0x040fe20000010009 */
[----:B------:R-:W-:Y:S01]  /*3c10*/  FFMA.FTZ R6, R106, R137, R6 ;  /* 0x000000896a067223 */ /* 0x000fe20000010006 */
[----:B------:R-:W-:Y:S01]  /*3c20*/  FFMA.FTZ R153, R153, R14, R15 ;  /* 0x0000000e99997223 */ /* 0x000fe2000001000f */
[----:B------:R-:W-:Y:S01]  /*3c30*/  LOP3.LUT P5, RZ, R124, 0xff00, RZ, 0xc0, !PT ;  /* 0x0000ff007cff7812 */ /* 0x000fe200078ac0ff */
[----:B------:R-:W-:Y:S01]  /*3c40*/  FMUL.FTZ R9, R9, UR6 ;  /* 0x0000000609097c20 */ /* 0x000fe20008410000 */
[----:B0-----:R-:W-:Y:S01]  /*3c50*/  FMUL.FTZ R10, R6, UR6 ;  /* 0x00000006060a7c20 */ /* 0x001fe20008410000 */
[----:B------:R-:W-:Y:S02]  /*3c60*/  HADD2.F32 R7, -RZ, R7.H0_H0 ;  /* 0x20000007ff077230 */ /* 0x000fe40000004100 */
[----:B------:R-:W-:Y:S01]  /*3c70*/  FADD.FTZ R153, R140, -R153 ;  /* 0x800000998c997221 */ /* 0x000fe20000010000 */
        /* <DEDUP_REMOVED lines=10> */
[----:B------:R-:W-:Y:S02]  /*3d20*/  ISETP.GE.U32.AND P2, PT, R124, 0x1000000, PT ;  /* 0x010000007c00780c */ /* 0x000fe40003f46070 */
[----:B------:R-:W-:-:S02]  /*3d30*/  FSEL R6, R0, RZ, P5 ;  /* 0x000000ff00067208 */ /* 0x000fc40002800000 */
[----:B------:R-:W-:Y:S02]  /*3d40*/  FSEL R7, R0, RZ, P6 ;  /* 0x000000ff00077208 */ /* 0x000fe40003000000 */
[C---:B------:R-:W-:Y:S02]  /*3d50*/  LOP3.LUT P5, RZ, R94.reuse, 0xff0000, RZ, 0xc0, !PT ;  /* 0x00ff00005eff7812 */ /* 0x040fe400078ac0ff */
[----:B------:R-:W-:Y:S02]  /*3d60*/  ISETP.GE.U32.AND P6, PT, R94, 0x1000000, PT ;  /* 0x010000005e00780c */ /* 0x000fe40003fc6070 */
[C---:B------:R-:W-:Y:S02]  /*3d70*/  FSEL R0, R153.reuse, RZ, P2 ;  /* 0x000000ff99007208 */ /* 0x040fe40001000000 */
[----:B------:R-:W-:Y:S02]  /*3d80*/  FSEL R10, R10, RZ, P5 ;  /* 0x000000ff0a0a7208 */ /* 0x000fe40002800000 */
[----:B------:R-:W-:-:S02]  /*3d90*/  FSEL R153, R153, RZ, P6 ;  /* 0x000000ff99997208 */ /* 0x000fc40003000000 */
[----:B------:R-:W-:Y:S02]  /*3da0*/  F2FP.F16.F32.PACK_AB R6, R7, R6 ;  /* 0x000000060706723e */ /* 0x000fe400000000ff */
[----:B------:R-:W-:Y:S02]  /*3db0*/  F2FP.F16.F32.PACK_AB R8, R9, R8 ;  /* 0x000000080908723e */ /* 0x000fe400000000ff */
        /* <DEDUP_REMOVED lines=11> */
.L_x_1079:
        /* <DEDUP_REMOVED lines=19> */
[----:B------:R-:W-:Y:S01]  /*3fa0*/  F2FP.F16.F32.PACK_AB R7, R7, R0 ;  /* 0x000000000707723e */ /* 0x000fe200000000ff */
[C---:B------:R-:W-:Y:S01]  /*3fb0*/  FMUL.FTZ R0, R9.reuse, UR6 ;  /* 0x0000000609007c20 */ /* 0x040fe20008410000 */
[----:B------:R-:W-:Y:S01]  /*3fc0*/  F2FP.F16.F32.PACK_AB R95, R9, R6 ;  /* 0x00000006095f723e */ /* 0x000fe200000000ff */
        /* <DEDUP_REMOVED lines=12> */
[----:B------:R-:W-:Y:S02]  /*4090*/  F2FP.F16.F32.PACK_AB R6, R7, R6 ;  /* 0x000000060706723e */ /* 0x000fe400000000ff */
[C---:B------:R-:W-:Y:S02]  /*40a0*/  FSEL R7, R0.reuse, RZ, P6 ;  /* 0x000000ff00077208 */ /* 0x040fe40003000000 */
        /* <DEDUP_REMOVED lines=13> */
.L_x_1082:
        /* <DEDUP_REMOVED lines=44> */
.L_x_1078:
[----:B------:R-:W-:Y:S05]  /*4440*/  @!P0 BRA `(.L_x_1083) ;  /* 0x0000000400508947 */ /* 0x000fea0003800000 */
[----:B------:R-:W-:Y:S05]  /*4450*/  BRA.U !UP0, `(.L_x_1084) ;  /* 0x0000000108b47547 */ /* 0x000fea000b800000 */
[----:B-12---:R-:W-:Y:S01]  /*4460*/  SHF.R.U64 R6, R22, 0x10, R23 ;  /* 0x0000001016067819 */ /* 0x006fe20000001217 */
[----:B------:R-:W-:Y:S02]  /*4470*/  IMAD.MOV.U32 R0, RZ, RZ, R22 ;  /* 0x000000ffff007224 */ /* 0x000fe400078e0016 */
[-CC-:B------:R-:W-:Y:S01]  /*4480*/  FFMA.FTZ R151, R151, R14.reuse, R15.reuse ;  /* 0x0000000e97977223 */ /* 0x180fe2000001000f */
[-C--:B------:R-:W-:Y:S01]  /*4490*/  FFMA.FTZ R7, R144, R14.reuse, R15 ;  /* 0x0000000e90077223 */ /* 0x080fe2000001000f */
[----:B------:R-:W-:Y:S02]  /*44a0*/  IMAD.MOV.U32 R8, RZ, RZ, R23 ;  /* 0x000000ffff087224 */ /* 0x000fe400078e0017 */
[----:B------:R-:W-:Y:S01]  /*44b0*/  FFMA.FTZ R152, R152, R14, R15 ;  /* 0x0000000e98987223 */ /* 0x000fe2000001000f */
[----:B------:R-:W-:Y:S02]  /*44c0*/  HADD2.F32 R6, -RZ, R6.H0_H0 ;  /* 0x20000006ff067230 */ /* 0x000fe40000004100 */
[----:B------:R-:W-:Y:S01]  /*44d0*/  FADD.FTZ R151, R136, -R151 ;  /* 0x8000009788977221 */ /* 0x000fe20000010000 */
[----:B0-----:R-:W-:Y:S01]  /*44e0*/  SHF.R.U32.HI R10, RZ, 0x10, R23 ;  /* 0x00000010ff0a7819 */ /* 0x001fe20000011617 */
[----:B------:R-:W-:-:S02]  /*44f0*/  HADD2.F32 R9, -RZ, R0.H0_H0 ;  /* 0x20000000ff097230 */ /* 0x000fc40000004100 */
[----:B------:R-:W-:Y:S01]  /*4500*/  FADD.FTZ R7, R134, -R7 ;  /* 0x8000000786077221 */ /* 0x000fe20000010000 */
[----:B------:R-:W-:Y:S01]  /*4510*/  FFMA.FTZ R153, R153, R14, R15 ;  /* 0x0000000e99997223 */ /* 0x000fe2000001000f */
[----:B------:R-:W-:Y:S02]  /*4520*/  HADD2.F32 R0, -RZ, R8.H0_H0 ;  /* 0x20000008ff007230 */ /* 0x000fe40000004100 */
[----:B------:R-:W-:Y:S01]  /*4530*/  FADD.FTZ R137, R137, -R152 ;  /* 0x8000009889897221 */ /* 0x000fe20000010000 */
[C---:B------:R-:W-:Y:S01]  /*4540*/  FFMA.FTZ R6, R106.reuse, R151, R6 ;  /* 0x000000976a067223 */ /* 0x040fe20000010006 */
[----:B------:R-:W-:Y:S02]  /*4550*/  HADD2.F32 R10, -RZ, R10.H0_H0 ;  /* 0x2000000aff0a7230 */ /* 0x000fe40000004100 */
        /* <DEDUP_REMOVED lines=16> */
[----:B------:R-:W-:Y:S02]  /*4660*/  F2FP.F16.F32.PACK_AB R0, R0, R7 ;  /* 0x000000070000723e */ /* 0x000fe400000000ff */
[----:B------:R-:W-:-:S02]  /*4670*/  F2FP.F16.F32.PACK_AB R9, R9, R6 ;  /* 0x000000060909723e */ /* 0x000fc400000000ff */
        /* <DEDUP_REMOVED lines=11> */
.L_x_1084:
[----:B------:R-:W-:Y:S02]  /*4730*/  IMAD.MOV.U32 R0, RZ, RZ, R22 ;  /* 0x000000ffff007224 */ /* 0x000fe400078e0016 */
[-C--:B-12---:R-:W-:Y:S01]  /*4740*/  FFMA.FTZ R7, R144, R14.reuse, R15 ;  /* 0x0000000e90077223 */ /* 0x086fe2000001000f */
[--C-:B------:R-:W-:Y:S01]  /*4750*/  SHF.R.U64 R6, R22, 0x10, R23.reuse ;  /* 0x0000001016067819 */ /* 0x100fe20000001217 */
[--C-:B------:R-:W-:Y:S01]  /*4760*/  IMAD.MOV.U32 R8, RZ, RZ, R23.reuse ;  /* 0x000000ffff087224 */ /* 0x100fe200078e0017 */
[----:B0-----:R-:W-:Y:S01]  /*4770*/  SHF.R.U32.HI R10, RZ, 0x10, R23 ;  /* 0x00000010ff0a7819 */ /* 0x001fe20000011617 */
[----:B------:R-:W-:Y:S02]  /*4780*/  HADD2.F32 R9, -RZ, R0.H0_H0 ;  /* 0x20000000ff097230 */ /* 0x000fe40000004100 */
[-C--:B------:R-:W-:Y:S01]  /*4790*/  FFMA.FTZ R151, R151, R14.reuse, R15 ;  /* 0x0000000e97977223 */ /* 0x080fe2000001000f */
[----:B------:R-:W-:Y:S01]  /*47a0*/  FADD.FTZ R7, R134, -R7 ;  /* 0x8000000786077221 */ /* 0x000fe20000010000 */
        /* <DEDUP_REMOVED lines=28> */
[----:B------:R-:W-:Y:S01]  /*4970*/  PRMT R7, R0, 0x7632, R7 ;  /* 0x0000763200077816 */ /* 0x000fe20000000007 */
[----:B------:R-:W-:Y:S06]  /*4980*/  BRA `(.L_x_1081) ;  /* 0x0000000400087947 */ /* 0x000fec0003800000 */
.L_x_1083:
        /* <DEDUP_REMOVED lines=29> */
[C---:B0-----:R-:W-:Y:S02]  /*4b60*/  PRMT R13, R7.reuse, 0x7632, R13 ;  /* 0x00007632070d7816 */ /* 0x041fe4000000000d */
[----:B------:R-:W-:Y:S02]  /*4b70*/  PRMT R101, R7, 0x7610, R101 ;  /* 0x0000761007657816 */ /* 0x000fe40000000065 */
[----:B------:R-:W-:-:S02]  /*4b80*/  PRMT R6, R92, 0x7632, R6 ;  /* 0x000076325c067816 */ /* 0x000fc40000000006 */
[C---:B------:R-:W-:Y:S02]  /*4b90*/  PRMT R0, R8.reuse, 0x7632, R0 ;  /* 0x0000763208007816 */ /* 0x040fe40000000000 */
[----:B------:R-:W-:Y:S02]  /*4ba0*/  PRMT R102, R8, 0x7610, R102 ;  /* 0x0000761008667816 */ /* 0x000fe40000000066 */
[----:B------:R-:W-:Y:S01]  /*4bb0*/  PRMT R7, R103, 0x7632, R7 ;  /* 0x0000763267077816 */ /* 0x000fe20000000007 */
[----:B------:R-:W-:Y:S06]  /*4bc0*/  BRA `(.L_x_1081) ;  /* 0x0000000000787947 */ /* 0x000fec0003800000 */
.L_x_1085:
        /* <DEDUP_REMOVED lines=27> */
[----:B0-----:R-:W-:Y:S02]  /*4d80*/  PRMT R13, R0, 0x7610, R13 ;  /* 0x00007610000d7816 */ /* 0x001fe4000000000d */
[C---:B------:R-:W-:Y:S02]  /*4d90*/  PRMT R7, R137.reuse, 0x7632, R7 ;  /* 0x0000763289077816 */ /* 0x040fe40000000007 */
[----:B------:R-:W-:-:S07]  /*4da0*/  PRMT R0, R137, 0x7610, R0 ;  /* 0x0000761089007816 */ /* 0x000fce0000000000 */
.L_x_1081:
        /* <DEDUP_REMOVED lines=15> */
.L_x_1086:
        /* <DEDUP_REMOVED lines=10> */
.L_x_1087:
[----:B------:R-:W-:Y:S05]  /*4f40*/  @!P1 BRA `(.L_x_1088) ;  /* 0x0000000c003c9947 */ /* 0x000fea0003800000 */
[----:B------:R-:W-:Y:S05]  /*4f50*/  @!P0 BRA `(.L_x_1089) ;  /* 0x0000000400c08947 */ /* 0x000fea0003800000 */
[----:B------:R-:W-:Y:S05]  /*4f60*/  BRA.U !UP0, `(.L_x_1090) ;  /* 0x0000000108e87547 */ /* 0x000fea000b800000 */
[----:B------:R-:W-:Y:S02]  /*4f70*/  IMAD.MOV.U32 R0, RZ, RZ, R20 ;  /* 0x000000ffff007224 */ /* 0x000fe400078e0014 */
[-C--:B------:R-:W-:Y:S01]  /*4f80*/  FFMA.FTZ R138, R138, R14.reuse, R15 ;  /* 0x0000000e8a8a7223 */ /* 0x080fe2000001000f */
[----:B0-----:R-:W-:Y:S01]  /*4f90*/  SHF.R.U64 R9, R20, 0x10, R21 ;  /* 0x0000001014097819 */ /* 0x001fe20000001215 */
[----:B------:R-:W-:Y:S01]  /*4fa0*/  FFMA.FTZ R145, R145, R14, R15 ;  /* 0x0000000e91917223 */ /* 0x000fe2000001000f */
[----:B------:R-:W-:Y:S01]  /*4fb0*/  LOP3.LUT P5, RZ, R111, 0xff, RZ, 0xc0, !PT ;  /* 0x000000ff6fff7812 */ /* 0x000fe200078ac0ff */
[----:B-12---:R-:W-:Y:S02]  /*4fc0*/  HADD2.F32 R7, -RZ, R0.H0_H0 ;  /* 0x20000000ff077230 */ /* 0x006fe40000004100 */
        /* <DEDUP_REMOVED lines=50> */
[----:B------:R-:W-:Y:S01]  /*52f0*/  PRMT R97, R9, 0x7632, R97 ;  /* 0x0000763209617816 */ /* 0x000fe20000000061 */
[----:B------:R-:W-:Y:S06]  /*5300*/  BRA `(.L_x_1091) ;  /* 0x0000001000a47947 */ /* 0x000fec0003800000 */
.L_x_1090:
[-C--:B-12---:R-:W-:Y:S01]  /*5310*/  FFMA.FTZ R7, R142, R14.reuse, R15 ;  /* 0x0000000e8e077223 */ /* 0x086fe2000001000f */
[--C-:B------:R-:W-:Y:S01]  /*5320*/  SHF.R.U64 R6, R20, 0x10, R21.reuse ;  /* 0x0000001014067819 */ /* 0x100fe20000001215 */
[----:B0-----:R-:W-:Y:S02]  /*5330*/  IMAD.MOV.U32 R8, RZ, RZ, R21 ;  /* 0x000000ffff087224 */ /* 0x001fe400078e0015 */
[-C--:B------:R-:W-:Y:S01]  /*5340*/  FFMA.FTZ R145, R145, R14.reuse, R15 ;  /* 0x0000000e91917223 */ /* 0x080fe2000001000f */
[----:B------:R-:W-:Y:S01]  /*5350*/  FADD.FTZ R9, R132, -R7 ;  /* 0x8000000784097221 */ /* 0x000fe20000010000 */
[----:B------:R-:W-:Y:S02]  /*5360*/  IMAD.MOV.U32 R0, RZ, RZ, R20 ;  /* 0x000000ffff007224 */ /* 0x000fe400078e0014 */
[----:B------:R-:W-:Y:S01]  /*5370*/  FFMA.FTZ R138, R138, R14, R15 ;  /* 0x0000000e8a8a7223 */ /* 0x000fe2000001000f */
[----:B------:R-:W-:Y:S02]  /*5380*/  HADD2.F32 R7, -RZ, R6.H0_H0 ;  /* 0x20000006ff077230 */ /* 0x000fe40000004100 */
[----:B------:R-:W-:Y:S01]  /*5390*/  FADD.FTZ R145, R128, -R145 ;  /* 0x8000009180917221 */ /* 0x000fe20000010000 */
[----:B------:R-:W-:-:S02]  /*53a0*/  HADD2.F32 R6, -RZ, R8.H0_H0 ;  /* 0x20000008ff067230 */ /* 0x000fc40000004100 */
[----:B------:R-:W-:Y:S01]  /*53b0*/  FFMA.FTZ R10, R147, R14, R15 ;  /* 0x0000000e930a7223 */ /* 0x000fe2000001000f */
[----:B------:R-:W-:Y:S02]  /*53c0*/  HADD2.F32 R0, -RZ, R0.H0_H0 ;  /* 0x20000000ff007230 */ /* 0x000fe40000004100 */
[C---:B------:R-:W-:Y:S01]  /*53d0*/  FFMA.FTZ R7, R106.reuse, R145, R7 ;  /* 0x000000916a077223 */ /* 0x040fe20000010007 */
[----:B------:R-:W-:Y:S01]  /*53e0*/  FADD.FTZ R127, R127, -R138 ;  /* 0x8000008a7f7f7221 */ /* 0x000fe20000010000 */
[----:B------:R-:W-:Y:S01]  /*53f0*/  FFMA.FTZ R6, R106, R9, R6 ;  /* 0x000000096a067223 */ /* 0x000fe20000010006 */
[----:B------:R-:W-:Y:S01]  /*5400*/  SHF.R.U32.HI R9, RZ, 0x10, R21 ;  /* 0x00000010ff097819 */ /* 0x000fe20000011615 */
[----:B------:R-:W-:Y:S01]  /*5410*/  FADD.FTZ R133, R133, -R10 ;  /* 0x8000000a85857221 */ /* 0x000fe20000010000 */
[----:B------:R-:W-:Y:S01]  /*5420*/  FMUL.FTZ R7, R7, UR6 ;  /* 0x0000000607077c20 */ /* 0x000fe20008410000 */
[----:B------:R-:W-:Y:S01]  /*5430*/  FMUL.FTZ R10, R6, UR6 ;  /* 0x00000006060a7c20 */ /* 0x000fe20008410000 */
[----:B------:R-:W-:Y:S01]  /*5440*/  FFMA.FTZ R0, R106, R127, R0 ;  /* 0x0000007f6a007223 */ /* 0x000fe20000010000 */
[C---:B------:R-:W-:Y:S01]  /*5450*/  LOP3.LUT P5, RZ, R111.reuse, 0xff00, RZ, 0xc0, !PT ;  /* 0x0000ff006fff7812 */ /* 0x040fe200078ac0ff */
[----:B------:R-:W-:Y:S01]  /*5460*/  HADD2.F32 R13, -RZ, R9.H0_H0 ;  /* 0x20000009ff0d7230 */ /* 0x000fe20000004100 */
[----:B------:R-:W-:Y:S01]  /*5470*/  LOP3.LUT P6, RZ, R111, 0xff0000, RZ, 0xc0, !PT ;  /* 0x00ff00006fff7812 */ /* 0x000fe200078cc0ff */
[----:B------:R-:W-:Y:S01]  /*5480*/  FMUL.FTZ R0, R0, UR6 ;  /* 0x0000000600007c20 */ /* 0x000fe20008410000 */
[----:B------:R-:W-:-:S02]  /*5490*/  LOP3.LUT P2, RZ, R96, 0xff00, RZ, 0xc0, !PT ;  /* 0x0000ff0060ff7812 */ /* 0x000fc4000784c0ff */
[----:B------:R-:W-:Y:S01]  /*54a0*/  FSEL R8, R7, RZ, P5 ;  /* 0x000000ff07087208 */ /* 0x000fe20002800000 */
[----:B------:R-:W-:Y:S01]  /*54b0*/  FFMA.FTZ R13, R106, R133, R13 ;  /* 0x000000856a0d7223 */ /* 0x000fe2000001000d */
[----:B------:R-:W-:Y:S02]  /*54c0*/  FSEL R11, R10, RZ, P6 ;  /* 0x000000ff0a0b7208 */ /* 0x000fe40003000000 */
[----:B------:R-:W-:Y:S01]  /*54d0*/  LOP3.LUT P5, RZ, R111, 0xff, RZ, 0xc0, !PT ;  /* 0x000000ff6fff7812 */ /* 0x000fe200078ac0ff */
        /* <DEDUP_REMOVED lines=10> */
[C---:B------:R-:W-:Y:S02]  /*5580*/  FSEL R0, R13.reuse, RZ, P2 ;  /* 0x000000ff0d007208 */ /* 0x040fe40001000000 */
        /* <DEDUP_REMOVED lines=13> */
.L_x_1089:
        /* <DEDUP_REMOVED lines=34> */
[----:B------:R-:W-:Y:S02]  /*5880*/  F2FP.F16.F32.PACK_AB R6, R7, R6 ;  /* 0x000000060706723e */ /* 0x000fe400000000ff */
[----:B------:R-:W-:Y:S02]  /*5890*/  FSEL R9, R9, RZ, P2 ;  /* 0x000000ff09097208 */ /* 0x000fe40001000000 */
[C---:B------:R-:W-:Y:S02]  /*58a0*/  FSEL R7, R0.reuse, RZ, P6 ;  /* 0x000000ff00077208 */ /* 0x040fe40003000000 */
        /* <DEDUP_REMOVED lines=13> */
.L_x_1092:
        /* <DEDUP_REMOVED lines=44> */
.L_x_1088:
[----:B------:R-:W-:Y:S05]  /*5c40*/  @!P0 BRA `(.L_x_1093) ;  /* 0x0000000400508947 */ /* 0x000fea0003800000 */
[----:B------:R-:W-:Y:S05]  /*5c50*/  BRA.U !UP0, `(.L_x_1094) ;  /* 0x0000000108b47547 */ /* 0x000fea000b800000 */
[----:B-12---:R-:W-:Y:S01]  /*5c60*/  SHF.R.U64 R6, R20, 0x10, R21 ;  /* 0x0000001014067819 */ /* 0x006fe20000001215 */
[-CC-:B------:R-:W-:Y:S01]  /*5c70*/  FFMA.FTZ R7, R142, R14.reuse, R15.reuse ;  /* 0x0000000e8e077223 */ /* 0x180fe2000001000f */
[----:B------:R-:W-:Y:S02]  /*5c80*/  IMAD.MOV.U32 R0, RZ, RZ, R20 ;  /* 0x000000ffff007224 */ /* 0x000fe400078e0014 */
[-C--:B------:R-:W-:Y:S01]  /*5c90*/  FFMA.FTZ R145, R145, R14.reuse, R15 ;  /* 0x0000000e91917223 */ /* 0x080fe2000001000f */
[----:B0-----:R-:W-:Y:S02]  /*5ca0*/  IMAD.MOV.U32 R8, RZ, RZ, R21 ;  /* 0x000000ffff087224 */ /* 0x001fe400078e0015 */
[-C--:B------:R-:W-:Y:S01]  /*5cb0*/  FFMA.FTZ R138, R138, R14.reuse, R15 ;  /* 0x0000000e8a8a7223 */ /* 0x080fe2000001000f */
[----:B------:R-:W-:Y:S01]  /*5cc0*/  SHF.R.U32.HI R11, RZ, 0x10, R21 ;  /* 0x00000010ff0b7819 */ /* 0x000fe20000011615 */
[----:B------:R-:W-:Y:S01]  /*5cd0*/  FADD.FTZ R9, R132, -R7 ;  /* 0x8000000784097221 */ /* 0x000fe20000010000 */
[----:B------:R-:W-:Y:S01]  /*5ce0*/  FFMA.FTZ R10, R147, R14, R15 ;  /* 0x0000000e930a7223 */ /* 0x000fe2000001000f */
[----:B------:R-:W-:-:S02]  /*5cf0*/  HADD2.F32 R6, -RZ, R6.H0_H0 ;  /* 0x20000006ff067230 */ /* 0x000fc40000004100 */
[----:B------:R-:W-:Y:S01]  /*5d00*/  FADD.FTZ R145, R128, -R145 ;  /* 0x8000009180917221 */ /* 0x000fe20000010000 */
[----:B------:R-:W-:Y:S02]  /*5d10*/  HADD2.F32 R7, -RZ, R0.H0_H0 ;  /* 0x20000000ff077230 */ /* 0x000fe40000004100 */
        /* <DEDUP_REMOVED lines=33> */
.L_x_1094:
[-CC-:B-12---:R-:W-:Y:S01]  /*5f30*/  FFMA.FTZ R7, R142, R14.reuse, R15.reuse ;  /* 0x0000000e8e077223 */ /* 0x186fe2000001000f */
[----:B------:R-:W-:Y:S02]  /*5f40*/  IMAD.MOV.U32 R0, RZ, RZ, R20 ;  /* 0x000000ffff007224 */ /* 0x000fe400078e0014 */
[-C--:B------:R-:W-:Y:S01]  /*5f50*/  FFMA.FTZ R138, R138, R14.reuse, R15 ;  /* 0x0000000e8a8a7223 */ /* 0x080fe2000001000f */
[----:B0-----:R-:W-:Y:S02]  /*5f60*/  IMAD.MOV.U32 R8, RZ, RZ, R21 ;  /* 0x000000ffff087224 */ /* 0x001fe400078e0015 */
[----:B------:R-:W-:Y:S01]  /*5f70*/  FADD.FTZ R9, R132, -R7 ;  /* 0x8000000784097221 */ /* 0x000fe20000010000 */
[--C-:B------:R-:W-:Y:S01]  /*5f80*/  SHF.R.U64 R6, R20, 0x10, R21.reuse ;  /* 0x0000001014067819 */ /* 0x100fe20000001215 */
[----:B------:R-:W-:Y:S01]  /*5f90*/  HADD2.F32 R7, -RZ, R0.H0_H0 ;  /* 0x20000000ff077230 */ /* 0x000fe20000004100 */
[----:B------:R-:W-:Y:S01]  /*5fa0*/  SHF.R.U32.HI R11, RZ, 0x10, R21 ;  /* 0x00000010ff0b7819 */ /* 0x000fe20000011615 */
[----:B------:R-:W-:Y:S01]  /*5fb0*/  FADD.FTZ R127, R127, -R138 ;  /* 0x8000008a7f7f7221 */ /* 0x000fe20000010000 */
[-CC-:B------:R-:W-:Y:S01]  /*5fc0*/  FFMA.FTZ R145, R145, R14.reuse, R15.reuse ;  /* 0x0000000e91917223 */ /* 0x180fe2000001000f */
[----:B------:R-:W-:Y:S01]  /*5fd0*/  FFMA.FTZ R10, R147, R14, R15 ;  /* 0x0000000e930a7223 */ /* 0x000fe2000001000f */
[----:B------:R-:W-:-:S02]  /*5fe0*/  HADD2.F32 R0, -RZ, R8.H0_H0 ;  /* 0x20000008ff007230 */ /* 0x000fc40000004100 */
[----:B------:R-:W-:Y:S01]  /*5ff0*/  FFMA.FTZ R7, R106, R127, R7 ;  /* 0x0000007f6a077223 */ /* 0x000fe20000010007 */
[----:B------:R-:W-:Y:S02]  /*6000*/  HADD2.F32 R6, -RZ, R6.H0_H0 ;  /* 0x20000006ff067230 */ /* 0x000fe40000004100 */
[----:B------:R-:W-:Y:S01]  /*6010*/  FADD.FTZ R145, R128, -R145 ;  /* 0x8000009180917221 */ /* 0x000fe20000010000 */
[----:B------:R-:W-:Y:S02]  /*6020*/  HADD2.F32 R8, -RZ, R11.H0_H0 ;  /* 0x2000000bff087230 */ /* 0x000fe40000004100 */
[----:B------:R-:W-:Y:S01]  /*6030*/  FADD.FTZ R133, R133, -R10 ;  /* 0x8000000a85857221 */ /* 0x000fe20000010000 */
        /* <DEDUP_REMOVED lines=15> */
[----:B------:R-:W-:Y:S02]  /*6130*/  F2FP.F16.F32.PACK_AB R7, R6, R7 ;  /* 0x000000070607723e */ /* 0x000fe400000000ff */
[----:B------:R-:W-:Y:S02]  /*6140*/  F2FP.F16.F32.PACK_AB R0, R9, R0 ;  /* 0x000000000900723e */ /* 0x000fe400000000ff */
[C---:B------:R-:W-:Y:S02]  /*6150*/  PRMT R6, R7.reuse, 0x7632, R6 ;  /* 0x0000763207067816 */ /* 0x040fe40000000006 */
[----:B------:R-:W-:Y:S02]  /*6160*/  PRMT R13, R7, 0x7610, R13 ;  /* 0x00007610070d7816 */ /* 0x000fe4000000000d */
[----:B------:R-:W-:Y:S01]  /*6170*/  PRMT R9, R0, 0x7632, R9 ;  /* 0x0000763200097816 */ /* 0x000fe20000000009 */
[----:B------:R-:W-:Y:S06]  /*6180*/  BRA `(.L_x_1091) ;  /* 0x0000000400047947 */ /* 0x000fec0003800000 */
.L_x_1093:
        /* <DEDUP_REMOVED lines=33> */
[----:B------:R-:W-:Y:S01]  /*63a0*/  PRMT R9, R103, 0x7632, R9 ;  /* 0x0000763267097816 */ /* 0x000fe20000000009 */
[----:B------:R-:W-:Y:S06]  /*63b0*/  BRA `(.L_x_1091) ;  /* 0x0000000000787947 */ /* 0x000fec0003800000 */
.L_x_1095:
        /* <DEDUP_REMOVED lines=28> */
[C---:B0-----:R-:W-:Y:S02]  /*6580*/  PRMT R9, R7.reuse, 0x7632, R9 ;  /* 0x0000763207097816 */ /* 0x041fe40000000009 */
[----:B------:R-:W-:-:S07]  /*6590*/  PRMT R0, R7, 0x7610, R0 ;  /* 0x0000761007007816 */ /* 0x000fce0000000000 */
.L_x_1091:
        /* <DEDUP_REMOVED lines=15> */
.L_x_1096:
        /* <DEDUP_REMOVED lines=10> */
.L_x_1097:
[----:B------:R-:W-:Y:S05]  /*6730*/  @!P1 BRA `(.L_x_1098) ;  /* 0x0000000c003c9947 */ /* 0x000fea0003800000 */
[----:B------:R-:W-:Y:S05]  /*6740*/  @!P0 BRA `(.L_x_1099) ;  /* 0x0000000400c08947 */ /* 0x000fea0003800000 */
[----:B------:R-:W-:Y:S05]  /*6750*/  BRA.U !UP0, `(.L_x_1100) ;  /* 0x0000000108e87547 */ /* 0x000fea000b800000 */
[----:B------:R-:W-:Y:S02]  /*6760*/  IMAD.MOV.U32 R0, RZ, RZ, R2 ;  /* 0x000000ffff007224 */ /* 0x000fe400078e0002 */
[-C--:B------:R-:W-:Y:S01]  /*6770*/  FFMA.FTZ R126, R126, R14.reuse, R15 ;  /* 0x0000000e7e7e7223 */ /* 0x080fe2000001000f */
[----:B-1----:R-:W-:Y:S01]  /*6780*/  SHF.R.U64 R9, R2, 0x10, R3 ;  /* 0x0000001002097819 */ /* 0x002fe20000001203 */
[----:B------:R-:W-:Y:S01]  /*6790*/  FFMA.FTZ R129, R129, R14, R15 ;  /* 0x0000000e81817223 */ /* 0x000fe2000001000f */
[----:B------:R-:W-:Y:S01]  /*67a0*/  LOP3.LUT P5, RZ, R112, 0xff, RZ, 0xc0, !PT ;  /* 0x000000ff70ff7812 */ /* 0x000fe200078ac0ff */
[----:B0-2---:R-:W-:Y:S02]  /*67b0*/  HADD2.F32 R7, -RZ, R0.H0_H0 ;  /* 0x20000000ff077230 */ /* 0x005fe40000004100 */
        /* <DEDUP_REMOVED lines=18> */
[C---:B------:R-:W-:Y:S01]  /*68e0*/  FMUL.FTZ R6, R9.reuse, UR6 ;  /* 0x0000000609067c20 */ /* 0x040fe20008410000 */
        /* <DEDUP_REMOVED lines=33> */
.L_x_1100:
[--C-:B0-2---:R-:W-:Y:S01]  /*6b00*/  SHF.R.U64 R6, R2, 0x10, R3.reuse ;  /* 0x0000001002067819 */ /* 0x105fe20000001203 */
[----:B-1----:R-:W-:Y:S02]  /*6b10*/  IMAD.MOV.U32 R8, RZ, RZ, R3 ;  /* 0x000000ffff087224 */ /* 0x002fe400078e0003 */
        /* <DEDUP_REMOVED lines=8> */
[----:B------:R-:W-:Y:S01]  /*6ba0*/  FFMA.FTZ R10, R135, R14, R15 ;  /* 0x0000000e870a7223 */ /* 0x000fe2000001000f */
[----:B------:R-:W-:Y:S02]  /*6bb0*/  HADD2.F32 R0, -RZ, R0.H0_H0 ;  /* 0x20000000ff007230 */ /* 0x000fe40000004100 */
[C---:B------:R-:W-:Y:S01]  /*6bc0*/  FFMA.FTZ R7, R106.reuse, R129, R7 ;  /* 0x000000816a077223 */ /* 0x040fe20000010007 */
[----:B------:R-:W-:Y:S01]  /*6bd0*/  FFMA.FTZ R6, R106, R123, R6 ;  /* 0x0000007b6a067223 */ /* 0x000fe20000010006 */
[----:B------:R-:W-:Y:S01]  /*6be0*/  SHF.R.U32.HI R9, RZ, 0x10, R3 ;  /* 0x00000010ff097819 */ /* 0x000fe20000011603 */
[----:B------:R-:W-:Y:S01]  /*6bf0*/  FADD.FTZ R121, R121, -R126 ;  /* 0x8000007e79797221 */ /* 0x000fe20000010000 */
        /* <DEDUP_REMOVED lines=37> */
.L_x_1099:
        /* <DEDUP_REMOVED lines=50> */
.L_x_1102:
        /* <DEDUP_REMOVED lines=29> */
[----:B------:R-:W-:Y:S02]  /*7340*/  F2FP.F16.F32.PACK_AB R129, R129, R6 ;  /* 0x000000068181723e */ /* 0x000fe400000000ff */
[----:B------:R-:W-:Y:S02]  /*7350*/  F2FP.F16.F32.PACK_AB R121, R121, R0 ;  /* 0x000000007979723e */ /* 0x000fe400000000ff */
[----:B------:R-:W-:-:S02]  /*7360*/  FSEL R6, R125, RZ, P2 ;  /* 0x000000ff7d067208 */ /* 0x000fc40001000000 */
[----:B------:R-:W-:Y:S02]  /*7370*/  FSEL R0, R123, RZ, P5 ;  /* 0x000000ff7b007208 */ /* 0x000fe40002800000 */
[----:B------:R-:W-:Y:S02]  /*7380*/  FSEL R125, R125, RZ, P6 ;  /* 0x000000ff7d7d7208 */ /* 0x000fe40003000000 */
[----:B------:R-:W-:Y:S02]  /*7390*/  F2FP.F16.F32.PACK_AB R0, R0, R7 ;  /* 0x000000070000723e */ /* 0x000fe400000000ff */
[----:B------:R-:W-:Y:S02]  /*73a0*/  F2FP.F16.F32.PACK_AB R125, R125, R6 ;  /* 0x000000067d7d723e */ /* 0x000fe400000000ff */
        /* <DEDUP_REMOVED lines=8> */
.L_x_1098:
[----:B------:R-:W-:Y:S05]  /*7430*/  @!P0 BRA `(.L_x_1103) ;  /* 0x0000000400508947 */ /* 0x000fea0003800000 */
[----:B------:R-:W-:Y:S05]  /*7440*/  BRA.U !UP0, `(.L_x_1104) ;  /* 0x0000000108b47547 */ /* 0x000fea000b800000 */
[----:B0-2---:R-:W-:Y:S01]  /*7450*/  SHF.R.U64 R6, R2, 0x10, R3 ;  /* 0x0000001002067819 */ /* 0x005fe20000001203 */
[----:B------:R-:W-:Y:S02]  /*7460*/  IMAD.MOV.U32 R0, RZ, RZ, R2 ;  /* 0x000000ffff007224 */ /* 0x000fe400078e0002 */
[-CC-:B------:R-:W-:Y:S01]  /*7470*/  FFMA.FTZ R129, R129, R14.reuse, R15.reuse ;  /* 0x0000000e81817223 */ /* 0x180fe2000001000f */
[----:B-1----:R-:W-:Y:S01]  /*7480*/  MOV R8, R3 ;  /* 0x0000000300087202 */ /* 0x002fe20000000f00 */
[-C--:B------:R-:W-:Y:S01]  /*7490*/  FFMA.FTZ R126, R126, R14.reuse, R15 ;  /* 0x0000000e7e7e7223 */ /* 0x080fe2000001000f */
        /* <DEDUP_REMOVED lines=40> */
.L_x_1104:
[----:B------:R-:W-:Y:S02]  /*7720*/  IMAD.MOV.U32 R0, RZ, RZ, R2 ;  /* 0x000000ffff007224 */ /* 0x000fe400078e0002 */
[-C--:B------:R-:W-:Y:S01]  /*7730*/  FFMA.FTZ R126, R126, R14.reuse, R15 ;  /* 0x0000000e7e7e7223 */ /* 0x080fe2000001000f */
[--C-:B-1----:R-:W-:Y:S01]  /*7740*/  IMAD.MOV.U32 R8, RZ, RZ, R3.reuse ;  /* 0x000000ffff087224 */ /* 0x102fe200078e0003 */
[----:B0-2---:R-:W-:Y:S01]  /*7750*/  SHF.R.U64 R6, R2, 0x10, R3 ;  /* 0x0000001002067819 */ /* 0x005fe20000001203 */
[-C--:B------:R-:W-:Y:S01]  /*7760*/  FFMA.FTZ R129, R129, R14.reuse, R15 ;  /* 0x0000000e81817223 */ /* 0x080fe2000001000f */
[----:B------:R-:W-:Y:S01]  /*7770*/  SHF.R.U32.HI R9, RZ, 0x10, R3 ;  /* 0x00000010ff097819 */ /* 0x000fe20000011603 */
[----:B------:R-:W-:Y:S02]  /*7780*/  HADD2.F32 R7, -RZ, R0.H0_H0 ;  /* 0x20000000ff077230 */ /* 0x000fe40000004100 */
        /* <DEDUP_REMOVED lines=31> */
.L_x_1103:
        /* <DEDUP_REMOVED lines=32> */
[C---:B------:R-:W-:Y:S02]  /*7b80*/  PRMT R9, R8.reuse, 0x7632, R9 ;  /* 0x0000763208097816 */ /* 0x040fe40000000009 */
[----:B------:R-:W-:Y:S01]  /*7b90*/  PRMT R103, R8, 0x7610, R103 ;  /* 0x0000761008677816 */ /* 0x000fe20000000067 */
[----:B------:R-:W-:Y:S06]  /*7ba0*/  BRA `(.L_x_1101) ;  /* 0x0000000000787947 */ /* 0x000fec0003800000 */
.L_x_1105:
        /* <DEDUP_REMOVED lines=30> */
.L_x_1101:
        /* <DEDUP_REMOVED lines=15> */
.L_x_1106:
        /* <DEDUP_REMOVED lines=10> */
.L_x_1107:
        /* <DEDUP_REMOVED lines=15> */
[----:B------:R-:W-:Y:S01]  /*8010*/  LOP3.LUT P6, RZ, R99, 0xff, RZ, 0xc0, !PT ;  /* 0x000000ff63ff7812 */ /* 0x000fe200078cc0ff */
[----:B------:R-:W-:Y:S01]  /*8020*/  FFMA.FTZ R9, R106, R117, R9 ;  /* 0x000000756a097223 */ /* 0x000fe20000010009 */
[----:B------:R-:W-:Y:S01]  /*8030*/  FMUL.FTZ R0, R7, UR6 ;  /* 0x0000000607007c20 */ /* 0x000fe20008410000 */
[----:B------:R-:W-:Y:S01]  /*8040*/  SHF.R.U32.HI R11, RZ, 0x10, R27 ;  /* 0x00000010ff0b7819 */ /* 0x000fe2000001161b */
[----:B------:R-:W-:Y:S02]  /*8050*/  HADD2.F32 R8, -RZ, R8.H0_H0 ;  /* 0x20000008ff087230 */ /* 0x000fe40000004100 */
[----:B------:R-:W-:Y:S01]  /*8060*/  FADD.FTZ R115, R115, -R120 ;  /* 0x8000007873737221 */ /* 0x000fe20000010000 */
[----:B------:R-:W-:Y:S01]  /*8070*/  FFMA.FTZ R15, R119, R14, R15 ;  /* 0x0000000e770f7223 */ /* 0x000fe2000001000f */
[C---:B------:R-:W-:Y:S01]  /*8080*/  FSEL R6, R0.reuse, RZ, P5 ;  /* 0x000000ff00067208 */ /* 0x040fe20002800000 */
[----:B------:R-:W-:Y:S01]  /*8090*/  HADD2.F32 R11, -RZ, R11.H0_H0 ;  /* 0x2000000bff0b7230 */ /* 0x000fe20000004100 */
[----:B------:R-:W-:Y:S01]  /*80a0*/  FSEL R0, R0, RZ, P6 ;  /* 0x000000ff00007208 */ /* 0x000fe20003000000 */
[----:B------:R-:W-:Y:S01]  /*80b0*/  FFMA.FTZ R8, R106, R115, R8 ;  /* 0x000000736a087223 */ /* 0x000fe20000010008 */
[----:B------:R-:W-:Y:S01]  /*80c0*/  F2FP.F16.F32.PACK_AB R7, R6, R7 ;  /* 0x000000070607723e */ /* 0x000fe200000000ff */
[C---:B------:R-:W-:Y:S01]  /*80d0*/  FMUL.FTZ R6, R9.reuse, UR6 ;  /* 0x0000000609067c20 */ /* 0x040fe20008410000 */
[----:B------:R-:W-:Y:S01]  /*80e0*/  LOP3.LUT P2, RZ, R108, 0xff00, RZ, 0xc0, !PT ;  /* 0x0000ff006cff7812 */ /* 0x000fe2000784c0ff */
[----:B------:R-:W-:Y:S01]  /*80f0*/  FADD.FTZ R15, R116, -R15 ;  /* 0x8000000f740f7221 */ /* 0x000fe20000010000 */
[----:B------:R-:W-:Y:S01]  /*8100*/  F2FP.F16.F32.PACK_AB R95, R9, R0 ;  /* 0x00000000095f723e */ /* 0x000fe200000000ff */
        /* <DEDUP_REMOVED lines=30> */
.L_x_1110:
        /* <DEDUP_REMOVED lines=16> */
[----:B------:R-:W-:Y:S01]  /*83f0*/  FMUL.FTZ R7, R7, UR6 ;  /* 0x0000000607077c20 */ /* 0x000fe20008410000 */
[----:B------:R-:W-:Y:S01]  /*8400*/  FMUL.FTZ R10, R6, UR6 ;  /* 0x00000006060a7c20 */ /* 0x000fe20008410000 */
[----:B------:R-:W-:Y:S01]  /*8410*/  LOP3.LUT P5, RZ, R108, 0xff00, RZ, 0xc0, !PT ;  /* 0x0000ff006cff7812 */ /* 0x000fe200078ac0ff */
[----:B------:R-:W-:Y:S01]  /*8420*/  FFMA.FTZ R0, R106, R113, R0 ;  /* 0x000000716a007223 */ /* 0x000fe20000010000 */
[----:B------:R-:W-:Y:S01]  /*8430*/  LOP3.LUT P6, RZ, R108, 0xff0000, RZ, 0xc0, !PT ;  /* 0x00ff00006cff7812 */ /* 0x000fe200078cc0ff */
[----:B------:R-:W-:-:S02]  /*8440*/  HADD2.F32 R13, -RZ, R9.H0_H0 ;  /* 0x20000009ff0d7230 */ /* 0x000fc40000004100 */
[----:B------:R-:W-:Y:S01]  /*8450*/  FADD.FTZ R119, R116, -R119 ;  /* 0x8000007774777221 */ /* 0x000fe20000010000 */
[----:B------:R-:W-:Y:S01]  /*8460*/  LOP3.LUT P2, RZ, R99, 0xff00, RZ, 0xc0, !PT ;  /* 0x0000ff0063ff7812 */ /* 0x000fe2000784c0ff */
[----:B------:R-:W-:Y:S01]  /*8470*/  FMUL.FTZ R0, R0, UR6 ;  /* 0x0000000600007c20 */ /* 0x000fe20008410000 */
[----:B------:R-:W-:Y:S01]  /*8480*/  FSEL R8, R7, RZ, P5 ;  /* 0x000000ff07087208 */ /* 0x000fe20002800000 */
[----:B------:R-:W-:Y:S01]  /*8490*/  FFMA.FTZ R13, R106, R119, R13 ;  /* 0x000000776a0d7223 */ /* 0x000fe2000001000d */
[----:B------:R-:W-:Y:S02]  /*84a0*/  FSEL R11, R10, RZ, P6 ;  /* 0x000000ff0a0b7208 */ /* 0x000fe40003000000 */
[----:B------:R-:W-:Y:S01]  /*84b0*/  LOP3.LUT P5, RZ, R108, 0xff, RZ, 0xc0, !PT ;  /* 0x000000ff6cff7812 */ /* 0x000fe200078ac0ff */
[----:B------:R-:W-:Y:S01]  /*84c0*/  FMUL.FTZ R13, R13, UR6 ;  /* 0x000000060d0d7c20 */ /* 0x000fe20008410000 */
[----:B------:R-:W-:Y:S02]  /*84d0*/  LOP3.LUT P6, RZ, R99, 0xff, RZ, 0xc0, !PT ;  /* 0x000000ff63ff7812 */ /* 0x000fe400078cc0ff */
[----:B------:R-:W-:-:S02]  /*84e0*/  FSEL R9, R7, RZ, P2 ;  /* 0x000000ff07097208 */ /* 0x000fc40001000000 */
[C---:B------:R-:W-:Y:S02]  /*84f0*/  FSEL R6, R0.reuse, RZ, P5 ;  /* 0x000000ff00067208 */ /* 0x040fe40002800000 */
[----:B------:R-:W-:Y:S02]  /*8500*/  FSEL R7, R0, RZ, P6 ;  /* 0x000000ff00077208 */ /* 0x000fe40003000000 */
[----:B------:R-:W-:Y:S02]  /*8510*/  ISETP.GE.U32.AND P2, PT, R108, 0x1000000, PT ;  /* 0x010000006c00780c */ /* 0x000fe40003f46070 */
        /* <DEDUP_REMOVED lines=18> */
.L_x_1109:
        /* <DEDUP_REMOVED lines=50> */
.L_x_1112:
        /* <DEDUP_REMOVED lines=44> */
.L_x_1108:
[----:B------:R-:W-:Y:S05]  /*8c20*/  @!P0 BRA `(.L_x_1113) ;  /* 0x00000004004c8947 */ /* 0x000fea0003800000 */
[----:B------:R-:W-:Y:S05]  /*8c30*/  BRA.U !UP0, `(.L_x_1114) ;  /* 0x0000000108b07547 */ /* 0x000fea000b800000 */
[----:B------:R-:W-:Y:S02]  /*8c40*/  IMAD.MOV.U32 R0, RZ, RZ, R26 ;  /* 0x000000ffff007224 */ /* 0x000fe400078e001a */
[-C--:B------:R-:W-:Y:S01]  /*8c50*/  FFMA.FTZ R118, R118, R14.reuse, R15 ;  /* 0x0000000e76767223 */ /* 0x080fe2000001000f */
[----:B0-2---:R-:W-:Y:S01]  /*8c60*/  SHF.R.U64 R6, R26, 0x10, R27 ;  /* 0x000000101a067819 */ /* 0x005fe2000000121b */
[-C--:B------:R-:W-:Y:S01]  /*8c70*/  FFMA.FTZ R117, R117, R14.reuse, R15 ;  /* 0x0000000e75757223 */ /* 0x080fe2000001000f */
[--C-:B-1----:R-:W-:Y:S01]  /*8c80*/  SHF.R.U32.HI R8, RZ, 0x10, R27.reuse ;  /* 0x00000010ff087819 */ /* 0x102fe2000001161b */
        /* <DEDUP_REMOVED lines=39> */
.L_x_1114:
[----:B------:R-:W-:Y:S02]  /*8f00*/  IMAD.MOV.U32 R0, RZ, RZ, R26 ;  /* 0x000000ffff007224 */ /* 0x000fe400078e001a */
[-C--:B------:R-:W-:Y:S01]  /*8f10*/  FFMA.FTZ R118, R118, R14.reuse, R15 ;  /* 0x0000000e76767223 */ /* 0x080fe2000001000f */
[--C-:B0-2---:R-:W-:Y:S01]  /*8f20*/  SHF.R.U64 R6, R26, 0x10, R27.reuse ;  /* 0x000000101a067819 */ /* 0x105fe2000000121b */
[--C-:B-1----:R-:W-:Y:S01]  /*8f30*/  IMAD.MOV.U32 R8, RZ, RZ, R27.reuse ;  /* 0x000000ffff087224 */ /* 0x102fe200078e001b */
[----:B------:R-:W-:Y:S01]  /*8f40*/  SHF.R.U32.HI R9, RZ, 0x10, R27 ;  /* 0x00000010ff097819 */ /* 0x000fe2000001161b */
[----:B------:R-:W-:Y:S02]  /*8f50*/  HADD2.F32 R7, -RZ, R0.H0_H0 ;  /* 0x20000000ff077230 */ /* 0x000fe40000004100 */
[-CC-:B------:R-:W-:Y:S01]  /*8f60*/  FFMA.FTZ R117, R117, R14.reuse, R15.reuse ;  /* 0x0000000e75757223 */ /* 0x180fe2000001000f */
[-CC-:B------:R-:W-:Y:S01]  /*8f70*/  FFMA.FTZ R120, R120, R14.reuse, R15.reuse ;  /* 0x0000000e78787223 */ /* 0x180fe2000001000f */
[----:B------:R-:W-:Y:S01]  /*8f80*/  FADD.FTZ R113, R113, -R118 ;  /* 0x8000007671717221 */ /* 0x000fe20000010000 */
        /* <DEDUP_REMOVED lines=18> */
[C---:B------:R-:W-:Y:S02]  /*90b0*/  ISETP.GE.U32.AND P2, PT, R108.reuse, 0x1000000, PT ;  /* 0x010000006c00780c */ /* 0x040fe40003f46070 */
[----:B------:R-:W-:Y:S02]  /*90c0*/  LOP3.LUT P6, RZ, R108, 0xff0000, RZ, 0xc0, !PT ;  /* 0x00ff00006cff7812 */ /* 0x000fe400078cc0ff */
        /* <DEDUP_REMOVED lines=9> */
.L_x_1113:
        /* <DEDUP_REMOVED lines=33> */
[----:B------:R-:W-:Y:S01]  /*9370*/  PRMT R103, R8, 0x7610, R103 ;  /* 0x0000761008677816 */ /* 0x000fe20000000067 */
[----:B------:R-:W-:Y:S06]  /*9380*/  BRA `(.L_x_1111) ;  /* 0x0000000000787947 */ /* 0x000fec0003800000 */
.L_x_1115:
        /* <DEDUP_REMOVED lines=30> */
.L_x_1111:
        /* <DEDUP_REMOVED lines=15> */
.L_x_1116:
        /* <DEDUP_REMOVED lines=10> */
.L_x_1117:
[----:B------:R-:W-:Y:S01]  /*9700*/  UPLOP3.LUT UP1, UPT, UPT, UPT, UP1, 0x40, 0x4 ;  /* 0x000000000004789c */ /* 0x000fe20003f2e810 */
[----:B------:R-:W-:Y:S10]  /*9710*/  @!P4 BRA `(.L_x_1118) ;  /* 0xffffff6c00c4c947 */ /* 0x000ff4000383ffff */
[----:B------:R-:W-:Y:S01]  /*9720*/  IMAD.MOV.U32 R24, RZ, RZ, R30 ;  /* 0x000000ffff187224 */ /* 0x000fe200078e001e */
[----:B------:R-:W-:Y:S01]  /*9730*/  MOV R27, R58 ;  /* 0x0000003a001b7202 */ /* 0x000fe20000000f00 */
[----:B------:R-:W-:Y:S01]  /*9740*/  IMAD.MOV.U32 R85, RZ, RZ, R80 ;  /* 0x000000ffff557224 */ /* 0x000fe200078e0050 */
[----:B------:R-:W-:Y:S01]  /*9750*/  MOV R32, R69 ;  /* 0x0000004500207202 */ /* 0x000fe20000000f00 */
        /* <DEDUP_REMOVED lines=21> */
[----:B0-----:R-:W-:-:S02]  /*98b0*/  IMAD.MOV.U32 R12, RZ, RZ, R49 ;  /* 0x000000ffff0c7224 */ /* 0x001fc400078e0031 */
[----:B------:R-:W-:Y:S02]  /*98c0*/  IMAD.MOV.U32 R33, RZ, RZ, R68 ;  /* 0x000000ffff217224 */ /* 0x000fe400078e0044 */
[----:B------:R-:W-:Y:S02]  /*98d0*/  IMAD.MOV.U32 R13, RZ, RZ, R48 ;  /* 0x000000ffff0d7224 */ /* 0x000fe400078e0030 */
[----:B------:R-:W-:Y:S02]  /*98e0*/  IMAD.MOV.U32 R34, RZ, RZ, R67 ;  /* 0x000000ffff227224 */ /* 0x000fe400078e0043 */
[----:B------:R-:W-:Y:S02]  /*98f0*/  IMAD.MOV.U32 R14, RZ, RZ, R47 ;  /* 0x000000ffff0e7224 */ /* 0x000fe400078e002f */
[----:B------:R-:W-:Y:S02]  /*9900*/  IMAD.MOV.U32 R35, RZ, RZ, R66 ;  /* 0x000000ffff237224 */ /* 0x000fe400078e0042 */
[----:B------:R-:W-:-:S02]  /*9910*/  IMAD.MOV.U32 R15, RZ, RZ, R46 ;  /* 0x000000ffff0f7224 */ /* 0x000fc400078e002e */
[----:B------:R-:W-:Y:S02]  /*9920*/  IMAD.MOV.U32 R28, RZ, RZ, R65 ;  /* 0x000000ffff1c7224 */ /* 0x000fe400078e0041 */
[----:B-12---:R-:W-:Y:S02]  /*9930*/  IMAD.MOV.U32 R8, RZ, RZ, R45 ;  /* 0x000000ffff087224 */ /* 0x006fe400078e002d */
[----:B------:R-:W-:Y:S02]  /*9940*/  IMAD.MOV.U32 R29, RZ, RZ, R64 ;  /* 0x000000ffff1d7224 */ /* 0x000fe400078e0040 */
[----:B------:R-:W-:Y:S02]  /*9950*/  IMAD.MOV.U32 R9, RZ, RZ, R44 ;  /* 0x000000ffff097224 */ /* 0x000fe400078e002c */
[----:B------:R-:W-:Y:S02]  /*9960*/  IMAD.MOV.U32 R30, RZ, RZ, R63 ;  /* 0x000000ffff1e7224 */ /* 0x000fe400078e003f */
[----:B------:R-:W-:-:S02]  /*9970*/  IMAD.MOV.U32 R10, RZ, RZ, R43 ;  /* 0x000000ffff0a7224 */ /* 0x000fc400078e002b */
[----:B------:R-:W-:Y:S02]  /*9980*/  IMAD.MOV.U32 R31, RZ, RZ, R62 ;  /* 0x000000ffff1f7224 */ /* 0x000fe400078e003e */
[----:B------:R-:W-:-:S07]  /*9990*/  IMAD.MOV.U32 R11, RZ, RZ, R42 ;  /* 0x000000ffff0b7224 */ /* 0x000fce00078e002a */
.L_x_1065:
        /* <DEDUP_REMOVED lines=19> */
.L_x_1119:
        /* <DEDUP_REMOVED lines=11> */
.L_x_5395:


//--------------------- .text._ZN10layer_norm31ln_parallel_residual_bwd_kernelINS_13Kernel_traitsIf13__nv_bfloat16S2_S2_fjLj5120ELj1ELj1ELj8ELj8ENS_18Kernel_traits_baseILj5120EfS2_S2_S2_fjLj256EEEEELb0ELb0ELb0EEEvNS_9BwdParamsE --------------------------
	.section	.text._ZN10layer_norm31ln_parallel_residual_bwd_kernelINS_13Kernel_traitsIf13__nv_bfloat16S2_S2_fjLj5120ELj1ELj1ELj8ELj8ENS_18Kernel_traits_baseILj5120EfS2_S2_S2_fjLj256EEEEELb0ELb0ELb0EEEvNS_9BwdParamsE,"ax",@progbits
	.align	128
        .global         _ZN10layer_norm31ln_parallel_residual_bwd_kernelINS_13Kernel_traitsIf13__nv_bfloat16S2_S2_fjLj5120ELj1ELj1ELj8ELj8ENS_18Kernel_traits_baseILj5120EfS2_S2_S2_fjLj256EEEEELb0ELb0ELb0EEEvNS_9BwdParamsE
        .type           _ZN10layer_norm31ln_parallel_residual_bwd_kernelINS_13Kernel_traitsIf13__nv_bfloat16S2_S2_fjLj5120ELj1ELj1ELj8ELj8ENS_18Kernel_traits_baseILj5120EfS2_S2_S2_fjLj256EEEEELb0ELb0ELb0EEEvNS_9BwdParamsE,@function
        .size           _ZN10layer_norm31ln_parallel_residual_bwd_kernelINS_13Kernel_traitsIf13__nv_bfloat16S2_S2_fjLj5120ELj1ELj1ELj8ELj8ENS_18Kernel_traits_baseILj5120EfS2_S2_S2_fjLj256EEEEELb0ELb0ELb0EEEvNS_9BwdParamsE,(.L_x_5396 - _ZN10layer_norm31ln_parallel_residual_bwd_kernelINS_13Kernel_traitsIf13__nv_bfloat16S2_S2_fjLj5120ELj1ELj1ELj8ELj8ENS_18Kernel_traits_baseILj5120EfS2_S2_S2_fjLj256EEEEELb0ELb0ELb0EEEvNS_9BwdParamsE)
        .other          _ZN10layer_norm31ln_parallel_residual_bwd_kernelINS_13Kernel_traitsIf13__nv_bfloat16S2_S2_fjLj5120ELj1ELj1ELj8ELj8ENS_18Kernel_traits_baseILj5120EfS2_S2_S2_fjLj256EEEEELb0ELb0ELb0EEEvNS_9BwdParamsE,@"STO_CUDA_ENTRY STV_DEFAULT"
_ZN10layer_norm31ln_parallel_residual_bwd_kernelINS_13Kernel_traitsIf13__nv_bfloat16S2_S2_fjLj5120ELj1ELj1ELj8ELj8ENS_18Kernel_traits_baseILj5120EfS2_S2_S2_fjLj256EEEEELb0ELb0ELb0EEEvNS_9BwdParamsE:
.text._ZN10layer_norm31ln_parallel_residual_bwd_kernelINS_13Kernel_traitsIf13__nv_bfloat16S2_S2_fjLj5120ELj1ELj1ELj8ELj8ENS_18Kernel_traits_baseILj5120EfS2_S2_S2_fjLj256EEEEELb0ELb0ELb0EEEvNS_9BwdParamsE:
        /* <DEDUP_REMOVED lines=13> */
[----:B------:R-:W0:Y:S01]  /*00d0*/  S2UR UR4, SR_CTAID.X ;  /* 0x00000000000479c3 */ /* 0x000e220000002500 */
[----:B------:R-:W-:Y:S02]  /*00e0*/  MOV R3, R197 ;  /* 0x000000c500037202 */ /* 0x000fe40000000f00 */
[----:B------:R-:W-:-:S04]  /*00f0*/  LEA.HI.SX32 R2, R2, R49, 0x1e ;  /* 0x0000003102027211 */ /* 0x000fc800078ff2ff */
[C---:B------:R-:W-:Y:S01]  /*0100*/  ISETP.GE.U32.AND P0, PT, R2.reuse, 0x100, PT ;  /* 0x000001000200780c */ /* 0x040fe20003f06070 */
[----:B------:R-:W0:Y:S01]  /*0110*/  LDC.64 R48, c[0x0][0x3d0] ;  /* 0x0000f400ff307b82 */ /* 0x000e220000000a00 */
[C---:B------:R-:W-:Y:S02]  /*0120*/  ISETP.GE.U32.AND P1, PT, R2.reuse, 0x200, PT ;  /* 0x000002000200780c */ /* 0x040fe40003f26070 */
[C---:B------:R-:W-:Y:S02]  /*0130*/  ISETP.GE.U32.AND P2, PT, R2.reuse, 0x300, PT ;  /* 0x000003000200780c */ /* 0x040fe40003f46070 */
[C---:B------:R-:W-:Y:S02]  /*0140*/  ISETP.GE.U32.AND P3, PT, R2.reuse, 0x400, PT ;  /* 0x000004000200780c */ /* 0x040fe40003f66070 */
[----:B------:R-:W-:Y:S01]  /*0150*/  ISETP.GE.U32.AND P4, PT, R2, 0x500, PT ;  /* 0x000005000200780c */ /* 0x000fe20003f86070 */
[----:B------:R-:W1:Y:S04]  /*0160*/  LDC.64 R58, c[0x0][0x3d8] ;  /* 0x0000f600ff3a7b82 */ /* 0x000e680000000a00 */
[----:B--2---:R-:W-:-:S04]  /*0170*/  @P0 IMAD.WIDE.U32 R44, R3, 0x10, R44 ;  /* 0x00000010032c0825 */ /* 0x004fc800078e002c */
[----:B------:R-:W2:Y:S01]  /*0180*/  LDC.64 R60, c[0x0][0x3d0] ;  /* 0x0000f400ff3c7b82 */ /* 0x000ea20000000a00 */
[C---:B---3--:R-:W-:Y:S01]  /*0190*/  @P0 IMAD.WIDE.U32 R46, R3.reuse, 0x10, R46 ;  /* 0x00000010032e0825 */ /* 0x048fe200078e002e */
[----:B------:R-:W-:Y:S01]  /*01a0*/  @P0 LOP3.LUT R3, R3, 0x100, RZ, 0xfc, !PT ;  /* 0x0000010003030812 */ /* 0x000fe200078efcff */
[----:B----4-:R-:W5:Y:S04]  /*01b0*/  @P0 LDG.E.128 R4, desc[UR12][R44.64] ;  /* 0x0000000c2c040981 */ /* 0x010f68000c1e1d00 */
[C---:B------:R-:W-:Y:S01]  /*01c0*/  @P1 IMAD.WIDE.U32 R54, R3.reuse, 0x10, R50 ;  /* 0x0000001003361825 */ /* 0x040fe200078e0032 */
[----:B------:R-:W3:Y:S01]  /*01d0*/  LDC.64 R62, c[0x0][0x3d8] ;  /* 0x0000f600ff3e7b82 */ /* 0x000ee20000000a00 */
[----:B------:R-:W5:Y:S02]  /*01e0*/  @P0 LDG.E.128 R8, desc[UR12][R46.64] ;  /* 0x0000000c2e080981 */ /* 0x000f64000c1e1d00 */
[C---:B0-----:R-:W-:Y:S01]  /*01f0*/  @P1 IMAD.WIDE.U32 R52, R3.reuse, 0x10, R48 ;  /* 0x0000001003341825 */ /* 0x041fe200078e0030 */
[----:B------:R-:W-:Y:S01]  /*0200*/  @P1 IADD3 R3, PT, PT, R3, 0x100, RZ ;  /* 0x0000010003031810 */ /* 0x000fe20007ffe0ff */
[----:B------:R-:W5:Y:S03]  /*0210*/  @P1 LDG.E.128 R16, desc[UR12][R54.64] ;  /* 0x0000000c36101981 */ /* 0x000f66000c1e1d00 */
[----:B------:R-:W0:Y:S08]  /*0220*/  LDC.64 R64, c[0x0][0x3d0] ;  /* 0x0000f400ff407b82 */ /* 0x000e300000000a00 */
[----:B------:R-:W4:Y:S01]  /*0230*/  LDC.64 R66, c[0x0][0x3d8] ;  /* 0x0000f600ff427b82 */ /* 0x000f220000000a00 */
[----:B------:R-:W-:Y:S01]  /*0240*/  IMAD.U32 R153, RZ, RZ, UR4 ;  /* 0x00000004ff997e24 */ /* 0x000fe2000f8e00ff */
[----:B------:R-:W5:Y:S01]  /*0250*/  @P1 LDG.E.128 R12, desc[UR12][R52.64] ;  /* 0x0000000c340c1981 */ /* 0x000f62000c1e1d00 */
[----:B-1----:R-:W-:-:S04]  /*0260*/  @P2 IMAD.WIDE.U32 R56, R3, 0x10, R56 ;  /* 0x0000001003382825 */ /* 0x002fc800078e0038 */
[C---:B------:R-:W-:Y:S01]  /*0270*/  @P2 IMAD.WIDE.U32 R58, R3.reuse, 0x10, R58 ;  /* 0x00000010033a2825 */ /* 0x040fe200078e003a */
[----:B------:R-:W-:Y:S01]  /*0280*/  @P2 IADD3 R3, PT, PT, R3, 0x100, RZ ;  /* 0x0000010003032810 */ /* 0x000fe20007ffe0ff */
[----:B------:R-:W5:Y:S01]  /*0290*/  @P2 LDG.E.128 R20, desc[UR12][R56.64] ;  /* 0x0000000c38142981 */ /* 0x000f62000c1e1d00 */
[----:B------:R-:W-:-:S03]  /*02a0*/  ISETP.GE.AND P5, PT, R153, UR5, PT ;  /* 0x0000000599007c0c */ /* 0x000fc6000bfa6270 */
[C---:B--2---:R-:W-:Y:S01]  /*02b0*/  @P3 IMAD.WIDE.U32 R60, R3.reuse, 0x10, R60 ;  /* 0x00000010033c3825 */ /* 0x044fe200078e003c */
[----:B------:R-:W5:Y:S03]  /*02c0*/  @P2 LDG.E.128 R24, desc[UR12][R58.64] ;  /* 0x0000000c3a182981 */ /* 0x000f66000c1e1d00 */
[C---:B---3--:R-:W-:Y:S01]  /*02d0*/  @P3 IMAD.WIDE.U32 R62, R3.reuse, 0x10, R62 ;  /* 0x00000010033e3825 */ /* 0x048fe200078e003e */
[----:B------:R-:W-:Y:S01]  /*02e0*/  @P3 IADD3 R3, PT, PT, R3, 0x100, RZ ;  /* 0x0000010003033810 */ /* 0x000fe20007ffe0ff */
[----:B------:R1:W5:Y:S04]  /*02f0*/  @P3 LDG.E.128 R28, desc[UR12][R60.64] ;  /* 0x0000000c3c1c3981 */ /* 0x000368000c1e1d00 */
[C---:B0-----:R-:W-:Y:S01]  /*0300*/  @P4 IMAD.WIDE.U32 R48, R3.reuse, 0x10, R64 ;  /* 0x0000001003304825 */ /* 0x041fe200078e0040 */
[----:B------:R0:W5:Y:S03]  /*0310*/  @P3 LDG.E.128 R32, desc[UR12][R62.64] ;  /* 0x0000000c3e203981 */ /* 0x000166000c1e1d00 */
[----:B----4-:R-:W-:Y:S01]  /*0320*/  @P4 IMAD.WIDE.U32 R50, R3, 0x10, R66 ;  /* 0x0000001003324825 */ /* 0x010fe200078e0042 */
[----:B------:R2:W5:Y:S01]  /*0330*/  @P4 LDG.E.128 R36, desc[UR12][R48.64] ;  /* 0x0000000c30244981 */ /* 0x000562000c1e1d00 */
[----:B------:R-:W-:-:S02]  /*0340*/  CS2R R120, SRZ ;  /* 0x0000000000787805 */ /* 0x000fc4000001ff00 */
[----:B------:R-:W-:Y:S02]  /*0350*/  CS2R R122, SRZ ;  /* 0x00000000007a7805 */ /* 0x000fe4000001ff00 */
[----:B------:R-:W-:Y:S01]  /*0360*/  CS2R R116, SRZ ;  /* 0x0000000000747805 */ /* 0x000fe2000001ff00 */
[----:B------:R3:W5:Y:S01]  /*0370*/  @P4 LDG.E.128 R40, desc[UR12][R50.64] ;  /* 0x0000000c32284981 */ /* 0x000762000c1e1d00 */
        /* <DEDUP_REMOVED lines=27> */
[----:B-1----:R-:W-:-:S02]  /*0530*/  CS2R R60, SRZ ;  /* 0x00000000003c7805 */ /* 0x002fc4000001ff00 */
[----:B0-----:R-:W-:Y:S02]  /*0540*/  CS2R R62, SRZ ;  /* 0x00000000003e7805 */ /* 0x001fe4000001ff00 */
        /* <DEDUP_REMOVED lines=27> */
[----:B0-----:R-:W-:Y:S01]  /*0700*/  UISETP.NE.AND UP0, UPT, UR4, URZ, UPT ;  /* 0x000000ff0400728c */ /* 0x001fe2000bf05270 */
        /* <DEDUP_REMOVED lines=20> */
[----:B------:R-:W-:Y:S02]  /*0850*/  PLOP3.LUT P5, PT, PT, PT, UP0, 0x80, 0x8 ;  /* 0x000000000008781c */ /* 0x000fe40003faf008 */
[----:B------:R-:W-:Y:S02]  /*0860*/  CS2R R50, SRZ ;  /* 0x0000000000327805 */ /* 0x000fe4000001ff00 */
[----:B------:R-:W-:Y:S02]  /*0870*/  CS2R R44, SRZ ;  /* 0x00000000002c7805 */ /* 0x000fe4000001ff00 */
[----:B------:R-:W-:Y:S01]  /*0880*/  CS2R R46, SRZ ;  /* 0x00000000002e7805 */ /* 0x000fe2000001ff00 */
[----:B------:R-:W-:Y:S01]  /*0890*/  UPLOP3.LUT UP1, UPT, UPT, UPT, UPT, 0x40, 0x4 ;  /* 0x000000000004789c */ /* 0x000fe20003f2e870 */
[----:B------:R-:W0:Y:S01]  /*08a0*/  LDCU UR11, c[0x0][0x400] ;  /* 0x00008000ff0b77ac */ /* 0x000e220008000800 */
[----:B------:R-:W1:Y:S01]  /*08b0*/  LDCU.64 UR6, c[0x0][0x470] ;  /* 0x00008e00ff0677ac */ /* 0x000e620008000a00 */
[----:B------:R-:W2:Y:S01]  /*08c0*/  LDCU.64 UR14, c[0x0][0x438] ;  /* 0x00008700ff0e77ac */ /* 0x000ea20008000a00 */
[----:B------:R-:W3:Y:S07]  /*08d0*/  LDCU.64 UR8, c[0x0][0x478] ;  /* 0x00008f00ff0877ac */ /* 0x000eee0008000a00 */
.L_x_1192:
[----:B-1234-:R-:W4:Y:S08]  /*08e0*/  LDC.64 R124, c[0x0][0x3c0] ;  /* 0x0000f000ff7c7b82 */ /* 0x01ef300000000a00 */
[----:B0-----:R-:W0:Y:S08]  /*08f0*/  LDC.64 R128, c[0x0][0x3c8] ;  /* 0x0000f200ff807b82 */ /* 0x001e300000000a00 */
        /* <DEDUP_REMOVED lines=23> */
[----:B------:R-:W4:Y:S01]  /*0a70*/  LDG.E.64 R128, desc[UR12][R128.64] ;  /* 0x0000000c80807981 */ /* 0x000f22000c1e1b00 */
[----:B-1----:R-:W-:-:S06]  /*0a80*/  IMAD.WIDE.U32 R130, R152, 0x8, R130 ;  /* 0x0000000898827825 */ /* 0x002fcc00078e0082 */
[----:B------:R-:W3:Y:S01]  /*0a90*/  LDG.E.64 R130, desc[UR12][R130.64] ;  /* 0x0000000c82827981 */ /* 0x000ee2000c1e1b00 */
[----:B--2---:R-:W-:-:S06]  /*0aa0*/  IMAD.WIDE.U32 R126, R152, 0x8, R126 ;  /* 0x00000008987e7825 */ /* 0x004fcc00078e007e */
[----:B------:R-:W2:Y:S01]  /*0ab0*/  LDG.E.64 R126, desc[UR12][R126.64] ;  /* 0x0000000c7e7e7981 */ /* 0x000ea2000c1e1b00 */
[----:B------:R-:W-:-:S04]  /*0ac0*/  ISETP.NE.U32.AND P0, PT, RZ, UR14, PT ;  /* 0x0000000eff007c0c */ /* 0x000fc8000bf05070 */
[----:B------:R-:W-:-:S13]  /*0ad0*/  ISETP.NE.AND.EX P0, PT, RZ, UR15, PT, P0 ;  /* 0x0000000fff007c0c */ /* 0x000fda000bf05300 */
[----:B------:R-:W0:Y:S02]  /*0ae0*/  @P0 LDC.64 R132, c[0x0][0x438] ;  /* 0x00010e00ff840b82 */ /* 0x000e240000000a00 */
[----:B0-----:R-:W-:-:S05]  /*0af0*/  @P0 IMAD.WIDE.U32 R132, R152, 0x8, R132 ;  /* 0x0000000898840825 */ /* 0x001fca00078e0084 */
[----:B------:R0:W5:Y:S01]  /*0b00*/  @P0 LDG.E.64 R146, desc[UR12][R132.64] ;  /* 0x0000000c84920981 */ /* 0x000162000c1e1b00 */
[----:B----4-:R-:W-:Y:S02]  /*0b10*/  MOV R125, R128 ;  /* 0x00000080007d7202 */ /* 0x010fe40000000f00 */
[--C-:B------:R-:W-:Y:S01]  /*0b20*/  SHF.R.U64 R138, R128, 0x10, R129.reuse ;  /* 0x00000010808a7819 */ /* 0x100fe20000001281 */
[--C-:B------:R-:W-:Y:S01]  /*0b30*/  IMAD.MOV.U32 R134, RZ, RZ, R129.reuse ;  /* 0x000000ffff867224 */ /* 0x100fe200078e0081 */
[----:B------:R-:W-:Y:S02]  /*0b40*/  SHF.R.U32.HI R137, RZ, 0x10, R129 ;  /* 0x00000010ff897819 */ /* 0x000fe40000011681 */
[----:B---3--:R-:W-:-:S04]  /*0b50*/  MOV R128, R130 ;  /* 0x0000008200807202 */ /* 0x008fc80000000f00 */
[----:B------:R-:W-:Y:S02]  /*0b60*/  SHF.L.U32 R129, R128, 0x10, RZ ;  /* 0x0000001080817819 */ /* 0x000fe400000006ff */
[----:B--2---:R-:W-:Y:S01]  /*0b70*/  SHF.L.U32 R3, R126, 0x10, RZ ;  /* 0x000000107e037819 */ /* 0x004fe200000006ff */
[----:B------:R-:W-:Y:S01]  /*0b80*/  IMAD.U32 R125, R125, 0x10000, RZ ;  /* 0x000100007d7d7824 */ /* 0x000fe200078e00ff */
[----:B------:R-:W-:-:S03]  /*0b90*/  SHF.R.U64 R130, R130, 0x10, R131 ;  /* 0x0000001082827819 */ /* 0x000fc60000001283 */
[----:B------:R-:W-:Y:S01]  /*0ba0*/  FADD.FTZ R3, -R124, R3 ;  /* 0x000000037c037221 */ /* 0x000fe20000010100 */
[----:B------:R-:W-:Y:S02]  /*0bb0*/  MOV R135, R131 ;  /* 0x0000008300877202 */ /* 0x000fe40000000f00 */
[----:B------:R-:W-:Y:S01]  /*0bc0*/  SHF.R.U32.HI R136, RZ, 0x10, R131 ;  /* 0x00000010ff887819 */ /* 0x000fe20000011683 */
[----:B------:R-:W-:Y:S01]  /*0bd0*/  FMUL.FTZ R131, R8, R129 ;  /* 0x0000008108837220 */ /* 0x000fe20000410000 */
[----:B-----5:R-:W-:Y:S01]  /*0be0*/  FMUL.FTZ R3, R154, R3 ;  /* 0x000000039a037220 */ /* 0x020fe20000410000 */
[----:B------:R-:W-:Y:S01]  /*0bf0*/  SHF.R.U64 R126, R126, 0x10, R127 ;  /* 0x000000107e7e7819 */ /* 0x000fe2000000127f */
[----:B------:R-:W-:Y:S01]  /*0c00*/  FADD.FTZ R100, R100, R125 ;  /* 0x0000007d64647221 */ /* 0x000fe20000010000 */
[-C--:B------:R-:W-:Y:S01]  /*0c10*/  FFMA.FTZ R172, R4, R125.reuse, R131 ;  /* 0x0000007d04ac7223 */ /* 0x080fe20000010083 */
[----:B------:R-:W-:Y:S01]  /*0c20*/  FFMA.FTZ R120, R3, R125, R120 ;  /* 0x0000007d03787223 */ /* 0x000fe20000010078 */
[----:B------:R-:W-:-:S02]  /*0c30*/  SHF.L.U32 R125, R126, 0x10, RZ ;  /* 0x000000107e7d7819 */ /* 0x000fc400000006ff */
[----:B0-----:R-:W-:Y:S02]  /*0c40*/  SHF.R.U32.HI R133, RZ, 0x10, R127 ;  /* 0x00000010ff857819 */ /* 0x001fe4000001167f */
[----:B------:R-:W-:Y:S01]  /*0c50*/  SHF.L.U32 R127, R127, 0x10, RZ ;  /* 0x000000107f7f7819 */ /* 0x000fe200000006ff */
[----:B------:R-:W-:Y:S01]  /*0c60*/  FADD.FTZ R125, -R124, R125 ;  /* 0x0000007d7c7d7221 */ /* 0x000fe20000010100 */
[----:B------:R-:W-:Y:S01]  /*0c70*/  IMAD.U32 R128, R130, 0x10000, RZ ;  /* 0x0001000082807824 */ /* 0x000fe200078e00ff */
[----:B------:R-:W-:Y:S02]  /*0c80*/  SHF.L.U32 R126, R138, 0x10, RZ ;  /* 0x000000108a7e7819 */ /* 0x000fe400000006ff */
[----:B------:R-:W-:Y:S01]  /*0c90*/  FMUL.FTZ R176, R154, R125 ;  /* 0x0000007d9ab07220 */ /* 0x000fe20000410000 */
[----:B------:R-:W-:Y:S01]  /*0ca0*/  FADD.FTZ R127, -R124, R127 ;  /* 0x0000007f7c7f7221 */ /* 0x000fe20000010100 */
[----:B------:R-:W-:Y:S01]  /*0cb0*/  SHF.L.U32 R125, R133, 0x10, RZ ;  /* 0x00000010857d7819 */ /* 0x000fe200000006ff */
[----:B------:R-:W-:Y:S01]  /*0cc0*/  FMUL.FTZ R130, R9, R128 ;  /* 0x0000008009827220 */ /* 0x000fe20000410000 */
[----:B------:R-:W-:Y:S01]  /*0cd0*/  SHF.L.U32 R135, R135, 0x10, RZ ;  /* 0x0000001087877819 */ /* 0x000fe200000006ff */
[----:B------:R-:W-:Y:S01]  /*0ce0*/  FMUL.FTZ R173, R154, R127 ;  /* 0x0000007f9aad7220 */ /* 0x000fe20000410000 */
[----:B------:R-:W-:Y:S01]  /*0cf0*/  FADD.FTZ R60, R60, R129 ;  /* 0x000000813c3c7221 */ /* 0x000fe20000010000 */
[----:B------:R-:W-:Y:S01]  /*0d00*/  FFMA.FTZ R80, R3, R129, R80 ;  /* 0x0000008103507223 */ /* 0x000fe20000010050 */
[----:B------:R-:W-:Y:S01]  /*0d10*/  FADD.FTZ R101, R101, R126 ;  /* 0x0000007e65657221 */ /* 0x000fe20000010000 */
[-C--:B------:R-:W-:Y:S01]  /*0d20*/  FFMA.FTZ R175, R5, R126.reuse, R130 ;  /* 0x0000007e05af7223 */ /* 0x080fe20000010082 */
[----:B------:R-:W-:Y:S01]  /*0d30*/  FFMA.FTZ R121, R176, R126, R121 ;  /* 0x0000007eb0797223 */ /* 0x000fe20000010079 */
[----:B------:R-:W-:Y:S01]  /*0d40*/  SHF.L.U32 R132, R136, 0x10, RZ ;  /* 0x0000001088847819 */ /* 0x000fe200000006ff */
[----:B------:R-:W-:Y:S01]  /*0d50*/  FADD.FTZ R127, -R124, R125 ;  /* 0x0000007d7c7f7221 */ /* 0x000fe20000010100 */
[----:B------:R-:W-:Y:S01]  /*0d60*/  SHF.L.U32 R129, R134, 0x10, RZ ;  /* 0x0000001086817819 */ /* 0x000fe200000006ff */
[----:B------:R-:W-:Y:S01]  /*0d70*/  FADD.FTZ R126, RZ, R172 ;  /* 0x000000acff7e7221 */ /* 0x000fe20000010000 */
[----:B------:R-:W-:Y:S01]  /*0d80*/  FMUL.FTZ R131, R10, R135 ;  /* 0x000000870a837220 */ /* 0x000fe20000410000 */
[----:B------:R-:W-:Y:S01]  /*0d90*/  FFMA.FTZ R125, R3, R172, RZ ;  /* 0x000000ac037d7223 */ /* 0x000fe200000100ff */
[----:B------:R-:W-:Y:S01]  /*0da0*/  SHF.L.U32 R130, R137, 0x10, RZ ;  /* 0x0000001089827819 */ /* 0x000fe200000006ff */
[----:B------:R-:W-:Y:S01]  /*0db0*/  FADD.FTZ R61, R61, R128 ;  /* 0x000000803d3d7221 */ /* 0x000fe20000010000 */
[----:B------:R-:W-:Y:S01]  /*0dc0*/  FFMA.FTZ R81, R176, R128, R81 ;  /* 0x00000080b0517223 */ /* 0x000fe20000010051 */
[----:B------:R-:W-:Y:S01]  /*0dd0*/  FMUL.FTZ R178, R154, R127 ;  /* 0x0000007f9ab27220 */ /* 0x000fe20000410000 */
[----:B------:R-:W-:Y:S01]  /*0de0*/  FMUL.FTZ R128, R11, R132 ;  /* 0x000000840b807220 */ /* 0x000fe20000410000 */
[----:B------:R-:W-:Y:S01]  /*0df0*/  FADD.FTZ R127, R126, R175 ;  /* 0x000000af7e7f7221 */ /* 0x000fe20000010000 */
[----:B------:R-:W-:Y:S01]  /*0e00*/  FFMA.FTZ R174, R6, R129, R131 ;  /* 0x0000008106ae7223 */ /* 0x000fe20000010083 */
[----:B------:R-:W-:Y:S01]  /*0e10*/  FFMA.FTZ R126, R176, R175, R125 ;  /* 0x000000afb07e7223 */ /* 0x000fe2000001007d */
[----:B------:R-:W-:-:S02]  /*0e20*/  FFMA.FTZ R177, R7, R130, R128 ;  /* 0x0000008207b17223 */ /* 0x000fc40000010080 */
        /* <DEDUP_REMOVED lines=13> */
.L_x_1122:
[----:B---3--:R-:W-:Y:S05]  /*0f00*/  BSYNC.RECONVERGENT B0 ;  /* 0x0000000000007941 */ /* 0x008fea0003800200 */
.L_x_1121:
        /* <DEDUP_REMOVED lines=13> */
[----:B------:R-:W0:Y:S02]  /*0fe0*/  @P0 LDC.64 R134, c[0x0][0x438] ;  /* 0x00010e00ff860b82 */ /* 0x000e240000000a00 */
[----:B0-----:R-:W-:-:S05]  /*0ff0*/  @P0 IMAD.WIDE.U32 R134, R127, 0x8, R134 ;  /* 0x000000087f860825 */ /* 0x001fca00078e0086 */
[----:B------:R0:W5:Y:S01]  /*1000*/  @P0 LDG.E.64 R144, desc[UR12][R134.64] ;  /* 0x0000000c86900981 */ /* 0x000162000c1e1b00 */
[----:B------:R-:W-:Y:S01]  /*1010*/  VIADD R127, R127, 0x100 ;  /* 0x000001007f7f7836 */ /* 0x000fe20000000000 */
[----:B---3--:R-:W-:Y:S02]  /*1020*/  MOV R136, R132 ;  /* 0x0000008400887202 */ /* 0x008fe40000000f00 */
[--C-:B------:R-:W-:Y:S02]  /*1030*/  SHF.R.U64 R181, R132, 0x10, R133.reuse ;  /* 0x0000001084b57819 */ /* 0x100fe40000001285 */
[----:B------:R-:W-:Y:S02]  /*1040*/  MOV R138, R133 ;  /* 0x00000085008a7202 */ /* 0x000fe40000000f00 */
[----:B------:R-:W-:Y:S02]  /*1050*/  SHF.R.U32.HI R151, RZ, 0x10, R133 ;  /* 0x00000010ff977819 */ /* 0x000fe40000011685 */
[----:B----4-:R-:W-:Y:S01]  /*1060*/  MOV R132, R130 ;  /* 0x0000008200847202 */ /* 0x010fe20000000f00 */
[--C-:B------:R-:W-:Y:S01]  /*1070*/  IMAD.MOV.U32 R139, RZ, RZ, R131.reuse ;  /* 0x000000ffff8b7224 */ /* 0x100fe200078e0083 */
[----:B------:R-:W-:-:S02]  /*1080*/  SHF.R.U64 R130, R130, 0x10, R131 ;  /* 0x0000001082827819 */ /* 0x000fc40000001283 */
[----:B------:R-:W-:Y:S02]  /*1090*/  SHF.R.U32.HI R150, RZ, 0x10, R131 ;  /* 0x00000010ff967819 */ /* 0x000fe40000011683 */
[----:B------:R-:W-:Y:S02]  /*10a0*/  SHF.L.U32 R131, R136, 0x10, RZ ;  /* 0x0000001088837819 */ /* 0x000fe400000006ff */
[C---:B--2---:R-:W-:Y:S02]  /*10b0*/  SHF.L.U32 R133, R128.reuse, 0x10, RZ ;  /* 0x0000001080857819 */ /* 0x044fe400000006ff */
[--C-:B------:R-:W-:Y:S02]  /*10c0*/  SHF.R.U64 R128, R128, 0x10, R129.reuse ;  /* 0x0000001080807819 */ /* 0x100fe40000001281 */
[----:B------:R-:W-:Y:S02]  /*10d0*/  SHF.R.U32.HI R136, RZ, 0x10, R129 ;  /* 0x00000010ff887819 */ /* 0x000fe40000011681 */
[----:B------:R-:W-:-:S02]  /*10e0*/  SHF.L.U32 R129, R129, 0x10, RZ ;  /* 0x0000001081817819 */ /* 0x000fc400000006ff */
[----:B------:R-:W-:-:S03]  /*10f0*/  SHF.L.U32 R137, R132, 0x10, RZ ;  /* 0x0000001084897819 */ /* 0x000fc600000006ff */
[----:B------:R-:W-:Y:S01]  /*1100*/  FADD.FTZ R179, -R124, R129 ;  /* 0x000000817cb37221 */ /* 0x000fe20000010100 */
[----:B------:R-:W-:Y:S01]  /*1110*/  IMAD.U32 R129, R128, 0x10000, RZ ;  /* 0x0001000080817824 */ /* 0x000fe200078e00ff */
[----:B------:R-:W-:Y:S01]  /*1120*/  SHF.L.U32 R130, R130, 0x10, RZ ;  /* 0x0000001082827819 */ /* 0x000fe200000006ff */
[C---:B------:R-:W-:Y:S02]  /*1130*/  FADD.FTZ R133, -R124.reuse, R133 ;  /* 0x000000857c857221 */ /* 0x040fe40000010100 */
[----:B------:R-:W-:Y:S01]  /*1140*/  FADD.FTZ R129, -R124, R129 ;  /* 0x000000817c817221 */ /* 0x000fe20000010100 */
[----:B0-----:R-:W-:Y:S01]  /*1150*/  FMUL.FTZ R135, R16, R137 ;  /* 0x0000008910877220 */ /* 0x001fe20000410000 */
[----:B------:R-:W-:Y:S01]  /*1160*/  SHF.L.U32 R128, R181, 0x10, RZ ;  /* 0x00000010b5807819 */ /* 0x000fe200000006ff */
[C---:B-----5:R-:W-:Y:S01]  /*1170*/  FMUL.FTZ R155, R154.reuse, R133 ;  /* 0x000000859a9b7220 */ /* 0x060fe20000410000 */
[----:B------:R-:W-:Y:S01]  /*1180*/  FMUL.FTZ R184, R154, R129 ;  /* 0x000000819ab87220 */ /* 0x000fe20000410000 */
[----:B------:R-:W-:Y:S01]  /*1190*/  FMUL.FTZ R132, R17, R130 ;  /* 0x0000008211847220 */ /* 0x000fe20000410000 */
[----:B------:R-:W-:Y:S01]  /*11a0*/  SHF.L.U32 R129, R136, 0x10, RZ ;  /* 0x0000001088817819 */ /* 0x000fe200000006ff */
[-C--:B------:R-:W-:Y:S01]  /*11b0*/  FFMA.FTZ R180, R12, R131.reuse, R135 ;  /* 0x000000830cb47223 */ /* 0x080fe20000010087 */
[----:B------:R-:W-:Y:S01]  /*11c0*/  SHF.L.U32 R139, R139, 0x10, RZ ;  /* 0x000000108b8b7819 */ /* 0x000fe200000006ff */
        /* <DEDUP_REMOVED lines=8> */
[----:B------:R-:W-:Y:S01]  /*1250*/  FADD.FTZ R128, R125, R180 ;  /* 0x000000b47d807221 */ /* 0x000fe20000010000 */
[----:B------:R-:W-:Y:S01]  /*1260*/  FMUL.FTZ R133, R18, R139 ;  /* 0x0000008b12857220 */ /* 0x000fe20000410000 */
[----:B------:R-:W-:Y:S01]  /*1270*/  FFMA.FTZ R125, R155, R180, R126 ;  /* 0x000000b49b7d7223 */ /* 0x000fe2000001007e */
[----:B------:R-:W-:Y:S01]  /*1280*/  SHF.L.U32 R132, R151, 0x10, RZ ;  /* 0x0000001097847819 */ /* 0x000fe200000006ff */
[----:B------:R-:W-:Y:S01]  /*1290*/  FADD.FTZ R57, R57, R130 ;  /* 0x0000008239397221 */ /* 0x000fe20000010000 */
[----:B------:R-:W-:Y:S01]  /*12a0*/  FFMA.FTZ R77, R184, R130, R77 ;  /* 0x00000082b84d7223 */ /* 0x000fe2000001004d */
[C---:B------:R-:W-:Y:S01]  /*12b0*/  FMUL.FTZ R186, R154.reuse, R129 ;  /* 0x000000819aba7220 */ /* 0x040fe20000410000 */
[----:B------:R-:W-:Y:S01]  /*12c0*/  FMUL.FTZ R179, R154, R179 ;  /* 0x000000b39ab37220 */ /* 0x000fe20000410000 */
[----:B------:R-:W-:Y:S01]  /*12d0*/  FFMA.FTZ R182, R14, R131, R133 ;  /* 0x000000830eb67223 */ /* 0x000fe20000010085 */
[----:B------:R-:W-:Y:S01]  /*12e0*/  FMUL.FTZ R130, R19, R134 ;  /* 0x0000008613827220 */ /* 0x000fe20000410000 */
[----:B------:R-:W-:Y:S01]  /*12f0*/  FADD.FTZ R129, R128, R181 ;  /* 0x000000b580817221 */ /* 0x000fe20000010000 */
[----:B------:R-:W-:-:S02]  /*1300*/  FFMA.FTZ R126, R184, R181, R125 ;  /* 0x000000b5b87e7223 */ /* 0x000fc4000001007d */
        /* <DEDUP_REMOVED lines=15> */
.L_x_1124:
[----:B------:R-:W-:Y:S05]  /*1400*/  BSYNC.RECONVERGENT B0 ;  /* 0x0000000000007941 */ /* 0x000fea0003800200 */
.L_x_1123:
        /* <DEDUP_REMOVED lines=16> */
[----:B------:R-:W-:Y:S02]  /*1510*/  IADD3 R127, PT, PT, R127, 0x100, RZ ;  /* 0x000001007f7f7810 */ /* 0x000fe40007ffe0ff */
[----:B---3--:R-:W-:Y:S02]  /*1520*/  MOV R136, R132 ;  /* 0x0000008400887202 */ /* 0x008fe40000000f00 */
[----:B------:R-:W-:Y:S02]  /*1530*/  SHF.R.U64 R151, R132, 0x10, R133 ;  /* 0x0000001084977819 */ /* 0x000fe40000001285 */
[----:B----4-:R-:W-:Y:S02]  /*1540*/  SHF.L.U32 R157, R128, 0x10, RZ ;  /* 0x00000010809d7819 */ /* 0x010fe400000006ff */
[----:B------:R-:W-:-:S03]  /*1550*/  MOV R137, R133 ;  /* 0x0000008500897202 */ /* 0x000fc60000000f00 */
[----:B------:R-:W-:Y:S01]  /*1560*/  FADD.FTZ R157, -R124, R157 ;  /* 0x0000009d7c9d7221 */ /* 0x000fe20000010100 */
[----:B--2---:R-:W-:-:S03]  /*1570*/  MOV R132, R130 ;  /* 0x0000008200847202 */ /* 0x004fc60000000f00 */
[----:B-----5:R-:W-:Y:S01]  /*1580*/  FMUL.FTZ R157, R154, R157 ;  /* 0x0000009d9a9d7220 */ /* 0x020fe20000410000 */
[----:B------:R-:W-:Y:S02]  /*1590*/  SHF.R.U32.HI R150, RZ, 0x10, R133 ;  /* 0x00000010ff967819 */ /* 0x000fe40000011685 */
[----:B------:R-:W-:Y:S01]  /*15a0*/  SHF.L.U32 R185, R129, 0x10, RZ ;  /* 0x0000001081b97819 */ /* 0x000fe200000006ff */
[----:B------:R-:W-:Y:S01]  /*15b0*/  IMAD.U32 R133, R132, 0x10000, RZ ;  /* 0x0001000084857824 */ /* 0x000fe200078e00ff */
[----:B------:R-:W-:Y:S02]  /*15c0*/  SHF.R.U64 R128, R128, 0x10, R129 ;  /* 0x0000001080807819 */ /* 0x000fe40000001281 */
[----:B------:R-:W-:Y:S01]  /*15d0*/  MOV R138, R131 ;  /* 0x00000083008a7202 */ /* 0x000fe20000000f00 */
[-C--:B0-----:R-:W-:Y:S01]  /*15e0*/  FMUL.FTZ R135, R24, R133.reuse ;  /* 0x0000008518877220 */ /* 0x081fe20000410000 */
[----:B------:R-:W-:Y:S01]  /*15f0*/  FADD.FTZ R52, R52, R133 ;  /* 0x0000008534347221 */ /* 0x000fe20000010000 */
[----:B------:R-:W-:Y:S01]  /*1600*/  FFMA.FTZ R72, R157, R133, R72 ;  /* 0x000000859d487223 */ /* 0x000fe20000010048 */
[----:B------:R-:W-:Y:S01]  /*1610*/  SHF.R.U64 R130, R130, 0x10, R131 ;  /* 0x0000001082827819 */ /* 0x000fe20000001283 */
[----:B------:R-:W-:Y:S01]  /*1620*/  FADD.FTZ R185, -R124, R185 ;  /* 0x000000b97cb97221 */ /* 0x000fe20000010100 */
[----:B------:R-:W-:-:S02]  /*1630*/  SHF.R.U32.HI R139, RZ, 0x10, R131 ;  /* 0x00000010ff8b7819 */ /* 0x000fc40000011683 */
[----:B------:R-:W-:Y:S02]  /*1640*/  SHF.L.U32 R133, R128, 0x10, RZ ;  /* 0x0000001080857819 */ /* 0x000fe400000006ff */
[----:B------:R-:W-:Y:S02]  /*1650*/  SHF.L.U32 R131, R136, 0x10, RZ ;  /* 0x0000001088837819 */ /* 0x000fe400000006ff */
[----:B------:R-:W-:Y:S01]  /*1660*/  SHF.R.U32.HI R136, RZ, 0x10, R129 ;  /* 0x00000010ff887819 */ /* 0x000fe20000011681 */
[----:B------:R-:W-:Y:S01]  /*1670*/  FMUL.FTZ R185, R154, R185 ;  /* 0x000000b99ab97220 */ /* 0x000fe20000410000 */
[----:B------:R-:W-:Y:S01]  /*1680*/  SHF.L.U32 R129, R138, 0x10, RZ ;  /* 0x000000108a817819 */ /* 0x000fe200000006ff */
[----:B------:R-:W-:Y:S02]  /*1690*/  IMAD.U32 R130, R130, 0x10000, RZ ;  /* 0x0001000082827824 */ /* 0x000fe400078e00ff */
[----:B------:R-:W-:Y:S01]  /*16a0*/  FADD.FTZ R133, -R124, R133 ;  /* 0x000000857c857221 */ /* 0x000fe20000010100 */
[----:B------:R-:W-:Y:S01]  /*16b0*/  FADD.FTZ R92, R92, R131 ;  /* 0x000000835c5c7221 */ /* 0x000fe20000010000 */
[-C--:B------:R-:W-:Y:S01]  /*16c0*/  FFMA.FTZ R188, R20, R131.reuse, R135 ;  /* 0x0000008314bc7223 */ /* 0x080fe20000010087 */
[----:B------:R-:W-:Y:S01]  /*16d0*/  FFMA.FTZ R112, R157, R131, R112 ;  /* 0x000000839d707223 */ /* 0x000fe20000010070 */
[-C--:B------:R-:W-:Y:S01]  /*16e0*/  FMUL.FTZ R131, R26, R129.reuse ;  /* 0x000000811a837220 */ /* 0x080fe20000410000 */
[----:B------:R-:W-:Y:S01]  /*16f0*/  SHF.L.U32 R128, R151, 0x10, RZ ;  /* 0x0000001097807819 */ /* 0x000fe200000006ff */
[----:B------:R-:W-:Y:S01]  /*1700*/  FADD.FTZ R54, R54, R129 ;  /* 0x0000008136367221 */ /* 0x000fe20000010000 */
[----:B------:R-:W-:Y:S01]  /*1710*/  FFMA.FTZ R74, R185, R129, R74 ;  /* 0x00000081b94a7223 */ /* 0x000fe2000001004a */
[----:B------:R-:W-:Y:S01]  /*1720*/  FMUL.FTZ R132, R25, R130 ;  /* 0x0000008219847220 */ /* 0x000fe20000410000 */
[----:B------:R-:W-:Y:S01]  /*1730*/  FMUL.FTZ R192, R154, R133 ;  /* 0x000000859ac07220 */ /* 0x000fe20000410000 */
[----:B------:R-:W-:Y:S01]  /*1740*/  SHF.L.U32 R129, R136, 0x10, RZ ;  /* 0x0000001088817819 */ /* 0x000fe200000006ff */
[----:B------:R-:W-:Y:S01]  /*1750*/  FADD.FTZ R93, R93, R128 ;  /* 0x000000805d5d7221 */ /* 0x000fe20000010000 */
[-C--:B------:R-:W-:Y:S01]  /*1760*/  FFMA.FTZ R187, R21, R128.reuse, R132 ;  /* 0x0000008015bb7223 */ /* 0x080fe20000010084 */
[----:B------:R-:W-:Y:S01]  /*1770*/  FFMA.FTZ R113, R192, R128, R113 ;  /* 0x00000080c0717223 */ /* 0x000fe20000010071 */
[----:B------:R-:W-:Y:S01]  /*1780*/  SHF.L.U32 R137, R137, 0x10, RZ ;  /* 0x0000001089897819 */ /* 0x000fe200000006ff */
[----:B------:R-:W-:Y:S01]  /*1790*/  FADD.FTZ R129, -R124, R129 ;  /* 0x000000817c817221 */ /* 0x000fe20000010100 */
[----:B------:R-:W-:Y:S01]  /*17a0*/  SHF.L.U32 R134, R139, 0x10, RZ ;  /* 0x000000108b867819 */ /* 0x000fe200000006ff */
[----:B------:R-:W-:Y:S01]  /*17b0*/  FADD.FTZ R128, R125, R188 ;  /* 0x000000bc7d807221 */ /* 0x000fe20000010000 */
[----:B------:R-:W-:Y:S01]  /*17c0*/  FFMA.FTZ R125, R157, R188, R126 ;  /* 0x000000bc9d7d7223 */ /* 0x000fe2000001007e */
[----:B------:R-:W-:Y:S01]  /*17d0*/  SHF.L.U32 R132, R150, 0x10, RZ ;  /* 0x0000001096847819 */ /* 0x000fe200000006ff */
[----:B------:R-:W-:Y:S01]  /*17e0*/  FADD.FTZ R53, R53, R130 ;  /* 0x0000008235357221 */ /* 0x000fe20000010000 */
[----:B------:R-:W-:Y:S01]  /*17f0*/  FFMA.FTZ R73, R192, R130, R73 ;  /* 0x00000082c0497223 */ /* 0x000fe20000010049 */
[----:B------:R-:W-:Y:S01]  /*1800*/  FMUL.FTZ R194, R154, R129 ;  /* 0x000000819ac27220 */ /* 0x000fe20000410000 */
[----:B------:R-:W-:Y:S01]  /*1810*/  FFMA.FTZ R190, R22, R137, R131 ;  /* 0x0000008916be7223 */ /* 0x000fe20000010083 */
[----:B------:R-:W-:Y:S01]  /*1820*/  FMUL.FTZ R130, R27, R134 ;  /* 0x000000861b827220 */ /* 0x000fe20000410000 */
[----:B------:R-:W-:Y:S01]  /*1830*/  FADD.FTZ R129, R128, R187 ;  /* 0x000000bb80817221 */ /* 0x000fe20000010000 */
[----:B------:R-:W-:-:S02]  /*1840*/  FFMA.FTZ R126, R192, R187, R125 ;  /* 0x000000bbc07e7223 */ /* 0x000fc4000001007d */
        /* <DEDUP_REMOVED lines=11> */
.L_x_1126:
[----:B------:R-:W-:Y:S05]  /*1900*/  BSYNC.RECONVERGENT B0 ;  /* 0x0000000000007941 */ /* 0x000fea0003800200 */
.L_x_1125:
        /* <DEDUP_REMOVED lines=16> */
[----:B------:R-:W-:Y:S01]  /*1a10*/  IADD3 R127, PT, PT, R127, 0x100, RZ ;  /* 0x000001007f7f7810 */ /* 0x000fe20007ffe0ff */
[----:B---3--:R-:W-:Y:S01]  /*1a20*/  IMAD.MOV.U32 R136, RZ, RZ, R132 ;  /* 0x000000ffff887224 */ /* 0x008fe200078e0084 */
[----:B------:R-:W-:Y:S02]  /*1a30*/  SHF.R.U64 R151, R132, 0x10, R133 ;  /* 0x0000001084977819 */ /* 0x000fe40000001285 */
[----:B----4-:R-:W-:Y:S02]  /*1a40*/  SHF.L.U32 R159, R128, 0x10, RZ ;  /* 0x00000010809f7819 */ /* 0x010fe400000006ff */
[----:B------:R-:W-:-:S03]  /*1a50*/  MOV R137, R133 ;  /* 0x0000008500897202 */ /* 0x000fc60000000f00 */
[----:B------:R-:W-:Y:S01]  /*1a60*/  FADD.FTZ R159, -R124, R159 ;  /* 0x0000009f7c9f7221 */ /* 0x000fe20000010100 */
[----:B--2---:R-:W-:Y:S02]  /*1a70*/  MOV R132, R130 ;  /* 0x0000008200847202 */ /* 0x004fe40000000f00 */
[----:B------:R-:W-:Y:S01]  /*1a80*/  SHF.R.U32.HI R150, RZ, 0x10, R133 ;  /* 0x00000010ff967819 */ /* 0x000fe20000011685 */
[----:B-----5:R-:W-:Y:S01]  /*1a90*/  FMUL.FTZ R159, R154, R159 ;  /* 0x0000009f9a9f7220 */ /* 0x020fe20000410000 */
[----:B------:R-:W-:Y:S02]  /*1aa0*/  SHF.L.U32 R133, R132, 0x10, RZ ;  /* 0x0000001084857819 */ /* 0x000fe400000006ff */
[----:B------:R-:W-:Y:S02]  /*1ab0*/  SHF.L.U32 R191, R129, 0x10, RZ ;  /* 0x0000001081bf7819 */ /* 0x000fe400000006ff */
[----:B------:R-:W-:Y:S01]  /*1ac0*/  SHF.R.U64 R128, R128, 0x10, R129 ;  /* 0x0000001080807819 */ /* 0x000fe20000001281 */
[----:B0-----:R-:W-:Y:S01]  /*1ad0*/  FMUL.FTZ R135, R32, R133 ;  /* 0x0000008520877220 */ /* 0x001fe20000410000 */
[----:B------:R-:W-:Y:S01]  /*1ae0*/  MOV R138, R131 ;  /* 0x00000083008a7202 */ /* 0x000fe20000000f00 */
[----:B------:R-:W-:Y:S01]  /*1af0*/  FADD.FTZ R48, R48, R133 ;  /* 0x0000008530307221 */ /* 0x000fe20000010000 */
[----:B------:R-:W-:Y:S01]  /*1b00*/  FFMA.FTZ R68, R159, R133, R68 ;  /* 0x000000859f447223 */ /* 0x000fe20000010044 */
[----:B------:R-:W-:Y:S01]  /*1b10*/  SHF.R.U64 R130, R130, 0x10, R131 ;  /* 0x0000001082827819 */ /* 0x000fe20000001283 */
[----:B------:R-:W-:Y:S01]  /*1b20*/  FADD.FTZ R191, -R124, R191 ;  /* 0x000000bf7cbf7221 */ /* 0x000fe20000010100 */
[----:B------:R-:W-:Y:S01]  /*1b30*/  SHF.R.U32.HI R139, RZ, 0x10, R131 ;  /* 0x00000010ff8b7819 */ /* 0x000fe20000011683 */
[----:B------:R-:W-:Y:S01]  /*1b40*/  IMAD.U32 R131, R136, 0x10000, RZ ;  /* 0x0001000088837824 */ /* 0x000fe200078e00ff */
[----:B------:R-:W-:-:S02]  /*1b50*/  SHF.L.U32 R133, R128, 0x10, RZ ;  /* 0x0000001080857819 */ /* 0x000fc400000006ff */
[----:B------:R-:W-:Y:S01]  /*1b60*/  SHF.R.U32.HI R136, RZ, 0x10, R129 ;  /* 0x00000010ff887819 */ /* 0x000fe20000011681 */
[----:B------:R-:W-:Y:S01]  /*1b70*/  FMUL.FTZ R191, R154, R191 ;  /* 0x000000bf9abf7220 */ /* 0x000fe20000410000 */
[----:B------:R-:W-:Y:S01]  /*1b80*/  SHF.L.U32 R129, R138, 0x10, RZ ;  /* 0x000000108a817819 */ /* 0x000fe200000006ff */
[----:B------:R-:W-:Y:S01]  /*1b90*/  FADD.FTZ R133, -R124, R133 ;  /* 0x000000857c857221 */ /* 0x000fe20000010100 */
[----:B------:R-:W-:Y:S01]  /*1ba0*/  SHF.L.U32 R130, R130, 0x10, RZ ;  /* 0x0000001082827819 */ /* 0x000fe200000006ff */
[----:B------:R-:W-:Y:S01]  /*1bb0*/  FADD.FTZ R88, R88, R131 ;  /* 0x0000008358587221 */ /* 0x000fe20000010000 */
[-C--:B------:R-:W-:Y:S01]  /*1bc0*/  FFMA.FTZ R196, R28, R131.reuse, R135 ;  /* 0x000000831cc47223 */ /* 0x080fe20000010087 */
[----:B------:R-:W-:Y:S01]  /*1bd0*/  FFMA.FTZ R108, R159, R131, R108 ;  /* 0x000000839f6c7223 */ /* 0x000fe2000001006c */
[-C--:B------:R-:W-:Y:S01]  /*1be0*/  FMUL.FTZ R131, R34, R129.reuse ;  /* 0x0000008122837220 */ /* 0x080fe20000410000 */
[----:B------:R-:W-:Y:S01]  /*1bf0*/  FADD.FTZ R50, R50, R129 ;  /* 0x0000008132327221 */ /* 0x000fe20000010000 */
[----:B------:R-:W-:Y:S01]  /*1c00*/  FFMA.FTZ R70, R191, R129, R70 ;  /* 0x00000081bf467223 */ /* 0x000fe20000010046 */
[----:B------:R-:W-:-:S02]  /*1c10*/  IMAD.U32 R128, R151, 0x10000, RZ ;  /* 0x0001000097807824 */ /* 0x000fc400078e00ff */
        /* <DEDUP_REMOVED lines=30> */
.L_x_1128:
[----:B------:R-:W-:Y:S05]  /*1e00*/  BSYNC.RECONVERGENT B0 ;  /* 0x0000000000007941 */ /* 0x000fea0003800200 */
.L_x_1127:
        /* <DEDUP_REMOVED lines=16> */
[--C-:B---3--:R-:W-:Y:S01]  /*1f10*/  SHF.R.U64 R160, R132, 0x10, R133.reuse ;  /* 0x0000001084a07819 */ /* 0x108fe20000001285 */
[--C-:B------:R-:W-:Y:S01]  /*1f20*/  IMAD.MOV.U32 R137, RZ, RZ, R133.reuse ;  /* 0x000000ffff897224 */ /* 0x100fe200078e0085 */
[----:B------:R-:W-:Y:S02]  /*1f30*/  SHF.R.U32.HI R151, RZ, 0x10, R133 ;  /* 0x00000010ff977819 */ /* 0x000fe40000011685 */
[----:B------:R-:W-:Y:S02]  /*1f40*/  MOV R136, R132 ;  /* 0x0000008400887202 */ /* 0x000fe40000000f00 */
[C-C-:B----4-:R-:W-:Y:S02]  /*1f50*/  SHF.R.U64 R133, R128.reuse, 0x10, R129.reuse ;  /* 0x0000001080857819 */ /* 0x150fe40000001281 */
[----:B------:R-:W-:Y:S02]  /*1f60*/  SHF.R.U32.HI R139, RZ, 0x10, R129 ;  /* 0x00000010ff8b7819 */ /* 0x000fe40000011681 */
[----:B------:R-:W-:-:S02]  /*1f70*/  SHF.L.U32 R127, R128, 0x10, RZ ;  /* 0x00000010807f7819 */ /* 0x000fc400000006ff */
[----:B0-----:R-:W-:Y:S02]  /*1f80*/  SHF.L.U32 R135, R129, 0x10, RZ ;  /* 0x0000001081877819 */ /* 0x001fe400000006ff */
[----:B--2---:R-:W-:Y:S01]  /*1f90*/  MOV R132, R130 ;  /* 0x0000008200847202 */ /* 0x004fe20000000f00 */
[----:B------:R-:W-:Y:S01]  /*1fa0*/  IMAD.U32 R133, R133, 0x10000, RZ ;  /* 0x0001000085857824 */ /* 0x000fe200078e00ff */
[--C-:B------:R-:W-:Y:S02]  /*1fb0*/  SHF.R.U64 R130, R130, 0x10, R131.reuse ;  /* 0x0000001082827819 */ /* 0x100fe40000001283 */
[----:B------:R-:W-:Y:S02]  /*1fc0*/  MOV R138, R131 ;  /* 0x00000083008a7202 */ /* 0x000fe40000000f00 */
[----:B------:R-:W-:Y:S02]  /*1fd0*/  SHF.R.U32.HI R150, RZ, 0x10, R131 ;  /* 0x00000010ff967819 */ /* 0x000fe40000011683 */
[----:B------:R-:W-:-:S02]  /*1fe0*/  SHF.L.U32 R131, R132, 0x10, RZ ;  /* 0x0000001084837819 */ /* 0x000fc400000006ff */
[----:B------:R-:W-:Y:S01]  /*1ff0*/  SHF.L.U32 R139, R139, 0x10, RZ ;  /* 0x000000108b8b7819 */ /* 0x000fe200000006ff */
[C---:B------:R-:W-:Y:S01]  /*2000*/  FADD.FTZ R127, -R124.reuse, R127 ;  /* 0x0000007f7c7f7221 */ /* 0x040fe20000010100 */
[----:B------:R-:W-:Y:S01]  /*2010*/  FADD.FTZ R163, -R124, R135 ;  /* 0x000000877ca37221 */ /* 0x000fe20000010100 */
[----:B------:R-:W-:Y:S01]  /*2020*/  SHF.L.U32 R128, R130, 0x10, RZ ;  /* 0x0000001082807819 */ /* 0x000fe200000006ff */
[----:B------:R-:W-:Y:S01]  /*2030*/  FADD.FTZ R135, -R124, R133 ;  /* 0x000000857c877221 */ /* 0x000fe20000010100 */
[----:B------:R-:W-:Y:S01]  /*2040*/  SHF.L.U32 R129, R136, 0x10, RZ ;  /* 0x0000001088817819 */ /* 0x000fe200000006ff */
[----:B------:R-:W-:Y:S01]  /*2050*/  FMUL.FTZ R133, R40, R131 ;  /* 0x0000008328857220 */ /* 0x000fe20000410000 */
[----:B------:R-:W-:Y:S01]  /*2060*/  FADD.FTZ R139, -R124, R139 ;  /* 0x0000008b7c8b7221 */ /* 0x000fe20000010100 */
[----:B-----5:R-:W-:Y:S01]  /*2070*/  FMUL.FTZ R161, R154, R127 ;  /* 0x0000007f9aa17220 */ /* 0x020fe20000410000 */
[----:B------:R-:W-:Y:S01]  /*2080*/  IMAD.U32 R124, R160, 0x10000, RZ ;  /* 0x00010000a07c7824 */ /* 0x000fe200078e00ff */
[----:B------:R-:W-:Y:S01]  /*2090*/  SHF.L.U32 R127, R138, 0x10, RZ ;  /* 0x000000108a7f7819 */ /* 0x000fe200000006ff */
[----:B------:R-:W-:Y:S01]  /*20a0*/  FMUL.FTZ R130, R41, R128 ;  /* 0x0000008029827220 */ /* 0x000fe20000410000 */
[----:B------:R-:W-:Y:S01]  /*20b0*/  FMUL.FTZ R160, R154, R135 ;  /* 0x000000879aa07220 */ /* 0x000fe20000410000 */
[-C--:B------:R-:W-:Y:S01]  /*20c0*/  FFMA.FTZ R156, R36, R129.reuse, R133 ;  /* 0x00000081249c7223 */ /* 0x080fe20000010085 */
[----:B------:R-:W-:Y:S01]  /*20d0*/  FADD.FTZ R84, R84, R129 ;  /* 0x0000008154547221 */ /* 0x000fe20000010000 */
[----:B------:R-:W-:Y:S01]  /*20e0*/  FFMA.FTZ R104, R161, R129, R104 ;  /* 0x00000081a1687223 */ /* 0x000fe20000010068 */
[----:B------:R-:W-:Y:S01]  /*20f0*/  SHF.L.U32 R137, R137, 0x10, RZ ;  /* 0x0000001089897819 */ /* 0x000fe200000006ff */
[----:B------:R-:W-:Y:S01]  /*2100*/  FMUL.FTZ R163, R154, R163 ;  /* 0x000000a39aa37220 */ /* 0x000fe20000410000 */
[----:B------:R-:W-:Y:S01]  /*2110*/  SHF.L.U32 R132, R150, 0x10, RZ ;  /* 0x0000001096847819 */ /* 0x000fe200000006ff */
[----:B------:R-:W-:Y:S01]  /*2120*/  FADD.FTZ R85, R85, R124 ;  /* 0x0000007c55557221 */ /* 0x000fe20000010000 */
[-C--:B------:R-:W-:Y:S01]  /*2130*/  FFMA.FTZ R165, R37, R124.reuse, R130 ;  /* 0x0000007c25a57223 */ /* 0x080fe20000010082 */
[----:B------:R-:W-:Y:S01]  /*2140*/  FFMA.FTZ R105, R160, R124, R105 ;  /* 0x0000007ca0697223 */ /* 0x000fe20000010069 */
[-C--:B------:R-:W-:Y:S01]  /*2150*/  FMUL.FTZ R129, R42, R127.reuse ;  /* 0x0000007f2a817220 */ /* 0x080fe20000410000 */
[----:B------:R-:W-:Y:S01]  /*2160*/  FADD.FTZ R124, R125, R156 ;  /* 0x0000009c7d7c7221 */ /* 0x000fe20000010000 */
[----:B------:R-:W-:Y:S01]  /*2170*/  FFMA.FTZ R125, R161, R156, R126 ;  /* 0x0000009ca17d7223 */ /* 0x000fe2000001007e */
[----:B------:R-:W-:Y:S01]  /*2180*/  FADD.FTZ R46, R46, R127 ;  /* 0x0000007f2e2e7221 */ /* 0x000fe20000010000 */
[----:B------:R-:W-:Y:S01]  /*2190*/  FFMA.FTZ R66, R163, R127, R66 ;  /* 0x0000007fa3427223 */ /* 0x000fe20000010042 */
[----:B------:R-:W-:Y:S01]  /*21a0*/  SHF.L.U32 R130, R151, 0x10, RZ ;  /* 0x0000001097827819 */ /* 0x000fe200000006ff */
[----:B------:R-:W-:Y:S01]  /*21b0*/  FADD.FTZ R45, R45, R128 ;  /* 0x000000802d2d7221 */ /* 0x000fe20000010000 */
[----:B------:R-:W-:Y:S01]  /*21c0*/  FFMA.FTZ R65, R160, R128, R65 ;  /* 0x00000080a0417223 */ /* 0x000fe20000010041 */
[----:B------:R-:W-:Y:S01]  /*21d0*/  FFMA.FTZ R158, R38, R137, R129 ;  /* 0x00000089269e7223 */ /* 0x000fe20000010081 */
[----:B------:R-:W-:Y:S01]  /*21e0*/  FMUL.FTZ R128, R43, R132 ;  /* 0x000000842b807220 */ /* 0x000fe20000410000 */
        /* <DEDUP_REMOVED lines=9> */
[----:B------:R-:W-:Y:S01]  /*2280*/  FADD.FTZ R86, R86, R137 ;  /* 0x0000008956567221 */ /* 0x000fe20000010000 */
[----:B------:R-:W-:Y:S01]  /*2290*/  FFMA.FTZ R106, R163, R137, R106 ;  /* 0x00000089a36a7223 */ /* 0x000fe2000001006a */
[----:B------:R-:W-:Y:S01]  /*22a0*/  FADD.FTZ R87, R87, R130 ;  /* 0x0000008257577221 */ /* 0x000fe20000010000 */
[C---:B------:R-:W-:Y:S01]  /*22b0*/  FFMA.FTZ R107, R162.reuse, R130, R107 ;  /* 0x00000082a26b7223 */ /* 0x040fe2000001006b */
[----:B------:R-:W-:Y:S01]  /*22c0*/  FADD.FTZ R47, R47, R132 ;  /* 0x000000842f2f7221 */ /* 0x000fe20000010000 */
[C---:B------:R-:W-:Y:S01]  /*22d0*/  FFMA.FTZ R67, R162.reuse, R132, R67 ;  /* 0x00000084a2437223 */ /* 0x040fe20000010043 */
[----:B------:R-:W-:-:S07]  /*22e0*/  FFMA.FTZ R126, R162, R167, R124 ;  /* 0x000000a7a27e7223 */ /* 0x000fce000001007c */
.L_x_1130:
[----:B------:R-:W-:Y:S05]  /*22f0*/  BSYNC.RECONVERGENT B0 ;  /* 0x0000000000007941 */ /* 0x000fea0003800200 */
.L_x_1129:
        /* <DEDUP_REMOVED lines=32> */
.L_x_1132:
[----:B------:R-:W-:Y:S05]  /*2500*/  BSYNC.RECONVERGENT B0 ;  /* 0x0000000000007941 */ /* 0x000fea0003800200 */
.L_x_1131:
        /* <DEDUP_REMOVED lines=73> */
.L_x_1137:
        /* <DEDUP_REMOVED lines=23> */
.L_x_1136:
        /* <DEDUP_REMOVED lines=26> */
.L_x_1139:
        /* <DEDUP_REMOVED lines=27> */
.L_x_1135:
        /* <DEDUP_REMOVED lines=10> */
[-CC-:B------:R-:W-:Y:S01]  /*2f00*/  FFMA.FTZ R130, R176, R132.reuse, R133.reuse ;  /* 0x00000084b0827223 */ /* 0x180fe20000010085 */
[-C--:B------:R-:W-:Y:S01]  /*2f10*/  FFMA.FTZ R129, R173, R132.reuse, R133 ;  /* 0x00000084ad817223 */ /* 0x080fe20000010085 */
[----:B------:R-:W-:Y:S01]  /*2f20*/  SHF.R.U64 R127, R146, 0x10, R147 ;  /* 0x00000010927f7819 */ /* 0x000fe20000001293 */
[----:B------:R-:W-:Y:S01]  /*2f30*/  FADD.FTZ R128, R172, -R125 ;  /* 0x8000007dac807221 */ /* 0x000fe20000010000 */
[----:B------:R-:W-:Y:S01]  /*2f40*/  MOV R126, R147 ;  /* 0x00000093007e7202 */ /* 0x000fe20000000f00 */
[----:B------:R-:W-:Y:S01]  /*2f50*/  FFMA.FTZ R134, R178, R132, R133 ;  /* 0x00000084b2867223 */ /* 0x000fe20000010085 */
[----:B------:R-:W-:Y:S01]  /*2f60*/  SHF.R.U32.HI R131, RZ, 0x10, R147 ;  /* 0x00000010ff837819 */ /* 0x000fe20000011693 */
[----:B------:R-:W-:Y:S02]  /*2f70*/  IMAD.U32 R125, R124, 0x10000, RZ ;  /* 0x000100007c7d7824 */ /* 0x000fe400078e00ff */
[----:B------:R-:W-:Y:S01]  /*2f80*/  FADD.FTZ R124, R175, -R130 ;  /* 0x80000082af7c7221 */ /* 0x000fe20000010000 */
[----:B------:R-:W-:Y:S01]  /*2f90*/  FADD.FTZ R130, R174, -R129 ;  /* 0x80000081ae827221 */ /* 0x000fe20000010000 */
[----:B------:R-:W-:Y:S01]  /*2fa0*/  SHF.L.U32 R127, R127, 0x10, RZ ;  /* 0x000000107f7f7819 */ /* 0x000fe200000006ff */
[----:B-----5:R-:W-:Y:S01]  /*2fb0*/  FFMA.FTZ R125, R154, R128, R125 ;  /* 0x000000809a7d7223 */ /* 0x020fe2000001007d */
[----:B------:R-:W-:Y:S01]  /*2fc0*/  SHF.L.U32 R129, R126, 0x10, RZ ;  /* 0x000000107e817819 */ /* 0x000fe200000006ff */
[----:B------:R-:W-:Y:S01]  /*2fd0*/  FADD.FTZ R126, R177, -R134 ;  /* 0x80000086b17e7221 */ /* 0x000fe20000010000 */
[----:B------:R-:W-:Y:S01]  /*2fe0*/  SHF.L.U32 R131, R131, 0x10, RZ ;  /* 0x0000001083837819 */ /* 0x000fe200000006ff */
[----:B------:R-:W-:-:S02]  /*2ff0*/  FFMA.FTZ R124, R154, R124, R127 ;  /* 0x0000007c9a7c7223 */ /* 0x000fc4000001007f */
        /* <DEDUP_REMOVED lines=9> */
.L_x_1141:
        /* <DEDUP_REMOVED lines=8> */
[----:B------:R-:W-:Y:S01]  /*3110*/  SHF.L.U32 R131, R128, 0x10, RZ ;  /* 0x0000001080837819 */ /* 0x000fe200000006ff */
[----:B------:R-:W-:Y:S01]  /*3120*/  FADD.FTZ R129, R174, -R129 ;  /* 0x80000081ae817221 */ /* 0x000fe20000010000 */
[----:B------:R-:W-:Y:S01]  /*3130*/  SHF.L.U32 R134, R134, 0x10, RZ ;  /* 0x0000001086867819 */ /* 0x000fe200000006ff */
[----:B------:R-:W-:Y:S01]  /*3140*/  FADD.FTZ R135, R177, -R130 ;  /* 0x80000082b1877221 */ /* 0x000fe20000010000 */
[----:B------:R-:W-:Y:S01]  /*3150*/  SHF.L.U32 R128, R127, 0x10, RZ ;  /* 0x000000107f807819 */ /* 0x000fe200000006ff */
[----:B------:R-:W-:Y:S01]  /*3160*/  FADD.FTZ R125, R172, -R125 ;  /* 0x8000007dac7d7221 */ /* 0x000fe20000010000 */
        /* <DEDUP_REMOVED lines=17> */
.L_x_1140:
        /* <DEDUP_REMOVED lines=34> */
.L_x_1142:
        /* <DEDUP_REMOVED lines=34> */
.L_x_1138:
        /* <DEDUP_REMOVED lines=18> */
.L_x_1143:
        /* <DEDUP_REMOVED lines=12> */
.L_x_1144:
[----:B------:R-:W-:-:S07]  /*38a0*/  IADD3 R152, PT, PT, R152, 0x100, RZ ;  /* 0x0000010098987810 */ /* 0x000fce0007ffe0ff */
.L_x_1134:
[----:B------:R-:W-:Y:S05]  /*38b0*/  BSYNC.RECONVERGENT B0 ;  /* 0x0000000000007941 */ /* 0x000fea0003800200 */
.L_x_1133:
        /* <DEDUP_REMOVED lines=11> */
[--C-:B0-----:R-:W-:Y:S01]  /*3970*/  IMAD.MOV.U32 R128, RZ, RZ, R145.reuse ;  /* 0x000000ffff807224 */ /* 0x101fe200078e0091 */
[----:B------:R-:W-:Y:S01]  /*3980*/  SHF.R.U32.HI R134, RZ, 0x10, R145 ;  /* 0x00000010ff867819 */ /* 0x000fe20000011691 */
[--C-:B-1----:R-:W-:Y:S01]  /*3990*/  FFMA.FTZ R127, R179, R132, R133.reuse ;  /* 0x00000084b37f7223 */ /* 0x102fe20000010085 */
[----:B------:R-:W-:Y:S01]  /*39a0*/  MOV R124, R144 ;  /* 0x00000090007c7202 */ /* 0x000fe20000000f00 */
[-C--:B------:R-:W-:Y:S01]  /*39b0*/  FFMA.FTZ R130, R186, R132.reuse, R133 ;  /* 0x00000084ba827223 */ /* 0x080fe20000010085 */
[----:B------:R-:W-:Y:S01]  /*39c0*/  SHF.R.U64 R136, R144, 0x10, R145 ;  /* 0x0000001090887819 */ /* 0x000fe20000001291 */
[-CC-:B------:R-:W-:Y:S01]  /*39d0*/  FFMA.FTZ R125, R155, R132.reuse, R133.reuse ;  /* 0x000000849b7d7223 */ /* 0x180fe20000010085 */
[----:B------:R-:W-:Y:S01]  /*39e0*/  FFMA.FTZ R126, R184, R132, R133 ;  /* 0x00000084b87e7223 */ /* 0x000fe20000010085 */
[----:B------:R-:W-:Y:S01]  /*39f0*/  SHF.L.U32 R131, R128, 0x10, RZ ;  /* 0x0000001080837819 */ /* 0x000fe200000006ff */
[----:B------:R-:W-:Y:S01]  /*3a00*/  FADD.FTZ R129, R182, -R127 ;  /* 0x8000007fb6817221 */ /* 0x000fe20000010000 */
        /* <DEDUP_REMOVED lines=25> */
.L_x_1149:
[--C-:B0-----:R-:W-:Y:S01]  /*3ba0*/  IMAD.MOV.U32 R128, RZ, RZ, R145.reuse ;  /* 0x000000ffff807224 */ /* 0x101fe200078e0091 */
[----:B------:R-:W-:Y:S01]  /*3bb0*/  SHF.R.U32.HI R134, RZ, 0x10, R145 ;  /* 0x00000010ff867819 */ /* 0x000fe20000011691 */
[--C-:B------:R-:W-:Y:S01]  /*3bc0*/  FFMA.FTZ R129, R179, R132, R133.reuse ;  /* 0x00000084b3817223 */ /* 0x100fe20000010085 */
[----:B-1----:R-:W-:Y:S01]  /*3bd0*/  MOV R124, R144 ;  /* 0x00000090007c7202 */ /* 0x002fe20000000f00 */
        /* <DEDUP_REMOVED lines=27> */
.L_x_1148:
[----:B------:R-:W-:-:S04]  /*3d90*/  UISETP.NE.U32.AND UP2, UPT, UR6, URZ, UPT ;  /* 0x000000ff0600728c */ /* 0x000fc8000bf45070 */
[----:B------:R-:W-:-:S09]  /*3da0*/  UISETP.NE.AND.EX UP2, UPT, UR7, URZ, UPT, UP2 ;  /* 0x000000ff0700728c */ /* 0x000fd2000bf45320 */
[----:B------:R-:W-:Y:S05]  /*3db0*/  BRA.U !UP2, `(.L_x_1151) ;  /* 0x000000010a7c7547 */ /* 0x000fea000b800000 */
        /* <DEDUP_REMOVED lines=31> */
.L_x_1151:
[----:B-1----:R-:W-:Y:S01]  /*3fb0*/  MOV R124, R144 ;  /* 0x00000090007c7202 */ /* 0x002fe20000000f00 */
[-C--:B------:R-:W-:Y:S01]  /*3fc0*/  FFMA.FTZ R126, R184, R132.reuse, R133 ;  /* 0x00000084b87e7223 */ /* 0x080fe20000010085 */
[--C-:B0-----:R-:W-:Y:S01]  /*3fd0*/  IMAD.MOV.U32 R130, RZ, RZ, R145.reuse ;  /* 0x000000ffff827224 */ /* 0x101fe200078e0091 */
[----:B------:R-:W-:Y:S01]  /*3fe0*/  SHF.R.U64 R128, R144, 0x10, R145 ;  /* 0x0000001090807819 */ /* 0x000fe20000001291 */
[-C--:B------:R-:W-:Y:S01]  /*3ff0*/  FFMA.FTZ R125, R155, R132.reuse, R133 ;  /* 0x000000849b7d7223 */ /* 0x080fe20000010085 */
[----:B------:R-:W-:Y:S01]  /*4000*/  SHF.R.U32.HI R135, RZ, 0x10, R145 ;  /* 0x00000010ff877819 */ /* 0x000fe20000011691 */
        /* <DEDUP_REMOVED lines=21> */
.L_x_1147:
[----:B------:R-:W-:-:S04]  /*4160*/  UISETP.NE.U32.AND UP0, UPT, UR8, URZ, UPT ;  /* 0x000000ff0800728c */ /* 0x000fc8000bf05070 */
[----:B------:R-:W-:-:S09]  /*4170*/  UISETP.NE.AND.EX UP0, UPT, UR9, URZ, UPT, UP0 ;  /* 0x000000ff0900728c */ /* 0x000fd2000bf05300 */
[----:B------:R-:W-:Y:S05]  /*4180*/  BRA.U !UP0, `(.L_x_1152) ;  /* 0x0000000108d47547 */ /* 0x000fea000b800000 */
[----:B------:R-:W-:-:S04]  /*4190*/  UISETP.NE.U32.AND UP2, UPT, UR6, URZ, UPT ;  /* 0x000000ff0600728c */ /* 0x000fc8000bf45070 */
[----:B------:R-:W-:-:S09]  /*41a0*/  UISETP.NE.AND.EX UP2, UPT, UR7, URZ, UPT, UP2 ;  /* 0x000000ff0700728c */ /* 0x000fd2000bf45320 */
[----:B------:R-:W-:Y:S05]  /*41b0*/  BRA.U !UP2, `(.L_x_1153) ;  /* 0x000000010a6c7547 */ /* 0x000fea000b800000 */
[-CC-:B-1----:R-:W-:Y:S01]  /*41c0*/  FFMA.FTZ R127, R179, R132.reuse, R133.reuse ;  /* 0x00000084b37f7223 */ /* 0x182fe20000010085 */
        /* <DEDUP_REMOVED lines=26> */
.L_x_1153:
[-CC-:B-1----:R-:W-:Y:S01]  /*4370*/  FFMA.FTZ R127, R179, R132.reuse, R133.reuse ;  /* 0x00000084b37f7223 */ /* 0x182fe20000010085 */
        /* <DEDUP_REMOVED lines=22> */
.L_x_1152:
[----:B------:R-:W-:-:S04]  /*44e0*/  UISETP.NE.U32.AND UP2, UPT, UR6, URZ, UPT ;  /* 0x000000ff0600728c */ /* 0x000fc8000bf45070 */
[----:B------:R-:W-:-:S09]  /*44f0*/  UISETP.NE.AND.EX UP2, UPT, UR7, URZ, UPT, UP2 ;  /* 0x000000ff0700728c */ /* 0x000fd2000bf45320 */
[----:B------:R-:W-:Y:S05]  /*4500*/  BRA.U !UP2, `(.L_x_1154) ;  /* 0x000000010a5c7547 */ /* 0x000fea000b800000 */
        /* <DEDUP_REMOVED lines=23> */
.L_x_1154:
        /* <DEDUP_REMOVED lines=17> */
.L_x_1150:
        /* <DEDUP_REMOVED lines=16> */
.L_x_1155:
        /* <DEDUP_REMOVED lines=10> */
.L_x_1156:
[----:B------:R-:W-:-:S07]  /*4930*/  IADD3 R152, PT, PT, R152, 0x100, RZ ;  /* 0x0000010098987810 */ /* 0x000fce0007ffe0ff */
.L_x_1146:
[----:B------:R-:W-:Y:S05]  /*4940*/  BSYNC.RECONVERGENT B0 ;  /* 0x0000000000007941 */ /* 0x000fea0003800200 */
.L_x_1145:
        /* <DEDUP_REMOVED lines=11> */
[----:B-12---:R-:W-:Y:S01]  /*4a00*/  IMAD.MOV.U32 R124, RZ, RZ, R142 ;  /* 0x000000ffff7c7224 */ /* 0x006fe200078e008e */
[----:B0-----:R-:W-:Y:S01]  /*4a10*/  MOV R128, R143 ;  /* 0x0000008f00807202 */ /* 0x001fe20000000f00 */
[-C--:B------:R-:W-:Y:S01]  /*4a20*/  FFMA.FTZ R127, R185, R132.reuse, R133 ;  /* 0x00000084b97f7223 */ /* 0x080fe20000010085 */
[----:B------:R-:W-:Y:S01]  /*4a30*/  SHF.R.U32.HI R134, RZ, 0x10, R143 ;  /* 0x00000010ff867819 */ /* 0x000fe2000001168f */
        /* <DEDUP_REMOVED lines=31> */
.L_x_1161:
        /* <DEDUP_REMOVED lines=31> */
.L_x_1160:
        /* <DEDUP_REMOVED lines=34> */
.L_x_1163:
[----:B-12---:R-:W-:Y:S02]  /*5040*/  IMAD.MOV.U32 R124, RZ, RZ, R142 ;  /* 0x000000ffff7c7224 */ /* 0x006fe400078e008e */
[-C--:B------:R-:W-:Y:S01]  /*5050*/  FFMA.FTZ R126, R192, R132.reuse, R133 ;  /* 0x00000084c07e7223 */ /* 0x080fe20000010085 */
[----:B0-----:R-:W-:Y:S01]  /*5060*/  SHF.R.U64 R128, R142, 0x10, R143 ;  /* 0x000000108e807819 */ /* 0x001fe2000000128f */
[-CC-:B------:R-:W-:Y:S01]  /*5070*/  FFMA.FTZ R125, R157, R132.reuse, R133.reuse ;  /* 0x000000849d7d7223 */ /* 0x180fe20000010085 */
[----:B------:R-:W-:Y:S01]  /*5080*/  MOV R130, R143 ;  /* 0x0000008f00827202 */ /* 0x000fe20000000f00 */
[-C--:B------:R-:W-:Y:S01]  /*5090*/  FFMA.FTZ R131, R185, R132.reuse, R133 ;  /* 0x00000084b9837223 */ /* 0x080fe20000010085 */
[----:B------:R-:W-:Y:S01]  /*50a0*/  SHF.R.U32.HI R135, RZ, 0x10, R143 ;  /* 0x00000010ff877819 */ /* 0x000fe2000001168f */
        /* <DEDUP_REMOVED lines=20> */
.L_x_1159:
        /* <DEDUP_REMOVED lines=33> */
.L_x_1165:
        /* <DEDUP_REMOVED lines=23> */
.L_x_1164:
        /* <DEDUP_REMOVED lines=26> */
.L_x_1166:
        /* <DEDUP_REMOVED lines=17> */
.L_x_1162:
        /* <DEDUP_REMOVED lines=16> */
.L_x_1167:
        /* <DEDUP_REMOVED lines=10> */
.L_x_1168:
[----:B------:R-:W-:-:S07]  /*59c0*/  VIADD R152, R152, 0x100 ;  /* 0x0000010098987836 */ /* 0x000fce0000000000 */
.L_x_1158:
[----:B------:R-:W-:Y:S05]  /*59d0*/  BSYNC.RECONVERGENT B0 ;  /* 0x0000000000007941 */ /* 0x000fea0003800200 */
.L_x_1157:
        /* <DEDUP_REMOVED lines=46> */
.L_x_1173:
[----:B-12---:R-:W-:Y:S01]  /*5cc0*/  SHF.R.U64 R127, R140, 0x10, R141 ;  /* 0x000000108c7f7819 */ /* 0x006fe2000000128d */
[-CC-:B0-----:R-:W-:Y:S01]  /*5cd0*/  FFMA.FTZ R129, R191, R132.reuse, R133.reuse ;  /* 0x00000084bf817223 */ /* 0x181fe20000010085 */
[----:B------:R-:W-:Y:S01]  /*5ce0*/  MOV R128, R141 ;  /* 0x0000008d00807202 */ /* 0x000fe20000000f00 */
[-C--:B------:R-:W-:Y:S01]  /*5cf0*/  FFMA.FTZ R130, R202, R132.reuse, R133 ;  /* 0x00000084ca827223 */ /* 0x080fe20000010085 */
[----:B------:R-:W-:Y:S01]  /*5d00*/  SHF.R.U32.HI R134, RZ, 0x10, R141 ;  /* 0x00000010ff867819 */ /* 0x000fe2000001168d */
[--C-:B------:R-:W-:Y:S01]  /*5d10*/  FFMA.FTZ R125, R159, R132, R133.reuse ;  /* 0x000000849f7d7223 */ /* 0x100fe20000010085 */
[----:B------:R-:W-:Y:S01]  /*5d20*/  MOV R124, R140 ;  /* 0x0000008c007c7202 */ /* 0x000fe20000000f00 */
[----:B------:R-:W-:Y:S01]  /*5d30*/  FFMA.FTZ R126, R200, R132, R133 ;  /* 0x00000084c87e7223 */ /* 0x000fe20000010085 */
[----:B------:R-:W-:Y:S01]  /*5d40*/  SHF.L.U32 R131, R128, 0x10, RZ ;  /* 0x0000001080837819 */ /* 0x000fe200000006ff */
[----:B------:R-:W-:Y:S01]  /*5d50*/  FADD.FTZ R129, R198, -R129 ;  /* 0x80000081c6817221 */ /* 0x000fe20000010000 */
[----:B------:R-:W-:Y:S01]  /*5d60*/  SHF.L.U32 R134, R134, 0x10, RZ ;  /* 0x0000001086867819 */ /* 0x000fe200000006ff */
[----:B------:R-:W-:Y:S01]  /*5d70*/  FADD.FTZ R135, R195, -R130 ;  /* 0x80000082c3877221 */ /* 0x000fe20000010000 */
[----:B------:R-:W-:Y:S01]  /*5d80*/  SHF.L.U32 R124, R124, 0x10, RZ ;  /* 0x000000107c7c7819 */ /* 0x000fe200000006ff */
[----:B------:R-:W-:-:S02]  /*5d90*/  IMAD.U32 R128, R127, 0x10000, RZ ;  /* 0x000100007f807824 */ /* 0x000fc400078e00ff */
        /* <DEDUP_REMOVED lines=17> */
.L_x_1172:
[----:B------:R-:W-:-:S04]  /*5eb0*/  UISETP.NE.U32.AND UP2, UPT, UR6, URZ, UPT ;  /* 0x000000ff0600728c */ /* 0x000fc8000bf45070 */
[----:B------:R-:W-:-:S09]  /*5ec0*/  UISETP.NE.AND.EX UP2, UPT, UR7, URZ, UPT, UP2 ;  /* 0x000000ff0700728c */ /* 0x000fd2000bf45320 */
[----:B------:R-:W-:Y:S05]  /*5ed0*/  BRA.U !UP2, `(.L_x_1175) ;  /* 0x000000010a7c7547 */ /* 0x000fea000b800000 */
        /* <DEDUP_REMOVED lines=31> */
.L_x_1175:
[----:B-12---:R-:W-:Y:S01]  /*60d0*/  MOV R124, R140 ;  /* 0x0000008c007c7202 */ /* 0x006fe20000000f00 */
[-C--:B------:R-:W-:Y:S01]  /*60e0*/  FFMA.FTZ R126, R200, R132.reuse, R133 ;  /* 0x00000084c87e7223 */ /* 0x080fe20000010085 */
[----:B------:R-:W-:Y:S01]  /*60f0*/  SHF.R.U32.HI R135, RZ, 0x10, R141 ;  /* 0x00000010ff877819 */ /* 0x000fe2000001168d */
[-C--:B------:R-:W-:Y:S01]  /*6100*/  FFMA.FTZ R125, R159, R132.reuse, R133 ;  /* 0x000000849f7d7223 */ /* 0x080fe20000010085 */
[----:B0-----:R-:W-:Y:S01]  /*6110*/  SHF.R.U64 R128, R140, 0x10, R141 ;  /* 0x000000108c807819 */ /* 0x001fe2000000128d */
[-CC-:B------:R-:W-:Y:S01]  /*6120*/  FFMA.FTZ R131, R191, R132.reuse, R133.reuse ;  /* 0x00000084bf837223 */ /* 0x180fe20000010085 */
[----:B------:R-:W-:Y:S01]  /*6130*/  MOV R130, R141 ;  /* 0x0000008d00827202 */ /* 0x000fe20000000f00 */
[----:B------:R-:W-:Y:S01]  /*6140*/  FFMA.FTZ R134, R202, R132, R133 ;  /* 0x00000084ca867223 */ /* 0x000fe20000010085 */
[----:B------:R-:W-:Y:S01]  /*6150*/  SHF.L.U32 R127, R124, 0x10, RZ ;  /* 0x000000107c7f7819 */ /* 0x000fe200000006ff */
[----:B------:R-:W-:Y:S01]  /*6160*/  FADD.FTZ R129, R193, -R126 ;  /* 0x8000007ec1817221 */ /* 0x000fe20000010000 */
[----:B------:R-:W-:Y:S01]  /*6170*/  SHF.L.U32 R128, R128, 0x10, RZ ;  /* 0x0000001080807819 */ /* 0x000fe200000006ff */
[----:B------:R-:W-:Y:S01]  /*6180*/  IMAD.U32 R126, R135, 0x10000, RZ ;  /* 0x00010000877e7824 */ /* 0x000fe200078e00ff */
[----:B------:R-:W-:Y:S01]  /*6190*/  SHF.L.U32 R124, R130, 0x10, RZ ;  /* 0x00000010827c7819 */ /* 0x000fe200000006ff */
[----:B------:R-:W-:Y:S01]  /*61a0*/  FADD.FTZ R125, R196, -R125 ;  /* 0x8000007dc47d7221 */ /* 0x000fe20000010000 */
        /* <DEDUP_REMOVED lines=13> */
.L_x_1171:
        /* <DEDUP_REMOVED lines=33> */
.L_x_1177:
        /* <DEDUP_REMOVED lines=23> */
.L_x_1176:
        /* <DEDUP_REMOVED lines=26> */
.L_x_1178:
        /* <DEDUP_REMOVED lines=17> */
.L_x_1174:
        /* <DEDUP_REMOVED lines=16> */
.L_x_1179:
        /* <DEDUP_REMOVED lines=10> */
.L_x_1180:
[----:B------:R-:W-:-:S07]  /*6a50*/  IADD3 R152, PT, PT, R152, 0x100, RZ ;  /* 0x0000010098987810 */ /* 0x000fce0007ffe0ff */
.L_x_1170:
[----:B------:R-:W-:Y:S05]  /*6a60*/  BSYNC.RECONVERGENT B0 ;  /* 0x0000000000007941 */ /* 0x000fea0003800200 */
.L_x_1169:
        /* <DEDUP_REMOVED lines=20> */
[----:B------:R-:W-:Y:S01]  /*6bb0*/  FADD.FTZ R133, R158, -R133 ;  /* 0x800000859e857221 */ /* 0x000fe20000010000 */
[----:B------:R-:W-:Y:S01]  /*6bc0*/  SHF.R.U64 R132, R148, 0x10, R149 ;  /* 0x0000001094847819 */ /* 0x000fe20000001295 */
[----:B------:R-:W-:Y:S01]  /*6bd0*/  IMAD.U32 R130, R127, 0x10000, RZ ;  /* 0x000100007f827824 */ /* 0x000fe200078e00ff */
[----:B------:R-:W-:Y:S01]  /*6be0*/  SHF.L.U32 R131, R131, 0x10, RZ ;  /* 0x0000001083837819 */ /* 0x000fe200000006ff */
[----:B------:R-:W-:Y:S01]  /*6bf0*/  FADD.FTZ R127, R165, -R126 ;  /* 0x8000007ea57f7221 */ /* 0x000fe20000010000 */
[----:B------:R-:W-:Y:S01]  /*6c00*/  SHF.L.U32 R124, R124, 0x10, RZ ;  /* 0x000000107c7c7819 */ /* 0x000fe200000006ff */
[----:B-----5:R-:W-:Y:S01]  /*6c10*/  FFMA.FTZ R130, R154, R133, R130 ;  /* 0x000000859a827223 */ /* 0x020fe20000010082 */
        /* <DEDUP_REMOVED lines=19> */
.L_x_1185:
[-CC-:B0-----:R-:W-:Y:S01]  /*6d50*/  FFMA.FTZ R130, R162, R132.reuse, R133.reuse ;  /* 0x00000084a2827223 */ /* 0x181fe20000010085 */
[----:B------:R-:W-:Y:S01]  /*6d60*/  MOV R128, R149 ;  /* 0x0000009500807202 */ /* 0x000fe20000000f00 */
[-CC-:B-12---:R-:W-:Y:S01]  /*6d70*/  FFMA.FTZ R125, R161, R132.reuse, R133.reuse ;  /* 0x00000084a17d7223 */ /* 0x186fe20000010085 */
[-C--:B------:R-:W-:Y:S01]  /*6d80*/  FFMA.FTZ R126, R160, R132.reuse, R133 ;  /* 0x00000084a07e7223 */ /* 0x080fe20000010085 */
[----:B------:R-:W-:Y:S01]  /*6d90*/  SHF.R.U32.HI R131, RZ, 0x10, R149 ;  /* 0x00000010ff837819 */ /* 0x000fe20000011695 */
[----:B------:R-:W-:Y:S01]  /*6da0*/  FFMA.FTZ R133, R163, R132, R133 ;  /* 0x00000084a3857223 */ /* 0x000fe20000010085 */
[----:B------:R-:W-:Y:S01]  /*6db0*/  MOV R124, R148 ;  /* 0x00000094007c7202 */ /* 0x000fe20000000f00 */
[----:B------:R-:W-:Y:S01]  /*6dc0*/  FADD.FTZ R129, R167, -R130 ;  /* 0x80000082a7817221 */ /* 0x000fe20000010000 */
[----:B------:R-:W-:Y:S01]  /*6dd0*/  SHF.R.U64 R127, R148, 0x10, R149 ;  /* 0x00000010947f7819 */ /* 0x000fe20000001295 */
        /* <DEDUP_REMOVED lines=22> */
.L_x_1184:
[----:B------:R-:W-:-:S04]  /*6f40*/  UISETP.NE.U32.AND UP2, UPT, UR6, URZ, UPT ;  /* 0x000000ff0600728c */ /* 0x000fc8000bf45070 */
[----:B------:R-:W-:-:S09]  /*6f50*/  UISETP.NE.AND.EX UP2, UPT, UR7, URZ, UPT, UP2 ;  /* 0x000000ff0700728c */ /* 0x000fd2000bf45320 */
[----:B------:R-:W-:Y:S05]  /*6f60*/  BRA.U !UP2, `(.L_x_1187) ;  /* 0x000000010a7c7547 */ /* 0x000fea000b800000 */
        /* <DEDUP_REMOVED lines=31> */
.L_x_1187:
        /* <DEDUP_REMOVED lines=9> */
[----:B------:R-:W-:Y:S01]  /*71f0*/  FADD.FTZ R131, R167, -R134 ;  /* 0x80000086a7837221 */ /* 0x000fe20000010000 */
[----:B------:R-:W-:Y:S01]  /*7200*/  MOV R130, R149 ;  /* 0x0000009500827202 */ /* 0x000fe20000000f00 */
[----:B------:R-:W-:Y:S01]  /*7210*/  FADD.FTZ R133, R158, -R133 ;  /* 0x800000859e857221 */ /* 0x000fe20000010000 */
[----:B------:R-:W-:Y:S01]  /*7220*/  SHF.L.U32 R127, R124, 0x10, RZ ;  /* 0x000000107c7f7819 */ /* 0x000fe200000006ff */
[----:B------:R-:W-:Y:S01]  /*7230*/  IMAD.U32 R132, R132, 0x10000, RZ ;  /* 0x0001000084847824 */ /* 0x000fe200078e00ff */
[----:B------:R-:W-:-:S02]  /*7240*/  SHF.L.U32 R128, R128, 0x10, RZ ;  /* 0x0000001080807819 */ /* 0x000fc400000006ff */
[----:B------:R-:W-:Y:S01]  /*7250*/  SHF.L.U32 R124, R130, 0x10, RZ ;  /* 0x00000010827c7819 */ /* 0x000fe200000006ff */
[C---:B-----5:R-:W-:Y:S01]  /*7260*/  FFMA.FTZ R125, R154.reuse, R125, R127 ;  /* 0x0000007d9a7d7223 */ /* 0x060fe2000001007f */
[C---:B------:R-:W-:Y:S01]  /*7270*/  FFMA.FTZ R131, R154.reuse, R131, R132 ;  /* 0x000000839a837223 */ /* 0x040fe20000010084 */
[C---:B------:R-:W-:Y:S02]  /*7280*/  FFMA.FTZ R128, R154.reuse, R129, R128 ;  /* 0x000000819a807223 */ /* 0x040fe40000010080 */
        /* <DEDUP_REMOVED lines=8> */
.L_x_1183:
        /* <DEDUP_REMOVED lines=33> */
.L_x_1189:
        /* <DEDUP_REMOVED lines=23> */
.L_x_1188:
        /* <DEDUP_REMOVED lines=26> */
.L_x_1190:
        /* <DEDUP_REMOVED lines=18> */
.L_x_1186:
        /* <DEDUP_REMOVED lines=16> */
.L_x_1191:
        /* <DEDUP_REMOVED lines=10> */
.L_x_1182:
[----:B------:R-:W-:Y:S05]  /*7af0*/  BSYNC.RECONVERGENT B0 ;  /* 0x0000000000007941 */ /* 0x000fea0003800200 */
.L_x_1181:
[----:B------:R-:W-:Y:S01]  /*7b00*/  UPLOP3.LUT UP1, UPT, UPT, UPT, UP1, 0x40, 0x4 ;  /* 0x000000000004789c */ /* 0x000fe20003f2e810 */
[----:B------:R-:W-:Y:S10]  /*7b10*/  @!P6 BRA `(.L_x_1192) ;  /* 0xffffff8c0070e947 */ /* 0x000ff4000383ffff */
.L_x_1120:
        /* <DEDUP_REMOVED lines=18> */
.L_x_1194:
[----:B------:R-:W-:Y:S05]  /*7c40*/  BSYNC.RECONVERGENT B0 ;  /* 0x0000000000007941 */ /* 0x000fea0003800200 */
.L_x_1193:
        /* <DEDUP_REMOVED lines=15> */
.L_x_1196:
[----:B------:R-:W-:Y:S05]  /*7d40*/  BSYNC.RECONVERGENT B0 ;  /* 0x0000000000007941 */ /* 0x000fea0003800200 */
.L_x_1195:
        /* <DEDUP_REMOVED lines=15> */
.L_x_1198:
[----:B------:R-:W-:Y:S05]  /*7e40*/  BSYNC.RECONVERGENT B0 ;  /* 0x0000000000007941 */ /* 0x000fea0003800200 */
.L_x_1197:
        /* <DEDUP_REMOVED lines=15> */
.L_x_1200:
[----:B------:R-:W-:Y:S05]  /*7f40*/  BSYNC.RECONVERGENT B0 ;  /* 0x0000000000007941 */ /* 0x000fea0003800200 */
.L_x_1199:
        /* <DEDUP_REMOVED lines=14> */
.L_x_1201:
        /* <DEDUP_REMOVED lines=13> */
.L_x_5396:


//--------------------- .text._ZN10layer_norm31ln_parallel_residual_bwd_kernelINS_13Kernel_traitsIf13__nv_bfloat16S2_S2_fjLj5120ELj1ELj1ELj8ELj8ENS_18Kernel_traits_baseILj5120EfS2_S2_S2_fjLj256EEEEELb0ELb0ELb1EEEvNS_9BwdParamsE --------------------------
	.section	.text._ZN10layer_norm31ln_parallel_residual_bwd_kernelINS_13Kernel_traitsIf13__nv_bfloat16S2_S2_fjLj5120ELj1ELj1ELj8ELj8ENS_18Kernel_traits_baseILj5120EfS2_S2_S2_fjLj256EEEEELb0ELb0ELb1EEEvNS_9BwdParamsE,"ax",@progbits
	.align	128
        .global         _ZN10layer_norm31ln_parallel_residual_bwd_kernelINS_13Kernel_traitsIf13__nv_bfloat16S2_S2_fjLj5120ELj1ELj1ELj8ELj8ENS_18Kernel_traits_baseILj5120EfS2_S2_S2_fjLj256EEEEELb0ELb0ELb1EEEvNS_9BwdParamsE
        .type           _ZN10layer_norm31ln_parallel_residual_bwd_kernelINS_13Kernel_traitsIf13__nv_bfloat16S2_S2_fjLj5120ELj1ELj1ELj8ELj8ENS_18Kernel_traits_baseILj5120EfS2_S2_S2_fjLj256EEEEELb0ELb0ELb1EEEvNS_9BwdParamsE,@function
        .size           _ZN10layer_norm31ln_parallel_residual_bwd_kernelINS_13Kernel_traitsIf13__nv_bfloat16S2_S2_fjLj5120ELj1ELj1ELj8ELj8ENS_18Kernel_traits_baseILj5120EfS2_S2_S2_fjLj256EEEEELb0ELb0ELb1EEEvNS_9BwdParamsE,(.L_x_5397 - _ZN10layer_norm31ln_parallel_residual_bwd_kernelINS_13Kernel_traitsIf13__nv_bfloat16S2_S2_fjLj5120ELj1ELj1ELj8ELj8ENS_18Kernel_traits_baseILj5120EfS2_S2_S2_fjLj256EEEEELb0ELb0ELb1EEEvNS_9BwdParamsE)
        .other          _ZN10layer_norm31ln_parallel_residual_bwd_kernelINS_13Kernel_traitsIf13__nv_bfloat16S2_S2_fjLj5120ELj1ELj1ELj8ELj8ENS_18Kernel_traits_baseILj5120EfS2_S2_S2_fjLj256EEEEELb0ELb0ELb1EEEvNS_9BwdParamsE,@"STO_CUDA_ENTRY STV_DEFAULT"
_ZN10layer_norm31ln_parallel_residual_bwd_kernelINS_13Kernel_traitsIf13__nv_bfloat16S2_S2_fjLj5120ELj1ELj1ELj8ELj8ENS_18Kernel_traits_baseILj5120EfS2_S2_S2_fjLj256EEEEELb0ELb0ELb1EEEvNS_9BwdParamsE:
.text._ZN10layer_norm31ln_parallel_residual_bwd_kernelINS_13Kernel_traitsIf13__nv_bfloat16S2_S2_fjLj5120ELj1ELj1ELj8ELj8ENS_18Kernel_traits_baseILj5120EfS2_S2_S2_fjLj256EEEEELb0ELb0ELb1EEEvNS_9BwdParamsE:
        /* <DEDUP_REMOVED lines=69> */
[----:B0-----:R-:W5:Y:S01]  /*0450*/  LDG.E.128 R88, desc[UR8][R2.64] ;  /* 0x0000000802587981 */ /* 0x001f62000c1e1d00 */
[----:B------:R-:W-:-:S02]  /*0460*/  CS2R R24, SRZ ;  /* 0x0000000000187805 */ /* 0x000fc4000001ff00 */
[----:B------:R-:W-:Y:S01]  /*0470*/  CS2R R50, SRZ ;  /* 0x0000000000327805 */ /* 0x000fe2000001ff00 */
[----:B--2---:R-:W-:Y:S01]  /*0480*/  IMAD.WIDE.U32 R6, R156, 0x10, R6 ;  /* 0x000000109c067825 */ /* 0x004fe200078e0006 */
[----:B------:R-:W5:Y:S01]  /*0490*/  LDG.E.128 R84, desc[UR8][R2.64+0x1000] ;  /* 0x0010000802547981 */ /* 0x000f62000c1e1d00 */
[----:B------:R-:W-:Y:S02]  /*04a0*/  CS2R R110, SRZ ;  /* 0x00000000006e7805 */ /* 0x000fe4000001ff00 */
[----:B------:R-:W-:Y:S02]  /*04b0*/  CS2R R114, SRZ ;  /* 0x0000000000727805 */ /* 0x000fe4000001ff00 */
[----:B------:R-:W-:Y:S01]  /*04c0*/  CS2R R118, SRZ ;  /* 0x0000000000767805 */ /* 0x000fe2000001ff00 */
[----:B------:R-:W5:Y:S01]  /*04d0*/  LDG.E.128 R80, desc[UR8][R2.64+0x2000] ;  /* 0x0020000802507981 */ /* 0x000f62000c1e1d00 */
[----:B------:R-:W-:Y:S02]  /*04e0*/  CS2R R122, SRZ ;  /* 0x00000000007a7805 */ /* 0x000fe4000001ff00 */
[----:B------:R-:W-:-:S02]  /*04f0*/  CS2R R126, SRZ ;  /* 0x00000000007e7805 */ /* 0x000fc4000001ff00 */
[----:B------:R-:W-:Y:S01]  /*0500*/  CS2R R130, SRZ ;  /* 0x0000000000827805 */ /* 0x000fe2000001ff00 */
[----:B------:R-:W5:Y:S01]  /*0510*/  LDG.E.128 R76, desc[UR8][R2.64+0x3000] ;  /* 0x00300008024c7981 */ /* 0x000f62000c1e1d00 */
[----:B------:R-:W-:Y:S02]  /*0520*/  CS2R R134, SRZ ;  /* 0x0000000000867805 */ /* 0x000fe4000001ff00 */
[----:B------:R-:W-:Y:S02]  /*0530*/  CS2R R26, SRZ ;  /* 0x00000000001a7805 */ /* 0x000fe4000001ff00 */
[----:B------:R-:W-:Y:S01]  /*0540*/  CS2R R28, SRZ ;  /* 0x00000000001c7805 */ /* 0x000fe2000001ff00 */
[----:B------:R0:W5:Y:S01]  /*0550*/  LDG.E.128 R72, desc[UR8][R2.64+0x4000] ;  /* 0x0040000802487981 */ /* 0x000162000c1e1d00 */
[----:B------:R-:W-:Y:S02]  /*0560*/  CS2R R30, SRZ ;  /* 0x00000000001e7805 */ /* 0x000fe4000001ff00 */
[----:B------:R-:W-:-:S02]  /*0570*/  CS2R R32, SRZ ;  /* 0x0000000000207805 */ /* 0x000fc4000001ff00 */
[----:B------:R-:W-:Y:S01]  /*0580*/  CS2R R34, SRZ ;  /* 0x0000000000227805 */ /* 0x000fe2000001ff00 */
[----:B------:R-:W5:Y:S01]  /*0590*/  LDG.E.128 R68, desc[UR8][R6.64] ;  /* 0x0000000806447981 */ /* 0x000f62000c1e1d00 */
[----:B------:R-:W-:Y:S02]  /*05a0*/  CS2R R36, SRZ ;  /* 0x0000000000247805 */ /* 0x000fe4000001ff00 */
[----:B------:R-:W-:Y:S02]  /*05b0*/  CS2R R38, SRZ ;  /* 0x0000000000267805 */ /* 0x000fe4000001ff00 */
[----:B------:R-:W-:Y:S01]  /*05c0*/  CS2R R40, SRZ ;  /* 0x0000000000287805 */ /* 0x000fe2000001ff00 */
[----:B------:R-:W5:Y:S01]  /*05d0*/  LDG.E.128 R64, desc[UR8][R6.64+0x1000] ;  /* 0x0010000806407981 */ /* 0x000f62000c1e1d00 */
[----:B------:R-:W-:Y:S02]  /*05e0*/  CS2R R42, SRZ ;  /* 0x00000000002a7805 */ /* 0x000fe4000001ff00 */
[----:B0-----:R-:W-:-:S02]  /*05f0*/  CS2R R2, SRZ ;  /* 0x0000000000027805 */ /* 0x001fc4000001ff00 */
[----:B------:R-:W-:Y:S01]  /*0600*/  CS2R R44, SRZ ;  /* 0x00000000002c7805 */ /* 0x000fe2000001ff00 */
[----:B------:R-:W5:Y:S01]  /*0610*/  LDG.E.128 R60, desc[UR8][R6.64+0x2000] ;  /* 0x00200008063c7981 */ /* 0x000f62000c1e1d00 */
[----:B------:R-:W-:Y:S02]  /*0620*/  CS2R R46, SRZ ;  /* 0x00000000002e7805 */ /* 0x000fe4000001ff00 */
[----:B------:R-:W-:Y:S01]  /*0630*/  MOV R137, RZ ;  /* 0x000000ff00897202 */ /* 0x000fe20000000f00 */
[----:B------:R-:W-:Y:S01]  /*0640*/  UPLOP3.LUT UP1, UPT, UPT, UPT, UPT, 0x40, 0x4 ;  /* 0x000000000004789c */ /* 0x000fe20003f2e870 */
[----:B------:R-:W5:Y:S01]  /*0650*/  LDG.E.128 R56, desc[UR8][R6.64+0x3000] ;  /* 0x0030000806387981 */ /* 0x000f62000c1e1d00 */
[----:B------:R-:W0:Y:S03]  /*0660*/  LDCU UR12, c[0x0][0x388] ;  /* 0x00007100ff0c77ac */ /* 0x000e260008000800 */
[----:B------:R1:W5:Y:S01]  /*0670*/  LDG.E.128 R52, desc[UR8][R6.64+0x4000] ;  /* 0x0040000806347981 */ /* 0x000362000c1e1d00 */
[----:B------:R-:W2:Y:S01]  /*0680*/  LDCU.U8 UR7, c[0x0][0x410] ;  /* 0x00008200ff0777ac */ /* 0x000ea20008000000 */
[----:B------:R-:W3:Y:S01]  /*0690*/  LDCU UR13, c[0x0][0x400] ;  /* 0x00008000ff0d77ac */ /* 0x000ee20008000800 */
[----:B------:R-:W4:Y:S01]  /*06a0*/  LDCU.64 UR16, c[0x0][0x470] ;  /* 0x00008e00ff1077ac */ /* 0x000f220008000a00 */
[----:B-1----:R-:W-:Y:S01]  /*06b0*/  CS2R R6, SRZ ;  /* 0x0000000000067805 */ /* 0x002fe2000001ff00 */
[----:B------:R-:W1:Y:S01]  /*06c0*/  LDCU.64 UR14, c[0x0][0x478] ;  /* 0x00008f00ff0e77ac */ /* 0x000e620008000a00 */
[----:B------:R-:W0:Y:S05]  /*06d0*/  LDCU.64 UR10, c[0x0][0x438] ;  /* 0x00008700ff0a77ac */ /* 0x000e2a0008000a00 */
.L_x_1239:
[----:B0123--:R-:W2:Y:S01]  /*06e0*/  LDC.64 R104, c[0x0][0x428] ;  /* 0x00010a00ff687b82 */ /* 0x00fea20000000a00 */
[----:B0---4-:R-:W-:-:S05]  /*06f0*/  IMAD R92, R136, UR12, RZ ;  /* 0x0000000c885c7c24 */ /* 0x011fca000f8e02ff */
[----:B------:R-:W-:Y:S02]  /*0700*/  SHF.R.S32.HI R93, RZ, 0x1f, R92 ;  /* 0x0000001fff5d7819 */ /* 0x000fe4000001145c */
[----:B------:R-:W0:Y:S02]  /*0710*/  LDC.64 R154, c[0x0][0x430] ;  /* 0x00010c00ff9a7b82 */ /* 0x000e240000000a00 */
[----:B------:R-:W-:-:S04]  /*0720*/  LEA.HI R93, R93, R92, RZ, 0x2 ;  /* 0x0000005c5d5d7211 */ /* 0x000fc800078f10ff */
[----:B------:R-:W-:Y:S02]  /*0730*/  LEA.HI.SX32 R138, R93, R156, 0x1e ;  /* 0x0000009c5d8a7211 */ /* 0x000fe400078ff2ff */
[----:B------:R-:W3:Y:S02]  /*0740*/  LDC.64 R156, c[0x0][0x3a8] ;  /* 0x0000ea00ff9c7b82 */ /* 0x000ee40000000a00 */
[C---:B------:R-:W-:Y:S01]  /*0750*/  IADD3 R139, PT, PT, R138.reuse, 0x100, RZ ;  /* 0x000001008a8b7810 */ /* 0x040fe20007ffe0ff */
[----:B--2---:R-:W-:-:S05]  /*0760*/  IMAD.WIDE.U32 R94, R138, 0x8, R104 ;  /* 0x000000088a5e7825 */ /* 0x004fca00078e0068 */
[----:B------:R-:W2:Y:S01]  /*0770*/  LDC.64 R166, c[0x0][0x3c0] ;  /* 0x0000f000ffa67b82 */ /* 0x000ea20000000a00 */
[----:B------:R-:W4:Y:S01]  /*0780*/  LDG.E.64 R94, desc[UR8][R94.64] ;  /* 0x000000085e5e7981 */ /* 0x000f22000c1e1b00 */
[----:B0-----:R-:W-:-:S06]  /*0790*/  IMAD.WIDE.U32 R152, R139, 0x8, R154 ;  /* 0x000000088b987825 */ /* 0x001fcc00078e009a */
[----:B------:R-:W0:Y:S01]  /*07a0*/  LDC.64 R168, c[0x0][0x3c8] ;  /* 0x0000f200ffa87b82 */ /* 0x000e220000000a00 */
[C---:B------:R-:W-:Y:S01]  /*07b0*/  IMAD.WIDE.U32 R100, R138.reuse, 0x8, R154 ;  /* 0x000000088a647825 */ /* 0x040fe200078e009a */
[----:B------:R-:W4:Y:S03]  /*07c0*/  LDG.E.64 R152, desc[UR8][R152.64] ;  /* 0x0000000898987981 */ /* 0x000f26000c1e1b00 */
[--C-:B------:R-:W-:Y:S01]  /*07d0*/  IMAD.WIDE.U32 R106, R139, 0x8, R104.reuse ;  /* 0x000000088b6a7825 */ /* 0x100fe200078e0068 */
[C---:B------:R-:W-:Y:S01]  /*07e0*/  IADD3 R140, PT, PT, R138.reuse, 0x200, RZ ;  /* 0x000002008a8c7810 */ /* 0x040fe20007ffe0ff */
[----:B------:R-:W4:Y:S01]  /*07f0*/  LDG.E.64 R100, desc[UR8][R100.64] ;  /* 0x0000000864647981 */ /* 0x000f22000c1e1b00 */
[C---:B------:R-:W-:Y:S02]  /*0800*/  IADD3 R141, PT, PT, R138.reuse, 0x300, RZ ;  /* 0x000003008a8d7810 */ /* 0x040fe40007ffe0ff */
[----:B------:R-:W-:Y:S01]  /*0810*/  IADD3 R171, PT, PT, R138, 0x400, RZ ;  /* 0x000004008aab7810 */ /* 0x000fe20007ffe0ff */
[----:B------:R-:W4:Y:S01]  /*0820*/  LDG.E.64 R106, desc[UR8][R106.64] ;  /* 0x000000086a6a7981 */ /* 0x000f22000c1e1b00 */
[----:B------:R-:W-:-:S04]  /*0830*/  IMAD.WIDE.U32 R102, R140, 0x8, R104 ;  /* 0x000000088c667825 */ /* 0x000fc800078e0068 */
[C---:B------:R-:W-:Y:S02]  /*0840*/  IMAD.WIDE.U32 R92, R141.reuse, 0x8, R104 ;  /* 0x000000088d5c7825 */ /* 0x040fe400078e0068 */
[----:B------:R-:W4:Y:S02]  /*0850*/  LDG.E.64 R102, desc[UR8][R102.64] ;  /* 0x0000000866667981 */ /* 0x000f24000c1e1b00 */
[----:B------:R-:W-:Y:S02]  /*0860*/  IMAD.WIDE.U32 R98, R141, 0x8, R154 ;  /* 0x000000088d627825 */ /* 0x000fe400078e009a */
[----:B------:R-:W4:Y:S02]  /*0870*/  LDG.E.64 R92, desc[UR8][R92.64] ;  /* 0x000000085c5c7981 */ /* 0x000f24000c1e1b00 */
[----:B---3--:R-:W-:Y:S02]  /*0880*/  IMAD.WIDE.U32 R158, R138, 0x8, R156 ;  /* 0x000000088a9e7825 */ /* 0x008fe400078e009c */
[----:B------:R-:W3:Y:S02]  /*0890*/  LDG.E.64 R98, desc[UR8][R98.64] ;  /* 0x0000000862627981 */ /* 0x000ee4000c1e1b00 */
[----:B------:R-:W-:-:S02]  /*08a0*/  IMAD.WIDE.U32 R96, R140, 0x8, R154 ;  /* 0x000000088c607825 */ /* 0x000fc400078e009a */
[----:B------:R-:W3:Y:S02]  /*08b0*/  LDG.E.64 R158, desc[UR8][R158.64] ;  /* 0x000000089e9e7981 */ /* 0x000ee4000c1e1b00 */
[--C-:B------:R-:W-:Y:S02]  /*08c0*/  IMAD.WIDE.U32 R160, R139, 0x8, R156.reuse ;  /* 0x000000088ba07825 */ /* 0x100fe400078e009c */
[----:B------:R-:W3:Y:S02]  /*08d0*/  LDG.E.64 R96, desc[UR8][R96.64] ;  /* 0x0000000860607981 */ /* 0x000ee4000c1e1b00 */
[--C-:B------:R-:W-:Y:S02]  /*08e0*/  IMAD.WIDE.U32 R164, R140, 0x8, R156.reuse ;  /* 0x000000088ca47825 */ /* 0x100fe400078e009c */
[----:B------:R-:W3:Y:S02]  /*08f0*/  LDG.E.64 R160, desc[UR8][R160.64] ;  /* 0x00000008a0a07981 */ /* 0x000ee4000c1e1b00 */
[----:B------:R-:W-:-:S02]  /*0900*/  IMAD.WIDE.U32 R162, R141, 0x8, R156 ;  /* 0x000000088da27825 */ /* 0x000fc400078e009c */
[----:B------:R-:W3:Y:S02]  /*0910*/  LDG.E.64 R164, desc[UR8][R164.64] ;  /* 0x00000008a4a47981 */ /* 0x000ee4000c1e1b00 */
[----:B--2---:R-:W-:Y:S02]  /*0920*/  IMAD.WIDE R166, R136, 0x4, R166 ;  /* 0x0000000488a67825 */ /* 0x004fe400078e02a6 */
[----:B------:R-:W2:Y:S02]  /*0930*/  LDG.E.64 R162, desc[UR8][R162.64] ;  /* 0x00000008a2a27981 */ /* 0x000ea4000c1e1b00 */
[C---:B------:R-:W-:Y:S02]  /*0940*/  IMAD.WIDE.U32 R156, R171.reuse, 0x8, R156 ;  /* 0x00000008ab9c7825 */ /* 0x040fe400078e009c */
[----:B------:R1:W2:Y:S02]  /*0950*/  LDG.E R184, desc[UR8][R166.64] ;  /* 0x00000008a6b87981 */ /* 0x0002a4000c1e1900 */
[----:B------:R-:W-:-:S02]  /*0960*/  IMAD.WIDE.U32 R154, R171, 0x8, R154 ;  /* 0x00000008ab9a7825 */ /* 0x000fc400078e009a */
[----:B------:R-:W2:Y:S02]  /*0970*/  LDG.E.64 R156, desc[UR8][R156.64] ;  /* 0x000000089c9c7981 */ /* 0x000ea4000c1e1b00 */
[----:B0-----:R-:W-:Y:S02]  /*0980*/  IMAD.WIDE R168, R136, 0x4, R168 ;  /* 0x0000000488a87825 */ /* 0x001fe400078e02a8 */
[----:B------:R-:W2:Y:S02]  /*0990*/  LDG.E.64 R154, desc[UR8][R154.64] ;  /* 0x000000089a9a7981 */ /* 0x000ea4000c1e1b00 */
[----:B------:R-:W-:Y:S02]  /*09a0*/  IMAD.WIDE.U32 R104, R171, 0x8, R104 ;  /* 0x00000008ab687825 */ /* 0x000fe400078e0068 */
[----:B------:R0:W2:Y:S04]  /*09b0*/  LDG.E R168, desc[UR8][R168.64] ;  /* 0x00000008a8a87981 */ /* 0x0000a8000c1e1900 */
[----:B------:R-:W2:Y:S01]  /*09c0*/  LDG.E.64 R104, desc[UR8][R104.64] ;  /* 0x0000000868687981 */ /* 0x000ea2000c1e1b00 */
[----:B------:R-:W-:-:S04]  /*09d0*/  ISETP.NE.U32.AND P0, PT, RZ, UR10, PT ;  /* 0x0000000aff007c0c */ /* 0x000fc8000bf05070 */
[----:B------:R-:W-:Y:S02]  /*09e0*/  ISETP.NE.AND.EX P0, PT, RZ, UR11, PT, P0 ;  /* 0x0000000bff007c0c */ /* 0x000fe4000bf05300 */
[----:B------:R-:W-:Y:S02]  /*09f0*/  ISETP.NE.AND P1, PT, RZ, UR7, PT ;  /* 0x00000007ff007c0c */ /* 0x000fe4000bf25270 */
[----:B----4-:R-:W-:Y:S02]  /*0a00*/  MOV R228, R94 ;  /* 0x0000005e00e47202 */ /* 0x010fe40000000f00 */
[--C-:B------:R-:W-:Y:S02]  /*0a10*/  SHF.R.U64 R226, R94, 0x10, R95.reuse ;  /* 0x000000105ee27819 */ /* 0x100fe4000000125f */
[----:B------:R-:W-:Y:S02]  /*0a20*/  MOV R227, R95 ;  /* 0x0000005f00e37202 */ /* 0x000fe40000000f00 */
[----:B------:R-:W-:-:S03]  /*0a30*/  SHF.R.U32.HI R224, RZ, 0x10, R95 ;  /* 0x00000010ffe07819 */ /* 0x000fc6000001165f */
[----:B------:R-:W4:Y:S01]  /*0a40*/  @P0 LDC.64 R94, c[0x0][0x438] ;  /* 0x00010e00ff5e0b82 */ /* 0x000f220000000a00 */
[----:B------:R-:W-:Y:S02]  /*0a50*/  MOV R191, R152 ;  /* 0x0000009800bf7202 */ /* 0x000fe40000000f00 */
[--C-:B------:R-:W-:Y:S02]  /*0a60*/  SHF.R.U64 R188, R152, 0x10, R153.reuse ;  /* 0x0000001098bc7819 */ /* 0x100fe40000001299 */
[----:B------:R-:W-:Y:S02]  /*0a70*/  MOV R186, R153 ;  /* 0x0000009900ba7202 */ /* 0x000fe40000000f00 */
[----:B------:R-:W-:Y:S02]  /*0a80*/  SHF.R.U32.HI R189, RZ, 0x10, R153 ;  /* 0x00000010ffbd7819 */ /* 0x000fe40000011699 */
[----:B------:R-:W0:Y:S01]  /*0a90*/  @P0 LDC.64 R152, c[0x0][0x438] ;  /* 0x00010e00ff980b82 */ /* 0x000e220000000a00 */
[----:B------:R-:W-:-:S02]  /*0aa0*/  MOV R225, R100 ;  /* 0x0000006400e17202 */ /* 0x000fc40000000f00 */
[--C-:B------:R-:W-:Y:S02]  /*0ab0*/  SHF.R.U64 R222, R100, 0x10, R101.reuse ;  /* 0x0000001064de7819 */ /* 0x100fe40000001265 */
[----:B------:R-:W-:Y:S02]  /*0ac0*/  MOV R223, R101 ;  /* 0x0000006500df7202 */ /* 0x000fe40000000f00 */
[----:B------:R-:W-:Y:S02]  /*0ad0*/  SHF.R.U32.HI R221, RZ, 0x10, R101 ;  /* 0x00000010ffdd7819 */ /* 0x000fe40000011665 */
[----:B------:R-:W0:Y:S01]  /*0ae0*/  @P0 LDC.64 R100, c[0x0][0x438] ;  /* 0x00010e00ff640b82 */ /* 0x000e220000000a00 */
[----:B------:R-:W-:Y:S02]  /*0af0*/  MOV R219, R106 ;  /* 0x0000006a00db7202 */ /* 0x000fe40000000f00 */
[----:B------:R-:W-:Y:S02]  /*0b00*/  SHF.R.U64 R217, R106, 0x10, R107 ;  /* 0x000000106ad97819 */ /* 0x000fe4000000126b */
[----:B------:R-:W-:-:S02]  /*0b10*/  MOV R190, R107 ;  /* 0x0000006b00be7202 */ /* 0x000fc40000000f00 */
[----:B------:R-:W-:Y:S02]  /*0b20*/  SHF.R.U32.HI R192, RZ, 0x10, R107 ;  /* 0x00000010ffc07819 */ /* 0x000fe4000001166b */
[----:B------:R-:W0:Y:S01]  /*0b30*/  @P0 LDC.64 R106, c[0x0][0x438] ;  /* 0x00010e00ff6a0b82 */ /* 0x000e220000000a00 */
[----:B----4-:R-:W-:Y:S01]  /*0b40*/  @P0 IMAD.WIDE.U32 R94, R138, 0x8, R94 ;  /* 0x000000088a5e0825 */ /* 0x010fe200078e005e */
[----:B------:R-:W-:Y:S02]  /*0b50*/  MOV R187, R102 ;  /* 0x0000006600bb7202 */ /* 0x000fe40000000f00 */
[--C-:B------:R-:W-:Y:S02]  /*0b60*/  SHF.R.U64 R182, R102, 0x10, R103.reuse ;  /* 0x0000001066b67819 */ /* 0x100fe40000001267 */
[----:B------:R-:W-:Y:S01]  /*0b70*/  MOV R180, R103 ;  /* 0x0000006700b47202 */ /* 0x000fe20000000f00 */
[----:B-----5:R4:W5:Y:S01]  /*0b80*/  @P0 LDG.E.64 R142, desc[UR8][R94.64] ;  /* 0x000000085e8e0981 */ /* 0x020962000c1e1b00 */
[----:B------:R-:W-:-:S02]  /*0b90*/  SHF.R.U32.HI R183, RZ, 0x10, R103 ;  /* 0x00000010ffb77819 */ /* 0x000fc40000011667 */
[--C-:B------:R-:W-:Y:S01]  /*0ba0*/  SHF.R.U64 R212, R92, 0x10, R93.reuse ;  /* 0x000000105cd47819 */ /* 0x100fe2000000125d */
[----:B------:R-:W4:Y:S01]  /*0bb0*/  @P0 LDC.64 R102, c[0x0][0x438] ;  /* 0x00010e00ff660b82 */ /* 0x000f220000000a00 */
[----:B------:R-:W-:Y:S02]  /*0bc0*/  MOV R203, R93 ;  /* 0x0000005d00cb7202 */ /* 0x000fe40000000f00 */
[----:B------:R-:W-:Y:S02]  /*0bd0*/  SHF.R.U32.HI R210, RZ, 0x10, R93 ;  /* 0x00000010ffd27819 */ /* 0x000fe4000001165d */
[----:B---3--:R-:W-:Y:S02]  /*0be0*/  MOV R201, R98 ;  /* 0x0000006200c97202 */ /* 0x008fe40000000f00 */
[----:B-1----:R-:W-:Y:S02]  /*0bf0*/  SHF.R.U64 R166, R98, 0x10, R99 ;  /* 0x0000001062a67819 */ /* 0x002fe40000001263 */
[----:B------:R-:W-:-:S02]  /*0c00*/  SHF.L.U32 R93, R159, 0x10, RZ ;  /* 0x000000109f5d7819 */ /* 0x000fc400000006ff */
[----:B--2---:R-:W-:Y:S02]  /*0c10*/  FSEL R184, R184, RZ, !P1 ;  /* 0x000000ffb8b87208 */ /* 0x004fe40004800000 */
[----:B------:R-:W-:Y:S02]  /*0c20*/  MOV R181, R96 ;  /* 0x0000006000b57202 */ /* 0x000fe40000000f00 */
[----:B0-----:R-:W-:Y:S02]  /*0c30*/  SHF.R.U64 R169, R96, 0x10, R97 ;  /* 0x0000001060a97819 */ /* 0x001fe40000001261 */
[--C-:B------:R-:W-:Y:S02]  /*0c40*/  SHF.R.U64 R229, R160, 0x10, R161.reuse ;  /* 0x00000010a0e57819 */ /* 0x100fe400000012a1 */
[----:B------:R-:W-:Y:S02]  /*0c50*/  SHF.R.U32.HI R193, RZ, 0x10, R161 ;  /* 0x00000010ffc17819 */ /* 0x000fe400000116a1 */
[----:B------:R-:W-:-:S02]  /*0c60*/  SHF.L.U32 R239, R161, 0x10, RZ ;  /* 0x00000010a1ef7819 */ /* 0x000fc400000006ff */
[--C-:B------:R-:W-:Y:S02]  /*0c70*/  SHF.R.U64 R185, R164, 0x10, R165.reuse ;  /* 0x00000010a4b97819 */ /* 0x100fe400000012a5 */
[----:B------:R-:W-:Y:S02]  /*0c80*/  SHF.R.U32.HI R98, RZ, 0x10, R165 ;  /* 0x00000010ff627819 */ /* 0x000fe400000116a5 */
[----:B------:R-:W-:Y:S02]  /*0c90*/  SHF.L.U32 R235, R165, 0x10, RZ ;  /* 0x00000010a5eb7819 */ /* 0x000fe400000006ff */
[--C-:B------:R-:W-:Y:S02]  /*0ca0*/  SHF.R.U64 R207, R158, 0x10, R159.reuse ;  /* 0x000000109ecf7819 */ /* 0x100fe4000000129f */
[----:B------:R-:W-:Y:S02]  /*0cb0*/  SHF.R.U32.HI R209, RZ, 0x10, R159 ;  /* 0x00000010ffd17819 */ /* 0x000fe4000001169f */
[----:B------:R-:W-:-:S02]  /*0cc0*/  SHF.R.U64 R165, R162, 0x10, R163 ;  /* 0x00000010a2a57819 */ /* 0x000fc400000012a3 */
[----:B------:R-:W-:Y:S02]  /*0cd0*/  SHF.R.U32.HI R96, RZ, 0x10, R163 ;  /* 0x00000010ff607819 */ /* 0x000fe400000116a3 */
[--C-:B------:R-:W-:Y:S02]  /*0ce0*/  SHF.R.U64 R161, R156, 0x10, R157.reuse ;  /* 0x000000109ca17819 */ /* 0x100fe4000000129d */
[----:B----4-:R-:W-:Y:S02]  /*0cf0*/  SHF.R.U32.HI R94, RZ, 0x10, R157 ;  /* 0x00000010ff5e7819 */ /* 0x010fe4000001169d */
[----:B------:R-:W-:Y:S02]  /*0d00*/  SHF.L.U32 R225, R225, 0x10, RZ ;  /* 0x00000010e1e17819 */ /* 0x000fe400000006ff */
[----:B------:R-:W-:Y:S02]  /*0d10*/  SHF.L.U32 R158, R158, 0x10, RZ ;  /* 0x000000109e9e7819 */ /* 0x000fe400000006ff */
[----:B------:R-:W-:-:S02]  /*0d20*/  MOV R167, R97 ;  /* 0x0000006100a77202 */ /* 0x000fc40000000f00 */
[----:B------:R-:W-:Y:S01]  /*0d30*/  SHF.R.U32.HI R179, RZ, 0x10, R97 ;  /* 0x00000010ffb37819 */ /* 0x000fe20000011661 */
[----:B------:R-:W-:Y:S01]  /*0d40*/  FADD.FTZ R97, -R184, R93 ;  /* 0x0000005db8617221 */ /* 0x000fe20000010100 */
[--C-:B------:R-:W-:Y:S02]  /*0d50*/  SHF.R.U64 R218, R154, 0x10, R155.reuse ;  /* 0x000000109ada7819 */ /* 0x100fe4000000129b */
[----:B------:R-:W-:Y:S02]  /*0d60*/  MOV R215, R155 ;  /* 0x0000009b00d77202 */ /* 0x000fe40000000f00 */
[----:B------:R-:W-:Y:S02]  /*0d70*/  SHF.R.U32.HI R220, RZ, 0x10, R155 ;  /* 0x00000010ffdc7819 */ /* 0x000fe4000001169b */
[----:B------:R-:W-:Y:S02]  /*0d80*/  SHF.L.U32 R231, R163, 0x10, RZ ;  /* 0x00000010a3e77819 */ /* 0x000fe400000006ff */
[----:B------:R-:W-:Y:S01]  /*0d90*/  SHF.L.U32 R159, R157, 0x10, RZ ;  /* 0x000000109d9f7819 */ /* 0x000fe200000006ff */
[----:B------:R-:W-:Y:S01]  /*0da0*/  FMUL.FTZ R213, R68, R225 ;  /* 0x000000e144d57220 */ /* 0x000fe20000410000 */
        /* <DEDUP_REMOVED lines=15> */
[----:B------:R-:W-:Y:S01]  /*0ea0*/  SHF.L.U32 R222, R222, 0x10, RZ ;  /* 0x00000010dede7819 */ /* 0x000fe200000006ff */
[----:B------:R-:W-:-:S04]  /*0eb0*/  @P0 IMAD.WIDE.U32 R152, R171, 0x8, R152 ;  /* 0x00000008ab980825 */ /* 0x000fc800078e0098 */
[C---:B------:R-:W-:Y:S01]  /*0ec0*/  FADD.FTZ R95, -R184.reuse, R158 ;  /* 0x0000009eb85f7221 */ /* 0x040fe20000010100 */
[----:B------:R-:W-:Y:S01]  /*0ed0*/  MOV R205, R92 ;  /* 0x0000005c00cd7202 */ /* 0x000fe20000000f00 */
[C---:B------:R-:W-:Y:S01]  /*0ee0*/  FADD.FTZ R207, -R184.reuse, R207 ;  /* 0x000000cfb8cf7221 */ /* 0x040fe20000010100 */
[----:B------:R-:W-:Y:S01]  /*0ef0*/  MOV R92, R99 ;  /* 0x00000063005c7202 */ /* 0x000fe20000000f00 */
[C---:B------:R-:W-:Y:S01]  /*0f00*/  FADD.FTZ R209, -R184.reuse, R209 ;  /* 0x000000d1b8d17221 */ /* 0x040fe20000010100 */
[----:B------:R-:W-:Y:S01]  /*0f10*/  MOV R195, R154 ;  /* 0x0000009a00c37202 */ /* 0x000fe20000000f00 */
[----:B------:R-:W-:Y:S01]  /*0f20*/  FADD.FTZ R241, -R184, R241 ;  /* 0x000000f1b8f17221 */ /* 0x000fe20000010100 */
[----:B------:R-:W-:Y:S01]  /*0f30*/  SHF.L.U32 R226, R226, 0x10, RZ ;  /* 0x00000010e2e27819 */ /* 0x000fe200000006ff */
[C---:B------:R-:W-:Y:S01]  /*0f40*/  FADD.FTZ R239, -R184.reuse, R239 ;  /* 0x000000efb8ef7221 */ /* 0x040fe20000010100 */
        /* <DEDUP_REMOVED lines=15> */
[----:B------:R-:W-:Y:S01]  /*1040*/  FMUL.FTZ R154, R69, R222 ;  /* 0x000000de459a7220 */ /* 0x000fe20000410000 */
[----:B------:R-:W-:Y:S01]  /*1050*/  FFMA.FTZ R213, R88, R228, R213 ;  /* 0x000000e458d57223 */ /* 0x000fe200000100d5 */
[----:B------:R-:W-:-:S04]  /*1060*/  @P0 IMAD.WIDE.U32 R100, R139, 0x8, R100 ;  /* 0x000000088b640825 */ /* 0x000fc800078e0064 */
[----:B------:R-:W-:Y:S01]  /*1070*/  FMUL.FTZ R184, R168, R95 ;  /* 0x0000005fa8b87220 */ /* 0x000fe20000410000 */
[----:B------:R0:W5:Y:S01]  /*1080*/  @P0 LDG.E.64 R150, desc[UR8][R152.64] ;  /* 0x0000000898960981 */ /* 0x000162000c1e1b00 */
[--C-:B------:R-:W-:Y:S01]  /*1090*/  SHF.R.U64 R206, R104, 0x10, R105.reuse ;  /* 0x0000001068ce7819 */ /* 0x100fe20000001269 */
[----:B------:R-:W-:Y:S01]  /*10a0*/  FMUL.FTZ R243, R70, R223 ;  /* 0x000000df46f37220 */ /* 0x000fe20000410000 */
[----:B------:R-:W-:Y:S01]  /*10b0*/  MOV R197, R105 ;  /* 0x0000006900c57202 */ /* 0x000fe20000000f00 */
[----:B------:R-:W-:Y:S01]  /*10c0*/  FFMA.FTZ R211, R89, R226, R154 ;  /* 0x000000e259d37223 */ /* 0x000fe2000001009a */
[----:B------:R-:W-:Y:S02]  /*10d0*/  SHF.R.U32.HI R204, RZ, 0x10, R105 ;  /* 0x00000010ffcc7819 */ /* 0x000fe40000011669 */
[----:B------:R-:W-:Y:S02]  /*10e0*/  SHF.L.U32 R227, R227, 0x10, RZ ;  /* 0x00000010e3e37819 */ /* 0x000fe400000006ff */
[----:B------:R-:W-:Y:S01]  /*10f0*/  SHF.L.U32 R221, R221, 0x10, RZ ;  /* 0x00000010dddd7819 */ /* 0x000fe200000006ff */
[----:B------:R-:W-:Y:S01]  /*1100*/  FMUL.FTZ R216, R168, R207 ;  /* 0x000000cfa8d87220 */ /* 0x000fe20000410000 */
[----:B0-----:R-:W-:Y:S01]  /*1110*/  SHF.L.U32 R153, R92, 0x10, RZ ;  /* 0x000000105c997819 */ /* 0x001fe200000006ff */
[----:B------:R-:W-:Y:S01]  /*1120*/  FADD.FTZ R92, RZ, R213 ;  /* 0x000000d5ff5c7221 */ /* 0x000fe20000010000 */
[----:B------:R-:W-:Y:S01]  /*1130*/  SHF.L.U32 R105, R167, 0x10, RZ ;  /* 0x00000010a7697819 */ /* 0x000fe200000006ff */
[----:B------:R-:W-:Y:S01]  /*1140*/  FFMA.FTZ R167, R184, R213, RZ ;  /* 0x000000d5b8a77223 */ /* 0x000fe200000100ff */
[----:B------:R-:W-:Y:S01]  /*1150*/  @P0 IMAD.WIDE.U32 R106, R141, 0x8, R106 ;  /* 0x000000088d6a0825 */ /* 0x000fe200078e006a */
[----:B------:R0:W5:Y:S01]  /*1160*/  @P0 LDG.E.64 R144, desc[UR8][R100.64] ;  /* 0x0000000864900981 */ /* 0x000162000c1e1b00 */
[----:B------:R-:W-:-:S02]  /*1170*/  SHF.L.U32 R224, R224, 0x10, RZ ;  /* 0x00000010e0e07819 */ /* 0x000fc400000006ff */
[----:B------:R-:W-:Y:S01]  /*1180*/  FMUL.FTZ R214, R168, R209 ;  /* 0x000000d1a8d67220 */ /* 0x000fe20000410000 */
[----:B------:R-:W-:Y:S01]  /*1190*/  FMUL.FTZ R156, R71, R221 ;  /* 0x000000dd479c7220 */ /* 0x000fe20000410000 */
[----:B------:R-:W-:Y:S01]  /*11a0*/  FFMA.FTZ R209, R90, R227, R243 ;  /* 0x000000e35ad17223 */ /* 0x000fe200000100f3 */
[----:B------:R-:W-:Y:S01]  /*11b0*/  FADD.FTZ R162, R211, R92 ;  /* 0x0000005cd3a27221 */ /* 0x000fe20000010000 */
[----:B------:R-:W-:Y:S01]  /*11c0*/  FMUL.FTZ R202, R168, R97 ;  /* 0x00000061a8ca7220 */ /* 0x000fe20000410000 */
[----:B------:R-:W-:Y:S01]  /*11d0*/  FFMA.FTZ R167, R216, R211, R167 ;  /* 0x000000d3d8a77223 */ /* 0x000fe200000100a7 */
[----:B------:R-:W-:Y:S01]  /*11e0*/  SHF.R.U32.HI R208, RZ, 0x10, R99 ;  /* 0x00000010ffd07819 */ /* 0x000fe20000011663 */
[----:B------:R1:W5:Y:S01]  /*11f0*/  @P0 LDG.E.64 R148, desc[UR8][R106.64] ;  /* 0x000000086a940981 */ /* 0x000362000c1e1b00 */
[----:B0-----:R-:W-:Y:S01]  /*1200*/  SHF.L.U32 R101, R191, 0x10, RZ ;  /* 0x00000010bf657819 */ /* 0x001fe200000006ff */
[----:B------:R-:W-:Y:S01]  /*1210*/  FFMA.FTZ R207, R91, R224, R156 ;  /* 0x000000e05bcf7223 */ /* 0x000fe2000001009c */
[----:B------:R-:W-:Y:S01]  /*1220*/  SHF.L.U32 R219, R219, 0x10, RZ ;  /* 0x00000010dbdb7819 */ /* 0x000fe200000006ff */
[----:B------:R-:W-:Y:S01]  /*1230*/  FADD.FTZ R162, R209, R162 ;  /* 0x000000a2d1a27221 */ /* 0x000fe20000010000 */
[----:B------:R-:W-:-:S02]  /*1240*/  SHF.L.U32 R94, R188, 0x10, RZ ;  /* 0x00000010bc5e7819 */ /* 0x000fc400000006ff */
[----:B------:R-:W-:Y:S01]  /*1250*/  SHF.L.U32 R99, R187, 0x10, RZ ;  /* 0x00000010bb637819 */ /* 0x000fe200000006ff */
[----:B------:R-:W-:Y:S01]  /*1260*/  FMUL.FTZ R187, R64, R101 ;  /* 0x0000006540bb7220 */ /* 0x000fe20000410000 */
[----:B------:R-:W-:Y:S01]  /*1270*/  @P0 IMAD.WIDE.U32 R102, R140, 0x8, R102 ;  /* 0x000000088c660825 */ /* 0x000fe200078e0066 */
[----:B-1----:R-:W-:-:S03]  /*1280*/  SHF.L.U32 R107, R181, 0x10, RZ ;  /* 0x00000010b56b7819 */ /* 0x002fc600000006ff */
        /* <DEDUP_REMOVED lines=8> */
[----:B------:R0:W5:Y:S01]  /*1310*/  @P0 LDG.E.64 R146, desc[UR8][R102.64] ;  /* 0x0000000866920981 */ /* 0x000162000c1e1b00 */
[----:B------:R-:W-:Y:S01]  /*1320*/  SHF.L.U32 R96, R189, 0x10, RZ ;  /* 0x00000010bd607819 */ /* 0x000fe200000006ff */
[----:B------:R-:W-:Y:S01]  /*1330*/  FMUL.FTZ R191, R66, R95 ;  /* 0x0000005f42bf7220 */ /* 0x000fe20000410000 */
[----:B------:R-:W-:Y:S01]  /*1340*/  FFMA.FTZ R189, R85, R217, R156 ;  /* 0x000000d955bd7223 */ /* 0x000fe2000001009c */
[----:B------:R-:W-:Y:S01]  /*1350*/  FADD.FTZ R162, R187, R162 ;  /* 0x000000a2bba27221 */ /* 0x000fe20000010000 */
[----:B------:R-:W-:Y:S01]  /*1360*/  FMUL.FTZ R198, R168, R229 ;  /* 0x000000e5a8c67220 */ /* 0x000fe20000410000 */
[----:B------:R-:W-:Y:S01]  /*1370*/  FFMA.FTZ R181, R194, R187, R181 ;  /* 0x000000bbc2b57223 */ /* 0x000fe200000100b5 */
[----:B0-----:R-:W-:Y:S01]  /*1380*/  SHF.L.U32 R103, R190, 0x10, RZ ;  /* 0x00000010be677819 */ /* 0x001fe200000006ff */
[----:B------:R-:W-:Y:S01]  /*1390*/  FMUL.FTZ R158, R67, R96 ;  /* 0x00000060439e7220 */ /* 0x000fe20000410000 */
[----:B------:R-:W-:Y:S01]  /*13a0*/  SHF.L.U32 R98, R192, 0x10, RZ ;  /* 0x00000010c0627819 */ /* 0x000fe200000006ff */
[----:B------:R-:W-:Y:S01]  /*13b0*/  FADD.FTZ R162, R189, R162 ;  /* 0x000000a2bda27221 */ /* 0x000fe20000010000 */
[----:B------:R-:W-:Y:S01]  /*13c0*/  FMUL.FTZ R196, R168, R239 ;  /* 0x000000efa8c47220 */ /* 0x000fe20000410000 */
[----:B------:R-:W-:Y:S01]  /*13d0*/  FFMA.FTZ R191, R86, R103, R191 ;  /* 0x0000006756bf7223 */ /* 0x000fe200000100bf */
[----:B------:R-:W-:Y:S01]  /*13e0*/  FFMA.FTZ R181, R198, R189, R181 ;  /* 0x000000bdc6b57223 */ /* 0x000fe200000100b5 */
[----:B------:R-:W-:Y:S01]  /*13f0*/  MOV R199, R104 ;  /* 0x0000006800c77202 */ /* 0x000fe20000000f00 */
[----:B------:R-:W-:Y:S01]  /*1400*/  FMUL.FTZ R200, R168, R193 ;  /* 0x000000c1a8c87220 */ /* 0x000fe20000410000 */
[----:B------:R-:W-:Y:S01]  /*1410*/  SHF.L.U32 R106, R169, 0x10, RZ ;  /* 0x00000010a96a7819 */ /* 0x000fe200000006ff */
[----:B------:R-:W-:Y:S01]  /*1420*/  FFMA.FTZ R193, R87, R98, R158 ;  /* 0x0000006257c17223 */ /* 0x000fe2000001009e */
[----:B------:R-:W-:Y:S01]  /*1430*/  SHF.L.U32 R104, R179, 0x10, RZ ;  /* 0x00000010b3687819 */ /* 0x000fe200000006ff */
[----:B------:R-:W-:Y:S01]  /*1440*/  FMUL.FTZ R179, R60, R107 ;  /* 0x0000006b3cb37220 */ /* 0x000fe20000410000 */
[----:B------:R-:W-:Y:S01]  /*1450*/  FADD.FTZ R162, R191, R162 ;  /* 0x000000a2bfa27221 */ /* 0x000fe20000010000 */
[----:B------:R-:W-:Y:S01]  /*1460*/  FFMA.FTZ R181, R196, R191, R181 ;  /* 0x000000bfc4b57223 */ /* 0x000fe200000100b5 */
[----:B------:R-:W-:Y:S01]  /*1470*/  SHF.L.U32 R102, R182, 0x10, RZ ;  /* 0x00000010b6667819 */ /* 0x000fe200000006ff */
[----:B------:R-:W-:Y:S01]  /*1480*/  FMUL.FTZ R160, R61, R106 ;  /* 0x0000006a3da07220 */ /* 0x000fe20000410000 */
[----:B------:R-:W-:Y:S01]  /*1490*/  SHF.L.U32 R152, R166, 0x10, RZ ;  /* 0x00000010a6987819 */ /* 0x000fe200000006ff */
[----:B------:R-:W-:Y:S01]  /*14a0*/  FMUL.FTZ R166, R168, R231 ;  /* 0x000000e7a8a67220 */ /* 0x000fe20000410000 */
[----:B------:R-:W-:Y:S01]  /*14b0*/  FFMA.FTZ R179, R80, R99, R179 ;  /* 0x0000006350b37223 */ /* 0x000fe200000100b3 */
[----:B------:R-:W-:Y:S01]  /*14c0*/  FADD.FTZ R162, R193, R162 ;  /* 0x000000a2c1a27221 */ /* 0x000fe20000010000 */
[----:B------:R-:W-:Y:S01]  /*14d0*/  FMUL.FTZ R186, R168, R237 ;  /* 0x000000eda8ba7220 */ /* 0x000fe20000410000 */
[----:B------:R-:W-:Y:S01]  /*14e0*/  FFMA.FTZ R231, R200, R193, R181 ;  /* 0x000000c1c8e77223 */ /* 0x000fe200000100b5 */
[----:B------:R-:W-:Y:S01]  /*14f0*/  SHF.L.U32 R97, R180, 0x10, RZ ;  /* 0x00000010b4617819 */ /* 0x000fe200000006ff */
[----:B------:R-:W-:Y:S01]  /*1500*/  FFMA.FTZ R181, R81, R102, R160 ;  /* 0x0000006651b57223 */ /* 0x000fe200000100a0 */
[----:B------:R-:W-:Y:S01]  /*1510*/  SHF.L.U32 R100, R183, 0x10, RZ ;  /* 0x00000010b7647819 */ /* 0x000fe200000006ff */
[----:B------:R-:W-:Y:S01]  /*1520*/  FMUL.FTZ R183, R62, R105 ;  /* 0x000000693eb77220 */ /* 0x000fe20000410000 */
        /* <DEDUP_REMOVED lines=24> */
[----:B------:R-:W-:Y:S01]  /*16b0*/  FMUL.FTZ R167, R58, R153 ;  /* 0x000000993aa77220 */ /* 0x000fe20000410000 */
[----:B------:R-:W-:Y:S01]  /*16c0*/  FFMA.FTZ R165, R77, R212, R92 ;  /* 0x000000d44da57223 */ /* 0x000fe2000001005c */
[----:B------:R-:W-:Y:S01]  /*16d0*/  FADD.FTZ R162, R163, R162 ;  /* 0x000000a2a3a27221 */ /* 0x000fe20000010000 */
[----:B------:R-:W-:Y:S01]  /*16e0*/  FFMA.FTZ R231, R164, R163, R231 ;  /* 0x000000a3a4e77223 */ /* 0x000fe200000100e7 */
[----:B------:R-:W-:Y:S01]  /*16f0*/  SHF.L.U32 R195, R195, 0x10, RZ ;  /* 0x00000010c3c37819 */ /* 0x000fe200000006ff */
[----:B------:R-:W-:Y:S01]  /*1700*/  FMUL.FTZ R156, R59, R208 ;  /* 0x000000d03b9c7220 */ /* 0x000fe20000410000 */
[----:B------:R-:W-:Y:S01]  /*1710*/  SHF.L.U32 R210, R210, 0x10, RZ ;  /* 0x00000010d2d27819 */ /* 0x000fe200000006ff */
        /* <DEDUP_REMOVED lines=26> */
[----:B------:R-:W-:Y:S01]  /*18c0*/  FFMA.FTZ R160, R74, R197, R233 ;  /* 0x000000c54aa07223 */ /* 0x000fe200000100e9 */
[----:B------:R-:W-:Y:S01]  /*18d0*/  FADD.FTZ R229, R92, R157 ;  /* 0x0000009d5ce57221 */ /* 0x000fe20000010000 */
[----:B------:R-:W-:Y:S01]  /*18e0*/  FMUL.FTZ R159, R168, R159 ;  /* 0x0000009fa89f7220 */ /* 0x000fe20000410000 */
        /* <DEDUP_REMOVED lines=39> */
.L_x_1204:
[----:B------:R-:W-:Y:S05]  /*1b60*/  BSYNC.RECONVERGENT B0 ;  /* 0x0000000000007941 */ /* 0x000fea0003800200 */
.L_x_1203:
        /* <DEDUP_REMOVED lines=127> */
[-C--:B------:R-:W-:Y:S01]  /*2360*/  FFMA.FTZ R214, R214, R102.reuse, R103 ;  /* 0x00000066d6d67223 */ /* 0x080fe20000010067 */
[----:B------:R-:W-:Y:S01]  /*2370*/  SHF.R.U64 R97, R142, 0x10, R143 ;  /* 0x000000108e617819 */ /* 0x000fe2000000128f */
[-C--:B------:R-:W-:Y:S01]  /*2380*/  FFMA.FTZ R216, R216, R102.reuse, R103 ;  /* 0x00000066d8d87223 */ /* 0x080fe20000010067 */
[----:B------:R-:W-:Y:S01]  /*2390*/  SHF.L.U32 R93, R92, 0x10, RZ ;  /* 0x000000105c5d7819 */ /* 0x000fe200000006ff */
[----:B------:R-:W-:Y:S01]  /*23a0*/  FADD.FTZ R209, R209, -R202 ;  /* 0x800000cad1d17221 */ /* 0x000fe20000010000 */
[----:B------:R-:W-:Y:S01]  /*23b0*/  SHF.R.U32.HI R92, RZ, 0x10, R143 ;  /* 0x00000010ff5c7819 */ /* 0x000fe2000001168f */
[----:B------:R-:W-:Y:S01]  /*23c0*/  FADD.FTZ R207, R207, -R214 ;  /* 0x800000d6cfcf7221 */ /* 0x000fe20000010000 */
[----:B------:R-:W-:Y:S01]  /*23d0*/  FFMA.FTZ R184, R184, R102, R103 ;  /* 0x00000066b8b87223 */ /* 0x000fe20000010067 */
[----:B------:R-:W-:Y:S01]  /*23e0*/  FFMA.FTZ R94, R168, R209, R93 ;  /* 0x000000d1a85e7223 */ /* 0x000fe2000001005d */
[----:B------:R-:W-:Y:S01]  /*23f0*/  SHF.L.U32 R93, R92, 0x10, RZ ;  /* 0x000000105c5d7819 */ /* 0x000fe200000006ff */
[----:B------:R-:W-:Y:S01]  /*2400*/  FADD.FTZ R211, R211, -R216 ;  /* 0x800000d8d3d37221 */ /* 0x000fe20000010000 */
[----:B------:R-:W-:Y:S01]  /*2410*/  MOV R92, R142 ;  /* 0x0000008e005c7202 */ /* 0x000fe20000000f00 */
[----:B------:R-:W-:Y:S01]  /*2420*/  FADD.FTZ R213, R213, -R184 ;  /* 0x800000b8d5d57221 */ /* 0x000fe20000010000 */
[----:B------:R-:W-:Y:S01]  /*2430*/  SHF.L.U32 R97, R97, 0x10, RZ ;  /* 0x0000001061617819 */ /* 0x000fe200000006ff */
[----:B------:R-:W-:Y:S01]  /*2440*/  FFMA.FTZ R95, R168, R207, R93 ;  /* 0x000000cfa85f7223 */ /* 0x000fe2000001005d */
[----:B------:R-:W-:Y:S01]  /*2450*/  SHF.L.U32 R93, R92, 0x10, RZ ;  /* 0x000000105c5d7819 */ /* 0x000fe200000006ff */
[-C--:B------:R-:W-:Y:S01]  /*2460*/  FFMA.FTZ R198, R198, R102.reuse, R103 ;  /* 0x00000066c6c67223 */ /* 0x080fe20000010067 */
[----:B------:R-:W-:Y:S01]  /*2470*/  MOV R92, R145 ;  /* 0x00000091005c7202 */ /* 0x000fe20000000f00 */
[----:B------:R-:W-:Y:S01]  /*2480*/  FFMA.FTZ R96, R168, R211, R97 ;  /* 0x000000d3a8607223 */ /* 0x000fe20000010061 */
[----:B------:R-:W-:Y:S01]  /*2490*/  SHF.R.U64 R105, R144, 0x10, R145 ;  /* 0x0000001090697819 */ /* 0x000fe20000001291 */
[----:B------:R-:W-:Y:S01]  /*24a0*/  FFMA.FTZ R93, R168, R213, R93 ;  /* 0x000000d5a85d7223 */ /* 0x000fe2000001005d */
[----:B------:R-:W-:Y:S01]  /*24b0*/  SHF.L.U32 R97, R92, 0x10, RZ ;  /* 0x000000105c617819 */ /* 0x000fe200000006ff */
[----:B------:R-:W-:Y:S01]  /*24c0*/  FFMA.FTZ R194, R194, R102, R103 ;  /* 0x00000066c2c27223 */ /* 0x000fe20000010067 */
[----:B------:R-:W-:Y:S01]  /*24d0*/  MOV R92, R144 ;  /* 0x00000090005c7202 */ /* 0x000fe20000000f00 */
[----:B------:R0:W-:Y:S01]  /*24e0*/  F2F.BF16.F32 R99, R93 ;  /* 0x0000005d00637304 */ /* 0x0001e20000202000 */
[----:B------:R-:W-:Y:S01]  /*24f0*/  SHF.R.U32.HI R101, RZ, 0x10, R145 ;  /* 0x00000010ff657819 */ /* 0x000fe20000011691 */
[-C--:B------:R-:W-:Y:S01]  /*2500*/  FFMA.FTZ R200, R200, R102.reuse, R103 ;  /* 0x00000066c8c87223 */ /* 0x080fe20000010067 */
[----:B------:R-:W-:Y:S01]  /*2510*/  SHF.L.U32 R105, R105, 0x10, RZ ;  /* 0x0000001069697819 */ /* 0x000fe200000006ff */
[----:B------:R-:W-:Y:S01]  /*2520*/  FADD.FTZ R189, R189, -R198 ;  /* 0x800000c6bdbd7221 */ /* 0x000fe20000010000 */
[----:B------:R-:W-:Y:S01]  /*2530*/  FADD.FTZ R187, R187, -R194 ;  /* 0x800000c2bbbb7221 */ /* 0x000fe20000010000 */
[----:B------:R-:W-:Y:S01]  /*2540*/  SHF.L.U32 R101, R101, 0x10, RZ ;  /* 0x0000001065657819 */ /* 0x000fe200000006ff */
[----:B------:R-:W-:Y:S01]  /*2550*/  FADD.FTZ R193, R193, -R200 ;  /* 0x800000c8c1c17221 */ /* 0x000fe20000010000 */
[----:B------:R-:W-:Y:S01]  /*2560*/  FFMA.FTZ R100, R168, R189, R105 ;  /* 0x000000bda8647223 */ /* 0x000fe20000010069 */
[----:B0-----:R-:W-:Y:S01]  /*2570*/  SHF.L.U32 R93, R92, 0x10, RZ ;  /* 0x000000105c5d7819 */ /* 0x001fe200000006ff */
[-C--:B------:R-:W-:Y:S01]  /*2580*/  FFMA.FTZ R188, R188, R102.reuse, R103 ;  /* 0x00000066bcbc7223 */ /* 0x080fe20000010067 */
[----:B------:R-:W-:Y:S01]  /*2590*/  MOV R92, R147 ;  /* 0x00000093005c7202 */ /* 0x000fe20000000f00 */
[----:B------:R-:W-:Y:S01]  /*25a0*/  FFMA.FTZ R98, R168, R193, R101 ;  /* 0x000000c1a8627223 */ /* 0x000fe20000010065 */
[-C--:B------:R-:W-:Y:S01]  /*25b0*/  FFMA.FTZ R166, R166, R102.reuse, R103 ;  /* 0x00000066a6a67223 */ /* 0x080fe20000010067 */
[----:B------:R-:W-:Y:S01]  /*25c0*/  FFMA.FTZ R93, R168, R187, R93 ;  /* 0x000000bba85d7223 */ /* 0x000fe2000001005d */
[----:B------:R-:W-:Y:S01]  /*25d0*/  SHF.L.U32 R105, R92, 0x10, RZ ;  /* 0x000000105c697819 */ /* 0x000fe200000006ff */
[--C-:B------:R-:W-:Y:S01]  /*25e0*/  FFMA.FTZ R186, R186, R102, R103.reuse ;  /* 0x00000066baba7223 */ /* 0x100fe20000010067 */
[----:B------:R-:W-:Y:S01]  /*25f0*/  MOV R92, R146 ;  /* 0x00000092005c7202 */ /* 0x000fe20000000f00 */
[----:B------:R0:W-:Y:S01]  /*2600*/  F2F.BF16.F32 R101, R93 ;  /* 0x0000005d00657304 */ /* 0x0001e20000202000 */
[----:B------:R-:W-:Y:S01]  /*2610*/  FADD.FTZ R183, R183, -R188 ;  /* 0x800000bcb7b77221 */ /* 0x000fe20000010000 */
[----:B------:R-:W-:Y:S01]  /*2620*/  FADD.FTZ R167, R167, -R166 ;  /* 0x800000a6a7a77221 */ /* 0x000fe20000010000 */
[----:B------:R-:W-:Y:S01]  /*2630*/  FADD.FTZ R179, R179, -R186 ;  /* 0x800000bab3b37221 */ /* 0x000fe20000010000 */
[-C--:B------:R-:W-:Y:S01]  /*2640*/  FFMA.FTZ R164, R164, R102.reuse, R103 ;  /* 0x00000066a4a47223 */ /* 0x080fe20000010067 */
[----:B------:R-:W-:Y:S01]  /*2650*/  FFMA.FTZ R105, R168, R183, R105 ;  /* 0x000000b7a8697223 */ /* 0x000fe20000010069 */
[-C--:B------:R-:W-:Y:S01]  /*2660*/  FFMA.FTZ R180, R180, R102.reuse, R103 ;  /* 0x00000066b4b47223 */ /* 0x080fe20000010067 */
[----:B------:R-:W-:Y:S01]  /*2670*/  SHF.R.U32.HI R107, RZ, 0x10, R147 ;  /* 0x00000010ff6b7819 */ /* 0x000fe20000011693 */
[----:B------:R-:W-:Y:S01]  /*2680*/  FADD.FTZ R163, R163, -R164 ;  /* 0x800000a4a3a37221 */ /* 0x000fe20000010000 */
[----:B0-----:R-:W-:Y:S01]  /*2690*/  SHF.L.U32 R93, R92, 0x10, RZ ;  /* 0x000000105c5d7819 */ /* 0x001fe200000006ff */
[----:B------:R-:W-:Y:S01]  /*26a0*/  F2F.BF16.F32 R104, R105 ;  /* 0x0000006900687304 */ /* 0x000fe20000202000 */
[----:B------:R-:W-:Y:S01]  /*26b0*/  MOV R92, R149 ;  /* 0x00000095005c7202 */ /* 0x000fe20000000f00 */
[----:B------:R-:W-:Y:S01]  /*26c0*/  FADD.FTZ R165, R165, -R180 ;  /* 0x800000b4a5a57221 */ /* 0x000fe20000010000 */
[-C--:B------:R-:W-:Y:S01]  /*26d0*/  FFMA.FTZ R192, R192, R102.reuse, R103 ;  /* 0x00000066c0c07223 */ /* 0x080fe20000010067 */
[----:B------:R-:W-:Y:S01]  /*26e0*/  FFMA.FTZ R93, R168, R179, R93 ;  /* 0x000000b3a85d7223 */ /* 0x000fe2000001005d */
[----:B------:R-:W-:Y:S01]  /*26f0*/  SHF.L.U32 R153, R92, 0x10, RZ ;  /* 0x000000105c997819 */ /* 0x000fe200000006ff */
[----:B------:R-:W-:Y:S01]  /*2700*/  FFMA.FTZ R196, R196, R102, R103 ;  /* 0x00000066c4c47223 */ /* 0x000fe20000010067 */
[----:B------:R-:W-:Y:S01]  /*2710*/  SHF.R.U32.HI R92, RZ, 0x10, R149 ;  /* 0x00000010ff5c7819 */ /* 0x000fe20000011695 */
[----:B------:R0:W-:Y:S01]  /*2720*/  F2F.BF16.F32 R105, R93 ;  /* 0x0000005d00697304 */ /* 0x0001e20000202000 */
[----:B------:R-:W-:Y:S01]  /*2730*/  SHF.L.U32 R107, R107, 0x10, RZ ;  /* 0x000000106b6b7819 */ /* 0x000fe200000006ff */
[----:B------:R-:W-:Y:S01]  /*2740*/  FFMA.FTZ R153, R168, R167, R153 ;  /* 0x000000a7a8997223 */ /* 0x000fe20000010099 */
[----:B------:R-:W-:Y:S01]  /*2750*/  SHF.L.U32 R167, R92, 0x10, RZ ;  /* 0x000000105ca77819 */ /* 0x000fe200000006ff */
[----:B------:R-:W-:Y:S01]  /*2760*/  FADD.FTZ R185, R185, -R192 ;  /* 0x800000c0b9b97221 */ /* 0x000fe20000010000 */
[----:B------:R-:W-:Y:S01]  /*2770*/  MOV R92, R148 ;  /* 0x00000094005c7202 */ /* 0x000fe20000000f00 */
[-C--:B------:R-:W-:Y:S01]  /*2780*/  FFMA.FTZ R159, R159, R102.reuse, R103 ;  /* 0x000000669f9f7223 */ /* 0x080fe20000010067 */
[----:B------:R-:W-:Y:S01]  /*2790*/  FADD.FTZ R191, R191, -R196 ;  /* 0x800000c4bfbf7221 */ /* 0x000fe20000010000 */
        /* <DEDUP_REMOVED lines=8> */
[-C--:B------:R-:W-:Y:S01]  /*2820*/  FFMA.FTZ R190, R190, R102.reuse, R103 ;  /* 0x00000066bebe7223 */ /* 0x080fe20000010067 */
[----:B------:R-:W-:Y:S01]  /*2830*/  SHF.R.U32.HI R92, RZ, 0x10, R151 ;  /* 0x00000010ff5c7819 */ /* 0x000fe20000011697 */
[----:B------:R0:W-:Y:S01]  /*2840*/  F2F.BF16.F32 R153, R93 ;  /* 0x0000005d00997304 */ /* 0x0001e20000202000 */
[C---:B------:R-:W-:Y:S01]  /*2850*/  FFMA.FTZ R97, R168.reuse, R191, R97 ;  /* 0x000000bfa8617223 */ /* 0x040fe20000010061 */
[----:B------:R-:W-:Y:S01]  /*2860*/  FFMA.FTZ R163, R168, R165, R163 ;  /* 0x000000a5a8a37223 */ /* 0x000fe200000100a3 */
[----:B------:R-:W-:Y:S01]  /*2870*/  SHF.L.U32 R165, R92, 0x10, RZ ;  /* 0x000000105ca57819 */ /* 0x000fe200000006ff */
[-CC-:B------:R-:W-:Y:S01]  /*2880*/  FFMA.FTZ R158, R158, R102.reuse, R103.reuse ;  /* 0x000000669e9e7223 */ /* 0x180fe20000010067 */
[----:B------:R-:W-:Y:S01]  /*2890*/  MOV R92, R151 ;  /* 0x00000097005c7202 */ /* 0x000fe20000000f00 */
[----:B------:R-:W-:Y:S01]  /*28a0*/  FADD.FTZ R181, R181, -R190 ;  /* 0x800000beb5b57221 */ /* 0x000fe20000010000 */
[----:B------:R-:W-:Y:S01]  /*28b0*/  SHF.L.U32 R107, R107, 0x10, RZ ;  /* 0x000000106b6b7819 */ /* 0x000fe200000006ff */
[-C--:B------:R-:W-:Y:S01]  /*28c0*/  FFMA.FTZ R182, R182, R102.reuse, R103 ;  /* 0x00000066b6b67223 */ /* 0x080fe20000010067 */
[----:B0-----:R-:W-:Y:S01]  /*28d0*/  SHF.L.U32 R93, R92, 0x10, RZ ;  /* 0x000000105c5d7819 */ /* 0x001fe200000006ff */
[----:B------:R-:W-:Y:S01]  /*28e0*/  FADD.FTZ R157, R157, -R158 ;  /* 0x8000009e9d9d7221 */ /* 0x000fe20000010000 */
[----:B------:R-:W-:Y:S01]  /*28f0*/  SHF.R.U64 R92, R150, 0x10, R151 ;  /* 0x00000010965c7819 */ /* 0x000fe20000001297 */
[----:B------:R-:W-:Y:S01]  /*2900*/  F2F.BF16.F32 R97, R97 ;  /* 0x0000006100617304 */ /* 0x000fe20000202000 */
[C---:B------:R-:W-:Y:S01]  /*2910*/  FFMA.FTZ R107, R168.reuse, R181, R107 ;  /* 0x000000b5a86b7223 */ /* 0x040fe2000001006b */
[----:B------:R-:W-:Y:S01]  /*2920*/  FFMA.FTZ R159, R168, R159, R93 ;  /* 0x0000009fa89f7223 */ /* 0x000fe2000001005d */
[----:B------:R-:W-:Y:S01]  /*2930*/  SHF.L.U32 R93, R92, 0x10, RZ ;  /* 0x000000105c5d7819 */ /* 0x000fe200000006ff */
[--C-:B------:R-:W-:Y:S01]  /*2940*/  FFMA.FTZ R162, R162, R102, R103.reuse ;  /* 0x00000066a2a27223 */ /* 0x100fe20000010067 */
[----:B------:R-:W-:Y:S01]  /*2950*/  MOV R92, R150 ;  /* 0x00000096005c7202 */ /* 0x000fe20000000f00 */
[----:B------:R-:W-:Y:S01]  /*2960*/  FADD.FTZ R169, R169, -R182 ;  /* 0x800000b6a9a97221 */ /* 0x000fe20000010000 */
[----:B------:R-:W-:Y:S01]  /*2970*/  FFMA.FTZ R103, R155, R102, R103 ;  /* 0x000000669b677223 */ /* 0x000fe20000010067 */
[----:B------:R-:W-:Y:S01]  /*2980*/  F2F.BF16.F32 R98, R98 ;  /* 0x0000006200627304 */ /* 0x000fe20000202000 */
[----:B------:R-:W-:Y:S01]  /*2990*/  FFMA.FTZ R157, R168, R157, R93 ;  /* 0x0000009da89d7223 */ /* 0x000fe2000001005d */
[----:B------:R-:W-:Y:S01]  /*29a0*/  SHF.L.U32 R155, R92, 0x10, RZ ;  /* 0x000000105c9b7819 */ /* 0x000fe200000006ff */
[----:B------:R-:W-:Y:S01]  /*29b0*/  FADD.FTZ R161, R161, -R162 ;  /* 0x800000a2a1a17221 */ /* 0x000fe20000010000 */
[----:B------:R-:W0:Y:S01]  /*29c0*/  LDC.64 R92, c[0x0][0x468] ;  /* 0x00011a00ff5c7b82 */ /* 0x000e220000000a00 */
[----:B------:R-:W-:Y:S01]  /*29d0*/  FFMA.FTZ R167, R168, R169, R167 ;  /* 0x000000a9a8a77223 */ /* 0x000fe200000100a7 */
[----:B------:R-:W-:Y:S01]  /*29e0*/  FADD.FTZ R103, R154, -R103 ;  /* 0x800000679a677221 */ /* 0x000fe20000010000 */
[C---:B------:R-:W-:Y:S01]  /*29f0*/  FFMA.FTZ R161, R168.reuse, R161, R165 ;  /* 0x000000a1a8a17223 */ /* 0x040fe200000100a5 */
[----:B------:R-:W-:Y:S02]  /*2a00*/  F2F.BF16.F32 R96, R96 ;  /* 0x0000006000607304 */ /* 0x000fe40000202000 */
[----:B------:R-:W-:-:S06]  /*2a10*/  FFMA.FTZ R155, R168, R103, R155 ;  /* 0x00000067a89b7223 */ /* 0x000fcc000001009b */
[----:B------:R-:W-:Y:S08]  /*2a20*/  F2F.BF16.F32 R94, R94 ;  /* 0x0000005e005e7304 */ /* 0x000ff00000202000 */
[----:B------:R-:W1:Y:S08]  /*2a30*/  F2F.BF16.F32 R95, R95 ;  /* 0x0000005f005f7304 */ /* 0x000e700000202000 */
[----:B------:R-:W2:Y:S01]  /*2a40*/  F2F.BF16.F32 R100, R100 ;  /* 0x0000006400647304 */ /* 0x000ea20000202000 */
[----:B-1----:R-:W-:-:S07]  /*2a50*/  PRMT R103, R94, 0x5410, R95 ;  /* 0x000054105e677816 */ /* 0x002fce000000005f */
[----:B------:R-:W-:Y:S01]  /*2a60*/  F2F.BF16.F32 R107, R107 ;  /* 0x0000006b006b7304 */ /* 0x000fe20000202000 */
[----:B--2---:R-:W-:-:S07]  /*2a70*/  IMAD.WIDE.U32 R94, R100, 0x10000, RZ ;  /* 0x00010000645e7825 */ /* 0x004fce00078e00ff */
[----:B------:R-:W1:Y:S01]  /*2a80*/  F2F.BF16.F32 R185, R185 ;  /* 0x000000b900b97304 */ /* 0x000e620000202000 */
[----:B------:R-:W-:-:S07]  /*2a90*/  LOP3.LUT R94, R94, R101, RZ, 0xfc, !PT ;  /* 0x000000655e5e7212 */ /* 0x000fce00078efcff */
[----:B------:R-:W-:Y:S01]  /*2aa0*/  F2F.BF16.F32 R163, R163 ;  /* 0x000000a300a37304 */ /* 0x000fe20000202000 */
[----:B-1----:R-:W-:-:S07]  /*2ab0*/  PRMT R185, R104, 0x5410, R185 ;  /* 0x0000541068b97816 */ /* 0x002fce00000000b9 */
[----:B------:R-:W1:Y:S08]  /*2ac0*/  F2F.BF16.F32 R167, R167 ;  /* 0x000000a700a77304 */ /* 0x000e700000202000 */
[----:B------:R-:W2:Y:S01]  /*2ad0*/  F2F.BF16.F32 R157, R157 ;  /* 0x0000009d009d7304 */ /* 0x000ea20000202000 */
[----:B-1----:R-:W-:-:S07]  /*2ae0*/  PRMT R167, R106, 0x5410, R167 ;  /* 0x000054106aa77816 */ /* 0x002fce00000000a7 */
[----:B------:R1:W-:Y:S01]  /*2af0*/  F2F.BF16.F32 R152, R161 ;  /* 0x000000a100987304 */ /* 0x0003e20000202000 */
[----:B--2---:R-:W-:-:S07]  /*2b00*/  IMAD.WIDE.U32 R100, R157, 0x10000, RZ ;  /* 0x000100009d647825 */ /* 0x004fce00078e00ff */
[----:B------:R-:W2:Y:S01]  /*2b10*/  F2F.BF16.F32 R159, R159 ;  /* 0x0000009f009f7304 */ /* 0x000ea20000202000 */
[----:B-1----:R-:W-:Y:S01]  /*2b20*/  PRMT R161, R97, 0x5410, R98 ;  /* 0x0000541061a17816 */ /* 0x002fe20000000062 */
[----:B------:R-:W-:-:S03]  /*2b30*/  IMAD.WIDE.U32 R96, R96, 0x10000, RZ ;  /* 0x0001000060607825 */ /* 0x000fc600078e00ff */
[----:B------:R-:W-:-:S03]  /*2b40*/  LOP3.LUT R95, R161, R95, RZ, 0xfc, !PT ;  /* 0x0000005fa15f7212 */ /* 0x000fc600078efcff */
[----:B------:R-:W1:Y:S01]  /*2b50*/  F2F.BF16.F32 R155, R155 ;  /* 0x0000009b009b7304 */ /* 0x000e620000202000 */
[----:B------:R-:W-:Y:S02]  /*2b60*/  LOP3.LUT R103, R103, R97, RZ, 0xfc, !PT ;  /* 0x0000006167677212 */ /* 0x000fe400078efcff */
[----:B------:R-:W-:Y:S01]  /*2b70*/  LOP3.LUT R102, R96, R99, RZ, 0xfc, !PT ;  /* 0x0000006360667212 */ /* 0x000fe200078efcff */
[----:B------:R-:W-:Y:S01]  /*2b80*/  IMAD.WIDE.U32 R96, R107, 0x10000, RZ ;  /* 0x000100006b607825 */ /* 0x000fe200078e00ff */
[----:B--2---:R-:W-:-:S03]  /*2b90*/  PRMT R159, R159, 0x5410, R152 ;  /* 0x000054109f9f7816 */ /* 0x004fc60000000098 */
[----:B------:R-:W-:Y:S01]  /*2ba0*/  IMAD.WIDE.U32 R98, R163, 0x10000, RZ ;  /* 0x00010000a3627825 */ /* 0x000fe200078e00ff */
[----:B------:R-:W-:Y:S02]  /*2bb0*/  LOP3.LUT R96, R96, R105, RZ, 0xfc, !PT ;  /* 0x0000006960607212 */ /* 0x000fe400078efcff */
[----:B------:R-:W-:Y:S01]  /*2bc0*/  LOP3.LUT R97, R185, R97, RZ, 0xfc, !PT ;  /* 0x00000061b9617212 */ /* 0x000fe200078efcff */
[--C-:B0-----:R-:W-:Y:S01]  /*2bd0*/  IMAD.WIDE.U32 R104, R138, 0x8, R92.reuse ;  /* 0x000000088a687825 */ /* 0x101fe200078e005c */
[----:B------:R-:W-:Y:S02]  /*2be0*/  LOP3.LUT R99, R167, R99, RZ, 0xfc, !PT ;  /* 0x00000063a7637212 */ /* 0x000fe400078efcff */
[----:B------:R-:W-:Y:S01]  /*2bf0*/  LOP3.LUT R98, R98, R153, RZ, 0xfc, !PT ;  /* 0x0000009962627212 */ /* 0x000fe200078efcff */
[--C-:B------:R-:W-:Y:S01]  /*2c00*/  IMAD.WIDE.U32 R106, R139, 0x8, R92.reuse ;  /* 0x000000088b6a7825 */ /* 0x100fe200078e005c */
[----:B------:R-:W-:Y:S01]  /*2c10*/  LOP3.LUT R101, R159, R101, RZ, 0xfc, !PT ;  /* 0x000000659f657212 */ /* 0x000fe200078efcff */
[----:B------:R0:W-:Y:S01]  /*2c20*/  STG.E.64 desc[UR8][R104.64], R102 ;  /* 0x0000006668007986 */ /* 0x0001e2000c101b08 */
[----:B-1----:R-:W-:Y:S01]  /*2c30*/  LOP3.LUT R100, R100, R155, RZ, 0xfc, !PT ;  /* 0x0000009b64647212 */ /* 0x002fe200078efcff */
[----:B------:R-:W-:-:S02]  /*2c40*/  IMAD.WIDE.U32 R138, R140, 0x8, R92 ;  /* 0x000000088c8a7825 */ /* 0x000fc400078e005c */
[----:B------:R0:W-:Y:S02]  /*2c50*/  STG.E.64 desc[UR8][R106.64], R94 ;  /* 0x0000005e6a007986 */ /* 0x0001e4000c101b08 */
[--C-:B------:R-:W-:Y:S02]  /*2c60*/  IMAD.WIDE.U32 R140, R141, 0x8, R92.reuse ;  /* 0x000000088d8c7825 */ /* 0x100fe400078e005c */
[----:B------:R0:W-:Y:S02]  /*2c70*/  STG.E.64 desc[UR8][R138.64], R96 ;  /* 0x000000608a007986 */ /* 0x0001e4000c101b08 */
[----:B------:R-:W-:Y:S02]  /*2c80*/  IMAD.WIDE.U32 R92, R171, 0x8, R92 ;  /* 0x00000008ab5c7825 */ /* 0x000fe400078e005c */
[----:B------:R0:W-:Y:S04]  /*2c90*/  STG.E.64 desc[UR8][R140.64], R98 ;  /* 0x000000628c007986 */ /* 0x0001e8000c101b08 */
[----:B------:R0:W-:Y:S01]  /*2ca0*/  STG.E.64 desc[UR8][R92.64], R100 ;  /* 0x000000645c007986 */ /* 0x0001e2000c101b08 */
[----:B------:R-:W-:Y:S05]  /*2cb0*/  BRA `(.L_x_1208) ;  /* 0x00000044004c7947 */ /* 0x000fea0003800000 */
.L_x_1207:
[----:B-----5:R-:W-:Y:S01]  /*2cc0*/  MOV R92, R143 ;  /* 0x0000008f005c7202 */ /* 0x020fe20000000f00 */
[-CC-:B------:R-:W-:Y:S01]  /*2cd0*/  FFMA.FTZ R202, R202, R102.reuse, R103.reuse ;  /* 0x00000066caca7223 */ /* 0x180fe20000010067 */
[-CC-:B------:R-:W-:Y:S01]  /*2ce0*/  FFMA.FTZ R214, R214, R102.reuse, R103.reuse ;  /* 0x00000066d6d67223 */ /* 0x180fe20000010067 */
[-C--:B------:R-:W-:Y:S01]  /*2cf0*/  FFMA.FTZ R216, R216, R102.reuse, R103 ;  /* 0x00000066d8d87223 */ /* 0x080fe20000010067 */
[----:B------:R-:W-:Y:S01]  /*2d00*/  SHF.L.U32 R93, R92, 0x10, RZ ;  /* 0x000000105c5d7819 */ /* 0x000fe200000006ff */
[----:B------:R-:W-:Y:S01]  /*2d10*/  FADD.FTZ R209, R209, -R202 ;  /* 0x800000cad1d17221 */ /* 0x000fe20000010000 */
[----:B------:R-:W-:Y:S01]  /*2d20*/  SHF.R.U32.HI R92, RZ, 0x10, R143 ;  /* 0x00000010ff5c7819 */ /* 0x000fe2000001168f */
[----:B------:R-:W-:Y:S01]  /*2d30*/  FADD.FTZ R207, R207, -R214 ;  /* 0x800000d6cfcf7221 */ /* 0x000fe20000010000 */
[----:B------:R-:W-:Y:S01]  /*2d40*/  FADD.FTZ R211, R211, -R216 ;  /* 0x800000d8d3d37221 */ /* 0x000fe20000010000 */
[----:B------:R-:W-:Y:S01]  /*2d50*/  FFMA.FTZ R94, R168, R209, R93 ;  /* 0x000000d1a85e7223 */ /* 0x000fe2000001005d */
[----:B------:R-:W-:Y:S01]  /*2d60*/  SHF.L.U32 R93, R92, 0x10, RZ ;  /* 0x000000105c5d7819 */ /* 0x000fe200000006ff */
[--C-:B------:R-:W-:Y:S01]  /*2d70*/  FFMA.FTZ R184, R184, R102, R103.reuse ;  /* 0x00000066b8b87223 */ /* 0x100fe20000010067 */
[----:B------:R-:W-:Y:S01]  /*2d80*/  MOV R92, R142 ;  /* 0x0000008e005c7202 */ /* 0x000fe20000000f00 */
[-CC-:B------:R-:W-:Y:S01]  /*2d90*/  FFMA.FTZ R200, R200, R102.reuse, R103.reuse ;  /* 0x00000066c8c87223 */ /* 0x180fe20000010067 */
[-C--:B------:R-:W-:Y:S01]  /*2da0*/  FFMA.FTZ R188, R188, R102.reuse, R103 ;  /* 0x00000066bcbc7223 */ /* 0x080fe20000010067 */
[----:B------:R-:W-:Y:S01]  /*2db0*/  FFMA.FTZ R95, R168, R207, R93 ;  /* 0x000000cfa85f7223 */ /* 0x000fe2000001005d */
[----:B------:R-:W-:Y:S01]  /*2dc0*/  SHF.L.U32 R93, R92, 0x10, RZ ;  /* 0x000000105c5d7819 */ /* 0x000fe200000006ff */
[----:B------:R-:W-:Y:S01]  /*2dd0*/  FADD.FTZ R213, R213, -R184 ;  /* 0x800000b8d5d57221 */ /* 0x000fe20000010000 */
[----:B------:R-:W-:Y:S01]  /*2de0*/  SHF.R.U64 R92, R142, 0x10, R143 ;  /* 0x000000108e5c7819 */ /* 0x000fe2000000128f */
[----:B------:R-:W-:Y:S01]  /*2df0*/  FADD.FTZ R193, R193, -R200 ;  /* 0x800000c8c1c17221 */ /* 0x000fe20000010000 */
[-C--:B------:R-:W-:Y:S01]  /*2e00*/  FFMA.FTZ R194, R194, R102.reuse, R103 ;  /* 0x00000066c2c27223 */ /* 0x080fe20000010067 */
        /* <DEDUP_REMOVED lines=8> */
[-C--:B------:R-:W-:Y:S01]  /*2e90*/  FFMA.FTZ R192, R192, R102.reuse, R103 ;  /* 0x00000066c0c07223 */ /* 0x080fe20000010067 */
[----:B------:R-:W-:Y:S01]  /*2ea0*/  SHF.R.U32.HI R92, RZ, 0x10, R145 ;  /* 0x00000010ff5c7819 */ /* 0x000fe20000011691 */
[-CC-:B------:R-:W-:Y:S01]  /*2eb0*/  FFMA.FTZ R166, R166, R102.reuse, R103.reuse ;  /* 0x00000066a6a67223 */ /* 0x180fe20000010067 */
[--C-:B------:R-:W-:Y:S01]  /*2ec0*/  FFMA.FTZ R186, R186, R102, R103.reuse ;  /* 0x00000066baba7223 */ /* 0x100fe20000010067 */
[----:B------:R-:W-:Y:S01]  /*2ed0*/  FADD.FTZ R185, R185, -R192 ;  /* 0x800000c0b9b97221 */ /* 0x000fe20000010000 */
[----:B------:R-:W-:Y:S01]  /*2ee0*/  SHF.L.U32 R99, R92, 0x10, RZ ;  /* 0x000000105c637819 */ /* 0x000fe200000006ff */
[----:B------:R-:W-:Y:S01]  /*2ef0*/  FADD.FTZ R167, R167, -R166 ;  /* 0x800000a6a7a77221 */ /* 0x000fe20000010000 */
[----:B------:R-:W-:Y:S01]  /*2f00*/  MOV R92, R144 ;  /* 0x00000090005c7202 */ /* 0x000fe20000000f00 */
[----:B------:R-:W-:Y:S01]  /*2f10*/  FADD.FTZ R179, R179, -R186 ;  /* 0x800000bab3b37221 */ /* 0x000fe20000010000 */
[-C--:B------:R-:W-:Y:S01]  /*2f20*/  FFMA.FTZ R190, R190, R102.reuse, R103 ;  /* 0x00000066bebe7223 */ /* 0x080fe20000010067 */
[----:B------:R-:W-:Y:S01]  /*2f30*/  FFMA.FTZ R98, R168, R193, R99 ;  /* 0x000000c1a8627223 */ /* 0x000fe20000010063 */
[----:B0-----:R-:W-:Y:S01]  /*2f40*/  SHF.L.U32 R93, R92, 0x10, RZ ;  /* 0x000000105c5d7819 */ /* 0x001fe200000006ff */
[-C--:B------:R-:W-:Y:S01]  /*2f50*/  FFMA.FTZ R164, R164, R102.reuse, R103 ;  /* 0x00000066a4a47223 */ /* 0x080fe20000010067 */
        /* <DEDUP_REMOVED lines=8> */
[-CC-:B------:R-:W-:Y:S01]  /*2fe0*/  FFMA.FTZ R196, R196, R102.reuse, R103.reuse ;  /* 0x00000066c4c47223 */ /* 0x180fe20000010067 */
[-CC-:B------:R-:W-:Y:S01]  /*2ff0*/  FFMA.FTZ R198, R198, R102.reuse, R103.reuse ;  /* 0x00000066c6c67223 */ /* 0x180fe20000010067 */
[----:B------:R-:W-:Y:S01]  /*3000*/  SHF.L.U32 R107, R92, 0x10, RZ ;  /* 0x000000105c6b7819 */ /* 0x000fe200000006ff */
[-C--:B------:R-:W-:Y:S01]  /*3010*/  FFMA.FTZ R182, R182, R102.reuse, R103 ;  /* 0x00000066b6b67223 */ /* 0x080fe20000010067 */
        /* <DEDUP_REMOVED lines=10> */
[----:B0-----:R-:W-:Y:S01]  /*30c0*/  SHF.L.U32 R93, R92, 0x10, RZ ;  /* 0x000000105c5d7819 */ /* 0x001fe200000006ff */
[----:B------:R-:W-:Y:S01]  /*30d0*/  FFMA.FTZ R103, R155, R102, R103 ;  /* 0x000000669b677223 */ /* 0x000fe20000010067 */
[----:B------:R-:W-:Y:S01]  /*30e0*/  SHF.R.U64 R92, R146, 0x10, R147 ;  /* 0x00000010925c7819 */ /* 0x000fe20000001293 */
[C---:B------:R-:W-:Y:S01]  /*30f0*/  FFMA.FTZ R97, R168.reuse, R191, R97 ;  /* 0x000000bfa8617223 */ /* 0x040fe20000010061 */
[----:B------:R-:W-:Y:S01]  /*3100*/  MOV R102, R151 ;  /* 0x0000009700667202 */ /* 0x000fe20000000f00 */
[----:B------:R-:W-:Y:S01]  /*3110*/  FFMA.FTZ R93, R168, R179, R93 ;  /* 0x000000b3a85d7223 */ /* 0x000fe2000001005d */
[----:B------:R-:W-:Y:S01]  /*3120*/  SHF.L.U32 R107, R92, 0x10, RZ ;  /* 0x000000105c6b7819 */ /* 0x000fe200000006ff */
[C---:B------:R-:W-:Y:S01]  /*3130*/  FFMA.FTZ R99, R168.reuse, R189, R99 ;  /* 0x000000bda8637223 */ /* 0x040fe20000010063 */
[----:B------:R-:W-:Y:S01]  /*3140*/  MOV R92, R149 ;  /* 0x00000095005c7202 */ /* 0x000fe20000000f00 */
[----:B------:R0:W-:Y:S01]  /*3150*/  F2F.BF16.F32 R153, R93 ;  /* 0x0000005d00997304 */ /* 0x0001e20000202000 */
[----:B------:R-:W-:Y:S01]  /*3160*/  FADD.FTZ R157, R157, -R158 ;  /* 0x8000009e9d9d7221 */ /* 0x000fe20000010000 */
[----:B------:R-:W-:Y:S01]  /*3170*/  FFMA.FTZ R107, R168, R181, R107 ;  /* 0x000000b5a86b7223 */ /* 0x000fe2000001006b */
[----:B------:R-:W-:Y:S01]  /*3180*/  SHF.L.U32 R173, R92, 0x10, RZ ;  /* 0x000000105cad7819 */ /* 0x000fe200000006ff */
[----:B------:R-:W-:Y:S01]  /*3190*/  FADD.FTZ R161, R161, -R162 ;  /* 0x800000a2a1a17221 */ /* 0x000fe20000010000 */
[----:B------:R-:W-:Y:S01]  /*31a0*/  SHF.R.U32.HI R92, RZ, 0x10, R149 ;  /* 0x00000010ff5c7819 */ /* 0x000fe20000011695 */
[----:B------:R-:W-:Y:S01]  /*31b0*/  FADD.FTZ R159, R160, -R159 ;  /* 0x8000009fa09f7221 */ /* 0x000fe20000010000 */
[----:B------:R-:W-:Y:S01]  /*31c0*/  FADD.FTZ R103, R154, -R103 ;  /* 0x800000679a677221 */ /* 0x000fe20000010000 */
[----:B------:R-:W-:Y:S01]  /*31d0*/  FFMA.FTZ R167, R168, R167, R173 ;  /* 0x000000a7a8a77223 */ /* 0x000fe200000100ad */
[----:B------:R-:W-:Y:S01]  /*31e0*/  SHF.L.U32 R173, R92, 0x10, RZ ;  /* 0x000000105cad7819 */ /* 0x000fe200000006ff */
[----:B------:R1:W-:Y:S01]  /*31f0*/  F2F.BF16.F32 R100, R107 ;  /* 0x0000006b00647304 */ /* 0x0003e20000202000 */
[----:B------:R-:W-:Y:S01]  /*3200*/  MOV R92, R148 ;  /* 0x00000094005c7202 */ /* 0x000fe20000000f00 */
[----:B------:R-:W-:Y:S01]  /*3210*/  FADD.FTZ R169, R169, -R182 ;  /* 0x800000b6a9a97221 */ /* 0x000fe20000010000 */
[----:B------:R-:W2:Y:S02]  /*3220*/  LDC.64 R154, c[0x0][0x470] ;  /* 0x00011c00ff9a7b82 */ /* 0x000ea40000000a00 */
[----:B0-----:R-:W-:Y:S01]  /*3230*/  SHF.L.U32 R93, R92, 0x10, RZ ;  /* 0x000000105c5d7819 */ /* 0x001fe200000006ff */
[----:B------:R-:W-:Y:S01]  /*3240*/  FFMA.FTZ R169, R168, R169, R173 ;  /* 0x000000a9a8a97223 */ /* 0x000fe200000100ad */
[----:B------:R-:W-:Y:S01]  /*3250*/  SHF.R.U64 R92, R148, 0x10, R149 ;  /* 0x00000010945c7819 */ /* 0x000fe20000001295 */
[----:B------:R-:W-:Y:S01]  /*3260*/  F2F.BF16.F32 R94, R94 ;  /* 0x0000005e005e7304 */ /* 0x000fe20000202000 */
[----:B-1----:R-:W-:Y:S01]  /*3270*/  FADD.FTZ R107, R165, -R180 ;  /* 0x800000b4a56b7221 */ /* 0x002fe20000010000 */
[----:B------:R-:W-:Y:S01]  /*3280*/  FFMA.FTZ R93, R168, R163, R93 ;  /* 0x000000a3a85d7223 */ /* 0x000fe2000001005d */
[----:B------:R-:W-:-:S02]  /*3290*/  SHF.L.U32 R163, R92, 0x10, RZ ;  /* 0x000000105ca37819 */ /* 0x000fc400000006ff */
[----:B------:R-:W-:-:S03]  /*32a0*/  SHF.R.U32.HI R92, RZ, 0x10, R151 ;  /* 0x00000010ff5c7819 */ /* 0x000fc60000011697 */
[----:B------:R-:W-:Y:S01]  /*32b0*/  FFMA.FTZ R107, R168, R107, R163 ;  /* 0x0000006ba86b7223 */ /* 0x000fe200000100a3 */
[----:B------:R-:W-:Y:S01]  /*32c0*/  SHF.L.U32 R163, R92, 0x10, RZ ;  /* 0x000000105ca37819 */ /* 0x000fe200000006ff */
[----:B------:R0:W-:Y:S01]  /*32d0*/  F2F.BF16.F32 R165, R93 ;  /* 0x0000005d00a57304 */ /* 0x0001e20000202000 */
[----:B------:R-:W-:-:S03]  /*32e0*/  SHF.R.U64 R92, R150, 0x10, R151 ;  /* 0x00000010965c7819 */ /* 0x000fc60000001297 */
[----:B------:R-:W-:-:S04]  /*32f0*/  FFMA.FTZ R161, R168, R161, R163 ;  /* 0x000000a1a8a17223 */ /* 0x000fc800000100a3 */
[----:B------:R1:W-:Y:S01]  /*3300*/  F2F.BF16.F32 R106, R107 ;  /* 0x0000006b006a7304 */ /* 0x0003e20000202000 */
[----:B0-----:R-:W-:Y:S02]  /*3310*/  SHF.L.U32 R93, R92, 0x10, RZ ;  /* 0x000000105c5d7819 */ /* 0x001fe400000006ff */
[----:B------:R-:W-:-:S03]  /*3320*/  MOV R92, R150 ;  /* 0x00000096005c7202 */ /* 0x000fc60000000f00 */
[----:B------:R-:W-:Y:S02]  /*3330*/  FFMA.FTZ R157, R168, R157, R93 ;  /* 0x0000009da89d7223 */ /* 0x000fe4000001005d */
[----:B------:R-:W0:Y:S01]  /*3340*/  F2F.BF16.F32 R95, R95 ;  /* 0x0000005f005f7304 */ /* 0x000e220000202000 */
[----:B-1----:R-:W-:Y:S02]  /*3350*/  SHF.L.U32 R107, R102, 0x10, RZ ;  /* 0x00000010666b7819 */ /* 0x002fe400000006ff */
[----:B------:R-:W-:Y:S02]  /*3360*/  SHF.L.U32 R102, R92, 0x10, RZ ;  /* 0x000000105c667819 */ /* 0x000fe400000006ff */
[----:B------:R-:W1:Y:S01]  /*3370*/  LDC.64 R92, c[0x0][0x468] ;  /* 0x00011a00ff5c7b82 */ /* 0x000e620000000a00 */
[C---:B------:R-:W-:Y:S02]  /*3380*/  FFMA.FTZ R159, R168.reuse, R159, R107 ;  /* 0x0000009fa89f7223 */ /* 0x040fe4000001006b */
[----:B------:R-:W3:Y:S01]  /*3390*/  F2F.BF16.F32 R96, R96 ;  /* 0x0000006000607304 */ /* 0x000ee20000202000 */
[----:B------:R-:W-:Y:S01]  /*33a0*/  FFMA.FTZ R168, R168, R103, R102 ;  /* 0x00000067a8a87223 */ /* 0x000fe20000010066 */
[----:B0-----:R-:W-:-:S06]  /*33b0*/  PRMT R103, R94, 0x5410, R95 ;  /* 0x000054105e677816 */ /* 0x001fcc000000005f */
[----:B------:R-:W-:Y:S01]  /*33c0*/  F2F.BF16.F32 R97, R97 ;  /* 0x0000006100617304 */ /* 0x000fe20000202000 */
[----:B---3--:R-:W-:-:S07]  /*33d0*/  IMAD.WIDE.U32 R94, R96, 0x10000, RZ ;  /* 0x00010000605e7825 */ /* 0x008fce00078e00ff */
[----:B------:R-:W0:Y:S01]  /*33e0*/  F2F.BF16.F32 R98, R98 ;  /* 0x0000006200627304 */ /* 0x000e220000202000 */
[----:B------:R-:W-:Y:S01]  /*33f0*/  LOP3.LUT R95, R103, R95, RZ, 0xfc, !PT ;  /* 0x0000005f675f7212 */ /* 0x000fe200078efcff */
[----:B-1----:R-:W-:Y:S01]  /*3400*/  IMAD.WIDE.U32 R162, R138, 0x8, R92 ;  /* 0x000000088aa27825 */ /* 0x002fe200078e005c */
[----:B------:R-:W-:-:S05]  /*3410*/  LOP3.LUT R94, R94, R101, RZ, 0xfc, !PT ;  /* 0x000000655e5e7212 */ /* 0x000fca00078efcff */
[----:B------:R-:W1:Y:S01]  /*3420*/  F2F.BF16.F32 R99, R99 ;  /* 0x0000006300637304 */ /* 0x000e620000202000 */
[----:B------:R3:W-:Y:S01]  /*3430*/  STG.E.64 desc[UR8][R162.64], R94 ;  /* 0x0000005ea2007986 */ /* 0x0007e2000c101b08 */
[----:B0-----:R-:W-:-:S06]  /*3440*/  PRMT R107, R97, 0x5410, R98 ;  /* 0x00005410616b7816 */ /* 0x001fcc0000000062 */
[----:B------:R-:W0:Y:S01]  /*3450*/  F2F.BF16.F32 R172, R157 ;  /* 0x0000009d00ac7304 */ /* 0x000e220000202000 */
[----:B-1----:R-:W-:-:S07]  /*3460*/  IMAD.WIDE.U32 R96, R99, 0x10000, RZ ;  /* 0x0001000063607825 */ /* 0x002fce00078e00ff */
[----:B------:R-:W-:Y:S01]  /*3470*/  F2F.BF16.F32 R174, R161 ;  /* 0x000000a100ae7304 */ /* 0x000fe20000202000 */
[----:B------:R-:W-:Y:S01]  /*3480*/  IMAD.WIDE.U32 R98, R100, 0x10000, RZ ;  /* 0x0001000064627825 */ /* 0x000fe200078e00ff */
[----:B------:R-:W-:Y:S02]  /*3490*/  LOP3.LUT R96, R96, R105, RZ, 0xfc, !PT ;  /* 0x0000006960607212 */ /* 0x000fe400078efcff */
[----:B------:R-:W-:Y:S01]  /*34a0*/  LOP3.LUT R97, R107, R97, RZ, 0xfc, !PT ;  /* 0x000000616b617212 */ /* 0x000fe200078efcff */
[----:B0-----:R-:W-:-:S03]  /*34b0*/  IMAD.WIDE.U32 R102, R172, 0x10000, RZ ;  /* 0x00010000ac667825 */ /* 0x001fc600078e00ff */
[----:B------:R2:W0:Y:S01]  /*34c0*/  F2F.BF16.F32 R173, R159 ;  /* 0x0000009f00ad7304 */ /* 0x0004220000202000 */
[----:B------:R-:W-:Y:S01]  /*34d0*/  LOP3.LUT R98, R98, R153, RZ, 0xfc, !PT ;  /* 0x0000009962627212 */ /* 0x000fe200078efcff */
[----:B------:R-:W-:-:S04]  /*34e0*/  IMAD.WIDE.U32 R100, R106, 0x10000, RZ ;  /* 0x000100006a647825 */ /* 0x000fc800078e00ff */
[----:B------:R-:W-:Y:S02]  /*34f0*/  IMAD.WIDE.U32 R106, R140, 0x8, R92 ;  /* 0x000000088c6a7825 */ /* 0x000fe400078e005c */
[----:B------:R-:W-:Y:S01]  /*3500*/  F2F.BF16.F32 R183, R183 ;  /* 0x000000b700b77304 */ /* 0x000fe20000202000 */
[----:B------:R-:W-:Y:S01]  /*3510*/  LOP3.LUT R100, R100, R165, RZ, 0xfc, !PT ;  /* 0x000000a564647212 */ /* 0x000fe200078efcff */
[----:B--2---:R-:W-:Y:S01]  /*3520*/  IMAD.WIDE.U32 R158, R138, 0x8, R154 ;  /* 0x000000088a9e7825 */ /* 0x004fe200078e009a */
[----:B0-----:R-:W-:-:S05]  /*3530*/  PRMT R105, R173, 0x5410, R174 ;  /* 0x00005410ad697816 */ /* 0x001fca00000000ae */
[----:B------:R-:W0:Y:S01]  /*3540*/  F2F.BF16.F32 R104, R185 ;  /* 0x000000b900687304 */ /* 0x000e220000202000 */
[----:B------:R-:W-:Y:S01]  /*3550*/  IMAD.WIDE.U32 R160, R140, 0x8, R154 ;  /* 0x000000088ca07825 */ /* 0x000fe200078e009a */
[----:B------:R3:W-:Y:S01]  /*3560*/  STG.E.64 desc[UR8][R158.64], R94 ;  /* 0x0000005e9e007986 */ /* 0x0007e2000c101b08 */
[----:B------:R-:W-:-:S05]  /*3570*/  LOP3.LUT R103, R105, R103, RZ, 0xfc, !PT ;  /* 0x0000006769677212 */ /* 0x000fca00078efcff */
[----:B------:R-:W-:Y:S01]  /*3580*/  F2F.BF16.F32 R167, R167 ;  /* 0x000000a700a77304 */ /* 0x000fe20000202000 */
[----:B0-----:R-:W-:-:S07]  /*3590*/  PRMT R183, R183, 0x5410, R104 ;  /* 0x00005410b7b77816 */ /* 0x001fce0000000068 */
[----:B------:R-:W0:Y:S01]  /*35a0*/  F2F.BF16.F32 R152, R169 ;  /* 0x000000a900987304 */ /* 0x000e220000202000 */
[----:B------:R-:W-:Y:S01]  /*35b0*/  IMAD.WIDE.U32 R104, R139, 0x8, R92 ;  /* 0x000000088b687825 */ /* 0x000fe200078e005c */
[----:B------:R-:W-:-:S03]  /*35c0*/  LOP3.LUT R99, R183, R99, RZ, 0xfc, !PT ;  /* 0x00000063b7637212 */ /* 0x000fc600078efcff */
[----:B------:R-:W-:Y:S01]  /*35d0*/  IMAD.WIDE.U32 R138, R139, 0x8, R154 ;  /* 0x000000088b8a7825 */ /* 0x000fe200078e009a */
[----:B------:R3:W-:Y:S02]  /*35e0*/  STG.E.64 desc[UR8][R104.64], R96 ;  /* 0x0000006068007986 */ /* 0x0007e4000c101b08 */
[----:B------:R-:W1:Y:S02]  /*35f0*/  F2F.BF16.F32 R157, R168 ;  /* 0x000000a8009d7304 */ /* 0x000e640000202000 */
[----:B------:R3:W-:Y:S04]  /*3600*/  STG.E.64 desc[UR8][R138.64], R96 ;  /* 0x000000608a007986 */ /* 0x0007e8000c101b08 */
[----:B------:R3:W-:Y:S01]  /*3610*/  STG.E.64 desc[UR8][R106.64], R98 ;  /* 0x000000626a007986 */ /* 0x0007e2000c101b08 */
[----:B0-----:R-:W-:Y:S01]  /*3620*/  PRMT R167, R167, 0x5410, R152 ;  /* 0x00005410a7a77816 */ /* 0x001fe20000000098 */
[----:B------:R-:W-:-:S02]  /*3630*/  IMAD.WIDE.U32 R152, R141, 0x8, R92 ;  /* 0x000000088d987825 */ /* 0x000fc400078e005c */
[----:B------:R3:W-:Y:S01]  /*3640*/  STG.E.64 desc[UR8][R160.64], R98 ;  /* 0x00000062a0007986 */ /* 0x0007e2000c101b08 */
[----:B------:R-:W-:Y:S01]  /*3650*/  LOP3.LUT R101, R167, R101, RZ, 0xfc, !PT ;  /* 0x00000065a7657212 */ /* 0x000fe200078efcff */
[----:B------:R-:W-:Y:S01]  /*3660*/  IMAD.WIDE.U32 R140, R141, 0x8, R154 ;  /* 0x000000088d8c7825 */ /* 0x000fe200078e009a */
[----:B-1----:R-:W-:-:S03]  /*3670*/  LOP3.LUT R102, R102, R157, RZ, 0xfc, !PT ;  /* 0x0000009d66667212 */ /* 0x002fc600078efcff */
[----:B------:R-:W-:Y:S01]  /*3680*/  IMAD.WIDE.U32 R92, R171, 0x8, R92 ;  /* 0x00000008ab5c7825 */ /* 0x000fe200078e005c */
[----:B------:R3:W-:Y:S01]  /*3690*/  STG.E.64 desc[UR8][R152.64], R100 ;  /* 0x0000006498007986 */ /* 0x0007e2000c101b08 */
[----:B------:R-:W-:Y:S02]  /*36a0*/  PRMT R170, R157, 0x7610, R170 ;  /* 0x000076109daa7816 */ /* 0x000fe400000000aa */
[----:B------:R-:W-:Y:S01]  /*36b0*/  IMAD.WIDE.U32 R154, R171, 0x8, R154 ;  /* 0x00000008ab9a7825 */ /* 0x000fe200078e009a */
[----:B------:R3:W-:Y:S04]  /*36c0*/  STG.E.64 desc[UR8][R140.64], R100 ;  /* 0x000000648c007986 */ /* 0x0007e8000c101b08 */
[----:B------:R3:W-:Y:S04]  /*36d0*/  STG.E.64 desc[UR8][R92.64], R102 ;  /* 0x000000665c007986 */ /* 0x0007e8000c101b08 */
[----:B------:R3:W-:Y:S01]  /*36e0*/  STG.E.64 desc[UR8][R154.64], R102 ;  /* 0x000000669a007986 */ /* 0x0007e2000c101b08 */
[----:B------:R-:W-:Y:S05]  /*36f0*/  BRA `(.L_x_1208) ;  /* 0x0000003800bc7947 */ /* 0x000fea0003800000 */
.L_x_1206:
[----:B------:R-:W-:-:S04]  /*3700*/  UISETP.NE.U32.AND UP0, UPT, UR16, URZ, UPT ;  /* 0x000000ff1000728c */ /* 0x000fc8000bf05070 */
[----:B------:R-:W-:-:S09]  /*3710*/  UISETP.NE.AND.EX UP0, UPT, UR17, URZ, UPT, UP0 ;  /* 0x000000ff1100728c */ /* 0x000fd2000bf05300 */
[----:B------:R-:W-:Y:S05]  /*3720*/  BRA.U UP0, `(.L_x_1209) ;  /* 0x0000000900907547 */ /* 0x000fea000b800000 */
        /* <DEDUP_REMOVED lines=20> */
[----:B------:R-:W-:Y:S01]  /*3870*/  FADD.FTZ R187, R187, -R194 ;  /* 0x800000c2bbbb7221 */ /* 0x000fe20000010000 */
[----:B------:R-:W-:Y:S01]  /*3880*/  FFMA.FTZ R93, R168, R213, R93 ;  /* 0x000000d5a85d7223 */ /* 0x000fe2000001005d */
[----:B------:R-:W-:Y:S01]  /*3890*/  SHF.L.U32 R97, R92, 0x10, RZ ;  /* 0x000000105c617819 */ /* 0x000fe200000006ff */
[-CC-:B------:R-:W-:Y:S01]  /*38a0*/  FFMA.FTZ R198, R198, R102.reuse, R103.reuse ;  /* 0x00000066c6c67223 */ /* 0x180fe20000010067 */
[----:B------:R-:W-:Y:S01]  /*38b0*/  MOV R92, R145 ;  /* 0x00000091005c7202 */ /* 0x000fe20000000f00 */
[----:B------:R0:W-:Y:S01]  /*38c0*/  F2F.BF16.F32 R107, R93 ;  /* 0x0000005d006b7304 */ /* 0x0001e20000202000 */
[-C--:B------:R-:W-:Y:S01]  /*38d0*/  FFMA.FTZ R192, R192, R102.reuse, R103 ;  /* 0x00000066c0c07223 */ /* 0x080fe20000010067 */
[----:B------:R-:W-:Y:S01]  /*38e0*/  FFMA.FTZ R96, R168, R211, R97 ;  /* 0x000000d3a8607223 */ /* 0x000fe20000010061 */
[----:B------:R-:W-:Y:S01]  /*38f0*/  SHF.L.U32 R97, R92, 0x10, RZ ;  /* 0x000000105c617819 */ /* 0x000fe200000006ff */
[----:B------:R-:W-:Y:S01]  /*3900*/  FADD.FTZ R189, R189, -R198 ;  /* 0x800000c6bdbd7221 */ /* 0x000fe20000010000 */
[----:B------:R-:W-:Y:S01]  /*3910*/  SHF.R.U32.HI R92, RZ, 0x10, R145 ;  /* 0x00000010ff5c7819 */ /* 0x000fe20000011691 */
[----:B------:R-:W-:Y:S01]  /*3920*/  FADD.FTZ R185, R185, -R192 ;  /* 0x800000c0b9b97221 */ /* 0x000fe20000010000 */
[-CC-:B------:R-:W-:Y:S01]  /*3930*/  FFMA.FTZ R186, R186, R102.reuse, R103.reuse ;  /* 0x00000066baba7223 */ /* 0x180fe20000010067 */
[-CC-:B------:R-:W-:Y:S01]  /*3940*/  FFMA.FTZ R190, R190, R102.reuse, R103.reuse ;  /* 0x00000066bebe7223 */ /* 0x180fe20000010067 */
[----:B------:R-:W-:Y:S01]  /*3950*/  SHF.L.U32 R99, R92, 0x10, RZ ;  /* 0x000000105c637819 */ /* 0x000fe200000006ff */
[----:B------:R-:W-:Y:S01]  /*3960*/  FFMA.FTZ R182, R182, R102, R103 ;  /* 0x00000066b6b67223 */ /* 0x000fe20000010067 */
[----:B------:R-:W-:Y:S01]  /*3970*/  MOV R92, R144 ;  /* 0x00000090005c7202 */ /* 0x000fe20000000f00 */
[----:B------:R-:W-:Y:S01]  /*3980*/  FADD.FTZ R179, R179, -R186 ;  /* 0x800000bab3b37221 */ /* 0x000fe20000010000 */
[----:B------:R-:W-:Y:S01]  /*3990*/  FADD.FTZ R181, R181, -R190 ;  /* 0x800000beb5b57221 */ /* 0x000fe20000010000 */
        /* <DEDUP_REMOVED lines=11> */
[-C--:B------:R-:W-:Y:S01]  /*3a50*/  FFMA.FTZ R164, R164, R102.reuse, R103 ;  /* 0x00000066a4a47223 */ /* 0x080fe20000010067 */
[----:B------:R-:W-:Y:S01]  /*3a60*/  FFMA.FTZ R99, R168, R189, R99 ;  /* 0x000000bda8637223 */ /* 0x000fe20000010063 */
[----:B------:R-:W-:Y:S01]  /*3a70*/  SHF.L.U32 R101, R92, 0x10, RZ ;  /* 0x000000105c657819 */ /* 0x000fe200000006ff */
[----:B------:R-:W-:Y:S01]  /*3a80*/  FFMA.FTZ R97, R168, R191, R97 ;  /* 0x000000bfa8617223 */ /* 0x000fe20000010061 */
[----:B------:R-:W-:Y:S01]  /*3a90*/  SHF.R.U32.HI R92, RZ, 0x10, R147 ;  /* 0x00000010ff5c7819 */ /* 0x000fe20000011693 */
[----:B------:R-:W-:Y:S01]  /*3aa0*/  FADD.FTZ R163, R163, -R164 ;  /* 0x800000a4a3a37221 */ /* 0x000fe20000010000 */
[-CC-:B------:R-:W-:Y:S01]  /*3ab0*/  FFMA.FTZ R188, R188, R102.reuse, R103.reuse ;  /* 0x00000066bcbc7223 */ /* 0x180fe20000010067 */
[----:B------:R1:W-:Y:S01]  /*3ac0*/  F2F.BF16.F32 R100, R99 ;  /* 0x0000006300647304 */ /* 0x0003e20000202000 */
[----:B------:R-:W-:Y:S01]  /*3ad0*/  SHF.L.U32 R105, R92, 0x10, RZ ;  /* 0x000000105c697819 */ /* 0x000fe200000006ff */
[--C-:B------:R-:W-:Y:S01]  /*3ae0*/  FFMA.FTZ R166, R166, R102, R103.reuse ;  /* 0x00000066a6a67223 */ /* 0x100fe20000010067 */
[----:B------:R-:W-:Y:S01]  /*3af0*/  MOV R92, R146 ;  /* 0x00000092005c7202 */ /* 0x000fe20000000f00 */
[-CC-:B------:R-:W-:Y:S01]  /*3b00*/  FFMA.FTZ R162, R162, R102.reuse, R103.reuse ;  /* 0x00000066a2a27223 */ /* 0x180fe20000010067 */
[-C--:B------:R-:W-:Y:S01]  /*3b10*/  FFMA.FTZ R158, R158, R102.reuse, R103 ;  /* 0x000000669e9e7223 */ /* 0x080fe20000010067 */
[----:B------:R-:W-:Y:S01]  /*3b20*/  FFMA.FTZ R105, R168, R185, R105 ;  /* 0x000000b9a8697223 */ /* 0x000fe20000010069 */
[----:B0-----:R-:W-:Y:S01]  /*3b30*/  SHF.L.U32 R93, R92, 0x10, RZ ;  /* 0x000000105c5d7819 */ /* 0x001fe200000006ff */
[----:B------:R-:W-:Y:S01]  /*3b40*/  F2F.BF16.F32 R97, R97 ;  /* 0x0000006100617304 */ /* 0x000fe20000202000 */
[----:B------:R-:W-:Y:S01]  /*3b50*/  SHF.R.U64 R92, R146, 0x10, R147 ;  /* 0x00000010925c7819 */ /* 0x000fe20000001293 */
[-CC-:B------:R-:W-:Y:S01]  /*3b60*/  FFMA.FTZ R159, R159, R102.reuse, R103.reuse ;  /* 0x000000669f9f7223 */ /* 0x180fe20000010067 */
[----:B------:R-:W-:Y:S01]  /*3b70*/  FFMA.FTZ R103, R155, R102, R103 ;  /* 0x000000669b677223 */ /* 0x000fe20000010067 */
[----:B------:R-:W-:Y:S01]  /*3b80*/  FFMA.FTZ R93, R168, R179, R93 ;  /* 0x000000b3a85d7223 */ /* 0x000fe2000001005d */
[----:B-1----:R-:W-:Y:S01]  /*3b90*/  SHF.L.U32 R99, R92, 0x10, RZ ;  /* 0x000000105c637819 */ /* 0x002fe200000006ff */
[----:B------:R-:W-:Y:S01]  /*3ba0*/  FADD.FTZ R183, R183, -R188 ;  /* 0x800000bcb7b77221 */ /* 0x000fe20000010000 */
[----:B------:R-:W-:Y:S01]  /*3bb0*/  MOV R92, R149 ;  /* 0x00000095005c7202 */ /* 0x000fe20000000f00 */
[----:B------:R0:W-:Y:S01]  /*3bc0*/  F2F.BF16.F32 R106, R105 ;  /* 0x00000069006a7304 */ /* 0x0001e20000202000 */
[----:B------:R-:W-:Y:S01]  /*3bd0*/  MOV R102, R151 ;  /* 0x0000009700667202 */ /* 0x000fe20000000f00 */
[----:B------:R-:W-:Y:S01]  /*3be0*/  FFMA.FTZ R99, R168, R181, R99 ;  /* 0x000000b5a8637223 */ /* 0x000fe20000010063 */
[----:B------:R-:W-:Y:S01]  /*3bf0*/  SHF.L.U32 R177, R92, 0x10, RZ ;  /* 0x000000105cb17819 */ /* 0x000fe200000006ff */
[----:B------:R-:W-:Y:S01]  /*3c00*/  FFMA.FTZ R101, R168, R183, R101 ;  /* 0x000000b7a8657223 */ /* 0x000fe20000010065 */
[----:B------:R-:W-:Y:S01]  /*3c10*/  SHF.R.U32.HI R92, RZ, 0x10, R149 ;  /* 0x00000010ff5c7819 */ /* 0x000fe20000011695 */
[----:B------:R-:W-:Y:S01]  /*3c20*/  FADD.FTZ R167, R167, -R166 ;  /* 0x800000a6a7a77221 */ /* 0x000fe20000010000 */
[----:B------:R-:W-:Y:S01]  /*3c30*/  FADD.FTZ R161, R161, -R162 ;  /* 0x800000a2a1a17221 */ /* 0x000fe20000010000 */
[----:B------:R1:W-:Y:S01]  /*3c40*/  F2F.BF16.F32 R175, R93 ;  /* 0x0000005d00af7304 */ /* 0x0003e20000202000 */
[----:B0-----:R-:W-:Y:S01]  /*3c50*/  SHF.L.U32 R105, R92, 0x10, RZ ;  /* 0x000000105c697819 */ /* 0x001fe200000006ff */
[----:B------:R-:W-:Y:S01]  /*3c60*/  FADD.FTZ R157, R157, -R158 ;  /* 0x8000009e9d9d7221 */ /* 0x000fe20000010000 */
[----:B------:R-:W-:Y:S01]  /*3c70*/  MOV R92, R148 ;  /* 0x00000094005c7202 */ /* 0x000fe20000000f00 */
[----:B------:R-:W-:Y:S01]  /*3c80*/  FADD.FTZ R159, R160, -R159 ;  /* 0x8000009fa09f7221 */ /* 0x000fe20000010000 */
[----:B------:R-:W-:Y:S01]  /*3c90*/  FADD.FTZ R103, R154, -R103 ;  /* 0x800000679a677221 */ /* 0x000fe20000010000 */
[C---:B------:R-:W-:Y:S01]  /*3ca0*/  FFMA.FTZ R169, R168.reuse, R169, R105 ;  /* 0x000000a9a8a97223 */ /* 0x040fe20000010069 */
[----:B------:R-:W-:Y:S01]  /*3cb0*/  FFMA.FTZ R167, R168, R167, R177 ;  /* 0x000000a7a8a77223 */ /* 0x000fe200000100b1 */
[----:B------:R0:W-:Y:S01]  /*3cc0*/  F2F.BF16.F32 R104, R99 ;  /* 0x0000006300687304 */ /* 0x0001e20000202000 */
[----:B-1----:R-:W-:-:S02]  /*3cd0*/  SHF.L.U32 R93, R92, 0x10, RZ ;  /* 0x000000105c5d7819 */ /* 0x002fc400000006ff */
[----:B------:R-:W-:-:S03]  /*3ce0*/  SHF.R.U64 R92, R148, 0x10, R149 ;  /* 0x00000010945c7819 */ /* 0x000fc60000001295 */
[----:B------:R-:W-:Y:S01]  /*3cf0*/  FFMA.FTZ R93, R168, R163, R93 ;  /* 0x000000a3a85d7223 */ /* 0x000fe2000001005d */
[----:B------:R-:W-:Y:S01]  /*3d00*/  SHF.L.U32 R105, R92, 0x10, RZ ;  /* 0x000000105c697819 */ /* 0x000fe200000006ff */
[----:B------:R-:W1:Y:S01]  /*3d10*/  F2F.BF16.F32 R98, R98 ;  /* 0x0000006200627304 */ /* 0x000e620000202000 */
[----:B0-----:R-:W-:Y:S01]  /*3d20*/  FADD.FTZ R99, R165, -R180 ;  /* 0x800000b4a5637221 */ /* 0x001fe20000010000 */
[----:B------:R-:W-:-:S03]  /*3d30*/  SHF.R.U32.HI R92, RZ, 0x10, R151 ;  /* 0x00000010ff5c7819 */ /* 0x000fc60000011697 */
[----:B------:R-:W-:Y:S01]  /*3d40*/  FFMA.FTZ R99, R168, R99, R105 ;  /* 0x00000063a8637223 */ /* 0x000fe20000010069 */
[----:B------:R-:W-:Y:S02]  /*3d50*/  SHF.L.U32 R105, R92, 0x10, RZ ;  /* 0x000000105c697819 */ /* 0x000fe400000006ff */
[----:B------:R-:W-:Y:S01]  /*3d60*/  SHF.R.U64 R92, R150, 0x10, R151 ;  /* 0x00000010965c7819 */ /* 0x000fe20000001297 */
[----:B------:R0:W-:Y:S02]  /*3d70*/  F2F.BF16.F32 R165, R93 ;  /* 0x0000005d00a57304 */ /* 0x0001e40000202000 */
[----:B------:R-:W-:-:S06]  /*3d80*/  FFMA.FTZ R105, R168, R161, R105 ;  /* 0x000000a1a8697223 */ /* 0x000fcc0000010069 */
[----:B------:R2:W-:Y:S01]  /*3d90*/  F2F.BF16.F32 R152, R99 ;  /* 0x0000006300987304 */ /* 0x0005e20000202000 */
[----:B0-----:R-:W-:Y:S02]  /*3da0*/  SHF.L.U32 R93, R92, 0x10, RZ ;  /* 0x000000105c5d7819 */ /* 0x001fe400000006ff */
[----:B------:R-:W-:-:S03]  /*3db0*/  MOV R92, R150 ;  /* 0x00000096005c7202 */ /* 0x000fc60000000f00 */
[----:B------:R-:W-:Y:S02]  /*3dc0*/  FFMA.FTZ R157, R168, R157, R93 ;  /* 0x0000009da89d7223 */ /* 0x000fe4000001005d */
[----:B------:R-:W0:Y:S01]  /*3dd0*/  F2F.BF16.F32 R101, R101 ;  /* 0x0000006500657304 */ /* 0x000e220000202000 */
[----:B--2---:R-:W-:Y:S02]  /*3de0*/  SHF.L.U32 R99, R102, 0x10, RZ ;  /* 0x0000001066637819 */ /* 0x004fe400000006ff */
[----:B------:R-:W-:Y:S02]  /*3df0*/  SHF.L.U32 R102, R92, 0x10, RZ ;  /* 0x000000105c667819 */ /* 0x000fe400000006ff */
[----:B------:R-:W2:Y:S01]  /*3e00*/  LDC.64 R92, c[0x0][0x478] ;  /* 0x00011e00ff5c7b82 */ /* 0x000ea20000000a00 */
[C---:B------:R-:W-:Y:S02]  /*3e10*/  FFMA.FTZ R159, R168.reuse, R159, R99 ;  /* 0x0000009fa89f7223 */ /* 0x040fe40000010063 */
[----:B------:R-:W-:Y:S01]  /*3e20*/  FFMA.FTZ R168, R168, R103, R102 ;  /* 0x00000067a8a87223 */ /* 0x000fe20000010066 */
[----:B------:R-:W-:Y:S01]  /*3e30*/  F2F.BF16.F32 R94, R94 ;  /* 0x0000005e005e7304 */ /* 0x000fe20000202000 */
[----:B-1----:R-:W-:-:S03]  /*3e40*/  PRMT R103, R97, 0x5410, R98 ;  /* 0x0000541061677816 */ /* 0x002fc60000000062 */
[----:B------:R-:W1:Y:S01]  /*3e50*/  LDC.64 R98, c[0x0][0x468] ;  /* 0x00011a00ff627b82 */ /* 0x000e620000000a00 */
[----:B0-----:R-:W-:Y:S01]  /*3e60*/  PRMT R155, R101, 0x5410, R106 ;  /* 0x00005410659b7816 */ /* 0x001fe2000000006a */
[----:B------:R-:W-:Y:S02]  /*3e70*/  IMAD.WIDE.U32 R100, R100, 0x10000, RZ ;  /* 0x0001000064647825 */ /* 0x000fe400078e00ff */
[----:B------:R-:W-:Y:S03]  /*3e80*/  F2F.BF16.F32 R95, R95 ;  /* 0x0000005f005f7304 */ /* 0x000fe60000202000 */
[----:B------:R-:W-:Y:S02]  /*3e90*/  LOP3.LUT R103, R103, R101, RZ, 0xfc, !PT ;  /* 0x0000006567677212 */ /* 0x000fe400078efcff */
[----:B------:R-:W-:-:S03]  /*3ea0*/  LOP3.LUT R102, R100, R153, RZ, 0xfc, !PT ;  /* 0x0000009964667212 */ /* 0x000fc600078efcff */
[----:B------:R-:W0:Y:S01]  /*3eb0*/  F2F.BF16.F32 R96, R96 ;  /* 0x0000006000607304 */ /* 0x000e220000202000 */
[----:B--2---:R-:W-:-:S07]  /*3ec0*/  IMAD.WIDE.U32 R162, R138, 0x8, R92 ;  /* 0x000000088aa27825 */ /* 0x004fce00078e005c */
[----:B------:R-:W2:Y:S01]  /*3ed0*/  F2F.BF16.F32 R176, R157 ;  /* 0x0000009d00b07304 */ /* 0x000ea20000202000 */
[----:B-1----:R-:W-:-:S07]  /*3ee0*/  IMAD.WIDE.U32 R160, R140, 0x8, R98 ;  /* 0x000000088ca07825 */ /* 0x002fce00078e0062 */
[----:B------:R1:W-:Y:S01]  /*3ef0*/  F2F.BF16.F32 R178, R105 ;  /* 0x0000006900b27304 */ /* 0x0003e20000202000 */
[----:B0-----:R-:W-:-:S07]  /*3f00*/  IMAD.WIDE.U32 R96, R96, 0x10000, RZ ;  /* 0x0001000060607825 */ /* 0x001fce00078e00ff */
[----:B------:R0:W3:Y:S01]  /*3f10*/  F2F.BF16.F32 R177, R159 ;  /* 0x0000009f00b17304 */ /* 0x0000e20000202000 */
[----:B-1----:R-:W-:Y:S01]  /*3f20*/  PRMT R105, R94, 0x5410, R95 ;  /* 0x000054105e697816 */ /* 0x002fe2000000005f */
[----:B------:R-:W-:Y:S01]  /*3f30*/  IMAD.WIDE.U32 R94, R104, 0x10000, RZ ;  /* 0x00010000685e7825 */ /* 0x000fe200078e00ff */
[----:B------:R-:W-:Y:S02]  /*3f40*/  LOP3.LUT R104, R96, R107, RZ, 0xfc, !PT ;  /* 0x0000006b60687212 */ /* 0x000fe400078efcff */
[----:B------:R-:W-:Y:S01]  /*3f50*/  LOP3.LUT R105, R105, R97, RZ, 0xfc, !PT ;  /* 0x0000006169697212 */ /* 0x000fe200078efcff */
[----:B------:R-:W-:Y:S01]  /*3f60*/  IMAD.WIDE.U32 R96, R152, 0x10000, RZ ;  /* 0x0001000098607825 */ /* 0x000fe200078e00ff */
[----:B------:R-:W-:Y:S01]  /*3f70*/  LOP3.LUT R101, R155, R95, RZ, 0xfc, !PT ;  /* 0x0000005f9b657212 */ /* 0x000fe200078efcff */
[----:B------:R-:W-:Y:S01]  /*3f80*/  F2F.BF16.F32 R167, R167 ;  /* 0x000000a700a77304 */ /* 0x000fe20000202000 */
[----:B------:R-:W-:Y:S01]  /*3f90*/  LOP3.LUT R100, R94, R175, RZ, 0xfc, !PT ;  /* 0x000000af5e647212 */ /* 0x000fe200078efcff */
[----:B--2---:R-:W-:Y:S01]  /*3fa0*/  IMAD.WIDE.U32 R94, R176, 0x10000, RZ ;  /* 0x00010000b05e7825 */ /* 0x004fe200078e00ff */
[----:B------:R1:W-:Y:S01]  /*3fb0*/  STG.E.64 desc[UR8][R162.64], R104 ;  /* 0x00000068a2007986 */ /* 0x0003e2000c101b08 */
[----:B------:R-:W-:-:S02]  /*3fc0*/  LOP3.LUT R96, R96, R165, RZ, 0xfc, !PT ;  /* 0x000000a560607212 */ /* 0x000fc400078efcff */
[----:B0-----:R-:W-:Y:S01]  /*3fd0*/  IMAD.WIDE.U32 R158, R138, 0x8, R98 ;  /* 0x000000088a9e7825 */ /* 0x001fe200078e0062 */
[----:B---3--:R-:W-:Y:S01]  /*3fe0*/  PRMT R107, R177, 0x5410, R178 ;  /* 0x00005410b16b7816 */ /* 0x008fe200000000b2 */
[----:B------:R-:W0:Y:S02]  /*3ff0*/  F2F.BF16.F32 R164, R169 ;  /* 0x000000a900a47304 */ /* 0x000e240000202000 */
[----:B------:R-:W-:Y:S01]  /*4000*/  IMAD.WIDE.U32 R154, R139, 0x8, R92 ;  /* 0x000000088b9a7825 */ /* 0x000fe200078e005c */
[----:B------:R-:W-:Y:S01]  /*4010*/  LOP3.LUT R95, R107, R95, RZ, 0xfc, !PT ;  /* 0x0000005f6b5f7212 */ /* 0x000fe200078efcff */
[----:B------:R1:W-:Y:S02]  /*4020*/  STG.E.64 desc[UR8][R158.64], R104 ;  /* 0x000000689e007986 */ /* 0x0003e4000c101b08 */
[----:B------:R-:W-:Y:S02]  /*4030*/  IMAD.WIDE.U32 R138, R139, 0x8, R98 ;  /* 0x000000088b8a7825 */ /* 0x000fe400078e0062 */
[----:B------:R-:W2:Y:S01]  /*4040*/  F2F.BF16.F32 R157, R168 ;  /* 0x000000a8009d7304 */ /* 0x000ea20000202000 */
[----:B------:R1:W-:Y:S01]  /*4050*/  STG.E.64 desc[UR8][R154.64], R102 ;  /* 0x000000669a007986 */ /* 0x0003e2000c101b08 */
[----:B------:R-:W-:-:S03]  /*4060*/  IMAD.WIDE.U32 R106, R140, 0x8, R92 ;  /* 0x000000088c6a7825 */ /* 0x000fc600078e005c */
[----:B------:R1:W-:Y:S01]  /*4070*/  STG.E.64 desc[UR8][R138.64], R102 ;  /* 0x000000668a007986 */ /* 0x0003e2000c101b08 */
[----:B------:R-:W-:Y:S01]  /*4080*/  IMAD.WIDE.U32 R152, R141, 0x8, R92 ;  /* 0x000000088d987825 */ /* 0x000fe200078e005c */
[----:B0-----:R-:W-:Y:S02]  /*4090*/  PRMT R167, R167, 0x5410, R164 ;  /* 0x00005410a7a77816 */ /* 0x001fe400000000a4 */
[----:B------:R1:W-:Y:S01]  /*40a0*/  STG.E.64 desc[UR8][R106.64], R100 ;  /* 0x000000646a007986 */ /* 0x0003e2000c101b08 */
[----:B------:R-:W-:Y:S01]  /*40b0*/  IMAD.WIDE.U32 R140, R141, 0x8, R98 ;  /* 0x000000088d8c7825 */ /* 0x000fe200078e0062 */
[----:B------:R-:W-:Y:S02]  /*40c0*/  LOP3.LUT R97, R167, R97, RZ, 0xfc, !PT ;  /* 0x00000061a7617212 */ /* 0x000fe400078efcff */
[----:B------:R1:W-:Y:S01]  /*40d0*/  STG.E.64 desc[UR8][R160.64], R100 ;  /* 0x00000064a0007986 */ /* 0x0003e2000c101b08 */
[----:B------:R-:W-:Y:S01]  /*40e0*/  IMAD.WIDE.U32 R92, R171, 0x8, R92 ;  /* 0x00000008ab5c7825 */ /* 0x000fe200078e005c */
[----:B--2---:R-:W-:-:S02]  /*40f0*/  LOP3.LUT R94, R94, R157, RZ, 0xfc, !PT ;  /* 0x0000009d5e5e7212 */ /* 0x004fc400078efcff */
[----:B------:R1:W-:Y:S01]  /*4100*/  STG.E.64 desc[UR8][R152.64], R96 ;  /* 0x0000006098007986 */ /* 0x0003e2000c101b08 */
[----:B------:R-:W-:Y:S01]  /*4110*/  IMAD.WIDE.U32 R98, R171, 0x8, R98 ;  /* 0x00000008ab627825 */ /* 0x000fe200078e0062 */
[----:B------:R-:W-:Y:S02]  /*4120*/  PRMT R175, R157, 0x7610, R175 ;  /* 0x000076109daf7816 */ /* 0x000fe400000000af */
[----:B------:R1:W-:Y:S04]  /*4130*/  STG.E.64 desc[UR8][R140.64], R96 ;  /* 0x000000608c007986 */ /* 0x0003e8000c101b08 */
[----:B------:R1:W-:Y:S04]  /*4140*/  STG.E.64 desc[UR8][R92.64], R94 ;  /* 0x0000005e5c007986 */ /* 0x0003e8000c101b08 */
[----:B------:R1:W-:Y:S01]  /*4150*/  STG.E.64 desc[UR8][R98.64], R94 ;  /* 0x0000005e62007986 */ /* 0x0003e2000c101b08 */
[----:B------:R-:W-:Y:S05]  /*4160*/  BRA `(.L_x_1208) ;  /* 0x0000003000207947 */ /* 0x000fea0003800000 */
.L_x_1209:
        /* <DEDUP_REMOVED lines=51> */
[-CC-:B------:R-:W-:Y:S01]  /*44a0*/  FFMA.FTZ R196, R196, R102.reuse, R103.reuse ;  /* 0x00000066c4c47223 */ /* 0x180fe20000010067 */
[----:B------:R-:W-:Y:S01]  /*44b0*/  SHF.L.U32 R107, R92, 0x10, RZ ;  /* 0x000000105c6b7819 */ /* 0x000fe200000006ff */
[-C--:B------:R-:W-:Y:S01]  /*44c0*/  FFMA.FTZ R198, R198, R102.reuse, R103 ;  /* 0x00000066c6c67223 */ /* 0x080fe20000010067 */
[----:B------:R-:W-:Y:S01]  /*44d0*/  SHF.R.U32.HI R92, RZ, 0x10, R147 ;  /* 0x00000010ff5c7819 */ /* 0x000fe20000011693 */
[----:B------:R-:W-:Y:S01]  /*44e0*/  FFMA.FTZ R158, R158, R102, R103 ;  /* 0x000000669e9e7223 */ /* 0x000fe20000010067 */
[----:B------:R-:W-:Y:S01]  /*44f0*/  FADD.FTZ R191, R191, -R196 ;  /* 0x800000c4bfbf7221 */ /* 0x000fe20000010000 */
[----:B------:R-:W-:Y:S01]  /*4500*/  FFMA.FTZ R107, R168, R183, R107 ;  /* 0x000000b7a86b7223 */ /* 0x000fe2000001006b */
[----:B------:R-:W-:Y:S01]  /*4510*/  SHF.L.U32 R153, R92, 0x10, RZ ;  /* 0x000000105c997819 */ /* 0x000fe200000006ff */
[----:B------:R-:W-:Y:S01]  /*4520*/  F2F.BF16.F32 R94, R94 ;  /* 0x0000005e005e7304 */ /* 0x000fe20000202000 */
[----:B------:R-:W-:Y:S01]  /*4530*/  MOV R92, R146 ;  /* 0x00000092005c7202 */ /* 0x000fe20000000f00 */
[----:B------:R-:W-:Y:S01]  /*4540*/  FADD.FTZ R189, R189, -R198 ;  /* 0x800000c6bdbd7221 */ /* 0x000fe20000010000 */
[-C--:B------:R-:W-:Y:S01]  /*4550*/  FFMA.FTZ R190, R190, R102.reuse, R103 ;  /* 0x00000066bebe7223 */ /* 0x080fe20000010067 */
[----:B------:R-:W-:Y:S01]  /*4560*/  FFMA.FTZ R185, R168, R185, R153 ;  /* 0x000000b9a8b97223 */ /* 0x000fe20000010099 */
[----:B0-----:R-:W-:Y:S01]  /*4570*/  SHF.L.U32 R93, R92, 0x10, RZ ;  /* 0x000000105c5d7819 */ /* 0x001fe200000006ff */
[-C--:B------:R-:W-:Y:S01]  /*4580*/  FFMA.FTZ R162, R162, R102.reuse, R103 ;  /* 0x00000066a2a27223 */ /* 0x080fe20000010067 */
[----:B------:R-:W-:Y:S01]  /*4590*/  SHF.R.U64 R92, R146, 0x10, R147 ;  /* 0x00000010925c7819 */ /* 0x000fe20000001293 */
[----:B------:R-:W-:Y:S01]  /*45a0*/  F2F.BF16.F32 R100, R107 ;  /* 0x0000006b00647304 */ /* 0x000fe20000202000 */
[----:B------:R-:W-:Y:S01]  /*45b0*/  FADD.FTZ R157, R157, -R158 ;  /* 0x8000009e9d9d7221 */ /* 0x000fe20000010000 */
[----:B------:R-:W-:Y:S01]  /*45c0*/  FFMA.FTZ R93, R168, R179, R93 ;  /* 0x000000b3a85d7223 */ /* 0x000fe2000001005d */
[----:B------:R-:W-:Y:S01]  /*45d0*/  SHF.L.U32 R153, R92, 0x10, RZ ;  /* 0x000000105c997819 */ /* 0x000fe200000006ff */
[-C--:B------:R-:W-:Y:S01]  /*45e0*/  FFMA.FTZ R155, R155, R102.reuse, R103 ;  /* 0x000000669b9b7223 */ /* 0x080fe20000010067 */
[----:B------:R-:W-:Y:S01]  /*45f0*/  MOV R92, R149 ;  /* 0x00000095005c7202 */ /* 0x000fe20000000f00 */
[----:B------:R-:W-:Y:S01]  /*4600*/  FFMA.FTZ R97, R168, R191, R97 ;  /* 0x000000bfa8617223 */ /* 0x000fe20000010061 */
[----:B------:R-:W-:Y:S01]  /*4610*/  MOV R152, R151 ;  /* 0x0000009700987202 */ /* 0x000fe20000000f00 */
[----:B------:R0:W-:Y:S01]  /*4620*/  F2F.BF16.F32 R107, R93 ;  /* 0x0000005d006b7304 */ /* 0x0001e20000202000 */
[----:B------:R-:W-:Y:S01]  /*4630*/  SHF.L.U32 R173, R92, 0x10, RZ ;  /* 0x000000105cad7819 */ /* 0x000fe200000006ff */
[----:B------:R-:W-:Y:S01]  /*4640*/  FFMA.FTZ R103, R159, R102, R103 ;  /* 0x000000669f677223 */ /* 0x000fe20000010067 */
[----:B------:R-:W-:Y:S01]  /*4650*/  SHF.R.U32.HI R92, RZ, 0x10, R149 ;  /* 0x00000010ff5c7819 */ /* 0x000fe20000011695 */
[----:B------:R-:W-:Y:S01]  /*4660*/  FFMA.FTZ R105, R168, R189, R105 ;  /* 0x000000bda8697223 */ /* 0x000fe20000010069 */
[----:B------:R-:W-:Y:S01]  /*4670*/  SHF.L.U32 R159, R152, 0x10, RZ ;  /* 0x00000010989f7819 */ /* 0x000fe200000006ff */
[----:B------:R-:W-:Y:S01]  /*4680*/  FFMA.FTZ R173, R168, R167, R173 ;  /* 0x000000a7a8ad7223 */ /* 0x000fe200000100ad */
[----:B------:R-:W-:Y:S01]  /*4690*/  SHF.L.U32 R167, R92, 0x10, RZ ;  /* 0x000000105ca77819 */ /* 0x000fe200000006ff */
[----:B------:R-:W1:Y:S01]  /*46a0*/  F2F.BF16.F32 R95, R95 ;  /* 0x0000005f005f7304 */ /* 0x000e620000202000 */
[----:B------:R-:W-:Y:S01]  /*46b0*/  MOV R92, R148 ;  /* 0x00000094005c7202 */ /* 0x000fe20000000f00 */
[----:B------:R-:W-:Y:S01]  /*46c0*/  FADD.FTZ R181, R181, -R190 ;  /* 0x800000beb5b57221 */ /* 0x000fe20000010000 */
[----:B------:R-:W-:Y:S01]  /*46d0*/  FADD.FTZ R161, R161, -R162 ;  /* 0x800000a2a1a17221 */ /* 0x000fe20000010000 */
[----:B------:R-:W-:Y:S01]  /*46e0*/  FFMA.FTZ R169, R168, R169, R167 ;  /* 0x000000a9a8a97223 */ /* 0x000fe200000100a7 */
[----:B0-----:R-:W-:Y:S01]  /*46f0*/  SHF.L.U32 R93, R92, 0x10, RZ ;  /* 0x000000105c5d7819 */ /* 0x001fe200000006ff */
[----:B------:R-:W-:Y:S01]  /*4700*/  FFMA.FTZ R153, R168, R181, R153 ;  /* 0x000000b5a8997223 */ /* 0x000fe20000010099 */
[----:B------:R-:W-:Y:S01]  /*4710*/  SHF.R.U64 R92, R148, 0x10, R149 ;  /* 0x00000010945c7819 */ /* 0x000fe20000001295 */
[----:B------:R-:W0:Y:S02]  /*4720*/  F2F.BF16.F32 R96, R96 ;  /* 0x0000006000607304 */ /* 0x000e240000202000 */
        /* <DEDUP_REMOVED lines=9> */
[----:B--2---:R-:W-:Y:S02]  /*47c0*/  SHF.L.U32 R93, R92, 0x10, RZ ;  /* 0x000000105c5d7819 */ /* 0x004fe400000006ff */
[----:B------:R-:W-:-:S03]  /*47d0*/  MOV R92, R150 ;  /* 0x00000096005c7202 */ /* 0x000fc60000000f00 */
[----:B------:R-:W-:Y:S01]  /*47e0*/  FFMA.FTZ R157, R168, R157, R93 ;  /* 0x0000009da89d7223 */ /* 0x000fe2000001005d */
[----:B------:R-:W-:Y:S01]  /*47f0*/  FADD.FTZ R93, R160, -R103 ;  /* 0x80000067a05d7221 */ /* 0x000fe20000010000 */
[----:B------:R-:W-:Y:S01]  /*4800*/  F2F.BF16.F32 R97, R97 ;  /* 0x0000006100617304 */ /* 0x000fe20000202000 */
[----:B-1----:R-:W-:Y:S01]  /*4810*/  PRMT R165, R94, 0x5410, R95 ;  /* 0x000054105ea57816 */ /* 0x002fe2000000005f */
[----:B0-----:R-:W-:-:S04]  /*4820*/  IMAD.WIDE.U32 R94, R96, 0x10000, RZ ;  /* 0x00010000605e7825 */ /* 0x001fc800078e00ff */
[----:B------:R-:W-:Y:S01]  /*4830*/  FADD.FTZ R103, R154, -R155 ;  /* 0x8000009b9a677221 */ /* 0x000fe20000010000 */
[----:B------:R-:W-:Y:S01]  /*4840*/  SHF.L.U32 R102, R92, 0x10, RZ ;  /* 0x000000105c667819 */ /* 0x000fe200000006ff */
[----:B------:R-:W-:Y:S01]  /*4850*/  FFMA.FTZ R159, R168, R93, R159 ;  /* 0x0000005da89f7223 */ /* 0x000fe2000001009f */
[----:B------:R-:W0:Y:S01]  /*4860*/  LDC.64 R154, c[0x0][0x478] ;  /* 0x00011e00ff9a7b82 */ /* 0x000e220000000a00 */
[----:B------:R-:W-:Y:S01]  /*4870*/  LOP3.LUT R165, R165, R95, RZ, 0xfc, !PT ;  /* 0x0000005fa5a57212 */ /* 0x000fe200078efcff */
[----:B------:R-:W1:Y:S01]  /*4880*/  F2F.BF16.F32 R98, R98 ;  /* 0x0000006200627304 */ /* 0x000e620000202000 */
[----:B------:R-:W-:Y:S01]  /*4890*/  LOP3.LUT R164, R94, R99, RZ, 0xfc, !PT ;  /* 0x000000635ea47212 */ /* 0x000fe200078efcff */
[----:B------:R-:W-:-:S04]  /*48a0*/  FFMA.FTZ R168, R168, R103, R102 ;  /* 0x00000067a8a87223 */ /* 0x000fc80000010066 */
[----:B------:R-:W2:Y:S02]  /*48b0*/  LDC.64 R92, c[0x0][0x468] ;  /* 0x00011a00ff5c7b82 */ /* 0x000ea40000000a00 */
[----:B------:R-:W3:Y:S06]  /*48c0*/  F2F.BF16.F32 R105, R105 ;  /* 0x0000006900697304 */ /* 0x000eec0000202000 */
[----:B------:R-:W4:Y:S01]  /*48d0*/  LDC.64 R94, c[0x0][0x470] ;  /* 0x00011c00ff5e7b82 */ /* 0x000f220000000a00 */
[----:B-1----:R-:W-:Y:S01]  /*48e0*/  PRMT R103, R97, 0x5410, R98 ;  /* 0x0000541061677816 */ /* 0x002fe20000000062 */
[----:B------:R-:W1:Y:S01]  /*48f0*/  F2F.BF16.F32 R185, R185 ;  /* 0x000000b900b97304 */ /* 0x000e620000202000 */
[----:B---3--:R-:W-:-:S07]  /*4900*/  IMAD.WIDE.U32 R96, R105, 0x10000, RZ ;  /* 0x0001000069607825 */ /* 0x008fce00078e00ff */
[----:B------:R-:W-:Y:S01]  /*4910*/  F2F.BF16.F32 R173, R173 ;  /* 0x000000ad00ad7304 */ /* 0x000fe20000202000 */
[----:B------:R-:W-:Y:S02]  /*4920*/  LOP3.LUT R96, R96, R101, RZ, 0xfc, !PT ;  /* 0x0000006560607212 */ /* 0x000fe400078efcff */
[----:B------:R-:W-:-:S05]  /*4930*/  LOP3.LUT R97, R103, R97, RZ, 0xfc, !PT ;  /* 0x0000006167617212 */ /* 0x000fca00078efcff */
[----:B------:R-:W3:Y:S01]  /*4940*/  F2F.BF16.F32 R106, R169 ;  /* 0x000000a9006a7304 */ /* 0x000ee20000202000 */
[----:B-1----:R-:W-:Y:S01]  /*4950*/  PRMT R185, R100, 0x5410, R185 ;  /* 0x0000541064b97816 */ /* 0x002fe200000000b9 */
[----:B------:R-:W-:-:S04]  /*4960*/  IMAD.WIDE.U32 R100, R104, 0x10000, RZ ;  /* 0x0001000068647825 */ /* 0x000fc800078e00ff */
[----:B----4-:R-:W-:Y:S01]  /*4970*/  IMAD.WIDE.U32 R166, R138, 0x8, R94 ;  /* 0x000000088aa67825 */ /* 0x010fe200078e005e */
[----:B------:R-:W-:Y:S01]  /*4980*/  LOP3.LUT R100, R100, R163, RZ, 0xfc, !PT ;  /* 0x000000a364647212 */ /* 0x000fe200078efcff */
[----:B------:R-:W1:Y:S02]  /*4990*/  F2F.BF16.F32 R157, R157 ;  /* 0x0000009d009d7304 */ /* 0x000e640000202000 */
[----:B--2---:R-:W-:Y:S01]  /*49a0*/  IMAD.WIDE.U32 R162, R141, 0x8, R92 ;  /* 0x000000088da27825 */ /* 0x004fe200078e005c */
[----:B---3--:R-:W-:-:S05]  /*49b0*/  PRMT R173, R173, 0x5410, R106 ;  /* 0x00005410adad7816 */ /* 0x008fca000000006a */
[----:B------:R2:W3:Y:S01]  /*49c0*/  F2F.BF16.F32 R178, R161 ;  /* 0x000000a100b27304 */ /* 0x0004e20000202000 */
[----:B------:R-:W-:Y:S01]  /*49d0*/  LOP3.LUT R101, R173, R101, RZ, 0xfc, !PT ;  /* 0x00000065ad657212 */ /* 0x000fe200078efcff */
[----:B------:R-:W-:Y:S01]  /*49e0*/  IMAD.WIDE.U32 R172, R138, 0x8, R92 ;  /* 0x000000088aac7825 */ /* 0x000fe200078e005c */
[----:B-1----:R-:W-:-:S05]  /*49f0*/  PRMT R176, R157, 0x7610, R176 ;  /* 0x000076109db07816 */ /* 0x002fca00000000b0 */
[----:B------:R1:W4:Y:S01]  /*4a00*/  F2F.BF16.F32 R177, R159 ;  /* 0x0000009f00b17304 */ /* 0x0003220000202000 */
[----:B------:R-:W-:-:S04]  /*4a10*/  IMAD.WIDE.U32 R102, R157, 0x10000, RZ ;  /* 0x000100009d667825 */ /* 0x000fc800078e00ff */
[----:B--2---:R-:W-:Y:S01]  /*4a20*/  IMAD.WIDE.U32 R160, R140, 0x8, R92 ;  /* 0x000000088ca07825 */ /* 0x004fe200078e005c */
[----:B---3--:R-:W-:Y:S02]  /*4a30*/  PRMT R174, R178, 0x7610, R174 ;  /* 0x00007610b2ae7816 */ /* 0x008fe400000000ae */
[----:B------:R-:W2:Y:S01]  /*4a40*/  F2F.BF16.F32 R153, R153 ;  /* 0x0000009900997304 */ /* 0x000ea20000202000 */
[----:B-1----:R-:W-:-:S04]  /*4a50*/  IMAD.WIDE.U32 R158, R139, 0x8, R92 ;  /* 0x000000088b9e7825 */ /* 0x002fc800078e005c */
[----:B------:R-:W-:Y:S01]  /*4a60*/  IMAD.WIDE.U32 R92, R171, 0x8, R92 ;  /* 0x00000008ab5c7825 */ /* 0x000fe200078e005c */
[----:B----4-:R-:W-:Y:S02]  /*4a70*/  PRMT R105, R177, 0x5410, R178 ;  /* 0x00005410b1697816 */ /* 0x010fe400000000b2 */
[----:B------:R1:W3:Y:S02]  /*4a80*/  F2F.BF16.F32 R175, R168 ;  /* 0x000000a800af7304 */ /* 0x0002e40000202000 */
[----:B------:R-:W-:Y:S01]  /*4a90*/  LOP3.LUT R103, R105, R103, RZ, 0xfc, !PT ;  /* 0x0000006769677212 */ /* 0x000fe200078efcff */
[----:B0-----:R-:W-:-:S04]  /*4aa0*/  IMAD.WIDE.U32 R104, R139, 0x8, R154 ;  /* 0x000000088b687825 */ /* 0x001fc800078e009a */
[----:B--2---:R-:W-:-:S04]  /*4ab0*/  IMAD.WIDE.U32 R98, R153, 0x10000, RZ ;  /* 0x0001000099627825 */ /* 0x004fc800078e00ff */
[----:B-1----:R-:W-:Y:S01]  /*4ac0*/  IMAD.WIDE.U32 R168, R138, 0x8, R154 ;  /* 0x000000088aa87825 */ /* 0x002fe200078e009a */
[----:B------:R-:W-:Y:S02]  /*4ad0*/  LOP3.LUT R98, R98, R107, RZ, 0xfc, !PT ;  /* 0x0000006b62627212 */ /* 0x000fe400078efcff */
[----:B------:R-:W-:Y:S01]  /*4ae0*/  LOP3.LUT R99, R185, R99, RZ, 0xfc, !PT ;  /* 0x00000063b9637212 */ /* 0x000fe200078efcff */
[----:B------:R-:W-:Y:S01]  /*4af0*/  IMAD.WIDE.U32 R138, R139, 0x8, R94 ;  /* 0x000000088b8a7825 */ /* 0x000fe200078e005e */
[----:B------:R0:W-:Y:S01]  /*4b00*/  STG.E.64 desc[UR8][R168.64], R164 ;  /* 0x000000a4a8007986 */ /* 0x0001e2000c101b08 */
[----:B---3--:R-:W-:Y:S02]  /*4b10*/  LOP3.LUT R102, R102, R175, RZ, 0xfc, !PT ;  /* 0x000000af66667212 */ /* 0x008fe400078efcff */
[----:B------:R-:W-:Y:S01]  /*4b20*/  IMAD.WIDE.U32 R106, R140, 0x8, R154 ;  /* 0x000000088c6a7825 */ /* 0x000fe200078e009a */
[----:B------:R1:W-:Y:S01]  /*4b30*/  STG.E.64 desc[UR8][R172.64], R164 ;  /* 0x000000a4ac007986 */ /* 0x0003e2000c101b08 */
[----:B------:R-:W-:-:S02]  /*4b40*/  PRMT R170, R175, 0x7610, R170 ;  /* 0x00007610afaa7816 */ /* 0x000fc400000000aa */
[--C-:B------:R-:W-:Y:S01]  /*4b50*/  IMAD.WIDE.U32 R152, R141, 0x8, R154.reuse ;  /* 0x000000088d987825 */ /* 0x100fe200078e009a */
[----:B------:R2:W-:Y:S03]  /*4b60*/  STG.E.64 desc[UR8][R166.64], R164 ;  /* 0x000000a4a6007986 */ /* 0x0005e6000c101b08 */
[----:B------:R-:W-:Y:S01]  /*4b70*/  IMAD.WIDE.U32 R154, R171, 0x8, R154 ;  /* 0x00000008ab9a7825 */ /* 0x000fe200078e009a */
[----:B------:R2:W-:Y:S03]  /*4b80*/  STG.E.64 desc[UR8][R104.64], R96 ;  /* 0x0000006068007986 */ /* 0x0005e6000c101b08 */
[----:B0-----:R-:W-:Y:S01]  /*4b90*/  IMAD.WIDE.U32 R168, R140, 0x8, R94 ;  /* 0x000000088ca87825 */ /* 0x001fe200078e005e */
[----:B------:R2:W-:Y:S01]  /*4ba0*/  STG.E.64 desc[UR8][R158.64], R96 ;  /* 0x000000609e007986 */ /* 0x0005e2000c101b08 */
[----:B-1----:R-:W-:-:S02]  /*4bb0*/  PRMT R172, R157, 0x7610, R172 ;  /* 0x000076109dac7816 */ /* 0x002fc400000000ac */
[----:B------:R-:W-:Y:S01]  /*4bc0*/  IMAD.WIDE.U32 R140, R141, 0x8, R94 ;  /* 0x000000088d8c7825 */ /* 0x000fe200078e005e */
[----:B------:R2:W-:Y:S01]  /*4bd0*/  STG.E.64 desc[UR8][R138.64], R96 ;  /* 0x000000608a007986 */ /* 0x0005e2000c101b08 */
[----:B------:R-:W-:Y:S02]  /*4be0*/  PRMT R173, R177, 0x7610, R173 ;  /* 0x00007610b1ad7816 */ /* 0x000fe400000000ad */
[----:B------:R-:W-:Y:S01]  /*4bf0*/  IMAD.WIDE.U32 R94, R171, 0x8, R94 ;  /* 0x00000008ab5e7825 */ /* 0x000fe200078e005e */
[----:B------:R2:W-:Y:S04]  /*4c00*/  STG.E.64 desc[UR8][R106.64], R98 ;  /* 0x000000626a007986 */ /* 0x0005e8000c101b08 */
[----:B------:R2:W-:Y:S04]  /*4c10*/  STG.E.64 desc[UR8][R160.64], R98 ;  /* 0x00000062a0007986 */ /* 0x0005e8000c101b08 */
[----:B------:R2:W-:Y:S04]  /*4c20*/  STG.E.64 desc[UR8][R168.64], R98 ;  /* 0x00000062a8007986 */ /* 0x0005e8000c101b08 */
[----:B------:R2:W-:Y:S04]  /*4c30*/  STG.E.64 desc[UR8][R152.64], R100 ;  /* 0x0000006498007986 */ /* 0x0005e8000c101b08 */
[----:B------:R2:W-:Y:S04]  /*4c40*/  STG.E.64 desc[UR8][R162.64], R100 ;  /* 0x00000064a2007986 */ /* 0x0005e8000c101b08 */
[----:B------:R2:W-:Y:S04]  /*4c50*/  STG.E.64 desc[UR8][R140.64], R100 ;  /* 0x000000648c007986 */ /* 0x0005e8000c101b08 */
[----:B------:R2:W-:Y:S04]  /*4c60*/  STG.E.64 desc[UR8][R154.64], R102 ;  /* 0x000000669a007986 */ /* 0x0005e8000c101b08 */
[----:B------:R2:W-:Y:S04]  /*4c70*/  STG.E.64 desc[UR8][R92.64], R102 ;  /* 0x000000665c007986 */ /* 0x0005e8000c101b08 */
[----:B------:R2:W-:Y:S01]  /*4c80*/  STG.E.64 desc[UR8][R94.64], R102 ;  /* 0x000000665e007986 */ /* 0x0005e2000c101b08 */
[----:B------:R-:W-:Y:S05]  /*4c90*/  BRA `(.L_x_1208) ;  /* 0x0000002400547947 */ /* 0x000fea0003800000 */
.L_x_1205:
        /* <DEDUP_REMOVED lines=24> */
.L_x_1211:
        /* <DEDUP_REMOVED lines=23> */
.L_x_1210:
        /* <DEDUP_REMOVED lines=26> */
.L_x_1213:
        /* <DEDUP_REMOVED lines=26> */
.L_x_1212:
        /* <DEDUP_REMOVED lines=16> */
.L_x_1214:
        /* <DEDUP_REMOVED lines=10> */
.L_x_1215:
[----:B------:R-:W-:Y:S05]  /*5470*/  BRA.U !UP0, `(.L_x_1216) ;  /* 0x0000000108c87547 */ /* 0x000fea000b800000 */
[----:B------:R-:W-:Y:S05]  /*5480*/  BRA.U !UP2, `(.L_x_1217) ;  /* 0x000000010a687547 */ /* 0x000fea000b800000 */
[-CC-:B------:R-:W-:Y:S01]  /*5490*/  FFMA.FTZ R196, R196, R102.reuse, R103.reuse ;  /* 0x00000066c4c47223 */ /* 0x180fe20000010067 */
[-CC-:B------:R-:W-:Y:S01]  /*54a0*/  FFMA.FTZ R200, R200, R102.reuse, R103.reuse ;  /* 0x00000066c8c87223 */ /* 0x180fe20000010067 */
[-CC-:B------:R-:W-:Y:S01]  /*54b0*/  FFMA.FTZ R194, R194, R102.reuse, R103.reuse ;  /* 0x00000066c2c27223 */ /* 0x180fe20000010067 */
[----:B------:R-:W-:Y:S01]  /*54c0*/  FFMA.FTZ R198, R198, R102, R103 ;  /* 0x00000066c6c67223 */ /* 0x000fe20000010067 */
[----:B------:R-:W-:Y:S01]  /*54d0*/  FADD.FTZ R191, R191, -R196 ;  /* 0x800000c4bfbf7221 */ /* 0x000fe20000010000 */
[----:B-12---:R-:W-:Y:S01]  /*54e0*/  FADD.FTZ R97, R193, -R200 ;  /* 0x800000c8c1617221 */ /* 0x006fe20000010000 */
[----:B------:R-:W-:Y:S01]  /*54f0*/  FADD.FTZ R187, R187, -R194 ;  /* 0x800000c2bbbb7221 */ /* 0x000fe20000010000 */
[----:B------:R-:W-:Y:S01]  /*5500*/  FADD.FTZ R95, R189, -R198 ;  /* 0x800000c6bd5f7221 */ /* 0x000fe20000010000 */
[C---:B------:R-:W-:Y:S01]  /*5510*/  FMUL.FTZ R96, R168.reuse, R191 ;  /* 0x000000bfa8607220 */ /* 0x040fe20000410000 */
[C---:B------:R-:W-:Y:S01]  /*5520*/  FMUL.FTZ R97, R168.reuse, R97 ;  /* 0x00000061a8617220 */ /* 0x040fe20000410000 */
[C---:B------:R-:W-:Y:S01]  /*5530*/  FMUL.FTZ R94, R168.reuse, R187 ;  /* 0x000000bba85e7220 */ /* 0x040fe20000410000 */
[----:B------:R-:W-:-:S03]  /*5540*/  FMUL.FTZ R95, R168, R95 ;  /* 0x0000005fa85f7220 */ /* 0x000fc60000410000 */
[----:B------:R-:W-:Y:S02]  /*5550*/  F2FP.BF16.F32.PACK_AB R96, R97, R96 ;  /* 0x000000606160723e */ /* 0x000fe400000010ff */
[----:B0-----:R-:W-:Y:S02]  /*5560*/  F2FP.BF16.F32.PACK_AB R99, R95, R94 ;  /* 0x0000005e5f63723e */ /* 0x001fe400000010ff */
        /* <DEDUP_REMOVED lines=12> */
.L_x_1217:
        /* <DEDUP_REMOVED lines=23> */
.L_x_1216:
        /* <DEDUP_REMOVED lines=24> */
.L_x_1219:
        /* <DEDUP_REMOVED lines=18> */
.L_x_1218:
        /* <DEDUP_REMOVED lines=15> */
.L_x_1220:
        /* <DEDUP_REMOVED lines=10> */
.L_x_1221:
        /* <DEDUP_REMOVED lines=28> */
.L_x_1223:
        /* <DEDUP_REMOVED lines=23> */
.L_x_1222:
        /* <DEDUP_REMOVED lines=24> */
.L_x_1225:
        /* <DEDUP_REMOVED lines=18> */
.L_x_1224:
        /* <DEDUP_REMOVED lines=15> */
.L_x_1226:
        /* <DEDUP_REMOVED lines=10> */
.L_x_1227:
        /* <DEDUP_REMOVED lines=28> */
.L_x_1229:
        /* <DEDUP_REMOVED lines=23> */
.L_x_1228:
        /* <DEDUP_REMOVED lines=24> */
.L_x_1231:
        /* <DEDUP_REMOVED lines=18> */
.L_x_1230:
        /* <DEDUP_REMOVED lines=15> */
.L_x_1232:
        /* <DEDUP_REMOVED lines=10> */
.L_x_1233:
        /* <DEDUP_REMOVED lines=16> */
[----:B0-----:R-:W-:Y:S02]  /*6b90*/  PRMT R99, R96, 0x7632, R99 ;  /* 0x0000763260637816 */ /* 0x001fe40000000063 */
        /* <DEDUP_REMOVED lines=11> */
.L_x_1235:
        /* <DEDUP_REMOVED lines=23> */
.L_x_1234:
        /* <DEDUP_REMOVED lines=24> */
.L_x_1237:
        /* <DEDUP_REMOVED lines=15> */
[----:B------:R-:W-:Y:S02]  /*7030*/  PRMT R97, R155, 0x7610, R97 ;  /* 0x000076109b617816 */ /* 0x000fe40000000061 */
[C---:B0-----:R-:W-:Y:S02]  /*7040*/  PRMT R99, R159.reuse, 0x7632, R99 ;  /* 0x000076329f637816 */ /* 0x041fe40000000063 */
[----:B------:R-:W-:-:S07]  /*7050*/  PRMT R96, R159, 0x7610, R96 ;  /* 0x000076109f607816 */ /* 0x000fce0000000060 */
.L_x_1236:
        /* <DEDUP_REMOVED lines=15> */
.L_x_1238:
[----:B------:R4:W-:Y:S01]  /*7150*/  STG.E.64 desc[UR8][R92.64], R94 ;  /* 0x0000005e5c007986 */ /* 0x0009e2000c101b08 */
[----:B------:R-:W-:Y:S05]  /*7160*/  BRA.U !UP2, `(.L_x_1208) ;  /* 0x000000010a207547 */ /* 0x000fea000b800000 */
[----:B----4-:R-:W1:Y:S01]  /*7170*/  LDC.64 R94, c[0x0][0x470] ;  /* 0x00011c00ff5e7b82 */ /* 0x010e620000000a00 */
[----:B------:R-:W-:Y:S02]  /*7180*/  LOP3.LUT R92, R172, 0xffff, RZ, 0xc0, !PT ;  /* 0x0000ffffac5c7812 */ /* 0x000fe400078ec0ff */
[----:B0-----:R-:W-:-:S03]  /*7190*/  PRMT R97, R173, 0x5410, R174 ;  /* 0x00005410ad617816 */ /* 0x001fc600000000ae */
[----:B------:R-:W-:-:S05]  /*71a0*/  IMAD.WIDE.U32 R92, R92, 0x10000, RZ ;  /* 0x000100005c5c7825 */ /* 0x000fca00078e00ff */
[----:B------:R-:W-:Y:S02]  /*71b0*/  LOP3.LUT R93, R97, R93, RZ, 0xfc, !PT ;  /* 0x0000005d615d7212 */ /* 0x000fe400078efcff */
[----:B------:R-:W-:Y:S01]  /*71c0*/  LOP3.LUT R92, R92, 0xffff, R170, 0xf8, !PT ;  /* 0x0000ffff5c5c7812 */ /* 0x000fe200078ef8aa */
[----:B-1----:R-:W-:-:S05]  /*71d0*/  IMAD.WIDE.U32 R94, R171, 0x8, R94 ;  /* 0x00000008ab5e7825 */ /* 0x002fca00078e005e */
[----:B------:R0:W-:Y:S02]  /*71e0*/  STG.E.64 desc[UR8][R94.64], R92 ;  /* 0x0000005c5e007986 */ /* 0x0001e4000c101b08 */
.L_x_1208:
[----:B------:R-:W-:Y:S01]  /*71f0*/  UPLOP3.LUT UP1, UPT, UPT, UPT, UP1, 0x40, 0x4 ;  /* 0x000000000004789c */ /* 0x000fe20003f2e810 */
[----:B------:R-:W-:Y:S10]  /*7200*/  @!P2 BRA `(.L_x_1239) ;  /* 0xffffff940034a947 */ /* 0x000ff4000383ffff */
[----:B------:R-:W-:Y:S02]  /*7210*/  MOV R67, R51 ;  /* 0x0000003300437202 */ /* 0x000fe40000000f00 */
[----:B------:R-:W-:Y:S02]  /*7220*/  MOV R75, R50 ;  /* 0x00000032004b7202 */ /* 0x000fe40000000f00 */
[----:B------:R-:W-:Y:S02]  /*7230*/  MOV R83, R49 ;  /* 0x0000003100537202 */ /* 0x000fe40000000f00 */
[----:B0123--:R-:W-:Y:S02]  /*7240*/  MOV R100, R40 ;  /* 0x0000002800647202 */ /* 0x00ffe40000000f00 */
        /* <DEDUP_REMOVED lines=53> */
[----:B----4-:R-:W-:Y:S02]  /*75a0*/  MOV R92, R12 ;  /* 0x0000000c005c7202 */ /* 0x010fe40000000f00 */
        /* <DEDUP_REMOVED lines=19> */
[----:B------:R-:W-:-:S07]  /*76e0*/  MOV R19, R0 ;  /* 0x0000000000137202 */ /* 0x000fce0000000f00 */
.L_x_1202:
        /* <DEDUP_REMOVED lines=33> */
.L_x_1240:
        /* <DEDUP_REMOVED lines=16> */
.L_x_5397:


//--------------------- .text._ZN10layer_norm31ln_parallel_residual_bwd_kernelINS_13Kernel_traitsIf13__nv_bfloat16S2_S2_fjLj5120ELj1ELj1ELj8ELj8ENS_18Kernel_traits_baseILj5120EfS2_S2_S2_fjLj256EEEEELb0ELb1ELb0EEEvNS_9BwdParamsE --------------------------
	.section	.text._ZN10layer_norm31ln_parallel_residual_bwd_kernelINS_13Kernel_traitsIf13__nv_bfloat16S2_S2_fjLj5120ELj1ELj1ELj8ELj8ENS_18Kernel_traits_baseILj5120EfS2_S2_S2_fjLj256EEEEELb0ELb1ELb0EEEvNS_9BwdParamsE,"ax",@progbits
	.align	128
        .global         _ZN10layer_norm31ln_parallel_residual_bwd_kernelINS_13Kernel_traitsIf13__nv_bfloat16S2_S2_fjLj5120ELj1ELj1ELj8ELj8ENS_18Kernel_traits_baseILj5120EfS2_S2_S2_fjLj256EEEEELb0ELb1ELb0EEEvNS_9BwdParamsE
        .type           _ZN10layer_norm31ln_parallel_residual_bwd_kernelINS_13Kernel_traitsIf13__nv_bfloat16S2_S2_fjLj5120ELj1ELj1ELj8ELj8ENS_18Kernel_traits_baseILj5120EfS2_S2_S2_fjLj256EEEEELb0ELb1ELb0EEEvNS_9BwdParamsE,@function
        .size           _ZN10layer_norm31ln_parallel_residual_bwd_kernelINS_13Kernel_traitsIf13__nv_bfloat16S2_S2_fjLj5120ELj1ELj1ELj8ELj8ENS_18Kernel_traits_baseILj5120EfS2_S2_S2_fjLj256EEEEELb0ELb1ELb0EEEvNS_9BwdParamsE,(.L_x_5398 - _ZN10layer_norm31ln_parallel_residual_bwd_kernelINS_13Kernel_traitsIf13__nv_bfloat16S2_S2_fjLj5120ELj1ELj1ELj8ELj8ENS_18Kernel_traits_baseILj5120EfS2_S2_S2_fjLj256EEEEELb0ELb1ELb0EEEvNS_9BwdParamsE)
        .other          _ZN10layer_norm31ln_parallel_residual_bwd_kernelINS_13Kernel_traitsIf13__nv_bfloat16S2_S2_fjLj5120ELj1ELj1ELj8ELj8ENS_18Kernel_traits_baseILj5120EfS2_S2_S2_fjLj256EEEEELb0ELb1ELb0EEEvNS_9BwdParamsE,@"STO_CUDA_ENTRY STV_DEFAULT"
_ZN10layer_norm31ln_parallel_residual_bwd_kernelINS_13Kernel_traitsIf13__nv_bfloat16S2_S2_fjLj5120ELj1ELj1ELj8ELj8ENS_18Kernel_traits_baseILj5120EfS2_S2_S2_fjLj256EEEEELb0ELb1ELb0EEEvNS_9BwdParamsE:
.text._ZN10layer_norm31ln_parallel_residual_bwd_kernelINS_13Kernel_traitsIf13__nv_bfloat16S2_S2_fjLj5120ELj1ELj1ELj8ELj8ENS_18Kernel_traits_baseILj5120EfS2_S2_S2_fjLj256EEEEELb0ELb1ELb0EEEvNS_9BwdParamsE:
        /* <DEDUP_REMOVED lines=24> */
[----:B---3--:R-:W5:Y:S02]  /*0180*/  @P0 LDG.E.128 R60, desc[UR12][R4.64] ;  /* 0x0000000c043c0981 */ /* 0x008f64000c1e1d00 */
[----:B------:R-:W0:Y:S01]  /*0190*/  @P4 LDC.64 R14, c[0x0][0x3d0] ;  /* 0x0000f400ff0e4b82 */ /* 0x000e220000000a00 */
[C---:B----4-:R-:W-:Y:S01]  /*01a0*/  @P1 IMAD.WIDE.U32 R8, R3.reuse, 0x10, R6 ;  /* 0x0000001003081825 */ /* 0x050fe200078e0006 */
[----:B------:R-:W-:Y:S02]  /*01b0*/  @P1 IADD3 R3, PT, PT, R3, 0x100, RZ ;  /* 0x0000010003031810 */ /* 0x000fe40007ffe0ff */
[----:B--2---:R-:W-:Y:S02]  /*01c0*/  ISETP.GE.AND P5, PT, R91, UR5, PT ;  /* 0x000000055b007c0c */ /* 0x004fe4000bfa6270 */
[----:B------:R-:W-:Y:S01]  /*01d0*/  CS2R R40, SRZ ;  /* 0x0000000000287805 */ /* 0x000fe2000001ff00 */
[----:B------:R-:W5:Y:S01]  /*01e0*/  @P1 LDG.E.128 R56, desc[UR12][R8.64] ;  /* 0x0000000c08381981 */ /* 0x000f62000c1e1d00 */
[C---:B------:R-:W-:Y:S01]  /*01f0*/  @P2 IMAD.WIDE.U32 R10, R3.reuse, 0x10, R10 ;  /* 0x00000010030a2825 */ /* 0x040fe200078e000a */
[----:B------:R-:W-:-:S02]  /*0200*/  @P2 IADD3 R3, PT, PT, R3, 0x100, RZ ;  /* 0x0000010003032810 */ /* 0x000fc40007ffe0ff */
[----:B------:R-:W-:Y:S02]  /*0210*/  CS2R R42, SRZ ;  /* 0x00000000002a7805 */ /* 0x000fe4000001ff00 */
[----:B------:R-:W-:Y:S02]  /*0220*/  CS2R R36, SRZ ;  /* 0x0000000000247805 */ /* 0x000fe4000001ff00 */
[----:B------:R-:W-:Y:S01]  /*0230*/  CS2R R38, SRZ ;  /* 0x0000000000267805 */ /* 0x000fe2000001ff00 */
[----:B------:R-:W5:Y:S01]  /*0240*/  @P2 LDG.E.128 R52, desc[UR12][R10.64] ;  /* 0x0000000c0a342981 */ /* 0x000f62000c1e1d00 */
[C---:B------:R-:W-:Y:S01]  /*0250*/  @P3 IMAD.WIDE.U32 R12, R3.reuse, 0x10, R12 ;  /* 0x00000010030c3825 */ /* 0x040fe200078e000c */
[----:B------:R-:W-:Y:S02]  /*0260*/  @P3 IADD3 R3, PT, PT, R3, 0x100, RZ ;  /* 0x0000010003033810 */ /* 0x000fe40007ffe0ff */
[----:B------:R-:W-:Y:S02]  /*0270*/  CS2R R32, SRZ ;  /* 0x0000000000207805 */ /* 0x000fe4000001ff00 */
[----:B------:R-:W-:-:S02]  /*0280*/  CS2R R34, SRZ ;  /* 0x0000000000227805 */ /* 0x000fc4000001ff00 */
[----:B------:R-:W-:Y:S01]  /*0290*/  CS2R R28, SRZ ;  /* 0x00000000001c7805 */ /* 0x000fe2000001ff00 */
[----:B------:R1:W5:Y:S01]  /*02a0*/  @P3 LDG.E.128 R48, desc[UR12][R12.64] ;  /* 0x0000000c0c303981 */ /* 0x000362000c1e1d00 */
[----:B0-----:R-:W-:Y:S01]  /*02b0*/  @P4 IMAD.WIDE.U32 R6, R3, 0x10, R14 ;  /* 0x0000001003064825 */ /* 0x001fe200078e000e */
[----:B------:R-:W-:Y:S02]  /*02c0*/  CS2R R30, SRZ ;  /* 0x00000000001e7805 */ /* 0x000fe4000001ff00 */
[----:B------:R-:W-:Y:S02]  /*02d0*/  CS2R R24, SRZ ;  /* 0x0000000000187805 */ /* 0x000fe4000001ff00 */
[----:B------:R-:W-:Y:S02]  /*02e0*/  CS2R R26, SRZ ;  /* 0x00000000001a7805 */ /* 0x000fe4000001ff00 */
[----:B------:R-:W-:Y:S01]  /*02f0*/  CS2R R20, SRZ ;  /* 0x0000000000147805 */ /* 0x000fe2000001ff00 */
[----:B------:R0:W5:Y:S01]  /*0300*/  @P4 LDG.E.128 R44, desc[UR12][R6.64] ;  /* 0x0000000c062c4981 */ /* 0x000162000c1e1d00 */
        /* <DEDUP_REMOVED lines=31> */
[----:B------:R-:W-:Y:S01]  /*0500*/  CS2R R6, SRZ ;  /* 0x0000000000067805 */ /* 0x000fe2000001ff00 */
[----:B------:R-:W-:Y:S01]  /*0510*/  UPLOP3.LUT UP1, UPT, UPT, UPT, UPT, 0x40, 0x4 ;  /* 0x000000000004789c */ /* 0x000fe20003f2e870 */
[----:B------:R-:W-:Y:S01]  /*0520*/  PLOP3.LUT P5, PT, PT, PT, UP0, 0x80, 0x8 ;  /* 0x000000000008781c */ /* 0x000fe20003faf008 */
[----:B------:R-:W0:Y:S01]  /*0530*/  LDCU UR11, c[0x0][0x400] ;  /* 0x00008000ff0b77ac */ /* 0x000e220008000800 */
[----:B------:R-:W1:Y:S01]  /*0540*/  LDCU.64 UR6, c[0x0][0x470] ;  /* 0x00008e00ff0677ac */ /* 0x000e620008000a00 */
[----:B------:R-:W2:Y:S01]  /*0550*/  LDCU.64 UR14, c[0x0][0x438] ;  /* 0x00008700ff0e77ac */ /* 0x000ea20008000a00 */
[----:B------:R-:W3:Y:S09]  /*0560*/  LDCU.64 UR8, c[0x0][0x478] ;  /* 0x00008f00ff0877ac */ /* 0x000ef20008000a00 */
.L_x_1313:
        /* <DEDUP_REMOVED lines=23> */
[----:B0-----:R-:W-:-:S06]  /*06e0*/  IMAD.WIDE.U32 R66, R97, 0x8, R66 ;  /* 0x0000000861427825 */ /* 0x001fcc00078e0042 */
[----:B------:R-:W2:Y:S01]  /*06f0*/  LDG.E.64 R66, desc[UR12][R66.64] ;  /* 0x0000000c42427981 */ /* 0x000ea2000c1e1b00 */
[----:B-1----:R-:W-:-:S06]  /*0700*/  IMAD.WIDE.U32 R70, R97, 0x8, R70 ;  /* 0x0000000861467825 */ /* 0x002fcc00078e0046 */
[----:B------:R-:W4:Y:S01]  /*0710*/  LDG.E.64 R70, desc[UR12][R70.64] ;  /* 0x0000000c46467981 */ /* 0x000f22000c1e1b00 */
[----:B------:R-:W-:-:S04]  /*0720*/  ISETP.NE.U32.AND P0, PT, RZ, UR14, PT ;  /* 0x0000000eff007c0c */ /* 0x000fc8000bf05070 */
[----:B------:R-:W-:-:S13]  /*0730*/  ISETP.NE.AND.EX P0, PT, RZ, UR15, PT, P0 ;  /* 0x0000000fff007c0c */ /* 0x000fda000bf05300 */
[----:B------:R-:W0:Y:S02]  /*0740*/  @P0 LDC.64 R68, c[0x0][0x438] ;  /* 0x00010e00ff440b82 */ /* 0x000e240000000a00 */
[----:B0-----:R-:W-:-:S05]  /*0750*/  @P0 IMAD.WIDE.U32 R68, R97, 0x8, R68 ;  /* 0x0000000861440825 */ /* 0x001fca00078e0044 */
[----:B------:R0:W5:Y:S01]  /*0760*/  @P0 LDG.E.64 R80, desc[UR12][R68.64] ;  /* 0x0000000c44500981 */ /* 0x000162000c1e1b00 */
[----:B--2---:R-:W-:Y:S02]  /*0770*/  MOV R65, R66 ;  /* 0x0000004200417202 */ /* 0x004fe40000000f00 */
[--C-:B------:R-:W-:Y:S02]  /*0780*/  SHF.R.U64 R74, R66, 0x10, R67.reuse ;  /* 0x00000010424a7819 */ /* 0x100fe40000001243 */
[----:B------:R-:W-:Y:S02]  /*0790*/  MOV R72, R67 ;  /* 0x0000004300487202 */ /* 0x000fe40000000f00 */
[----:B------:R-:W-:Y:S02]  /*07a0*/  SHF.R.U32.HI R73, RZ, 0x10, R67 ;  /* 0x00000010ff497819 */ /* 0x000fe40000011643 */
[C---:B----4-:R-:W-:Y:S01]  /*07b0*/  SHF.R.U64 R67, R70.reuse, 0x10, R71 ;  /* 0x0000001046437819 */ /* 0x050fe20000001247 */
[----:B------:R-:W-:Y:S01]  /*07c0*/  IMAD.U32 R3, R70, 0x10000, RZ ;  /* 0x0001000046037824 */ /* 0x000fe200078e00ff */
[----:B------:R-:W-:-:S02]  /*07d0*/  SHF.L.U32 R65, R65, 0x10, RZ ;  /* 0x0000001041417819 */ /* 0x000fc400000006ff */
[----:B------:R-:W-:Y:S01]  /*07e0*/  SHF.L.U32 R67, R67, 0x10, RZ ;  /* 0x0000001043437819 */ /* 0x000fe200000006ff */
[----:B------:R-:W-:Y:S01]  /*07f0*/  FADD.FTZ R66, -R64, R3 ;  /* 0x0000000340427221 */ /* 0x000fe20000010100 */
[----:B------:R-:W-:Y:S01]  /*0800*/  SHF.R.U32.HI R75, RZ, 0x10, R71 ;  /* 0x00000010ff4b7819 */ /* 0x000fe20000011647 */
[-C--:B------:R-:W-:Y:S01]  /*0810*/  FMUL.FTZ R110, R60, R65.reuse ;  /* 0x000000413c6e7220 */ /* 0x080fe20000410000 */
[----:B------:R-:W-:Y:S01]  /*0820*/  SHF.L.U32 R70, R74, 0x10, RZ ;  /* 0x000000104a467819 */ /* 0x000fe200000006ff */
[----:B-----5:R-:W-:Y:S01]  /*0830*/  FMUL.FTZ R3, R135, R66 ;  /* 0x0000004287037220 */ /* 0x020fe20000410000 */
[----:B------:R-:W-:Y:S01]  /*0840*/  SHF.L.U32 R71, R71, 0x10, RZ ;  /* 0x0000001047477819 */ /* 0x000fe200000006ff */
[----:B------:R-:W-:Y:S01]  /*0850*/  FADD.FTZ R108, -R64, R67 ;  /* 0x00000043406c7221 */ /* 0x000fe20000010100 */
[----:B------:R-:W-:Y:S01]  /*0860*/  SHF.L.U32 R67, R75, 0x10, RZ ;  /* 0x000000104b437819 */ /* 0x000fe200000006ff */
[----:B------:R-:W-:Y:S01]  /*0870*/  FADD.FTZ R20, R20, R65 ;  /* 0x0000004114147221 */ /* 0x000fe20000010000 */
[----:B0-----:R-:W-:Y:S01]  /*0880*/  SHF.L.U32 R69, R72, 0x10, RZ ;  /* 0x0000001048457819 */ /* 0x001fe200000006ff */
[----:B------:R-:W-:Y:S01]  /*0890*/  FFMA.FTZ R40, R3, R65, R40 ;  /* 0x0000004103287223 */ /* 0x000fe20000010028 */
[----:B------:R-:W-:Y:S01]  /*08a0*/  FMUL.FTZ R107, R61, R70 ;  /* 0x000000463d6b7220 */ /* 0x000fe20000410000 */
[----:B------:R-:W-:Y:S01]  /*08b0*/  FADD.FTZ R66, RZ, R110 ;  /* 0x0000006eff427221 */ /* 0x000fe20000010000 */
[C---:B------:R-:W-:Y:S01]  /*08c0*/  FADD.FTZ R68, -R64.reuse, R71 ;  /* 0x0000004740447221 */ /* 0x040fe20000010100 */
[----:B------:R-:W-:Y:S01]  /*08d0*/  FMUL.FTZ R108, R135, R108 ;  /* 0x0000006c876c7220 */ /* 0x000fe20000410000 */
[----:B------:R-:W-:Y:S01]  /*08e0*/  FFMA.FTZ R65, R3, R110, RZ ;  /* 0x0000006e03417223 */ /* 0x000fe200000100ff */
[----:B------:R-:W-:Y:S01]  /*08f0*/  FADD.FTZ R114, -R64, R67 ;  /* 0x0000004340727221 */ /* 0x000fe20000010100 */
[----:B------:R-:W-:Y:S01]  /*0900*/  FADD.FTZ R67, R66, R107 ;  /* 0x0000006b42437221 */ /* 0x000fe20000010000 */
[----:B------:R-:W-:-:S02]  /*0910*/  IMAD.U32 R72, R73, 0x10000, RZ ;  /* 0x0001000049487824 */ /* 0x000fc400078e00ff */
[----:B------:R-:W-:Y:S01]  /*0920*/  FMUL.FTZ R105, R135, R68 ;  /* 0x0000004487697220 */ /* 0x000fe20000410000 */
[----:B------:R-:W-:Y:S01]  /*0930*/  FMUL.FTZ R112, R62, R69 ;  /* 0x000000453e707220 */ /* 0x000fe20000410000 */
[C---:B------:R-:W-:Y:S01]  /*0940*/  FFMA.FTZ R66, R108.reuse, R107, R65 ;  /* 0x0000006b6c427223 */ /* 0x040fe20000010041 */
        /* <DEDUP_REMOVED lines=10> */
[----:B------:R-:W-:Y:S01]  /*09f0*/  IADD3 R67, PT, PT, R97, 0x100, RZ ;  /* 0x0000010061437810 */ /* 0x000fe20007ffe0ff */
[----:B------:R-:W-:Y:S01]  /*0a00*/  FADD.FTZ R65, R68, R109 ;  /* 0x0000006d44417221 */ /* 0x000fe20000010000 */
[----:B------:R-:W-:-:S07]  /*0a10*/  FFMA.FTZ R66, R114, R109, R66 ;  /* 0x0000006d72427223 */ /* 0x000fce0000010042 */
.L_x_1243:
[----:B---3--:R-:W-:Y:S05]  /*0a20*/  BSYNC.RECONVERGENT B0 ;  /* 0x0000000000007941 */ /* 0x008fea0003800200 */
.L_x_1242:
        /* <DEDUP_REMOVED lines=13> */
[----:B------:R-:W-:Y:S02]  /*0b00*/  IADD3 R67, PT, PT, R67, 0x100, RZ ;  /* 0x0000010043437810 */ /* 0x000fe40007ffe0ff */
[----:B--2---:R-:W-:Y:S02]  /*0b10*/  MOV R74, R68 ;  /* 0x00000044004a7202 */ /* 0x004fe40000000f00 */
[--C-:B------:R-:W-:Y:S02]  /*0b20*/  SHF.R.U64 R77, R68, 0x10, R69.reuse ;  /* 0x00000010444d7819 */ /* 0x100fe40000001245 */
[----:B------:R-:W-:Y:S02]  /*0b30*/  MOV R76, R69 ;  /* 0x00000045004c7202 */ /* 0x000fe40000000f00 */
[----:B------:R-:W-:Y:S02]  /*0b40*/  SHF.R.U32.HI R78, RZ, 0x10, R69 ;  /* 0x00000010ff4e7819 */ /* 0x000fe40000011645 */
[----:B---3--:R-:W-:-:S02]  /*0b50*/  SHF.R.U64 R68, R72, 0x10, R73 ;  /* 0x0000001048447819 */ /* 0x008fc40000001249 */
[----:B------:R-:W-:Y:S01]  /*0b60*/  SHF.L.U32 R69, R72, 0x10, RZ ;  /* 0x0000001048457819 */ /* 0x000fe200000006ff */
[----:B------:R-:W-:Y:S01]  /*0b70*/  IMAD.U32 R75, R73, 0x10000, RZ ;  /* 0x00010000494b7824 */ /* 0x000fe200078e00ff */
[----:B------:R-:W-:Y:S02]  /*0b80*/  SHF.R.U32.HI R79, RZ, 0x10, R73 ;  /* 0x00000010ff4f7819 */ /* 0x000fe40000011649 */
[----:B------:R-:W-:Y:S02]  /*0b90*/  SHF.L.U32 R73, R74, 0x10, RZ ;  /* 0x000000104a497819 */ /* 0x000fe400000006ff */
[----:B0-----:R-:W-:Y:S01]  /*0ba0*/  SHF.L.U32 R71, R68, 0x10, RZ ;  /* 0x0000001044477819 */ /* 0x001fe200000006ff */
[----:B------:R-:W-:Y:S01]  /*0bb0*/  FADD.FTZ R68, -R64, R69 ;  /* 0x0000004540447221 */ /* 0x000fe20000010100 */
[----:B------:R-:W-:Y:S01]  /*0bc0*/  SHF.L.U32 R72, R77, 0x10, RZ ;  /* 0x000000104d487819 */ /* 0x000fe200000006ff */
[----:B------:R-:W-:Y:S02]  /*0bd0*/  FMUL.FTZ R118, R56, R73 ;  /* 0x0000004938767220 */ /* 0x000fe40000410000 */
[----:B------:R-:W-:Y:S01]  /*0be0*/  FADD.FTZ R116, -R64, R71 ;  /* 0x0000004740747221 */ /* 0x000fe20000010100 */
[----:B-----5:R-:W-:Y:S01]  /*0bf0*/  FMUL.FTZ R111, R135, R68 ;  /* 0x00000044876f7220 */ /* 0x020fe20000410000 */
[----:B------:R-:W-:Y:S01]  /*0c00*/  SHF.L.U32 R77, R76, 0x10, RZ ;  /* 0x000000104c4d7819 */ /* 0x000fe200000006ff */
[----:B------:R-:W-:-:S02]  /*0c10*/  IMAD.U32 R69, R79, 0x10000, RZ ;  /* 0x000100004f457824 */ /* 0x000fc400078e00ff */
[----:B------:R-:W-:Y:S01]  /*0c20*/  FADD.FTZ R68, R65, R118 ;  /* 0x0000007641447221 */ /* 0x000fe20000010000 */
[----:B------:R-:W-:Y:S01]  /*0c30*/  FADD.FTZ R70, -R64, R75 ;  /* 0x0000004b40467221 */ /* 0x000fe20000010100 */
[----:B------:R-:W-:Y:S01]  /*0c40*/  FMUL.FTZ R116, R135, R116 ;  /* 0x0000007487747220 */ /* 0x000fe20000410000 */
[----:B------:R-:W-:Y:S01]  /*0c50*/  FMUL.FTZ R115, R57, R72 ;  /* 0x0000004839737220 */ /* 0x000fe20000410000 */
[----:B------:R-:W-:Y:S01]  /*0c60*/  FFMA.FTZ R65, R111, R118, R66 ;  /* 0x000000766f417223 */ /* 0x000fe20000010042 */
[----:B------:R-:W-:Y:S01]  /*0c70*/  SHF.L.U32 R74, R78, 0x10, RZ ;  /* 0x000000104e4a7819 */ /* 0x000fe200000006ff */
[----:B------:R-:W-:Y:S01]  /*0c80*/  FADD.FTZ R122, -R64, R69 ;  /* 0x00000045407a7221 */ /* 0x000fe20000010100 */
        /* <DEDUP_REMOVED lines=18> */
.L_x_1245:
[----:B------:R-:W-:Y:S05]  /*0db0*/  BSYNC.RECONVERGENT B0 ;  /* 0x0000000000007941 */ /* 0x000fea0003800200 */
.L_x_1244:
        /* <DEDUP_REMOVED lines=13> */
[----:B------:R-:W-:Y:S01]  /*0e90*/  VIADD R67, R67, 0x100 ;  /* 0x0000010043437836 */ /* 0x000fe20000000000 */
[C---:B--2---:R-:W-:Y:S02]  /*0ea0*/  SHF.R.U64 R78, R72.reuse, 0x10, R73 ;  /* 0x00000010484e7819 */ /* 0x044fe40000001249 */
[----:B------:R-:W-:Y:S02]  /*0eb0*/  SHF.L.U32 R79, R72, 0x10, RZ ;  /* 0x00000010484f7819 */ /* 0x000fe400000006ff */
[----:B0-----:R-:W-:Y:S02]  /*0ec0*/  SHF.L.U32 R71, R78, 0x10, RZ ;  /* 0x000000104e477819 */ /* 0x001fe400000006ff */
[----:B---3--:R-:W-:-:S03]  /*0ed0*/  MOV R74, R68 ;  /* 0x00000044004a7202 */ /* 0x008fc60000000f00 */
[----:B------:R-:W-:Y:S01]  /*0ee0*/  FADD.FTZ R124, -R64, R71 ;  /* 0x00000047407c7221 */ /* 0x000fe20000010100 */
[--C-:B------:R-:W-:Y:S02]  /*0ef0*/  SHF.R.U64 R77, R68, 0x10, R69.reuse ;  /* 0x00000010444d7819 */ /* 0x100fe40000001245 */
[----:B------:R-:W-:Y:S02]  /*0f00*/  MOV R75, R69 ;  /* 0x00000045004b7202 */ /* 0x000fe40000000f00 */
[----:B------:R-:W-:Y:S01]  /*0f10*/  SHF.R.U32.HI R76, RZ, 0x10, R69 ;  /* 0x00000010ff4c7819 */ /* 0x000fe20000011645 */
[----:B------:R-:W-:Y:S02]  /*0f20*/  IMAD.U32 R69, R74, 0x10000, RZ ;  /* 0x000100004a457824 */ /* 0x000fe400078e00ff */
[----:B------:R-:W-:Y:S01]  /*0f30*/  FADD.FTZ R74, -R64, R79 ;  /* 0x0000004f404a7221 */ /* 0x000fe20000010100 */
[----:B------:R-:W-:Y:S01]  /*0f40*/  SHF.L.U32 R68, R77, 0x10, RZ ;  /* 0x000000104d447819 */ /* 0x000fe200000006ff */
[----:B-----5:R-:W-:Y:S01]  /*0f50*/  FMUL.FTZ R124, R135, R124 ;  /* 0x0000007c877c7220 */ /* 0x020fe20000410000 */
[----:B------:R-:W-:Y:S01]  /*0f60*/  SHF.R.U32.HI R72, RZ, 0x10, R73 ;  /* 0x00000010ff487819 */ /* 0x000fe20000011649 */
[-C--:B------:R-:W-:Y:S01]  /*0f70*/  FMUL.FTZ R126, R52, R69.reuse ;  /* 0x00000045347e7220 */ /* 0x080fe20000410000 */
[----:B------:R-:W-:Y:S01]  /*0f80*/  SHF.L.U32 R73, R73, 0x10, RZ ;  /* 0x0000001049497819 */ /* 0x000fe200000006ff */
[----:B------:R-:W-:Y:S01]  /*0f90*/  FMUL.FTZ R119, R135, R74 ;  /* 0x0000004a87777220 */ /* 0x000fe20000410000 */
[----:B------:R-:W-:Y:S01]  /*0fa0*/  FADD.FTZ R13, R13, R68 ;  /* 0x000000440d0d7221 */ /* 0x000fe20000010000 */
[-C--:B------:R-:W-:Y:S01]  /*0fb0*/  FFMA.FTZ R33, R124, R68.reuse, R33 ;  /* 0x000000447c217223 */ /* 0x080fe20000010021 */
[----:B------:R-:W-:Y:S01]  /*0fc0*/  FMUL.FTZ R123, R53, R68 ;  /* 0x00000044357b7220 */ /* 0x000fe20000410000 */
[----:B------:R-:W-:Y:S01]  /*0fd0*/  SHF.L.U32 R75, R75, 0x10, RZ ;  /* 0x000000104b4b7819 */ /* 0x000fe200000006ff */
[----:B------:R-:W-:Y:S01]  /*0fe0*/  FADD.FTZ R68, R65, R126 ;  /* 0x0000007e41447221 */ /* 0x000fe20000010000 */
[----:B------:R-:W-:Y:S01]  /*0ff0*/  SHF.L.U32 R70, R76, 0x10, RZ ;  /* 0x000000104c467819 */ /* 0x000fe200000006ff */
[----:B------:R-:W-:Y:S01]  /*1000*/  FADD.FTZ R76, -R64, R73 ;  /* 0x00000049404c7221 */ /* 0x000fe20000010100 */
[----:B------:R-:W-:Y:S01]  /*1010*/  SHF.L.U32 R71, R72, 0x10, RZ ;  /* 0x0000001048477819 */ /* 0x000fe200000006ff */
[C---:B------:R-:W-:Y:S01]  /*1020*/  FFMA.FTZ R65, R119.reuse, R126, R66 ;  /* 0x0000007e77417223 */ /* 0x040fe20000010042 */
[----:B------:R-:W-:Y:S01]  /*1030*/  FADD.FTZ R12, R12, R69 ;  /* 0x000000450c0c7221 */ /* 0x000fe20000010000 */
[----:B------:R-:W-:Y:S01]  /*1040*/  FFMA.FTZ R32, R119, R69, R32 ;  /* 0x0000004577207223 */ /* 0x000fe20000010020 */
[----:B------:R-:W-:Y:S01]  /*1050*/  FMUL.FTZ R121, R135, R76 ;  /* 0x0000004c87797220 */ /* 0x000fe20000410000 */
[----:B------:R-:W-:Y:S01]  /*1060*/  FMUL.FTZ R128, R54, R75 ;  /* 0x0000004b36807220 */ /* 0x000fe20000410000 */
[----:B------:R-:W-:Y:S01]  /*1070*/  FADD.FTZ R130, -R64, R71 ;  /* 0x0000004740827221 */ /* 0x000fe20000010100 */
        /* <DEDUP_REMOVED lines=12> */
.L_x_1247:
[----:B------:R-:W-:Y:S05]  /*1140*/  BSYNC.RECONVERGENT B0 ;  /* 0x0000000000007941 */ /* 0x000fea0003800200 */
.L_x_1246:
        /* <DEDUP_REMOVED lines=14> */
[C---:B--2---:R-:W-:Y:S02]  /*1230*/  SHF.R.U64 R78, R72.reuse, 0x10, R73 ;  /* 0x00000010484e7819 */ /* 0x044fe40000001249 */
[----:B------:R-:W-:Y:S02]  /*1240*/  SHF.L.U32 R79, R72, 0x10, RZ ;  /* 0x00000010484f7819 */ /* 0x000fe400000006ff */
[----:B0-----:R-:W-:Y:S02]  /*1250*/  SHF.L.U32 R71, R78, 0x10, RZ ;  /* 0x000000104e477819 */ /* 0x001fe400000006ff */
[----:B---3--:R-:W-:-:S03]  /*1260*/  MOV R74, R68 ;  /* 0x00000044004a7202 */ /* 0x008fc60000000f00 */
[----:B------:R-:W-:Y:S01]  /*1270*/  FADD.FTZ R132, -R64, R71 ;  /* 0x0000004740847221 */ /* 0x000fe20000010100 */
[--C-:B------:R-:W-:Y:S02]  /*1280*/  SHF.R.U64 R77, R68, 0x10, R69.reuse ;  /* 0x00000010444d7819 */ /* 0x100fe40000001245 */
[----:B------:R-:W-:Y:S02]  /*1290*/  MOV R75, R69 ;  /* 0x00000045004b7202 */ /* 0x000fe40000000f00 */
[----:B------:R-:W-:Y:S02]  /*12a0*/  SHF.R.U32.HI R76, RZ, 0x10, R69 ;  /* 0x00000010ff4c7819 */ /* 0x000fe40000011645 */
[----:B------:R-:W-:Y:S01]  /*12b0*/  SHF.L.U32 R69, R74, 0x10, RZ ;  /* 0x000000104a457819 */ /* 0x000fe200000006ff */
[----:B------:R-:W-:Y:S01]  /*12c0*/  FADD.FTZ R74, -R64, R79 ;  /* 0x0000004f404a7221 */ /* 0x000fe20000010100 */
[----:B------:R-:W-:Y:S01]  /*12d0*/  SHF.R.U32.HI R72, RZ, 0x10, R73 ;  /* 0x00000010ff487819 */ /* 0x000fe20000011649 */
[----:B------:R-:W-:-:S02]  /*12e0*/  IMAD.U32 R68, R77, 0x10000, RZ ;  /* 0x000100004d447824 */ /* 0x000fc400078e00ff */
[----:B-----5:R-:W-:Y:S01]  /*12f0*/  FMUL.FTZ R132, R135, R132 ;  /* 0x0000008487847220 */ /* 0x020fe20000410000 */
[----:B------:R-:W-:Y:S01]  /*1300*/  SHF.L.U32 R73, R73, 0x10, RZ ;  /* 0x0000001049497819 */ /* 0x000fe200000006ff */
[-C--:B------:R-:W-:Y:S01]  /*1310*/  FMUL.FTZ R134, R48, R69.reuse ;  /* 0x0000004530867220 */ /* 0x080fe20000410000 */
        /* <DEDUP_REMOVED lines=27> */
.L_x_1249:
[----:B------:R-:W-:Y:S05]  /*14d0*/  BSYNC.RECONVERGENT B0 ;  /* 0x0000000000007941 */ /* 0x000fea0003800200 */
.L_x_1248:
        /* <DEDUP_REMOVED lines=13> */
[C-C-:B--2---:R-:W-:Y:S02]  /*15b0*/  SHF.R.U64 R76, R72.reuse, 0x10, R73.reuse ;  /* 0x00000010484c7819 */ /* 0x144fe40000001249 */
[----:B------:R-:W-:Y:S01]  /*15c0*/  SHF.R.U32.HI R77, RZ, 0x10, R73 ;  /* 0x00000010ff4d7819 */ /* 0x000fe20000011649 */
[----:B------:R-:W-:Y:S01]  /*15d0*/  IMAD.U32 R67, R72, 0x10000, RZ ;  /* 0x0001000048437824 */ /* 0x000fe200078e00ff */
[----:B------:R-:W-:Y:S02]  /*15e0*/  SHF.L.U32 R75, R73, 0x10, RZ ;  /* 0x00000010494b7819 */ /* 0x000fe400000006ff */
[----:B------:R-:W-:Y:S02]  /*15f0*/  SHF.L.U32 R73, R76, 0x10, RZ ;  /* 0x000000104c497819 */ /* 0x000fe400000006ff */
[----:B---3--:R-:W-:Y:S02]  /*1600*/  MOV R72, R68 ;  /* 0x0000004400487202 */ /* 0x008fe40000000f00 */
[----:B------:R-:W-:Y:S01]  /*1610*/  SHF.L.U32 R77, R77, 0x10, RZ ;  /* 0x000000104d4d7819 */ /* 0x000fe200000006ff */
[----:B------:R-:W-:Y:S01]  /*1620*/  FADD.FTZ R98, -R64, R73 ;  /* 0x0000004940627221 */ /* 0x000fe20000010100 */
[----:B------:R-:W-:Y:S01]  /*1630*/  SHF.R.U64 R78, R68, 0x10, R69 ;  /* 0x00000010444e7819 */ /* 0x000fe20000001245 */
[----:B------:R-:W-:Y:S01]  /*1640*/  FADD.FTZ R68, -R64, R67 ;  /* 0x0000004340447221 */ /* 0x000fe20000010100 */
[----:B------:R-:W-:-:S02]  /*1650*/  IMAD.U32 R67, R72, 0x10000, RZ ;  /* 0x0001000048437824 */ /* 0x000fc400078e00ff */
[C---:B0-----:R-:W-:Y:S01]  /*1660*/  FADD.FTZ R70, -R64.reuse, R75 ;  /* 0x0000004b40467221 */ /* 0x041fe20000010100 */
[----:B------:R-:W-:Y:S01]  /*1670*/  FADD.FTZ R106, -R64, R77 ;  /* 0x0000004d406a7221 */ /* 0x000fe20000010100 */
[----:B------:R-:W-:Y:S01]  /*1680*/  SHF.L.U32 R64, R78, 0x10, RZ ;  /* 0x000000104e407819 */ /* 0x000fe200000006ff */
[C---:B-----5:R-:W-:Y:S01]  /*1690*/  FMUL.FTZ R98, R135.reuse, R98 ;  /* 0x0000006287627220 */ /* 0x060fe20000410000 */
[----:B------:R-:W-:Y:S01]  /*16a0*/  MOV R74, R69 ;  /* 0x00000045004a7202 */ /* 0x000fe20000000f00 */
[-C--:B------:R-:W-:Y:S01]  /*16b0*/  FMUL.FTZ R100, R44, R67.reuse ;  /* 0x000000432c647220 */ /* 0x080fe20000410000 */
[----:B------:R-:W-:Y:S01]  /*16c0*/  FMUL.FTZ R99, R135, R68 ;  /* 0x0000004487637220 */ /* 0x000fe20000410000 */
[----:B------:R-:W-:Y:S01]  /*16d0*/  SHF.R.U32.HI R76, RZ, 0x10, R69 ;  /* 0x00000010ff4c7819 */ /* 0x000fe20000011645 */
[----:B------:R-:W-:Y:S01]  /*16e0*/  FADD.FTZ R5, R5, R64 ;  /* 0x0000004005057221 */ /* 0x000fe20000010000 */
[-C--:B------:R-:W-:Y:S01]  /*16f0*/  FFMA.FTZ R25, R98, R64.reuse, R25 ;  /* 0x0000004062197223 */ /* 0x080fe20000010019 */
[----:B------:R-:W-:Y:S01]  /*1700*/  FMUL.FTZ R101, R45, R64 ;  /* 0x000000402d657220 */ /* 0x000fe20000410000 */
[----:B------:R-:W-:Y:S01]  /*1710*/  SHF.L.U32 R69, R74, 0x10, RZ ;  /* 0x000000104a457819 */ /* 0x000fe200000006ff */
[----:B------:R-:W-:Y:S01]  /*1720*/  FADD.FTZ R64, R65, R100 ;  /* 0x0000006441407221 */ /* 0x000fe20000010000 */
[C---:B------:R-:W-:Y:S01]  /*1730*/  FFMA.FTZ R65, R99.reuse, R100, R66 ;  /* 0x0000006463417223 */ /* 0x040fe20000010042 */
[----:B------:R-:W-:Y:S01]  /*1740*/  FADD.FTZ R4, R4, R67 ;  /* 0x0000004304047221 */ /* 0x000fe20000010000 */
[----:B------:R-:W-:Y:S01]  /*1750*/  FFMA.FTZ R24, R99, R67, R24 ;  /* 0x0000004363187223 */ /* 0x000fe20000010018 */
[----:B------:R-:W-:Y:S01]  /*1760*/  SHF.L.U32 R68, R76, 0x10, RZ ;  /* 0x000000104c447819 */ /* 0x000fe200000006ff */
[----:B------:R-:W-:Y:S01]  /*1770*/  FMUL.FTZ R103, R135, R70 ;  /* 0x0000004687677220 */ /* 0x000fe20000410000 */
[----:B------:R-:W-:Y:S01]  /*1780*/  FADD.FTZ R67, R64, R101 ;  /* 0x0000006540437221 */ /* 0x000fe20000010000 */
[----:B------:R-:W-:Y:S01]  /*1790*/  FMUL.FTZ R102, R46, R69 ;  /* 0x000000452e667220 */ /* 0x000fe20000410000 */
[----:B------:R-:W-:Y:S01]  /*17a0*/  FFMA.FTZ R64, R98, R101, R65 ;  /* 0x0000006562407223 */ /* 0x000fe20000010041 */
[----:B------:R-:W-:Y:S01]  /*17b0*/  FADD.FTZ R6, R6, R69 ;  /* 0x0000004506067221 */ /* 0x000fe20000010000 */
[----:B------:R-:W-:Y:S01]  /*17c0*/  FFMA.FTZ R26, R103, R69, R26 ;  /* 0x00000045671a7223 */ /* 0x000fe2000001001a */
[----:B------:R-:W-:Y:S01]  /*17d0*/  FMUL.FTZ R104, R47, R68 ;  /* 0x000000442f687220 */ /* 0x000fe20000410000 */
[----:B------:R-:W-:Y:S01]  /*17e0*/  FMUL.FTZ R106, R135, R106 ;  /* 0x0000006a876a7220 */ /* 0x000fe20000410000 */
[----:B------:R-:W-:Y:S01]  /*17f0*/  FADD.FTZ R67, R67, R102 ;  /* 0x0000006643437221 */ /* 0x000fe20000010000 */
[----:B------:R-:W-:Y:S01]  /*1800*/  FFMA.FTZ R69, R103, R102, R64 ;  /* 0x0000006667457223 */ /* 0x000fe20000010040 */
[----:B------:R-:W-:Y:S01]  /*1810*/  FADD.FTZ R7, R7, R68 ;  /* 0x0000004407077221 */ /* 0x000fe20000010000 */
[C---:B------:R-:W-:Y:S01]  /*1820*/  FFMA.FTZ R27, R106.reuse, R68, R27 ;  /* 0x000000446a1b7223 */ /* 0x040fe2000001001b */
[----:B------:R-:W-:Y:S01]  /*1830*/  FADD.FTZ R65, R67, R104 ;  /* 0x0000006843417221 */ /* 0x000fe20000010000 */
[----:B------:R-:W-:-:S07]  /*1840*/  FFMA.FTZ R66, R106, R104, R69 ;  /* 0x000000686a427223 */ /* 0x000fce0000010045 */
.L_x_1251:
[----:B------:R-:W-:Y:S05]  /*1850*/  BSYNC.RECONVERGENT B0 ;  /* 0x0000000000007941 */ /* 0x000fea0003800200 */
.L_x_1250:
        /* <DEDUP_REMOVED lines=32> */
.L_x_1253:
[----:B------:R-:W-:Y:S05]  /*1a60*/  BSYNC.RECONVERGENT B0 ;  /* 0x0000000000007941 */ /* 0x000fea0003800200 */
.L_x_1252:
        /* <DEDUP_REMOVED lines=72> */
.L_x_1258:
        /* <DEDUP_REMOVED lines=22> */
.L_x_1257:
        /* <DEDUP_REMOVED lines=25> */
.L_x_1260:
        /* <DEDUP_REMOVED lines=26> */
.L_x_1256:
        /* <DEDUP_REMOVED lines=27> */
[----:B------:R-:W-:Y:S02]  /*2530*/  FFMA.FTZ R69, R135, R75, R72 ;  /* 0x0000004b87457223 */ /* 0x000fe40000010048 */
[----:B------:R-:W-:-:S03]  /*2540*/  F2FP.BF16.F32.PACK_AB R67, R67, R66 ;  /* 0x000000424343723e */ /* 0x000fc600000010ff */
[----:B------:R-:W-:Y:S02]  /*2550*/  F2FP.BF16.F32.PACK_AB R70, R69, R70 ;  /* 0x000000464546723e */ /* 0x000fe400000010ff */
[C---:B------:R-:W-:Y:S02]  /*2560*/  PRMT R66, R67.reuse, 0x7632, R66 ;  /* 0x0000763243427816 */ /* 0x040fe40000000042 */
[----:B------:R-:W-:Y:S02]  /*2570*/  PRMT R71, R67, 0x7610, R71 ;  /* 0x0000761043477816 */ /* 0x000fe40000000047 */
[----:B------:R-:W-:Y:S01]  /*2580*/  PRMT R73, R70, 0x7632, R73 ;  /* 0x0000763246497816 */ /* 0x000fe20000000049 */
[----:B------:R-:W-:Y:S06]  /*2590*/  BRA `(.L_x_1259) ;  /* 0x00000004008c7947 */ /* 0x000fec0003800000 */
.L_x_1262:
        /* <DEDUP_REMOVED lines=31> */
.L_x_1261:
        /* <DEDUP_REMOVED lines=34> */
.L_x_1263:
        /* <DEDUP_REMOVED lines=34> */
.L_x_1259:
        /* <DEDUP_REMOVED lines=18> */
.L_x_1264:
        /* <DEDUP_REMOVED lines=12> */
.L_x_1265:
[----:B------:R-:W-:-:S07]  /*2db0*/  IADD3 R97, PT, PT, R97, 0x100, RZ ;  /* 0x0000010061617810 */ /* 0x000fce0007ffe0ff */
.L_x_1255:
[----:B------:R-:W-:Y:S05]  /*2dc0*/  BSYNC.RECONVERGENT B0 ;  /* 0x0000000000007941 */ /* 0x000fea0003800200 */
.L_x_1254:
        /* <DEDUP_REMOVED lines=11> */
[-CC-:B01----:R-:W-:Y:S01]  /*2e80*/  FFMA.FTZ R67, R111, R64.reuse, R65.reuse ;  /* 0x000000406f437223 */ /* 0x183fe20000010041 */
[----:B------:R-:W-:Y:S02]  /*2e90*/  IMAD.MOV.U32 R68, RZ, RZ, R82 ;  /* 0x000000ffff447224 */ /* 0x000fe400078e0052 */
        /* <DEDUP_REMOVED lines=33> */
.L_x_1270:
        /* <DEDUP_REMOVED lines=31> */
.L_x_1269:
[----:B------:R-:W-:-:S04]  /*32a0*/  UISETP.NE.U32.AND UP2, UPT, UR6, URZ, UPT ;  /* 0x000000ff0600728c */ /* 0x000fc8000bf45070 */
[----:B------:R-:W-:-:S09]  /*32b0*/  UISETP.NE.AND.EX UP2, UPT, UR7, URZ, UPT, UP2 ;  /* 0x000000ff0700728c */ /* 0x000fd2000bf45320 */
[----:B------:R-:W-:Y:S05]  /*32c0*/  BRA.U !UP2, `(.L_x_1272) ;  /* 0x000000010a7c7547 */ /* 0x000fea000b800000 */
        /* <DEDUP_REMOVED lines=31> */
.L_x_1272:
        /* <DEDUP_REMOVED lines=27> */
.L_x_1268:
        /* <DEDUP_REMOVED lines=33> */
.L_x_1274:
        /* <DEDUP_REMOVED lines=22> */
.L_x_1273:
        /* <DEDUP_REMOVED lines=25> */
.L_x_1275:
        /* <DEDUP_REMOVED lines=17> */
.L_x_1271:
        /* <DEDUP_REMOVED lines=16> */
.L_x_1276:
        /* <DEDUP_REMOVED lines=10> */
.L_x_1277:
[----:B------:R-:W-:-:S07]  /*3e20*/  VIADD R97, R97, 0x100 ;  /* 0x0000010061617836 */ /* 0x000fce0000000000 */
.L_x_1267:
[----:B------:R-:W-:Y:S05]  /*3e30*/  BSYNC.RECONVERGENT B0 ;  /* 0x0000000000007941 */ /* 0x000fea0003800200 */
.L_x_1266:
        /* <DEDUP_REMOVED lines=46> */
.L_x_1282:
        /* <DEDUP_REMOVED lines=31> */
.L_x_1281:
[----:B------:R-:W-:-:S04]  /*4310*/  UISETP.NE.U32.AND UP2, UPT, UR6, URZ, UPT ;  /* 0x000000ff0600728c */ /* 0x000fc8000bf45070 */
[----:B------:R-:W-:-:S09]  /*4320*/  UISETP.NE.AND.EX UP2, UPT, UR7, URZ, UPT, UP2 ;  /* 0x000000ff0700728c */ /* 0x000fd2000bf45320 */
[----:B------:R-:W-:Y:S05]  /*4330*/  BRA.U !UP2, `(.L_x_1284) ;  /* 0x000000010a7c7547 */ /* 0x000fea000b800000 */
        /* <DEDUP_REMOVED lines=31> */
.L_x_1284:
        /* <DEDUP_REMOVED lines=27> */
.L_x_1280:
        /* <DEDUP_REMOVED lines=33> */
.L_x_1286:
        /* <DEDUP_REMOVED lines=22> */
.L_x_1285:
        /* <DEDUP_REMOVED lines=25> */
.L_x_1287:
        /* <DEDUP_REMOVED lines=17> */
.L_x_1283:
        /* <DEDUP_REMOVED lines=16> */
.L_x_1288:
        /* <DEDUP_REMOVED lines=10> */
.L_x_1289:
[----:B------:R-:W-:-:S07]  /*4e90*/  IADD3 R97, PT, PT, R97, 0x100, RZ ;  /* 0x0000010061617810 */ /* 0x000fce0007ffe0ff */
.L_x_1279:
[----:B------:R-:W-:Y:S05]  /*4ea0*/  BSYNC.RECONVERGENT B0 ;  /* 0x0000000000007941 */ /* 0x000fea0003800200 */
.L_x_1278:
        /* <DEDUP_REMOVED lines=46> */
.L_x_1294:
        /* <DEDUP_REMOVED lines=31> */
.L_x_1293:
        /* <DEDUP_REMOVED lines=34> */
.L_x_1296:
        /* <DEDUP_REMOVED lines=27> */
.L_x_1292:
        /* <DEDUP_REMOVED lines=33> */
.L_x_1298:
        /* <DEDUP_REMOVED lines=22> */
.L_x_1297:
        /* <DEDUP_REMOVED lines=25> */
.L_x_1299:
        /* <DEDUP_REMOVED lines=17> */
.L_x_1295:
        /* <DEDUP_REMOVED lines=16> */
.L_x_1300:
        /* <DEDUP_REMOVED lines=10> */
.L_x_1301:
[----:B------:R-:W-:-:S07]  /*5f00*/  IADD3 R97, PT, PT, R97, 0x100, RZ ;  /* 0x0000010061617810 */ /* 0x000fce0007ffe0ff */
.L_x_1291:
[----:B------:R-:W-:Y:S05]  /*5f10*/  BSYNC.RECONVERGENT B0 ;  /* 0x0000000000007941 */ /* 0x000fea0003800200 */
.L_x_1290:
        /* <DEDUP_REMOVED lines=23> */
[----:B------:R-:W-:Y:S02]  /*6090*/  SHF.L.U32 R72, R72, 0x10, RZ ;  /* 0x0000001048487819 */ /* 0x000fe400000006ff */
        /* <DEDUP_REMOVED lines=21> */
.L_x_1306:
[-CC-:B012---:R-:W-:Y:S01]  /*61f0*/  FFMA.FTZ R67, R99, R64.reuse, R65.reuse ;  /* 0x0000004063437223 */ /* 0x187fe20000010041 */
[-CC-:B------:R-:W-:Y:S01]  /*6200*/  FFMA.FTZ R66, R98, R64.reuse, R65.reuse ;  /* 0x0000004062427223 */ /* 0x180fe20000010041 */
[-CC-:B------:R-:W-:Y:S01]  /*6210*/  FFMA.FTZ R71, R106, R64.reuse, R65.reuse ;  /* 0x000000406a477223 */ /* 0x180fe20000010041 */
[----:B------:R-:W-:Y:S01]  /*6220*/  FFMA.FTZ R69, R103, R64, R65 ;  /* 0x0000004067457223 */ /* 0x000fe20000010041 */
[----:B------:R-:W-:Y:S01]  /*6230*/  IMAD.MOV.U32 R70, RZ, RZ, R89 ;  /* 0x000000ffff467224 */ /* 0x000fe200078e0059 */
[----:B------:R-:W-:Y:S01]  /*6240*/  MOV R65, R88 ;  /* 0x0000005800417202 */ /* 0x000fe20000000f00 */
[----:B------:R-:W-:Y:S01]  /*6250*/  FADD.FTZ R64, R100, -R67 ;  /* 0x8000004364407221 */ /* 0x000fe20000010000 */
[----:B------:R-:W-:Y:S01]  /*6260*/  SHF.R.U64 R68, R88, 0x10, R89 ;  /* 0x0000001058447819 */ /* 0x000fe20000001259 */
[----:B------:R-:W-:Y:S01]  /*6270*/  FADD.FTZ R72, R104, -R71 ;  /* 0x8000004768487221 */ /* 0x000fe20000010000 */
[----:B------:R-:W-:Y:S01]  /*6280*/  SHF.R.U32.HI R73, RZ, 0x10, R89 ;  /* 0x00000010ff497819 */ /* 0x000fe20000011659 */
        /* <DEDUP_REMOVED lines=21> */
.L_x_1305:
        /* <DEDUP_REMOVED lines=9> */
[----:B------:R-:W-:Y:S01]  /*6470*/  SHF.R.U64 R68, R88, 0x10, R89 ;  /* 0x0000001058447819 */ /* 0x000fe20000001259 */
[----:B------:R-:W-:Y:S01]  /*6480*/  FADD.FTZ R72, R104, -R71 ;  /* 0x8000004768487221 */ /* 0x000fe20000010000 */
[----:B------:R-:W-:Y:S01]  /*6490*/  SHF.R.U32.HI R73, RZ, 0x10, R89 ;  /* 0x00000010ff497819 */ /* 0x000fe20000011659 */
[----:B------:R-:W-:Y:S01]  /*64a0*/  IMAD.U32 R65, R65, 0x10000, RZ ;  /* 0x0001000041417824 */ /* 0x000fe200078e00ff */
[----:B------:R-:W-:Y:S01]  /*64b0*/  MOV R70, R89 ;  /* 0x0000005900467202 */ /* 0x000fe20000000f00 */
[----:B------:R-:W-:Y:S01]  /*64c0*/  FADD.FTZ R66, R101, -R66 ;  /* 0x8000004265427221 */ /* 0x000fe20000010000 */
[----:B------:R-:W-:Y:S01]  /*64d0*/  SHF.L.U32 R74, R73, 0x10, RZ ;  /* 0x00000010494a7819 */ /* 0x000fe200000006ff */
[C---:B-----5:R-:W-:Y:S01]  /*64e0*/  FFMA.FTZ R64, R135.reuse, R64, R65 ;  /* 0x0000004087407223 */ /* 0x060fe20000010041 */
[----:B------:R-:W-:Y:S01]  /*64f0*/  SHF.L.U32 R71, R70, 0x10, RZ ;  /* 0x0000001046477819 */ /* 0x000fe200000006ff */
[----:B------:R-:W-:Y:S01]  /*6500*/  FADD.FTZ R70, R102, -R69 ;  /* 0x8000004566467221 */ /* 0x000fe20000010000 */
[----:B------:R-:W-:Y:S01]  /*6510*/  SHF.L.U32 R67, R68, 0x10, RZ ;  /* 0x0000001044437819 */ /* 0x000fe200000006ff */
[----:B------:R-:W-:-:S02]  /*6520*/  FFMA.FTZ R69, R135, R72, R74 ;  /* 0x0000004887457223 */ /* 0x000fc4000001004a */
        /* <DEDUP_REMOVED lines=13> */
.L_x_1308:
        /* <DEDUP_REMOVED lines=10> */
[----:B------:R-:W-:Y:S01]  /*66a0*/  MOV R70, R89 ;  /* 0x0000005900467202 */ /* 0x000fe20000000f00 */
[----:B------:R-:W-:Y:S01]  /*66b0*/  IMAD.U32 R69, R69, 0x10000, RZ ;  /* 0x0001000045457824 */ /* 0x000fe200078e00ff */
[----:B------:R-:W-:-:S02]  /*66c0*/  SHF.L.U32 R66, R65, 0x10, RZ ;  /* 0x0000001041427819 */ /* 0x000fc400000006ff */
[----:B------:R-:W-:Y:S01]  /*66d0*/  SHF.L.U32 R67, R74, 0x10, RZ ;  /* 0x000000104a437819 */ /* 0x000fe200000006ff */
[C---:B-----5:R-:W-:Y:S01]  /*66e0*/  FFMA.FTZ R69, R135.reuse, R68, R69 ;  /* 0x0000004487457223 */ /* 0x060fe20000010045 */
[----:B------:R-:W-:Y:S01]  /*66f0*/  SHF.L.U32 R65, R70, 0x10, RZ ;  /* 0x0000001046417819 */ /* 0x000fe200000006ff */
[----:B------:R-:W-:Y:S01]  /*6700*/  FADD.FTZ R70, R102, -R71 ;  /* 0x8000004766467221 */ /* 0x000fe20000010000 */
[C---:B------:R-:W-:Y:S01]  /*6710*/  FFMA.FTZ R64, R135.reuse, R64, R66 ;  /* 0x0000004087407223 */ /* 0x040fe20000010042 */
[C---:B------:R-:W-:Y:S02]  /*6720*/  FFMA.FTZ R72, R135.reuse, R72, R67 ;  /* 0x0000004887487223 */ /* 0x040fe40000010043 */
        /* <DEDUP_REMOVED lines=8> */
.L_x_1304:
[----:B------:R-:W-:-:S04]  /*67b0*/  UISETP.NE.U32.AND UP0, UPT, UR8, URZ, UPT ;  /* 0x000000ff0800728c */ /* 0x000fc8000bf05070 */
[----:B------:R-:W-:-:S09]  /*67c0*/  UISETP.NE.AND.EX UP0, UPT, UR9, URZ, UPT, UP0 ;  /* 0x000000ff0900728c */ /* 0x000fd2000bf05300 */
[----:B------:R-:W-:Y:S05]  /*67d0*/  BRA.U !UP0, `(.L_x_1309) ;  /* 0x0000000108d07547 */ /* 0x000fea000b800000 */
[----:B------:R-:W-:-:S04]  /*67e0*/  UISETP.NE.U32.AND UP2, UPT, UR6, URZ, UPT ;  /* 0x000000ff0600728c */ /* 0x000fc8000bf45070 */
[----:B------:R-:W-:-:S09]  /*67f0*/  UISETP.NE.AND.EX UP2, UPT, UR7, URZ, UPT, UP2 ;  /* 0x000000ff0700728c */ /* 0x000fd2000bf45320 */
[----:B------:R-:W-:Y:S05]  /*6800*/  BRA.U !UP2, `(.L_x_1310) ;  /* 0x000000010a6c7547 */ /* 0x000fea000b800000 */
[-CC-:B0-----:R-:W-:Y:S01]  /*6810*/  FFMA.FTZ R71, R106, R64.reuse, R65.reuse ;  /* 0x000000406a477223 */ /* 0x181fe20000010041 */
[-CC-:B-12---:R-:W-:Y:S01]  /*6820*/  FFMA.FTZ R69, R103, R64.reuse, R65.reuse ;  /* 0x0000004067457223 */ /* 0x186fe20000010041 */
        /* <DEDUP_REMOVED lines=25> */
.L_x_1310:
        /* <DEDUP_REMOVED lines=22> */
.L_x_1309:
        /* <DEDUP_REMOVED lines=25> */
.L_x_1311:
        /* <DEDUP_REMOVED lines=17> */
.L_x_1307:
        /* <DEDUP_REMOVED lines=16> */
.L_x_1312:
        /* <DEDUP_REMOVED lines=10> */
.L_x_1303:
[----:B------:R-:W-:Y:S05]  /*6f60*/  BSYNC.RECONVERGENT B0 ;  /* 0x0000000000007941 */ /* 0x000fea0003800200 */
.L_x_1302:
[----:B------:R-:W-:Y:S01]  /*6f70*/  UPLOP3.LUT UP1, UPT, UPT, UPT, UP1, 0x40, 0x4 ;  /* 0x000000000004789c */ /* 0x000fe20003f2e810 */
[----:B------:R-:W-:Y:S10]  /*6f80*/  @!P6 BRA `(.L_x_1313) ;  /* 0xffffff940078e947 */ /* 0x000ff4000383ffff */
.L_x_1241:
[----:B------:R-:W0:Y:S08]  /*6f90*/  S2UR UR4, SR_CTAID.X ;  /* 0x00000000000479c3 */ /* 0x000e300000002500 */
[----:B------:R-:W1:Y:S08]  /*6fa0*/  LDC.64 R2, c[0x0][0x440] ;  /* 0x00011000ff027b82 */ /* 0x000e700000000a00 */
[----:B-----5:R-:W2:Y:S08]  /*6fb0*/  LDC.64 R44, c[0x0][0x448] ;  /* 0x00011200ff2c7b82 */ /* 0x020eb00000000a00 */
[----:B------:R-:W3:Y:S01]  /*6fc0*/  LDC.64 R46, c[0x0][0x440] ;  /* 0x00011000ff2e7b82 */ /* 0x000ee20000000a00 */
        /* <DEDUP_REMOVED lines=35> */
.L_x_1314:
        /* <DEDUP_REMOVED lines=16> */
.L_x_5398:


//--------------------- .text._ZN10layer_norm31ln_parallel_residual_bwd_kernelINS_13Kernel_traitsIf13__nv_bfloat16S2_S2_fjLj5120ELj1ELj1ELj8ELj8ENS_18Kernel_traits_baseILj5120EfS2_S2_S2_fjLj256EEEEELb0ELb1ELb1EEEvNS_9BwdParamsE --------------------------
	.section	.text._ZN10layer_norm31ln_parallel_residual_bwd_kernelINS_13Kernel_traitsIf13__nv_bfloat16S2_S2_fjLj5120ELj1ELj1ELj8ELj8ENS_18Kernel_traits_baseILj5120EfS2_S2_S2_fjLj256EEEEELb0ELb1ELb1EEEvNS_9BwdParamsE,"ax",@progbits
	.align	128
        .global         _ZN10layer_norm31ln_parallel_residual_bwd_kernelINS_13Kernel_traitsIf13__nv_bfloat16S2_S2_fjLj5120ELj1ELj1ELj8ELj8ENS_18Kernel_traits_baseILj5120EfS2_S2_S2_fjLj256EEEEELb0ELb1ELb1EEEvNS_9BwdParamsE
        .type           _ZN10layer_norm31ln_parallel_residual_bwd_kernelINS_13Kernel_traitsIf13__nv_bfloat16S2_S2_fjLj5120ELj1ELj1ELj8ELj8ENS_18Kernel_traits_baseILj5120EfS2_S2_S2_fjLj256EEEEELb0ELb1ELb1EEEvNS_9BwdParamsE,@function
        .size           _ZN10layer_norm31ln_parallel_residual_bwd_kernelINS_13Kernel_traitsIf13__nv_bfloat16S2_S2_fjLj5120ELj1ELj1ELj8ELj8ENS_18Kernel_traits_baseILj5120EfS2_S2_S2_fjLj256EEEEELb0ELb1ELb1EEEvNS_9BwdParamsE,(.L_x_5399 - _ZN10layer_norm31ln_parallel_residual_bwd_kernelINS_13Kernel_traitsIf13__nv_bfloat16S2_S2_fjLj5120ELj1ELj1ELj8ELj8ENS_18Kernel_traits_baseILj5120EfS2_S2_S2_fjLj256EEEEELb0ELb1ELb1EEEvNS_9BwdParamsE)
        .other          _ZN10layer_norm31ln_parallel_residual_bwd_kernelINS_13Kernel_traitsIf13__nv_bfloat16S2_S2_fjLj5120ELj1ELj1ELj8ELj8ENS_18Kernel_traits_baseILj5120EfS2_S2_S2_fjLj256EEEEELb0ELb1ELb1EEEvNS_9BwdParamsE,@"STO_CUDA_ENTRY STV_DEFAULT"
_ZN10layer_norm31ln_parallel_residual_bwd_kernelINS_13Kernel_traitsIf13__nv_bfloat16S2_S2_fjLj5120ELj1ELj1ELj8ELj8ENS_18Kernel_traits_baseILj5120EfS2_S2_S2_fjLj256EEEEELb0ELb1ELb1EEEvNS_9BwdParamsE:
.text._ZN10layer_norm31ln_parallel_residual_bwd_kernelINS_13Kernel_traitsIf13__nv_bfloat16S2_S2_fjLj5120ELj1ELj1ELj8ELj8ENS_18Kernel_traits_baseILj5120EfS2_S2_S2_fjLj256EEEEELb0ELb1ELb1EEEvNS_9BwdParamsE:
        /* <DEDUP_REMOVED lines=51> */
[----:B-1----:R1:W5:Y:S01]  /*0330*/  LDG.E.128 R4, desc[UR12][R2.64+0x4000] ;  /* 0x0040000c02047981 */ /* 0x002362000c1e1d00 */
[----:B------:R-:W0:Y:S03]  /*0340*/  LDCU.64 UR8, c[0x0][0x478] ;  /* 0x00008f00ff0877ac */ /* 0x000e260008000a00 */
[----:B------:R1:W5:Y:S04]  /*0350*/  LDG.E.128 R8, desc[UR12][R2.64+0x3000] ;  /* 0x0030000c02087981 */ /* 0x000368000c1e1d00 */
[----:B------:R1:W5:Y:S04]  /*0360*/  LDG.E.128 R12, desc[UR12][R2.64+0x2000] ;  /* 0x0020000c020c7981 */ /* 0x000368000c1e1d00 */
[----:B------:R1:W5:Y:S04]  /*0370*/  LDG.E.128 R16, desc[UR12][R2.64+0x1000] ;  /* 0x0010000c02107981 */ /* 0x000368000c1e1d00 */
[----:B------:R1:W5:Y:S01]  /*0380*/  LDG.E.128 R20, desc[UR12][R2.64] ;  /* 0x0000000c02147981 */ /* 0x000362000c1e1d00 */
        /* <DEDUP_REMOVED lines=9> */
[----:B01--4-:R-:W2:Y:S10]  /*0420*/  LDCU.64 UR6, c[0x0][0x470] ;  /* 0x00008e00ff0677ac */ /* 0x013eb40008000a00 */
.L_x_1370:
[----:B------:R-:W0:Y:S08]  /*0430*/  LDC.64 R24, c[0x0][0x3c0] ;  /* 0x0000f000ff187b82 */ /* 0x000e300000000a00 */
[----:B-1----:R-:W1:Y:S01]  /*0440*/  LDC.64 R96, c[0x0][0x3c8] ;  /* 0x0000f200ff607b82 */ /* 0x002e620000000a00 */
[----:B0-----:R-:W-:-:S05]  /*0450*/  IMAD.WIDE R24, R49, 0x4, R24 ;  /* 0x0000000431187825 */ /* 0x001fca00078e0218 */
[----:B------:R-:W3:Y:S01]  /*0460*/  LDG.E R0, desc[UR12][R24.64] ;  /* 0x0000000c18007981 */ /* 0x000ee2000c1e1900 */
[----:B-1----:R-:W-:-:S06]  /*0470*/  IMAD.WIDE R96, R49, 0x4, R96 ;  /* 0x0000000431607825 */ /* 0x002fcc00078e0260 */
[----:B-----5:R0:W5:Y:S01]  /*0480*/  LDG.E R96, desc[UR12][R96.64] ;  /* 0x0000000c60607981 */ /* 0x020162000c1e1900 */
[----:B------:R-:W-:-:S05]  /*0490*/  IMAD R26, R49, UR11, RZ ;  /* 0x0000000b311a7c24 */ /* 0x000fca000f8e02ff */
[----:B------:R-:W-:-:S04]  /*04a0*/  SHF.R.S32.HI R27, RZ, 0x1f, R26 ;  /* 0x0000001fff1b7819 */ /* 0x000fc8000001141a */
[----:B------:R-:W-:-:S04]  /*04b0*/  LEA.HI R27, R27, R26, RZ, 0x2 ;  /* 0x0000001a1b1b7211 */ /* 0x000fc800078f10ff */
[----:B------:R-:W-:Y:S02]  /*04c0*/  LEA.HI.SX32 R103, R27, R48, 0x1e ;  /* 0x000000301b677211 */ /* 0x000fe400078ff2ff */
[----:B---3--:R-:W-:Y:S01]  /*04d0*/  FSEL R0, R0, RZ, !P0 ;  /* 0x000000ff00007208 */ /* 0x008fe20004000000 */
        /* <DEDUP_REMOVED lines=9> */
[----:B------:R0:W3:Y:S03]  /*0570*/  LDG.E.64 R36, desc[UR12][R24.64] ;  /* 0x0000000c18247981 */ /* 0x0000e6000c1e1b00 */
[--C-:B------:R-:W-:Y:S01]  /*0580*/  IMAD.WIDE.U32 R28, R99, 0x8, R32.reuse ;  /* 0x00000008631c7825 */ /* 0x100fe200078e0020 */
[----:B------:R-:W4:Y:S03]  /*0590*/  LDG.E.64 R38, desc[UR12][R26.64] ;  /* 0x0000000c1a267981 */ /* 0x000f26000c1e1b00 */
[--C-:B------:R-:W-:Y:S01]  /*05a0*/  IMAD.WIDE.U32 R30, R98, 0x8, R32.reuse ;  /* 0x00000008621e7825 */ /* 0x100fe200078e0020 */
[----:B------:R3:W2:Y:S03]  /*05b0*/  LDG.E.64 R110, desc[UR12][R28.64] ;  /* 0x0000000c1c6e7981 */ /* 0x0006a6000c1e1b00 */
[----:B------:R-:W-:Y:S01]  /*05c0*/  IMAD.WIDE.U32 R32, R97, 0x8, R32 ;  /* 0x0000000861207825 */ /* 0x000fe200078e0020 */
[----:B------:R-:W2:Y:S04]  /*05d0*/  LDG.E.64 R118, desc[UR12][R30.64] ;  /* 0x0000000c1e767981 */ /* 0x000ea8000c1e1b00 */
[----:B------:R3:W2:Y:S01]  /*05e0*/  LDG.E.64 R126, desc[UR12][R32.64] ;  /* 0x0000000c207e7981 */ /* 0x0006a2000c1e1b00 */
[----:B-1----:R-:W-:-:S04]  /*05f0*/  IMAD.WIDE.U32 R134, R103, 0x8, R34 ;  /* 0x0000000867867825 */ /* 0x002fc800078e0022 */
[--C-:B------:R-:W-:Y:S02]  /*0600*/  IMAD.WIDE.U32 R142, R99, 0x8, R34.reuse ;  /* 0x00000008638e7825 */ /* 0x100fe400078e0022 */
[----:B------:R-:W2:Y:S02]  /*0610*/  LDG.E.64 R134, desc[UR12][R134.64] ;  /* 0x0000000c86867981 */ /* 0x000ea4000c1e1b00 */
[--C-:B0-----:R-:W-:Y:S02]  /*0620*/  IMAD.WIDE.U32 R24, R97, 0x8, R34.reuse ;  /* 0x0000000861187825 */ /* 0x101fe400078e0022 */
[----:B------:R-:W2:Y:S02]  /*0630*/  LDG.E.64 R142, desc[UR12][R142.64] ;  /* 0x0000000c8e8e7981 */ /* 0x000ea4000c1e1b00 */
[--C-:B------:R-:W-:Y:S02]  /*0640*/  IMAD.WIDE.U32 R138, R101, 0x8, R34.reuse ;  /* 0x00000008658a7825 */ /* 0x100fe400078e0022 */
[----:B------:R-:W2:Y:S04]  /*0650*/  LDG.E.64 R24, desc[UR12][R24.64] ;  /* 0x0000000c18187981 */ /* 0x000ea8000c1e1b00 */
[----:B------:R-:W2:Y:S01]  /*0660*/  LDG.E.64 R138, desc[UR12][R138.64] ;  /* 0x0000000c8a8a7981 */ /* 0x000ea2000c1e1b00 */
[----:B------:R-:W-:-:S06]  /*0670*/  IMAD.WIDE.U32 R148, R98, 0x8, R34 ;  /* 0x0000000862947825 */ /* 0x000fcc00078e0022 */
[----:B------:R-:W2:Y:S01]  /*0680*/  LDG.E.64 R148, desc[UR12][R148.64] ;  /* 0x0000000c94947981 */ /* 0x000ea2000c1e1b00 */
[--C-:B---3--:R-:W-:Y:S02]  /*0690*/  SHF.R.U64 R29, R36, 0x10, R37.reuse ;  /* 0x00000010241d7819 */ /* 0x108fe40000001225 */
[----:B------:R-:W-:Y:S02]  /*06a0*/  SHF.R.U32.HI R33, RZ, 0x10, R37 ;  /* 0x00000010ff217819 */ /* 0x000fe40000011625 */
[----:B------:R-:W-:Y:S02]  /*06b0*/  SHF.L.U32 R31, R37, 0x10, RZ ;  /* 0x00000010251f7819 */ /* 0x000fe400000006ff */
[--C-:B----4-:R-:W-:Y:S02]  /*06c0*/  SHF.R.U64 R37, R38, 0x10, R39.reuse ;  /* 0x0000001026257819 */ /* 0x110fe40000001227 */
[----:B------:R-:W-:Y:S02]  /*06d0*/  SHF.R.U32.HI R105, RZ, 0x10, R39 ;  /* 0x00000010ff697819 */ /* 0x000fe40000011627 */
[----:B--2---:R-:W-:-:S02]  /*06e0*/  SHF.R.U64 R117, R118, 0x10, R119 ;  /* 0x0000001076757819 */ /* 0x004fc40000001277 */
[----:B------:R-:W-:Y:S02]  /*06f0*/  SHF.R.U32.HI R28, RZ, 0x10, R119 ;  /* 0x00000010ff1c7819 */ /* 0x000fe40000011677 */
[--C-:B------:R-:W-:Y:S02]  /*0700*/  SHF.R.U64 R125, R126, 0x10, R127.reuse ;  /* 0x000000107e7d7819 */ /* 0x100fe4000000127f */
[----:B------:R-:W-:Y:S02]  /*0710*/  SHF.R.U32.HI R26, RZ, 0x10, R127 ;  /* 0x00000010ff1a7819 */ /* 0x000fe4000001167f */
[----:B------:R-:W-:Y:S02]  /*0720*/  SHF.L.U32 R119, R119, 0x10, RZ ;  /* 0x0000001077777819 */ /* 0x000fe400000006ff */
[----:B------:R-:W-:Y:S02]  /*0730*/  SHF.L.U32 R127, R127, 0x10, RZ ;  /* 0x000000107f7f7819 */ /* 0x000fe400000006ff */
[----:B------:R-:W-:-:S02]  /*0740*/  SHF.R.U64 R109, R110, 0x10, R111 ;  /* 0x000000106e6d7819 */ /* 0x000fc4000000126f */
[----:B------:R-:W-:Y:S01]  /*0750*/  SHF.R.U32.HI R113, RZ, 0x10, R111 ;  /* 0x00000010ff717819 */ /* 0x000fe2000001166f */
[----:B------:R-:W-:Y:S01]  /*0760*/  FADD.FTZ R123, -R0, R119 ;  /* 0x00000077007b7221 */ /* 0x000fe20000010100 */
[----:B------:R-:W-:Y:S01]  /*0770*/  SHF.L.U32 R121, R126, 0x10, RZ ;  /* 0x000000107e797819 */ /* 0x000fe200000006ff */
[----:B------:R-:W-:Y:S01]  /*0780*/  FADD.FTZ R145, -R0, R127 ;  /* 0x0000007f00917221 */ /* 0x000fe20000010100 */
        /* <DEDUP_REMOVED lines=36> */
[C---:B------:R-:W-:Y:S02]  /*09d0*/  SHF.R.U64 R0, R142.reuse, 0x10, R143 ;  /* 0x000000108e007819 */ /* 0x040fe4000000128f */
[----:B------:R-:W-:Y:S01]  /*09e0*/  SHF.L.U32 R141, R142, 0x10, RZ ;  /* 0x000000108e8d7819 */ /* 0x000fe200000006ff */
[----:B------:R-:W-:Y:S01]  /*09f0*/  FMUL.FTZ R153, R20, R133 ;  /* 0x0000008514997220 */ /* 0x000fe20000410000 */
[----:B------:R-:W-:Y:S02]  /*0a00*/  SHF.L.U32 R134, R28, 0x10, RZ ;  /* 0x000000101c867819 */ /* 0x000fe400000006ff */
[----:B------:R-:W-:Y:S01]  /*0a10*/  SHF.L.U32 R142, R0, 0x10, RZ ;  /* 0x00000010008e7819 */ /* 0x000fe200000006ff */
[----:B-----5:R-:W-:Y:S01]  /*0a20*/  FMUL.FTZ R0, R96, R27 ;  /* 0x0000001b60007220 */ /* 0x020fe20000410000 */
[----:B------:R-:W-:Y:S01]  /*0a30*/  SHF.R.U32.HI R136, RZ, 0x10, R135 ;  /* 0x00000010ff887819 */ /* 0x000fe20000011687 */
[----:B------:R-:W-:Y:S01]  /*0a40*/  FMUL.FTZ R156, R21, R134 ;  /* 0x00000086159c7220 */ /* 0x000fe20000410000 */
[----:B------:R-:W-:-:S02]  /*0a50*/  SHF.L.U32 R135, R135, 0x10, RZ ;  /* 0x0000001087877819 */ /* 0x000fc400000006ff */
[C-C-:B------:R-:W-:Y:S02]  /*0a60*/  SHF.R.U64 R150, R24.reuse, 0x10, R25.reuse ;  /* 0x0000001018967819 */ /* 0x140fe40000001219 */
[----:B------:R-:W-:Y:S02]  /*0a70*/  SHF.R.U32.HI R152, RZ, 0x10, R25 ;  /* 0x00000010ff987819 */ /* 0x000fe40000011619 */
[----:B------:R-:W-:Y:S01]  /*0a80*/  SHF.L.U32 R157, R25, 0x10, RZ ;  /* 0x00000010199d7819 */ /* 0x000fe200000006ff */
[----:B------:R-:W-:Y:S01]  /*0a90*/  FADD.FTZ R25, RZ, R153 ;  /* 0x00000099ff197221 */ /* 0x000fe20000010000 */
[----:B------:R-:W-:Y:S01]  /*0aa0*/  SHF.L.U32 R151, R24, 0x10, RZ ;  /* 0x0000001018977819 */ /* 0x000fe200000006ff */
[----:B------:R-:W-:Y:S01]  /*0ab0*/  FMUL.FTZ R159, R96, R29 ;  /* 0x0000001d609f7220 */ /* 0x000fe20000410000 */
[----:B------:R-:W-:Y:S01]  /*0ac0*/  FFMA.FTZ R24, R0, R153, RZ ;  /* 0x0000009900187223 */ /* 0x000fe200000100ff */
[----:B------:R-:W-:Y:S01]  /*0ad0*/  SHF.L.U32 R136, R136, 0x10, RZ ;  /* 0x0000001088887819 */ /* 0x000fe200000006ff */
[----:B------:R-:W-:Y:S01]  /*0ae0*/  FMUL.FTZ R132, R22, R135 ;  /* 0x0000008716847220 */ /* 0x000fe20000410000 */
[----:B------:R-:W-:Y:S01]  /*0af0*/  FADD.FTZ R25, R25, R156 ;  /* 0x0000009c19197221 */ /* 0x000fe20000010000 */
[----:B------:R-:W-:Y:S01]  /*0b00*/  FMUL.FTZ R154, R96, R31 ;  /* 0x0000001f609a7220 */ /* 0x000fe20000410000 */
[----:B------:R-:W-:Y:S01]  /*0b10*/  FFMA.FTZ R27, R159, R156, R24 ;  /* 0x0000009c9f1b7223 */ /* 0x000fe20000010018 */
[C---:B------:R-:W-:Y:S01]  /*0b20*/  SHF.R.U64 R26, R138.reuse, 0x10, R139 ;  /* 0x000000108a1a7819 */ /* 0x040fe2000000128b */
[----:B------:R-:W-:Y:S01]  /*0b30*/  FMUL.FTZ R158, R23, R136 ;  /* 0x00000088179e7220 */ /* 0x000fe20000410000 */
[----:B------:R-:W-:Y:S01]  /*0b40*/  SHF.L.U32 R137, R138, 0x10, RZ ;  /* 0x000000108a897819 */ /* 0x000fe200000006ff */
[----:B------:R-:W-:Y:S01]  /*0b50*/  FADD.FTZ R25, R25, R132 ;  /* 0x0000008419197221 */ /* 0x000fe20000010000 */
[----:B------:R-:W-:Y:S01]  /*0b60*/  FMUL.FTZ R161, R96, R33 ;  /* 0x0000002160a17220 */ /* 0x000fe20000410000 */
[----:B------:R-:W-:Y:S01]  /*0b70*/  FFMA.FTZ R24, R154, R132, R27 ;  /* 0x000000849a187223 */ /* 0x000fe2000001001b */
[----:B------:R-:W-:Y:S01]  /*0b80*/  SHF.L.U32 R138, R26, 0x10, RZ ;  /* 0x000000101a8a7819 */ /* 0x000fe200000006ff */
[----:B------:R-:W-:Y:S01]  /*0b90*/  FADD.FTZ R26, R25, R158 ;  /* 0x0000009e191a7221 */ /* 0x000fe20000010000 */
[----:B------:R-:W-:Y:S01]  /*0ba0*/  FMUL.FTZ R125, R16, R137 ;  /* 0x00000089107d7220 */ /* 0x000fe20000410000 */
[C---:B------:R-:W-:Y:S01]  /*0bb0*/  FMUL.FTZ R126, R96.reuse, R35 ;  /* 0x00000023607e7220 */ /* 0x040fe20000410000 */
[----:B------:R-:W-:Y:S01]  /*0bc0*/  FFMA.FTZ R25, R161, R158, R24 ;  /* 0x0000009ea1197223 */ /* 0x000fe20000010018 */
[----:B------:R-:W-:Y:S01]  /*0bd0*/  SHF.R.U32.HI R140, RZ, 0x10, R139 ;  /* 0x00000010ff8c7819 */ /* 0x000fe2000001168b */
[C---:B------:R-:W-:Y:S01]  /*0be0*/  FMUL.FTZ R119, R96.reuse, R107 ;  /* 0x0000006b60777220 */ /* 0x040fe20000410000 */
[----:B------:R-:W-:Y:S01]  /*0bf0*/  SHF.L.U32 R139, R139, 0x10, RZ ;  /* 0x000000108b8b7819 */ /* 0x000fe200000006ff */
[C---:B------:R-:W-:Y:S01]  /*0c00*/  FMUL.FTZ R107, R96.reuse, R145 ;  /* 0x00000091606b7220 */ /* 0x040fe20000410000 */
[----:B------:R-:W-:Y:S01]  /*0c10*/  FMUL.FTZ R128, R17, R138 ;  /* 0x0000008a11807220 */ /* 0x000fe20000410000 */
[----:B------:R-:W-:Y:S01]  /*0c20*/  FMUL.FTZ R145, R96, R37 ;  /* 0x0000002560917220 */ /* 0x000fe20000410000 */
[----:B------:R-:W-:Y:S01]  /*0c30*/  FADD.FTZ R27, R26, R125 ;  /* 0x0000007d1a1b7221 */ /* 0x000fe20000010000 */
[----:B------:R-:W-:Y:S01]  /*0c40*/  FFMA.FTZ R24, R126, R125, R25 ;  /* 0x0000007d7e187223 */ /* 0x000fe20000010019 */
[----:B------:R-:W-:Y:S01]  /*0c50*/  SHF.L.U32 R140, R140, 0x10, RZ ;  /* 0x000000108c8c7819 */ /* 0x000fe200000006ff */
        /* <DEDUP_REMOVED lines=8> */
[----:B------:R-:W-:-:S02]  /*0ce0*/  FMUL.FTZ R116, R12, R141 ;  /* 0x0000008d0c747220 */ /* 0x000fc40000410000 */
[----:B------:R-:W-:Y:S01]  /*0cf0*/  FADD.FTZ R27, R27, R130 ;  /* 0x000000821b1b7221 */ /* 0x000fe20000010000 */
[----:B------:R-:W-:Y:S01]  /*0d00*/  FFMA.FTZ R24, R155, R130, R24 ;  /* 0x000000829b187223 */ /* 0x000fe20000010018 */
[----:B------:R-:W-:Y:S01]  /*0d10*/  SHF.R.U32.HI R144, RZ, 0x10, R143 ;  /* 0x00000010ff907819 */ /* 0x000fe2000001168f */
[C---:B------:R-:W-:Y:S01]  /*0d20*/  FMUL.FTZ R105, R96.reuse, R129 ;  /* 0x0000008160697220 */ /* 0x040fe20000410000 */
        /* <DEDUP_REMOVED lines=10> */
[C---:B------:R-:W-:Y:S01]  /*0dd0*/  SHF.R.U64 R146, R148.reuse, 0x10, R149 ;  /* 0x0000001094927819 */ /* 0x040fe20000001295 */
[----:B------:R-:W-:Y:S01]  /*0de0*/  FMUL.FTZ R122, R15, R144 ;  /* 0x000000900f7a7220 */ /* 0x000fe20000410000 */
[----:B------:R-:W-:Y:S01]  /*0df0*/  SHF.L.U32 R147, R148, 0x10, RZ ;  /* 0x0000001094937819 */ /* 0x000fe200000006ff */
        /* <DEDUP_REMOVED lines=8> */
[----:B------:R-:W-:Y:S01]  /*0e80*/  SHF.R.U32.HI R148, RZ, 0x10, R149 ;  /* 0x00000010ff947819 */ /* 0x000fe20000011695 */
        /* <DEDUP_REMOVED lines=14> */
[----:B------:R-:W-:Y:S01]  /*0f70*/  SHF.L.U32 R150, R150, 0x10, RZ ;  /* 0x0000001096967819 */ /* 0x000fe200000006ff */
[----:B------:R-:W-:Y:S01]  /*0f80*/  FMUL.FTZ R100, R4, R151 ;  /* 0x0000009704647220 */ /* 0x000fe20000410000 */
        /* <DEDUP_REMOVED lines=37> */
.L_x_1316:
[----:B------:R-:W0:Y:S01]  /*11e0*/  LDC.64 R2, c[0x0][0x3a8] ;  /* 0x0000ea00ff027b82 */ /* 0x000e220000000a00 */
[C---:B------:R-:W-:Y:S02]  /*11f0*/  IADD3 R101, PT, PT, R103.reuse, 0x100, RZ ;  /* 0x0000010067657810 */ /* 0x040fe40007ffe0ff */
[C---:B------:R-:W-:Y:S02]  /*1200*/  IADD3 R99, PT, PT, R103.reuse, 0x200, RZ ;  /* 0x0000020067637810 */ /* 0x040fe40007ffe0ff */
[C---:B------:R-:W-:Y:S02]  /*1210*/  IADD3 R98, PT, PT, R103.reuse, 0x300, RZ ;  /* 0x0000030067627810 */ /* 0x040fe40007ffe0ff */
[C---:B------:R-:W-:Y:S01]  /*1220*/  IADD3 R97, PT, PT, R103.reuse, 0x400, RZ ;  /* 0x0000040067617810 */ /* 0x040fe20007ffe0ff */
[----:B------:R-:W1:Y:S01]  /*1230*/  LDC.64 R46, c[0x0][0x438] ;  /* 0x00010e00ff2e7b82 */ /* 0x000e620000000a00 */
[----:B0-----:R-:W-:-:S04]  /*1240*/  IMAD.WIDE.U32 R24, R103, 0x8, R2 ;  /* 0x0000000867187825 */ /* 0x001fc800078e0002 */
[--C-:B------:R-:W-:Y:S01]  /*1250*/  IMAD.WIDE.U32 R26, R101, 0x8, R2.reuse ;  /* 0x00000008651a7825 */ /* 0x100fe200078e0002 */
[----:B------:R-:W3:Y:S03]  /*1260*/  LDG.E.64 R34, desc[UR12][R24.64] ;  /* 0x0000000c18227981 */ /* 0x000ee6000c1e1b00 */
[--C-:B------:R-:W-:Y:S01]  /*1270*/  IMAD.WIDE.U32 R28, R99, 0x8, R2.reuse ;  /* 0x00000008631c7825 */ /* 0x100fe200078e0002 */
[----:B------:R0:W4:Y:S03]  /*1280*/  LDG.E.64 R36, desc[UR12][R26.64] ;  /* 0x0000000c1a247981 */ /* 0x000126000c1e1b00 */
[--C-:B------:R-:W-:Y:S01]  /*1290*/  IMAD.WIDE.U32 R30, R98, 0x8, R2.reuse ;  /* 0x00000008621e7825 */ /* 0x100fe200078e0002 */
[----:B------:R-:W2:Y:S03]  /*12a0*/  LDG.E.64 R108, desc[UR12][R28.64] ;  /* 0x0000000c1c6c7981 */ /* 0x000ea6000c1e1b00 */
[----:B------:R-:W-:Y:S01]  /*12b0*/  IMAD.WIDE.U32 R32, R97, 0x8, R2 ;  /* 0x0000000861207825 */ /* 0x000fe200078e0002 */
[----:B------:R-:W2:Y:S01]  /*12c0*/  LDG.E.64 R116, desc[UR12][R30.64] ;  /* 0x0000000c1e747981 */ /* 0x000ea2000c1e1b00 */
[----:B------:R-:W1:Y:S03]  /*12d0*/  LDC.64 R2, c[0x0][0x428] ;  /* 0x00010a00ff027b82 */ /* 0x000e660000000a00 */
[----:B------:R4:W2:Y:S01]  /*12e0*/  LDG.E.64 R120, desc[UR12][R32.64] ;  /* 0x0000000c20787981 */ /* 0x0008a2000c1e1b00 */
[----:B-1----:R-:W-:-:S04]  /*12f0*/  IMAD.WIDE.U32 R134, R103, 0x8, R2 ;  /* 0x0000000867867825 */ /* 0x002fc800078e0002 */
[--C-:B------:R-:W-:Y:S02]  /*1300*/  IMAD.WIDE.U32 R142, R99, 0x8, R2.reuse ;  /* 0x00000008638e7825 */ /* 0x100fe400078e0002 */
[----:B------:R-:W2:Y:S02]  /*1310*/  LDG.E.64 R134, desc[UR12][R134.64] ;  /* 0x0000000c86867981 */ /* 0x000ea4000c1e1b00 */
[--C-:B------:R-:W-:Y:S02]  /*1320*/  IMAD.WIDE.U32 R138, R101, 0x8, R2.reuse ;  /* 0x00000008658a7825 */ /* 0x100fe400078e0002 */
[----:B------:R-:W2:Y:S02]  /*1330*/  LDG.E.64 R142, desc[UR12][R142.64] ;  /* 0x0000000c8e8e7981 */ /* 0x000ea4000c1e1b00 */
[--C-:B------:R-:W-:Y:S02]  /*1340*/  IMAD.WIDE.U32 R156, R97, 0x8, R2.reuse ;  /* 0x00000008619c7825 */ /* 0x100fe400078e0002 */
[----:B------:R-:W2:Y:S04]  /*1350*/  LDG.E.64 R138, desc[UR12][R138.64] ;  /* 0x0000000c8a8a7981 */ /* 0x000ea8000c1e1b00 */
[----:B------:R-:W2:Y:S01]  /*1360*/  LDG.E.64 R156, desc[UR12][R156.64] ;  /* 0x0000000c9c9c7981 */ /* 0x000ea2000c1e1b00 */
[----:B------:R-:W-:-:S06]  /*1370*/  IMAD.WIDE.U32 R148, R98, 0x8, R2 ;  /* 0x0000000862947825 */ /* 0x000fcc00078e0002 */
[----:B------:R-:W2:Y:S01]  /*1380*/  LDG.E.64 R148, desc[UR12][R148.64] ;  /* 0x0000000c94947981 */ /* 0x000ea2000c1e1b00 */
[----:B------:R-:W-:-:S04]  /*1390*/  IMAD.WIDE.U32 R2, R103, 0x8, R46 ;  /* 0x0000000867027825 */ /* 0x000fc800078e002e */
        /* <DEDUP_REMOVED lines=9> */
[C---:B---3--:R-:W-:Y:S02]  /*1430*/  SHF.R.U64 R24, R34.reuse, 0x10, R35 ;  /* 0x0000001022187819 */ /* 0x048fe40000001223 */
[----:B0-----:R-:W-:Y:S02]  /*1440*/  SHF.L.U32 R27, R34, 0x10, RZ ;  /* 0x00000010221b7819 */ /* 0x001fe400000006ff */
[C---:B----4-:R-:W-:Y:S02]  /*1450*/  SHF.R.U64 R26, R36.reuse, 0x10, R37 ;  /* 0x00000010241a7819 */ /* 0x050fe40000001225 */
[----:B------:R-:W-:-:S02]  /*1460*/  SHF.L.U32 R33, R36, 0x10, RZ ;  /* 0x0000001024217819 */ /* 0x000fc400000006ff */
[----:B------:R-:W-:Y:S02]  /*1470*/  SHF.R.U32.HI R25, RZ, 0x10, R35 ;  /* 0x00000010ff197819 */ /* 0x000fe40000011623 */
[--C-:B--2---:R-:W-:Y:S02]  /*1480*/  SHF.R.U64 R34, R116, 0x10, R117.reuse ;  /* 0x0000001074227819 */ /* 0x104fe40000001275 */
[----:B------:R-:W-:Y:S02]  /*1490*/  SHF.R.U32.HI R36, RZ, 0x10, R117 ;  /* 0x00000010ff247819 */ /* 0x000fe40000011675 */
[----:B------:R-:W-:Y:S02]  /*14a0*/  SHF.L.U32 R117, R117, 0x10, RZ ;  /* 0x0000001075757819 */ /* 0x000fe400000006ff */
[----:B------:R-:W-:Y:S02]  /*14b0*/  SHF.L.U32 R119, R120, 0x10, RZ ;  /* 0x0000001078777819 */ /* 0x000fe400000006ff */
[----:B------:R-:W-:-:S02]  /*14c0*/  SHF.R.U32.HI R28, RZ, 0x10, R37 ;  /* 0x00000010ff1c7819 */ /* 0x000fc40000011625 */
[--C-:B------:R-:W-:Y:S02]  /*14d0*/  SHF.R.U64 R30, R108, 0x10, R109.reuse ;  /* 0x000000106c1e7819 */ /* 0x100fe4000000126d */
[----:B------:R-:W-:Y:S02]  /*14e0*/  SHF.R.U32.HI R32, RZ, 0x10, R109 ;  /* 0x00000010ff207819 */ /* 0x000fe4000001166d */
[--C-:B------:R-:W-:Y:S02]  /*14f0*/  SHF.R.U64 R38, R120, 0x10, R121.reuse ;  /* 0x0000001078267819 */ /* 0x100fe40000001279 */
[----:B------:R-:W-:Y:S01]  /*1500*/  SHF.R.U32.HI R100, RZ, 0x10, R121 ;  /* 0x00000010ff647819 */ /* 0x000fe20000011679 */
[C---:B------:R-:W-:Y:S01]  /*1510*/  FADD.FTZ R123, -R0.reuse, R117 ;  /* 0x00000075007b7221 */ /* 0x040fe20000010100 */
[----:B------:R-:W-:Y:S01]  /*1520*/  SHF.L.U32 R31, R35, 0x10, RZ ;  /* 0x00000010231f7819 */ /* 0x000fe200000006ff */
        /* <DEDUP_REMOVED lines=36> */
[----:B------:R-:W-:Y:S02]  /*1770*/  SHF.R.U64 R25, R142, 0x10, R143 ;  /* 0x000000108e197819 */ /* 0x000fe4000000128f */
[----:B------:R-:W-:Y:S01]  /*1780*/  SHF.L.U32 R134, R0, 0x10, RZ ;  /* 0x0000001000867819 */ /* 0x000fe200000006ff */
[----:B------:R-:W-:Y:S01]  /*1790*/  FMUL.FTZ R153, R20, R133 ;  /* 0x0000008514997220 */ /* 0x000fe20000410000 */
[----:B------:R-:W-:Y:S01]  /*17a0*/  SHF.R.U64 R24, R138, 0x10, R139 ;  /* 0x000000108a187819 */ /* 0x000fe2000000128b */
[----:B-----5:R-:W-:Y:S01]  /*17b0*/  FMUL.FTZ R0, R96, R27 ;  /* 0x0000001b60007220 */ /* 0x020fe20000410000 */
[----:B------:R-:W-:Y:S02]  /*17c0*/  SHF.R.U32.HI R136, RZ, 0x10, R135 ;  /* 0x00000010ff887819 */ /* 0x000fe40000011687 */
[----:B------:R-:W-:-:S02]  /*17d0*/  SHF.L.U32 R141, R142, 0x10, RZ ;  /* 0x000000108e8d7819 */ /* 0x000fc400000006ff */
[----:B------:R-:W-:Y:S02]  /*17e0*/  SHF.L.U32 R135, R135, 0x10, RZ ;  /* 0x0000001087877819 */ /* 0x000fe400000006ff */
[----:B------:R-:W-:Y:S02]  /*17f0*/  SHF.L.U32 R137, R138, 0x10, RZ ;  /* 0x000000108a897819 */ /* 0x000fe400000006ff */
[C---:B------:R-:W-:Y:S02]  /*1800*/  SHF.R.U64 R150, R156.reuse, 0x10, R157 ;  /* 0x000000109c967819 */ /* 0x040fe4000000129d */
[----:B------:R-:W-:Y:S01]  /*1810*/  SHF.L.U32 R151, R156, 0x10, RZ ;  /* 0x000000109c977819 */ /* 0x000fe200000006ff */
[----:B------:R-:W-:Y:S01]  /*1820*/  FMUL.FTZ R156, R21, R134 ;  /* 0x00000086159c7220 */ /* 0x000fe20000410000 */
        /* <DEDUP_REMOVED lines=16> */
[C---:B------:R-:W-:Y:S01]  /*1930*/  FMUL.FTZ R126, R96.reuse, R33 ;  /* 0x00000021607e7220 */ /* 0x040fe20000410000 */
        /* <DEDUP_REMOVED lines=32> */
[----:B------:R-:W-:Y:S01]  /*1b40*/  SHF.R.U64 R146, R148, 0x10, R149 ;  /* 0x0000001094927819 */ /* 0x000fe20000001295 */
[----:B------:R-:W-:Y:S01]  /*1b50*/  FMUL.FTZ R105, R96, R131 ;  /* 0x0000008360697220 */ /* 0x000fe20000410000 */
        /* <DEDUP_REMOVED lines=65> */
.L_x_1317:
        /* <DEDUP_REMOVED lines=32> */
.L_x_1319:
[----:B------:R-:W-:Y:S05]  /*2170*/  BSYNC.RECONVERGENT B0 ;  /* 0x0000000000007941 */ /* 0x000fea0003800200 */
.L_x_1318:
        /* <DEDUP_REMOVED lines=107> */
.L_x_1322:
        /* <DEDUP_REMOVED lines=23> */
.L_x_1321:
        /* <DEDUP_REMOVED lines=26> */
.L_x_1324:
        /* <DEDUP_REMOVED lines=27> */
.L_x_1320:
        /* <DEDUP_REMOVED lines=18> */
[----:B------:R-:W-:Y:S01]  /*2e10*/  FADD.FTZ R156, -R159, R156 ;  /* 0x0000009c9f9c7221 */ /* 0x000fe20000010100 */
[----:B------:R-:W-:-:S02]  /*2e20*/  SHF.L.U32 R25, R0, 0x10, RZ ;  /* 0x0000001000197819 */ /* 0x000fc400000006ff */
[----:B------:R-:W-:Y:S02]  /*2e30*/  SHF.L.U32 R29, R29, 0x10, RZ ;  /* 0x000000101d1d7819 */ /* 0x000fe400000006ff */
[----:B------:R-:W-:Y:S01]  /*2e40*/  SHF.L.U32 R31, R24, 0x10, RZ ;  /* 0x00000010181f7819 */ /* 0x000fe200000006ff */
[----:B------:R-:W-:Y:S01]  /*2e50*/  FADD.FTZ R24, -R161, R158 ;  /* 0x0000009ea1187221 */ /* 0x000fe20000010100 */
[----:B------:R-:W-:Y:S01]  /*2e60*/  SHF.L.U32 R33, R33, 0x10, RZ ;  /* 0x0000001021217819 */ /* 0x000fe200000006ff */
[C---:B------:R-:W-:Y:S01]  /*2e70*/  FFMA.FTZ R25, R96.reuse, R153, R25 ;  /* 0x0000009960197223 */ /* 0x040fe20000010019 */
        /* <DEDUP_REMOVED lines=10> */
.L_x_1326:
        /* <DEDUP_REMOVED lines=30> */
.L_x_1325:
        /* <DEDUP_REMOVED lines=33> */
.L_x_1327:
        /* <DEDUP_REMOVED lines=33> */
.L_x_1323:
        /* <DEDUP_REMOVED lines=19> */
.L_x_1328:
        /* <DEDUP_REMOVED lines=13> */
.L_x_1329:
        /* <DEDUP_REMOVED lines=37> */
.L_x_1332:
        /* <DEDUP_REMOVED lines=30> */
.L_x_1331:
        /* <DEDUP_REMOVED lines=31> */
.L_x_1334:
        /* <DEDUP_REMOVED lines=27> */
.L_x_1330:
        /* <DEDUP_REMOVED lines=29> */
.L_x_1336:
        /* <DEDUP_REMOVED lines=23> */
.L_x_1335:
        /* <DEDUP_REMOVED lines=24> */
.L_x_1337:
        /* <DEDUP_REMOVED lines=18> */
.L_x_1333:
        /* <DEDUP_REMOVED lines=15> */
.L_x_1338:
        /* <DEDUP_REMOVED lines=10> */
.L_x_1339:
        /* <DEDUP_REMOVED lines=37> */
.L_x_1342:
        /* <DEDUP_REMOVED lines=30> */
.L_x_1341:
        /* <DEDUP_REMOVED lines=31> */
.L_x_1344:
        /* <DEDUP_REMOVED lines=27> */
.L_x_1340:
        /* <DEDUP_REMOVED lines=29> */
.L_x_1346:
        /* <DEDUP_REMOVED lines=23> */
.L_x_1345:
        /* <DEDUP_REMOVED lines=24> */
.L_x_1347:
        /* <DEDUP_REMOVED lines=18> */
.L_x_1343:
        /* <DEDUP_REMOVED lines=15> */
.L_x_1348:
        /* <DEDUP_REMOVED lines=10> */
.L_x_1349:
        /* <DEDUP_REMOVED lines=37> */
.L_x_1352:
        /* <DEDUP_REMOVED lines=30> */
.L_x_1351:
        /* <DEDUP_REMOVED lines=31> */
.L_x_1354:
        /* <DEDUP_REMOVED lines=27> */
.L_x_1350:
        /* <DEDUP_REMOVED lines=29> */
.L_x_1356:
        /* <DEDUP_REMOVED lines=23> */
.L_x_1355:
        /* <DEDUP_REMOVED lines=24> */
.L_x_1357:
        /* <DEDUP_REMOVED lines=18> */
.L_x_1353:
        /* <DEDUP_REMOVED lines=15> */
.L_x_1358:
        /* <DEDUP_REMOVED lines=10> */
.L_x_1359:
        /* <DEDUP_REMOVED lines=37> */
.L_x_1362:
        /* <DEDUP_REMOVED lines=30> */
.L_x_1361:
        /* <DEDUP_REMOVED lines=31> */
.L_x_1364:
        /* <DEDUP_REMOVED lines=27> */
.L_x_1360:
        /* <DEDUP_REMOVED lines=29> */
.L_x_1366:
        /* <DEDUP_REMOVED lines=23> */
.L_x_1365:
        /* <DEDUP_REMOVED lines=24> */
.L_x_1367:
        /* <DEDUP_REMOVED lines=18> */
.L_x_1363:
        /* <DEDUP_REMOVED lines=15> */
.L_x_1368:
        /* <DEDUP_REMOVED lines=10> */
.L_x_1369:
        /* <DEDUP_REMOVED lines=23> */
[----:B-1----:R-:W-:Y:S02]  /*7590*/  MOV R26, R68 ;  /* 0x00000044001a7202 */ /* 0x002fe40000000f00 */
        /* <DEDUP_REMOVED lines=21> */
.L_x_1315:
        /* <DEDUP_REMOVED lines=20> */
.L_x_1371:
        /* <DEDUP_REMOVED lines=13> */
.L_x_5399:


//--------------------- .text._ZN10layer_norm31ln_parallel_residual_bwd_kernelINS_13Kernel_traitsIf13__nv_bfloat16S2_S2_fjLj5120ELj1ELj1ELj8ELj8ENS_18Kernel_traits_baseILj5120EfS2_S2_S2_fjLj256EEEEELb1ELb0ELb0EEEvNS_9BwdParamsE --------------------------
	.section	.text._ZN10layer_norm31ln_parallel_residual_bwd_kernelINS_13Kernel_traitsIf13__nv_bfloat16S2_S2_fjLj5120ELj1ELj1ELj8ELj8ENS_18Kernel_traits_baseILj5120EfS2_S2_S2_fjLj256EEEEELb1ELb0ELb0EEEvNS_9BwdParamsE,"ax",@progbits
	.align	128
        .global         _ZN10layer_norm31ln_parallel_residual_bwd_kernelINS_13Kernel_traitsIf13__nv_bfloat16S2_S2_fjLj5120ELj1ELj1ELj8ELj8ENS_18Kernel_traits_baseILj5120EfS2_S2_S2_fjLj256EEEEELb1ELb0ELb0EEEvNS_9BwdParamsE
        .type           _ZN10layer_norm31ln_parallel_residual_bwd_kernelINS_13Kernel_traitsIf13__nv_bfloat16S2_S2_fjLj5120ELj1ELj1ELj8ELj8ENS_18Kernel_traits_baseILj5120EfS2_S2_S2_fjLj256EEEEELb1ELb0ELb0EEEvNS_9BwdParamsE,@function
        .size           _ZN10layer_norm31ln_parallel_residual_bwd_kernelINS_13Kernel_traitsIf13__nv_bfloat16S2_S2_fjLj5120ELj1ELj1ELj8ELj8ENS_18Kernel_traits_baseILj5120EfS2_S2_S2_fjLj256EEEEELb1ELb0ELb0EEEvNS_9BwdParamsE,(.L_x_5400 - _ZN10layer_norm31ln_parallel_residual_bwd_kernelINS_13Kernel_traitsIf13__nv_bfloat16S2_S2_fjLj5120ELj1ELj1ELj8ELj8ENS_18Kernel_traits_baseILj5120EfS2_S2_S2_fjLj256EEEEELb1ELb0ELb0EEEvNS_9BwdParamsE)
        .other          _ZN10layer_norm31ln_parallel_residual_bwd_kernelINS_13Kernel_traitsIf13__nv_bfloat16S2_S2_fjLj5120ELj1ELj1ELj8ELj8ENS_18Kernel_traits_baseILj5120EfS2_S2_S2_fjLj256EEEEELb1ELb0ELb0EEEvNS_9BwdParamsE,@"STO_CUDA_ENTRY STV_DEFAULT"
_ZN10layer_norm31ln_parallel_residual_bwd_kernelINS_13Kernel_traitsIf13__nv_bfloat16S2_S2_fjLj5120ELj1ELj1ELj8ELj8ENS_18Kernel_traits_baseILj5120EfS2_S2_S2_fjLj256EEEEELb1ELb0ELb0EEEvNS_9BwdParamsE:
.text._ZN10layer_norm31ln_parallel_residual_bwd_kernelINS_13Kernel_traitsIf13__nv_bfloat16S2_S2_fjLj5120ELj1ELj1ELj8ELj8ENS_18Kernel_traits_baseILj5120EfS2_S2_S2_fjLj256EEEEELb1ELb0ELb0EEEvNS_9BwdParamsE:
        /* <DEDUP_REMOVED lines=27> */
[----:B------:R3:W5:Y:S04]  /*01b0*/  @P0 LDG.E.128 R148, desc[UR10][R2.64] ;  /* 0x0000000a02940981 */ /* 0x000768000c1e1d00 */
[C---:B----4-:R-:W-:Y:S01]  /*01c0*/  @P1 IMAD.WIDE.U32 R12, R27.reuse, 0x10, R8 ;  /* 0x000000101b0c1825 */ /* 0x050fe200078e0008 */
[----:B------:R3:W5:Y:S01]  /*01d0*/  @P0 LDG.E.128 R144, desc[UR10][R4.64] ;  /* 0x0000000a04900981 */ /* 0x000762000c1e1d00 */
[----:B------:R-:W4:Y:S02]  /*01e0*/  LDC.64 R22, c[0x0][0x3d0] ;  /* 0x0000f400ff167b82 */ /* 0x000f240000000a00 */
[C---:B-1----:R-:W-:Y:S01]  /*01f0*/  @P1 IMAD.WIDE.U32 R10, R27.reuse, 0x10, R6 ;  /* 0x000000101b0a1825 */ /* 0x042fe200078e0006 */
[----:B------:R3:W5:Y:S03]  /*0200*/  @P1 LDG.E.128 R136, desc[UR10][R12.64] ;  /* 0x0000000a0c881981 */ /* 0x000766000c1e1d00 */
[----:B------:R-:W-:Y:S01]  /*0210*/  @P1 VIADD R27, R27, 0x100 ;  /* 0x000001001b1b1836 */ /* 0x000fe20000000000 */
[----:B------:R3:W5:Y:S01]  /*0220*/  @P1 LDG.E.128 R140, desc[UR10][R10.64] ;  /* 0x0000000a0a8c1981 */ /* 0x000762000c1e1d00 */
[----:B------:R-:W1:Y:S02]  /*0230*/  LDC.64 R24, c[0x0][0x3d8] ;  /* 0x0000f600ff187b82 */ /* 0x000e640000000a00 */
[----:B------:R-:W-:-:S04]  /*0240*/  @P2 IMAD.WIDE.U32 R14, R27, 0x10, R14 ;  /* 0x000000101b0e2825 */ /* 0x000fc800078e000e */
[C---:B0-----:R-:W-:Y:S01]  /*0250*/  @P2 IMAD.WIDE.U32 R16, R27.reuse, 0x10, R16 ;  /* 0x000000101b102825 */ /* 0x041fe200078e0010 */
[----:B------:R3:W5:Y:S03]  /*0260*/  @P2 LDG.E.128 R132, desc[UR10][R14.64] ;  /* 0x0000000a0e842981 */ /* 0x000766000c1e1d00 */
[----:B------:R-:W-:Y:S01]  /*0270*/  @P2 VIADD R27, R27, 0x100 ;  /* 0x000001001b1b2836 */ /* 0x000fe20000000000 */
[----:B------:R3:W5:Y:S03]  /*0280*/  @P2 LDG.E.128 R128, desc[UR10][R16.64] ;  /* 0x0000000a10802981 */ /* 0x000766000c1e1d00 */
[----:B------:R-:W-:-:S04]  /*0290*/  @P3 IMAD.WIDE.U32 R18, R27, 0x10, R18 ;  /* 0x000000101b123825 */ /* 0x000fc800078e0012 */
[C---:B--2---:R-:W-:Y:S01]  /*02a0*/  @P3 IMAD.WIDE.U32 R20, R27.reuse, 0x10, R20 ;  /* 0x000000101b143825 */ /* 0x044fe200078e0014 */
[----:B------:R3:W5:Y:S03]  /*02b0*/  @P3 LDG.E.128 R124, desc[UR10][R18.64] ;  /* 0x0000000a127c3981 */ /* 0x000766000c1e1d00 */
[----:B------:R-:W-:Y:S01]  /*02c0*/  @P3 VIADD R27, R27, 0x100 ;  /* 0x000001001b1b3836 */ /* 0x000fe20000000000 */
[----:B------:R3:W5:Y:S03]  /*02d0*/  @P3 LDG.E.128 R120, desc[UR10][R20.64] ;  /* 0x0000000a14783981 */ /* 0x000766000c1e1d00 */
[----:B----4-:R-:W-:-:S04]  /*02e0*/  @P4 IMAD.WIDE.U32 R6, R27, 0x10, R22 ;  /* 0x000000101b064825 */ /* 0x010fc800078e0016 */
[----:B-1----:R-:W-:Y:S01]  /*02f0*/  @P4 IMAD.WIDE.U32 R8, R27, 0x10, R24 ;  /* 0x000000101b084825 */ /* 0x002fe200078e0018 */
[----:B------:R3:W5:Y:S04]  /*0300*/  @P4 LDG.E.128 R116, desc[UR10][R6.64] ;  /* 0x0000000a06744981 */ /* 0x000768000c1e1d00 */
[----:B------:R3:W5:Y:S01]  /*0310*/  @P4 LDG.E.128 R112, desc[UR10][R8.64] ;  /* 0x0000000a08704981 */ /* 0x000762000c1e1d00 */
[----:B------:R-:W0:Y:S01]  /*0320*/  S2UR UR4, SR_CTAID.X ;  /* 0x00000000000479c3 */ /* 0x000e220000002500 */
[----:B------:R-:W-:Y:S02]  /*0330*/  CS2R R108, SRZ ;  /* 0x00000000006c7805 */ /* 0x000fe4000001ff00 */
[----:B------:R-:W-:Y:S02]  /*0340*/  CS2R R110, SRZ ;  /* 0x00000000006e7805 */ /* 0x000fe4000001ff00 */
[----:B------:R-:W-:-:S02]  /*0350*/  CS2R R104, SRZ ;  /* 0x0000000000687805 */ /* 0x000fc4000001ff00 */
[----:B------:R-:W-:Y:S01]  /*0360*/  CS2R R106, SRZ ;  /* 0x00000000006a7805 */ /* 0x000fe2000001ff00 */
        /* <DEDUP_REMOVED lines=38> */
[----:B---3--:R-:W-:Y:S06]  /*05d0*/  @P5 BRA `(.L_x_1372) ;  /* 0x000000a000dc5947 */ /* 0x008fec0003800000 */
        /* <DEDUP_REMOVED lines=49> */
.L_x_1444:
[----:B012-4-:R-:W0:Y:S08]  /*08f0*/  LDC.64 R152, c[0x0][0x3c0] ;  /* 0x0000f000ff987b82 */ /* 0x017e300000000a00 */
[----:B------:R-:W1:Y:S01]  /*0900*/  LDC R211, c[0x0][0x388] ;  /* 0x0000e200ffd37b82 */ /* 0x000e620000000800 */
[----:B0-----:R-:W-:-:S07]  /*0910*/  IMAD.WIDE R154, R208, 0x4, R152 ;  /* 0x00000004d09a7825 */ /* 0x001fce00078e0298 */
[----:B------:R-:W0:Y:S01]  /*0920*/  LDC.64 R152, c[0x0][0x3c8] ;  /* 0x0000f200ff987b82 */ /* 0x000e220000000a00 */
[----:B------:R-:W2:Y:S01]  /*0930*/  LDG.E R154, desc[UR10][R154.64] ;  /* 0x0000000a9a9a7981 */ /* 0x000ea2000c1e1900 */
[----:B------:R-:W-:Y:S01]  /*0940*/  ISETP.GE.U32.AND P1, PT, R210, 0x200, PT ;  /* 0x00000200d200780c */ /* 0x000fe20003f26070 */
        /* <DEDUP_REMOVED lines=18> */
[----:B0-----:R-:W-:-:S07]  /*0a70*/  IMAD.WIDE.U32 R156, R209, 0x8, R156 ;  /* 0x00000008d19c7825 */ /* 0x001fce00078e009c */
[----:B------:R-:W0:Y:S01]  /*0a80*/  LDC.64 R160, c[0x0][0x3b0] ;  /* 0x0000ec00ffa07b82 */ /* 0x000e220000000a00 */
[----:B------:R-:W4:Y:S01]  /*0a90*/  LDG.E.64 R156, desc[UR10][R156.64] ;  /* 0x0000000a9c9c7981 */ /* 0x000f22000c1e1b00 */
[----:B-1----:R-:W-:-:S06]  /*0aa0*/  IMAD.WIDE.U32 R152, R209, 0x8, R152 ;  /* 0x00000008d1987825 */ /* 0x002fcc00078e0098 */
[----:B------:R-:W4:Y:S01]  /*0ab0*/  LDG.E.64 R152, desc[UR10][R152.64] ;  /* 0x0000000a98987981 */ /* 0x000f22000c1e1b00 */
[----:B--2---:R-:W-:-:S06]  /*0ac0*/  IMAD.WIDE.U32 R154, R209, 0x8, R154 ;  /* 0x00000008d19a7825 */ /* 0x004fcc00078e009a */
[----:B------:R-:W2:Y:S01]  /*0ad0*/  LDG.E.64 R154, desc[UR10][R154.64] ;  /* 0x0000000a9a9a7981 */ /* 0x000ea2000c1e1b00 */
[----:B0-----:R-:W-:-:S05]  /*0ae0*/  IMAD.WIDE.U32 R160, R209, 0x4, R160 ;  /* 0x00000004d1a07825 */ /* 0x001fca00078e00a0 */
[----:B------:R-:W5:Y:S01]  /*0af0*/  LDG.E R203, desc[UR10][R160.64] ;  /* 0x0000000aa0cb7981 */ /* 0x000f62000c1e1900 */
[----:B---3--:R-:W-:Y:S02]  /*0b00*/  ISETP.NE.U32.AND P0, PT, RZ, UR16, PT ;  /* 0x00000010ff007c0c */ /* 0x008fe4000bf05070 */
[----:B----4-:R-:W-:Y:S02]  /*0b10*/  ISETP.NE.U32.AND P5, PT, RZ, UR12, PT ;  /* 0x0000000cff007c0c */ /* 0x010fe4000bfa5070 */
[----:B------:R-:W-:Y:S02]  /*0b20*/  ISETP.NE.AND.EX P0, PT, RZ, UR17, PT, P0 ;  /* 0x00000011ff007c0c */ /* 0x000fe4000bf05300 */
[----:B------:R-:W-:-:S11]  /*0b30*/  ISETP.NE.AND.EX P5, PT, RZ, UR13, PT, P5 ;  /* 0x0000000dff007c0c */ /* 0x000fd6000bfa5350 */
[----:B------:R-:W0:Y:S08]  /*0b40*/  @P0 LDC.64 R162, c[0x0][0x438] ;  /* 0x00010e00ffa20b82 */ /* 0x000e300000000a00 */
[----:B------:R-:W1:Y:S01]  /*0b50*/  @P5 LDC.64 R158, c[0x0][0x3b8] ;  /* 0x0000ee00ff9e5b82 */ /* 0x000e620000000a00 */
[----:B0-----:R-:W-:-:S05]  /*0b60*/  @P0 IMAD.WIDE.U32 R162, R209, 0x8, R162 ;  /* 0x00000008d1a20825 */ /* 0x001fca00078e00a2 */
[----:B------:R0:W5:Y:S01]  /*0b70*/  @P0 LDG.E.64 R190, desc[UR10][R162.64] ;  /* 0x0000000aa2be0981 */ /* 0x000162000c1e1b00 */
[----:B-1----:R-:W-:-:S05]  /*0b80*/  @P5 IMAD.WIDE.U32 R158, R209, 0x4, R158 ;  /* 0x00000004d19e5825 */ /* 0x002fca00078e009e */
[----:B------:R1:W5:Y:S01]  /*0b90*/  @P5 LDG.E R205, desc[UR10][R158.64] ;  /* 0x0000000a9ecd5981 */ /* 0x000362000c1e1900 */
[----:B0-----:R-:W-:Y:S01]  /*0ba0*/  VIADD R163, R209, 0x100 ;  /* 0x00000100d1a37836 */ /* 0x001fe20000000000 */
[--C-:B------:R-:W-:Y:S01]  /*0bb0*/  SHF.R.U64 R187, R156, 0x10, R157.reuse ;  /* 0x000000109cbb7819 */ /* 0x100fe2000000129d */
[--C-:B------:R-:W-:Y:S01]  /*0bc0*/  IMAD.MOV.U32 R166, RZ, RZ, R157.reuse ;  /* 0x000000ffffa67224 */ /* 0x100fe200078e009d */
[----:B------:R-:W-:Y:S01]  /*0bd0*/  SHF.R.U32.HI R186, RZ, 0x10, R157 ;  /* 0x00000010ffba7819 */ /* 0x000fe2000001169d */
[----:B------:R-:W-:Y:S02]  /*0be0*/  IMAD.MOV.U32 R165, RZ, RZ, R156 ;  /* 0x000000ffffa57224 */ /* 0x000fe400078e009c */
[----:B------:R-:W-:Y:S01]  /*0bf0*/  IMAD.MOV.U32 R3, RZ, RZ, R152 ;  /* 0x000000ffff037224 */ /* 0x000fe200078e0098 */
[----:B------:R-:W-:-:S03]  /*0c00*/  SHF.R.U64 R157, R152, 0x10, R153 ;  /* 0x00000010989d7819 */ /* 0x000fc60000001299 */
[----:B------:R-:W-:Y:S02]  /*0c10*/  IMAD.U32 R3, R3, 0x10000, RZ ;  /* 0x0001000003037824 */ /* 0x000fe400078e00ff */
[----:B--2---:R-:W-:Y:S01]  /*0c20*/  IMAD.MOV.U32 R156, RZ, RZ, R154 ;  /* 0x000000ffff9c7224 */ /* 0x004fe200078e009a */
[--C-:B------:R-:W-:Y:S01]  /*0c30*/  SHF.R.U64 R154, R154, 0x10, R155.reuse ;  /* 0x000000109a9a7819 */ /* 0x100fe2000000129b */
[--C-:B------:R-:W-:Y:S01]  /*0c40*/  IMAD.MOV.U32 R167, RZ, RZ, R155.reuse ;  /* 0x000000ffffa77224 */ /* 0x100fe200078e009b */
[----:B------:R-:W-:Y:S01]  /*0c50*/  SHF.R.U32.HI R162, RZ, 0x10, R155 ;  /* 0x00000010ffa27819 */ /* 0x000fe2000001169b */
[----:B------:R-:W-:Y:S02]  /*0c60*/  IMAD.U32 R155, R156, 0x10000, RZ ;  /* 0x000100009c9b7824 */ /* 0x000fe400078e00ff */
[----:B------:R-:W-:Y:S01]  /*0c70*/  IMAD.U32 R157, R157, 0x10000, RZ ;  /* 0x000100009d9d7824 */ /* 0x000fe200078e00ff */
[--C-:B-1----:R-:W-:Y:S01]  /*0c80*/  SHF.R.U32.HI R159, RZ, 0x10, R153.reuse ;  /* 0x00000010ff9f7819 */ /* 0x102fe20000011699 */
[----:B------:R-:W-:-:S02]  /*0c90*/  IMAD.MOV.U32 R158, RZ, RZ, R153 ;  /* 0x000000ffff9e7224 */ /* 0x000fc400078e0099 */
[----:B------:R-:W-:Y:S01]  /*0ca0*/  FADD.FTZ R152, -R164, R3 ;  /* 0x00000003a4987221 */ /* 0x000fe20000010100 */
[----:B------:R-:W-:Y:S02]  /*0cb0*/  IMAD.U32 R165, R165, 0x10000, RZ ;  /* 0x00010000a5a57824 */ /* 0x000fe400078e00ff */
[----:B------:R-:W-:Y:S01]  /*0cc0*/  FMUL.FTZ R153, R144, R155 ;  /* 0x0000009b90997220 */ /* 0x000fe20000410000 */
[----:B------:R-:W-:Y:S02]  /*0cd0*/  IMAD.U32 R154, R154, 0x10000, RZ ;  /* 0x000100009a9a7824 */ /* 0x000fe400078e00ff */
[----:B------:R-:W-:Y:S01]  /*0ce0*/  FADD.FTZ R204, -R164, R157 ;  /* 0x0000009da4cc7221 */ /* 0x000fe20000010100 */
[----:B-----5:R-:W-:Y:S01]  /*0cf0*/  FMUL.FTZ R3, R207, R152 ;  /* 0x00000098cf037220 */ /* 0x020fe20000410000 */
[----:B------:R-:W-:Y:S01]  /*0d00*/  FFMA.FTZ R206, R148, R165, R153 ;  /* 0x000000a594ce7223 */ /* 0x000fe20000010099 */
[----:B------:R-:W-:Y:S02]  /*0d10*/  IMAD.U32 R152, R187, 0x10000, RZ ;  /* 0x00010000bb987824 */ /* 0x000fe400078e00ff */
[----:B------:R-:W-:Y:S01]  /*0d20*/  FMUL.FTZ R202, R145, R154 ;  /* 0x0000009a91ca7220 */ /* 0x000fe20000410000 */
[----:B------:R-:W-:Y:S01]  /*0d30*/  FMUL.FTZ R204, R207, R204 ;  /* 0x000000cccfcc7220 */ /* 0x000fe20000410000 */
[----:B------:R-:W-:-:S02]  /*0d40*/  IMAD.U32 R153, R158, 0x10000, RZ ;  /* 0x000100009e997824 */ /* 0x000fc400078e00ff */
[----:B------:R-:W-:Y:S01]  /*0d50*/  FADD.FTZ R89, R89, R152 ;  /* 0x0000009859597221 */ /* 0x000fe20000010000 */
[-C--:B------:R-:W-:Y:S01]  /*0d60*/  FFMA.FTZ R202, R149, R152.reuse, R202 ;  /* 0x0000009895ca7223 */ /* 0x080fe200000100ca */
[----:B------:R-:W-:Y:S01]  /*0d70*/  FFMA.FTZ R109, R204, R152, R109 ;  /* 0x00000098cc6d7223 */ /* 0x000fe2000001006d */
[----:B------:R-:W-:Y:S01]  /*0d80*/  SHF.L.U32 R157, R159, 0x10, RZ ;  /* 0x000000109f9d7819 */ /* 0x000fe200000006ff */
[----:B------:R-:W-:Y:S02]  /*0d90*/  IMAD.U32 R167, R167, 0x10000, RZ ;  /* 0x00010000a7a77824 */ /* 0x000fe400078e00ff */
[----:B------:R-:W-:Y:S01]  /*0da0*/  FADD.FTZ R152, -R164, R153 ;  /* 0x00000099a4987221 */ /* 0x000fe20000010100 */
[----:B------:R-:W-:Y:S01]  /*0db0*/  FADD.FTZ R48, R48, R155 ;  /* 0x0000009b30307221 */ /* 0x000fe20000010000 */
[----:B------:R-:W-:Y:S01]  /*0dc0*/  FFMA.FTZ R68, R3, R155, R68 ;  /* 0x0000009b03447223 */ /* 0x000fe20000010044 */
[----:B------:R-:W-:Y:S02]  /*0dd0*/  IMAD.U32 R155, R166, 0x10000, RZ ;  /* 0x00010000a69b7824 */ /* 0x000fe400078e00ff */
[----:B------:R-:W-:Y:S01]  /*0de0*/  FMUL.FTZ R187, R146, R167 ;  /* 0x000000a792bb7220 */ /* 0x000fe20000410000 */
[----:B------:R-:W-:-:S02]  /*0df0*/  IMAD.U32 R156, R162, 0x10000, RZ ;  /* 0x00010000a29c7824 */ /* 0x000fc400078e00ff */
[----:B------:R-:W-:Y:S01]  /*0e00*/  FMUL.FTZ R189, R207, R152 ;  /* 0x00000098cfbd7220 */ /* 0x000fe20000410000 */
[----:B------:R-:W-:Y:S01]  /*0e10*/  FADD.FTZ R188, -R164, R157 ;  /* 0x0000009da4bc7221 */ /* 0x000fe20000010100 */
[----:B------:R-:W-:Y:S01]  /*0e20*/  FADD.FTZ R49, R49, R154 ;  /* 0x0000009a31317221 */ /* 0x000fe20000010000 */
[----:B------:R-:W-:Y:S01]  /*0e30*/  FFMA.FTZ R69, R204, R154, R69 ;  /* 0x0000009acc457223 */ /* 0x000fe20000010045 */
[----:B------:R-:W-:Y:S02]  /*0e40*/  IMAD.U32 R154, R186, 0x10000, RZ ;  /* 0x00010000ba9a7824 */ /* 0x000fe400078e00ff */
[----:B------:R-:W-:Y:S01]  /*0e50*/  FMUL.FTZ R186, R147, R156 ;  /* 0x0000009c93ba7220 */ /* 0x000fe20000410000 */
[----:B------:R-:W-:Y:S01]  /*0e60*/  FADD.FTZ R90, R90, R155 ;  /* 0x0000009b5a5a7221 */ /* 0x000fe20000010000 */
[-C--:B------:R-:W-:Y:S01]  /*0e70*/  FFMA.FTZ R187, R150, R155.reuse, R187 ;  /* 0x0000009b96bb7223 */ /* 0x080fe200000100bb */
[----:B------:R-:W-:Y:S01]  /*0e80*/  FFMA.FTZ R110, R189, R155, R110 ;  /* 0x0000009bbd6e7223 */ /* 0x000fe2000001006e */
[----:B------:R-:W-:Y:S01]  /*0e90*/  FMUL.FTZ R188, R207, R188 ;  /* 0x000000bccfbc7220 */ /* 0x000fe20000410000 */
[----:B------:R-:W-:Y:S01]  /*0ea0*/  FADD.FTZ R153, RZ, R206 ;  /* 0x000000ceff997221 */ /* 0x000fe20000010000 */
[----:B------:R-:W-:Y:S01]  /*0eb0*/  FFMA.FTZ R155, R3, R206, RZ ;  /* 0x000000ce039b7223 */ /* 0x000fe200000100ff */
[----:B------:R-:W-:Y:S01]  /*0ec0*/  FADD.FTZ R91, R91, R154 ;  /* 0x0000009a5b5b7221 */ /* 0x000fe20000010000 */
[-C--:B------:R-:W-:Y:S01]  /*0ed0*/  FFMA.FTZ R186, R151, R154.reuse, R186 ;  /* 0x0000009a97ba7223 */ /* 0x080fe200000100ba */
[----:B------:R-:W-:Y:S01]  /*0ee0*/  FFMA.FTZ R111, R188, R154, R111 ;  /* 0x0000009abc6f7223 */ /* 0x000fe2000001006f */
[----:B------:R-:W-:Y:S01]  /*0ef0*/  FADD.FTZ R152, R153, R202 ;  /* 0x000000ca99987221 */ /* 0x000fe20000010000 */
[----:B------:R-:W-:-:S03]  /*0f00*/  FFMA.FTZ R154, R204, R202, R155 ;  /* 0x000000cacc9a7223 */ /* 0x000fc6000001009b */
        /* <DEDUP_REMOVED lines=10> */
.L_x_1374:
[----:B---34-:R-:W-:Y:S05]  /*0fb0*/  BSYNC.RECONVERGENT B0 ;  /* 0x0000000000007941 */ /* 0x018fea0003800200 */
.L_x_1373:
[----:B------:R-:W-:Y:S04]  /*0fc0*/  BSSY.RECONVERGENT B0, `(.L_x_1375) ;  /* 0x0000059000007945 */ /* 0x000fe80003800200 */
[----:B------:R-:W-:Y:S05]  /*0fd0*/  @!P1 BRA `(.L_x_1376) ;  /* 0x00000004005c9947 */ /* 0x000fea0003800000 */
[----:B------:R-:W0:Y:S08]  /*0fe0*/  LDC.64 R152, c[0x0][0x428] ;  /* 0x00010a00ff987b82 */ /* 0x000e300000000a00 */
[----:B------:R-:W1:Y:S08]  /*0ff0*/  LDC.64 R156, c[0x0][0x3a8] ;  /* 0x0000ea00ff9c7b82 */ /* 0x000e700000000a00 */
[----:B------:R-:W2:Y:S01]  /*1000*/  LDC.64 R154, c[0x0][0x430] ;  /* 0x00010c00ff9a7b82 */ /* 0x000ea20000000a00 */
[----:B0-----:R-:W-:-:S07]  /*1010*/  IMAD.WIDE.U32 R152, R163, 0x8, R152 ;  /* 0x00000008a3987825 */ /* 0x001fce00078e0098 */
[----:B------:R-:W0:Y:S01]  /*1020*/  LDC.64 R160, c[0x0][0x3b0] ;  /* 0x0000ec00ffa07b82 */ /* 0x000e220000000a00 */
[----:B------:R-:W3:Y:S01]  /*1030*/  LDG.E.64 R152, desc[UR10][R152.64] ;  /* 0x0000000a98987981 */ /* 0x000ee2000c1e1b00 */
[----:B-1----:R-:W-:-:S06]  /*1040*/  IMAD.WIDE.U32 R156, R163, 0x8, R156 ;  /* 0x00000008a39c7825 */ /* 0x002fcc00078e009c */
[----:B------:R-:W4:Y:S01]  /*1050*/  LDG.E.64 R156, desc[UR10][R156.64] ;  /* 0x0000000a9c9c7981 */ /* 0x000f22000c1e1b00 */
[----:B--2---:R-:W-:-:S06]  /*1060*/  IMAD.WIDE.U32 R154, R163, 0x8, R154 ;  /* 0x00000008a39a7825 */ /* 0x004fcc00078e009a */
[----:B------:R-:W2:Y:S01]  /*1070*/  LDG.E.64 R154, desc[UR10][R154.64] ;  /* 0x0000000a9a9a7981 */ /* 0x000ea2000c1e1b00 */
[----:B0-----:R-:W-:-:S05]  /*1080*/  IMAD.WIDE.U32 R160, R163, 0x4, R160 ;  /* 0x00000004a3a07825 */ /* 0x001fca00078e00a0 */
[----:B------:R-:W5:Y:S01]  /*1090*/  LDG.E R184, desc[UR10][R160.64] ;  /* 0x0000000aa0b87981 */ /* 0x000f62000c1e1900 */
[----:B------:R-:W-:Y:S02]  /*10a0*/  ISETP.NE.U32.AND P0, PT, RZ, UR16, PT ;  /* 0x00000010ff007c0c */ /* 0x000fe4000bf05070 */
[----:B------:R-:W-:Y:S02]  /*10b0*/  ISETP.NE.U32.AND P5, PT, RZ, UR12, PT ;  /* 0x0000000cff007c0c */ /* 0x000fe4000bfa5070 */
        /* <DEDUP_REMOVED lines=8> */
[----:B------:R-:W-:Y:S02]  /*1140*/  VIADD R163, R163, 0x100 ;  /* 0x00000100a3a37836 */ /* 0x000fe40000000000 */
[----:B---3--:R-:W-:Y:S01]  /*1150*/  IMAD.MOV.U32 R165, RZ, RZ, R152 ;  /* 0x000000ffffa57224 */ /* 0x008fe200078e0098 */
[--C-:B------:R-:W-:Y:S01]  /*1160*/  SHF.R.U64 R180, R152, 0x10, R153.reuse ;  /* 0x0000001098b47819 */ /* 0x100fe20000001299 */
[--C-:B------:R-:W-:Y:S01]  /*1170*/  IMAD.MOV.U32 R178, RZ, RZ, R153.reuse ;  /* 0x000000ffffb27224 */ /* 0x100fe200078e0099 */
[----:B------:R-:W-:Y:S01]  /*1180*/  SHF.R.U32.HI R200, RZ, 0x10, R153 ;  /* 0x00000010ffc87819 */ /* 0x000fe20000011699 */
[----:B----4-:R-:W-:Y:S01]  /*1190*/  IMAD.MOV.U32 R152, RZ, RZ, R156 ;  /* 0x000000ffff987224 */ /* 0x010fe200078e009c */
[----:B------:R-:W-:-:S03]  /*11a0*/  SHF.R.U64 R156, R156, 0x10, R157 ;  /* 0x000000109c9c7819 */ /* 0x000fc6000000129d */
[----:B------:R-:W-:Y:S02]  /*11b0*/  IMAD.U32 R153, R152, 0x10000, RZ ;  /* 0x0001000098997824 */ /* 0x000fe400078e00ff */
[----:B--2---:R-:W-:Y:S01]  /*11c0*/  IMAD.MOV.U32 R167, RZ, RZ, R154 ;  /* 0x000000ffffa77224 */ /* 0x004fe200078e009a */
[----:B------:R-:W-:Y:S01]  /*11d0*/  SHF.R.U64 R154, R154, 0x10, R155 ;  /* 0x000000109a9a7819 */ /* 0x000fe2000000129b */
[----:B------:R-:W-:Y:S01]  /*11e0*/  FADD.FTZ R152, -R164, R153 ;  /* 0x00000099a4987221 */ /* 0x000fe20000010100 */
[----:B------:R-:W-:Y:S01]  /*11f0*/  IMAD.U32 R153, R156, 0x10000, RZ ;  /* 0x000100009c997824 */ /* 0x000fe200078e00ff */
[--C-:B0-----:R-:W-:Y:S01]  /*1200*/  SHF.R.U32.HI R176, RZ, 0x10, R155.reuse ;  /* 0x00000010ffb07819 */ /* 0x101fe2000001169b */
[----:B------:R-:W-:Y:S02]  /*1210*/  IMAD.MOV.U32 R179, RZ, RZ, R155 ;  /* 0x000000ffffb37224 */ /* 0x000fe400078e009b */
[----:B------:R-:W-:Y:S02]  /*1220*/  IMAD.U32 R154, R154, 0x10000, RZ ;  /* 0x000100009a9a7824 */ /* 0x000fe400078e00ff */
[----:B------:R-:W-:Y:S01]  /*1230*/  FADD.FTZ R182, -R164, R153 ;  /* 0x00000099a4b67221 */ /* 0x000fe20000010100 */
[----:B------:R-:W-:-:S02]  /*1240*/  IMAD.MOV.U32 R155, RZ, RZ, R157 ;  /* 0x000000ffff9b7224 */ /* 0x000fc400078e009d */
[----:B-----5:R-:W-:Y:S01]  /*1250*/  FMUL.FTZ R183, R207, R152 ;  /* 0x00000098cfb77220 */ /* 0x020fe20000410000 */
[----:B------:R-:W-:Y:S01]  /*1260*/  IMAD.U32 R152, R180, 0x10000, RZ ;  /* 0x00010000b4987824 */ /* 0x000fe200078e00ff */
[----:B-1----:R-:W-:Y:S01]  /*1270*/  SHF.R.U32.HI R159, RZ, 0x10, R157 ;  /* 0x00000010ff9f7819 */ /* 0x002fe2000001169d */
[----:B------:R-:W-:Y:S01]  /*1280*/  FMUL.FTZ R180, R137, R154 ;  /* 0x0000009a89b47220 */ /* 0x000fe20000410000 */
[----:B------:R-:W-:Y:S01]  /*1290*/  FMUL.FTZ R182, R207, R182 ;  /* 0x000000b6cfb67220 */ /* 0x000fe20000410000 */
[----:B------:R-:W-:Y:S02]  /*12a0*/  IMAD.U32 R155, R155, 0x10000, RZ ;  /* 0x000100009b9b7824 */ /* 0x000fe400078e00ff */
[----:B------:R-:W-:Y:S02]  /*12b0*/  IMAD.U32 R167, R167, 0x10000, RZ ;  /* 0x00010000a7a77824 */ /* 0x000fe400078e00ff */
[----:B------:R-:W-:Y:S01]  /*12c0*/  FADD.FTZ R85, R85, R152 ;  /* 0x0000009855557221 */ /* 0x000fe20000010000 */
[-C--:B------:R-:W-:Y:S01]  /*12d0*/  FFMA.FTZ R180, R141, R152.reuse, R180 ;  /* 0x000000988db47223 */ /* 0x080fe200000100b4 */
[----:B------:R-:W-:Y:S01]  /*12e0*/  FFMA.FTZ R105, R182, R152, R105 ;  /* 0x00000098b6697223 */ /* 0x000fe20000010069 */
[----:B------:R-:W-:-:S02]  /*12f0*/  IMAD.U32 R157, R179, 0x10000, RZ ;  /* 0x00010000b39d7824 */ /* 0x000fc400078e00ff */
[----:B------:R-:W-:Y:S01]  /*1300*/  FADD.FTZ R152, -R164, R155 ;  /* 0x0000009ba4987221 */ /* 0x000fe20000010100 */
[----:B------:R-:W-:Y:S02]  /*1310*/  IMAD.U32 R159, R159, 0x10000, RZ ;  /* 0x000100009f9f7824 */ /* 0x000fe400078e00ff */
[----:B------:R-:W-:Y:S01]  /*1320*/  FMUL.FTZ R181, R136, R167 ;  /* 0x000000a788b57220 */ /* 0x000fe20000410000 */
[----:B------:R-:W-:Y:S02]  /*1330*/  IMAD.U32 R165, R165, 0x10000, RZ ;  /* 0x00010000a5a57824 */ /* 0x000fe400078e00ff */
[----:B------:R-:W-:Y:S01]  /*1340*/  FMUL.FTZ R177, R138, R157 ;  /* 0x0000009d8ab17220 */ /* 0x000fe20000410000 */
[----:B------:R-:W-:Y:S02]  /*1350*/  IMAD.U32 R153, R178, 0x10000, RZ ;  /* 0x00010000b2997824 */ /* 0x000fe400078e00ff */
[----:B------:R-:W-:Y:S01]  /*1360*/  FMUL.FTZ R179, R207, R152 ;  /* 0x00000098cfb37220 */ /* 0x000fe20000410000 */
[----:B------:R-:W-:-:S02]  /*1370*/  IMAD.U32 R156, R176, 0x10000, RZ ;  /* 0x00010000b09c7824 */ /* 0x000fc400078e00ff */
[----:B------:R-:W-:Y:S01]  /*1380*/  FADD.FTZ R178, -R164, R159 ;  /* 0x0000009fa4b27221 */ /* 0x000fe20000010100 */
[----:B------:R-:W-:Y:S01]  /*1390*/  FFMA.FTZ R181, R140, R165, R181 ;  /* 0x000000a58cb57223 */ /* 0x000fe200000100b5 */
        /* <DEDUP_REMOVED lines=8> */
[----:B------:R-:W-:Y:S01]  /*1420*/  FADD.FTZ R153, R166, R181 ;  /* 0x000000b5a6997221 */ /* 0x000fe20000010000 */
[----:B------:R-:W-:Y:S01]  /*1430*/  FFMA.FTZ R155, R183, R181, R162 ;  /* 0x000000b5b79b7223 */ /* 0x000fe200000100a2 */
        /* <DEDUP_REMOVED lines=17> */
.L_x_1376:
[----:B------:R-:W-:Y:S05]  /*1550*/  BSYNC.RECONVERGENT B0 ;  /* 0x0000000000007941 */ /* 0x000fea0003800200 */
.L_x_1375:
[----:B------:R-:W-:Y:S04]  /*1560*/  BSSY.RECONVERGENT B0, `(.L_x_1377) ;  /* 0x0000059000007945 */ /* 0x000fe80003800200 */
[----:B------:R-:W-:Y:S05]  /*1570*/  @!P2 BRA `(.L_x_1378) ;  /* 0x00000004005ca947 */ /* 0x000fea0003800000 */
[----:B------:R-:W0:Y:S08]  /*1580*/  LDC.64 R154, c[0x0][0x428] ;  /* 0x00010a00ff9a7b82 */ /* 0x000e300000000a00 */
[----:B------:R-:W1:Y:S08]  /*1590*/  LDC.64 R30, c[0x0][0x3a8] ;  /* 0x0000ea00ff1e7b82 */ /* 0x000e700000000a00 */
[----:B------:R-:W2:Y:S01]  /*15a0*/  LDC.64 R152, c[0x0][0x430] ;  /* 0x00010c00ff987b82 */ /* 0x000ea20000000a00 */
[----:B------:R-:W-:-:S04]  /*15b0*/  ISETP.NE.U32.AND P5, PT, RZ, UR12, PT ;  /* 0x0000000cff007c0c */ /* 0x000fc8000bfa5070 */
[----:B------:R-:W-:Y:S01]  /*15c0*/  ISETP.NE.AND.EX P5, PT, RZ, UR13, PT, P5 ;  /* 0x0000000dff007c0c */ /* 0x000fe2000bfa5350 */
[C---:B0-----:R-:W-:Y:S01]  /*15d0*/  IMAD.WIDE.U32 R154, R163.reuse, 0x8, R154 ;  /* 0x00000008a39a7825 */ /* 0x041fe200078e009a */
[----:B------:R-:W-:Y:S01]  /*15e0*/  ISETP.NE.U32.AND P0, PT, RZ, UR16, PT ;  /* 0x00000010ff007c0c */ /* 0x000fe2000bf05070 */
[----:B------:R-:W0:Y:S04]  /*15f0*/  LDC.64 R158, c[0x0][0x3b0] ;  /* 0x0000ec00ff9e7b82 */ /* 0x000e280000000a00 */
[----:B------:R-:W3:Y:S01]  /*1600*/  LDG.E.64 R154, desc[UR10][R154.64] ;  /* 0x0000000a9a9a7981 */ /* 0x000ee2000c1e1b00 */
[----:B-1----:R-:W-:-:S05]  /*1610*/  IMAD.WIDE.U32 R30, R163, 0x8, R30 ;  /* 0x00000008a31e7825 */ /* 0x002fca00078e001e */
[----:B------:R-:W1:Y:S01]  /*1620*/  @P5 LDC.64 R160, c[0x0][0x3b8] ;  /* 0x0000ee00ffa05b82 */ /* 0x000e620000000a00 */
[----:B------:R-:W4:Y:S01]  /*1630*/  LDG.E.64 R30, desc[UR10][R30.64] ;  /* 0x0000000a1e1e7981 */ /* 0x000f22000c1e1b00 */
[----:B--2---:R-:W-:-:S06]  /*1640*/  IMAD.WIDE.U32 R152, R163, 0x8, R152 ;  /* 0x00000008a3987825 */ /* 0x004fcc00078e0098 */
[----:B------:R-:W2:Y:S01]  /*1650*/  LDG.E.64 R152, desc[UR10][R152.64] ;  /* 0x0000000a98987981 */ /* 0x000ea2000c1e1b00 */
[----:B-1----:R-:W-:-:S05]  /*1660*/  @P5 IMAD.WIDE.U32 R160, R163, 0x4, R160 ;  /* 0x00000004a3a05825 */ /* 0x002fca00078e00a0 */
[----:B------:R-:W5:Y:S01]  /*1670*/  @P5 LDG.E R175, desc[UR10][R160.64] ;  /* 0x0000000aa0af5981 */ /* 0x000f62000c1e1900 */
[----:B------:R-:W-:-:S13]  /*1680*/  ISETP.NE.AND.EX P0, PT, RZ, UR17, PT, P0 ;  /* 0x00000011ff007c0c */ /* 0x000fda000bf05300 */
[----:B------:R-:W1:Y:S01]  /*1690*/  @P0 LDC.64 R156, c[0x0][0x438] ;  /* 0x00010e00ff9c0b82 */ /* 0x000e620000000a00 */
[----:B0-----:R-:W-:-:S05]  /*16a0*/  IMAD.WIDE.U32 R158, R163, 0x4, R158 ;  /* 0x00000004a39e7825 */ /* 0x001fca00078e009e */
[----:B------:R-:W5:Y:S01]  /*16b0*/  LDG.E R174, desc[UR10][R158.64] ;  /* 0x0000000a9eae7981 */ /* 0x000f62000c1e1900 */
[----:B-1----:R-:W-:-:S05]  /*16c0*/  @P0 IMAD.WIDE.U32 R156, R163, 0x8, R156 ;  /* 0x00000008a39c0825 */ /* 0x002fca00078e009c */
[----:B------:R0:W5:Y:S01]  /*16d0*/  @P0 LDG.E.64 R194, desc[UR10][R156.64] ;  /* 0x0000000a9cc20981 */ /* 0x000162000c1e1b00 */
[----:B------:R-:W-:Y:S02]  /*16e0*/  VIADD R163, R163, 0x100 ;  /* 0x00000100a3a37836 */ /* 0x000fe40000000000 */
[----:B---3--:R-:W-:Y:S01]  /*16f0*/  IMAD.MOV.U32 R165, RZ, RZ, R154 ;  /* 0x000000ffffa57224 */ /* 0x008fe200078e009a */
[--C-:B------:R-:W-:Y:S01]  /*1700*/  SHF.R.U64 R170, R154, 0x10, R155.reuse ;  /* 0x000000109aaa7819 */ /* 0x100fe2000000129b */
[--C-:B------:R-:W-:Y:S01]  /*1710*/  IMAD.MOV.U32 R167, RZ, RZ, R155.reuse ;  /* 0x000000ffffa77224 */ /* 0x100fe200078e009b */
[----:B------:R-:W-:Y:S01]  /*1720*/  SHF.R.U32.HI R169, RZ, 0x10, R155 ;  /* 0x00000010ffa97819 */ /* 0x000fe2000001169b */
[----:B----4-:R-:W-:Y:S01]  /*1730*/  IMAD.MOV.U32 R154, RZ, RZ, R30 ;  /* 0x000000ffff9a7224 */ /* 0x010fe200078e001e */
[--C-:B0-----:R-:W-:Y:S02]  /*1740*/  SHF.R.U64 R157, R30, 0x10, R31.reuse ;  /* 0x000000101e9d7819 */ /* 0x101fe4000000121f */
[----:B------:R-:W-:-:S02]  /*1750*/  SHF.R.U32.HI R158, RZ, 0x10, R31 ;  /* 0x00000010ff9e7819 */ /* 0x000fc4000001161f */
[----:B--2---:R-:W-:Y:S01]  /*1760*/  MOV R155, R152 ;  /* 0x00000098009b7202 */ /* 0x004fe20000000f00 */
[--C-:B------:R-:W-:Y:S01]  /*1770*/  IMAD.MOV.U32 R168, RZ, RZ, R153.reuse ;  /* 0x000000ffffa87224 */ /* 0x100fe200078e0099 */
[--C-:B------:R-:W-:Y:S02]  /*1780*/  SHF.R.U64 R152, R152, 0x10, R153.reuse ;  /* 0x0000001098987819 */ /* 0x100fe40000001299 */
[----:B------:R-:W-:Y:S01]  /*1790*/  SHF.R.U32.HI R156, RZ, 0x10, R153 ;  /* 0x00000010ff9c7819 */ /* 0x000fe20000011699 */
[----:B------:R-:W-:Y:S02]  /*17a0*/  IMAD.U32 R153, R154, 0x10000, RZ ;  /* 0x000100009a997824 */ /* 0x000fe400078e00ff */
[----:B------:R-:W-:Y:S02]  /*17b0*/  IMAD.MOV.U32 R154, RZ, RZ, R31 ;  /* 0x000000ffff9a7224 */ /* 0x000fe400078e001f */
[----:B------:R-:W-:Y:S02]  /*17c0*/  IMAD.U32 R31, R157, 0x10000, RZ ;  /* 0x000100009d1f7824 */ /* 0x000fe400078e00ff */
[----:B------:R-:W-:Y:S01]  /*17d0*/  FADD.FTZ R30, -R164, R153 ;  /* 0x00000099a41e7221 */ /* 0x000fe20000010100 */
[----:B------:R-:W-:-:S02]  /*17e0*/  IMAD.U32 R155, R155, 0x10000, RZ ;  /* 0x000100009b9b7824 */ /* 0x000fc400078e00ff */
[----:B------:R-:W-:Y:S02]  /*17f0*/  IMAD.U32 R152, R152, 0x10000, RZ ;  /* 0x0001000098987824 */ /* 0x000fe400078e00ff */
[----:B------:R-:W-:Y:S01]  /*1800*/  FADD.FTZ R172, -R164, R31 ;  /* 0x0000001fa4ac7221 */ /* 0x000fe20000010100 */
[----:B-----5:R-:W-:Y:S01]  /*1810*/  FMUL.FTZ R173, R207, R30 ;  /* 0x0000001ecfad7220 */ /* 0x020fe20000410000 */
[----:B------:R-:W-:Y:S02]  /*1820*/  IMAD.U32 R153, R158, 0x10000, RZ ;  /* 0x000100009e997824 */ /* 0x000fe400078e00ff */
[----:B------:R-:W-:Y:S01]  /*1830*/  FMUL.FTZ R171, R128, R155 ;  /* 0x0000009b80ab7220 */ /* 0x000fe20000410000 */
[----:B------:R-:W-:Y:S02]  /*1840*/  IMAD.U32 R165, R165, 0x10000, RZ ;  /* 0x00010000a5a57824 */ /* 0x000fe400078e00ff */
[----:B------:R-:W-:Y:S01]  /*1850*/  FMUL.FTZ R172, R207, R172 ;  /* 0x000000accfac7220 */ /* 0x000fe20000410000 */
[----:B------:R-:W-:-:S02]  /*1860*/  IMAD.U32 R30, R170, 0x10000, RZ ;  /* 0x00010000aa1e7824 */ /* 0x000fc400078e00ff */
[----:B------:R-:W-:Y:S01]  /*1870*/  FMUL.FTZ R170, R129, R152 ;  /* 0x0000009881aa7220 */ /* 0x000fe20000410000 */
[----:B------:R-:W-:Y:S02]  /*1880*/  IMAD.U32 R31, R154, 0x10000, RZ ;  /* 0x000100009a1f7824 */ /* 0x000fe400078e00ff */
[----:B------:R-:W-:Y:S02]  /*1890*/  IMAD.U32 R157, R168, 0x10000, RZ ;  /* 0x00010000a89d7824 */ /* 0x000fe400078e00ff */
[----:B------:R-:W-:Y:S01]  /*18a0*/  FADD.FTZ R168, -R164, R153 ;  /* 0x00000099a4a87221 */ /* 0x000fe20000010100 */
[----:B------:R-:W-:Y:S02]  /*18b0*/  IMAD.U32 R156, R156, 0x10000, RZ ;  /* 0x000100009c9c7824 */ /* 0x000fe400078e00ff */
[----:B------:R-:W-:Y:S01]  /*18c0*/  FFMA.FTZ R171, R132, R165, R171 ;  /* 0x000000a584ab7223 */ /* 0x000fe200000100ab */
[----:B------:R-:W-:Y:S01]  /*18d0*/  FADD.FTZ R81, R81, R30 ;  /* 0x0000001e51517221 */ /* 0x000fe20000010000 */
[-C--:B------:R-:W-:Y:S01]  /*18e0*/  FFMA.FTZ R170, R133, R30.reuse, R170 ;  /* 0x0000001e85aa7223 */ /* 0x080fe200000100aa */
[C---:B------:R-:W-:Y:S01]  /*18f0*/  FFMA.FTZ R101, R172.reuse, R30, R101 ;  /* 0x0000001eac657223 */ /* 0x040fe20000010065 */
[----:B------:R-:W-:Y:S01]  /*1900*/  FADD.FTZ R41, R41, R152 ;  /* 0x0000009829297221 */ /* 0x000fe20000010000 */
[----:B------:R-:W-:Y:S01]  /*1910*/  FFMA.FTZ R61, R172, R152, R61 ;  /* 0x00000098ac3d7223 */ /* 0x000fe2000001003d */
[----:B------:R-:W-:Y:S01]  /*1920*/  FADD.FTZ R30, -R164, R31 ;  /* 0x0000001fa41e7221 */ /* 0x000fe20000010100 */
[----:B------:R-:W-:Y:S01]  /*1930*/  FADD.FTZ R40, R40, R155 ;  /* 0x0000009b28287221 */ /* 0x000fe20000010000 */
[----:B------:R-:W-:Y:S01]  /*1940*/  FFMA.FTZ R60, R173, R155, R60 ;  /* 0x0000009bad3c7223 */ /* 0x000fe2000001003c */
[----:B------:R-:W-:-:S02]  /*1950*/  IMAD.U32 R152, R169, 0x10000, RZ ;  /* 0x00010000a9987824 */ /* 0x000fc400078e00ff */
[----:B------:R-:W-:Y:S01]  /*1960*/  FMUL.FTZ R154, R131, R156 ;  /* 0x0000009c839a7220 */ /* 0x000fe20000410000 */
[----:B------:R-:W-:Y:S01]  /*1970*/  FMUL.FTZ R168, R207, R168 ;  /* 0x000000a8cfa87220 */ /* 0x000fe20000410000 */
[----:B------:R-:W-:Y:S02]  /*1980*/  IMAD.U32 R167, R167, 0x10000, RZ ;  /* 0x00010000a7a77824 */ /* 0x000fe400078e00ff */
[----:B------:R-:W-:Y:S01]  /*1990*/  FMUL.FTZ R31, R130, R157 ;  /* 0x0000009d821f7220 */ /* 0x000fe20000410000 */
[----:B------:R-:W-:Y:S01]  /*19a0*/  FADD.FTZ R153, R166, R171 ;  /* 0x000000aba6997221 */ /* 0x000fe20000010000 */
[----:B------:R-:W-:Y:S01]  /*19b0*/  FFMA.FTZ R155, R173, R171, R162 ;  /* 0x000000abad9b7223 */ /* 0x000fe200000100a2 */
[----:B------:R-:W-:Y:S01]  /*19c0*/  FMUL.FTZ R169, R207, R30 ;  /* 0x0000001ecfa97220 */ /* 0x000fe20000410000 */
[----:B------:R-:W-:Y:S01]  /*19d0*/  FADD.FTZ R83, R83, R152 ;  /* 0x0000009853537221 */ /* 0x000fe20000010000 */
[-C--:B------:R-:W-:Y:S01]  /*19e0*/  FFMA.FTZ R30, R135, R152.reuse, R154 ;  /* 0x00000098871e7223 */ /* 0x080fe2000001009a */
[----:B------:R-:W-:Y:S01]  /*19f0*/  FFMA.FTZ R103, R168, R152, R103 ;  /* 0x00000098a8677223 */ /* 0x000fe20000010067 */
        /* <DEDUP_REMOVED lines=14> */
[----:B------:R-:W-:-:S07]  /*1ae0*/  FFMA.FTZ R162, R168, R30, R155 ;  /* 0x0000001ea8a27223 */ /* 0x000fce000001009b */
.L_x_1378:
[----:B------:R-:W-:Y:S05]  /*1af0*/  BSYNC.RECONVERGENT B0 ;  /* 0x0000000000007941 */ /* 0x000fea0003800200 */
.L_x_1377:
        /* <DEDUP_REMOVED lines=20> */
[----:B-1----:R-:W-:-:S05]  /*1c40*/  @P0 IMAD.WIDE.U32 R26, R163, 0x8, R26 ;  /* 0x00000008a31a0825 */ /* 0x002fca00078e001a */
[----:B------:R-:W5:Y:S01]  /*1c50*/  @P0 LDG.E.64 R196, desc[UR10][R26.64] ;  /* 0x0000000a1ac40981 */ /* 0x000f62000c1e1b00 */
[----:B------:R-:W-:-:S05]  /*1c60*/  @P5 IMAD.WIDE.U32 R154, R163, 0x4, R154 ;  /* 0x00000004a39a5825 */ /* 0x000fca00078e009a */
[----:B------:R0:W5:Y:S01]  /*1c70*/  @P5 LDG.E R29, desc[UR10][R154.64] ;  /* 0x0000000a9a1d5981 */ /* 0x000162000c1e1900 */
[----:B------:R-:W-:Y:S02]  /*1c80*/  VIADD R163, R163, 0x100 ;  /* 0x00000100a3a37836 */ /* 0x000fe40000000000 */
[----:B---3--:R-:W-:Y:S01]  /*1c90*/  IMAD.MOV.U32 R156, RZ, RZ, R24 ;  /* 0x000000ffff9c7224 */ /* 0x008fe200078e0018 */
[--C-:B------:R-:W-:Y:S01]  /*1ca0*/  SHF.R.U64 R159, R24, 0x10, R25.reuse ;  /* 0x00000010189f7819 */ /* 0x100fe20000001219 */
[--C-:B------:R-:W-:Y:S01]  /*1cb0*/  IMAD.MOV.U32 R157, RZ, RZ, R25.reuse ;  /* 0x000000ffff9d7224 */ /* 0x100fe200078e0019 */
[----:B------:R-:W-:Y:S01]  /*1cc0*/  SHF.R.U32.HI R161, RZ, 0x10, R25 ;  /* 0x00000010ffa17819 */ /* 0x000fe20000011619 */
[----:B----4-:R-:W-:Y:S02]  /*1cd0*/  IMAD.MOV.U32 R24, RZ, RZ, R20 ;  /* 0x000000ffff187224 */ /* 0x010fe400078e0014 */
[----:B--2---:R-:W-:Y:S01]  /*1ce0*/  IMAD.MOV.U32 R25, RZ, RZ, R22 ;  /* 0x000000ffff197224 */ /* 0x004fe200078e0016 */
[--C-:B------:R-:W-:Y:S01]  /*1cf0*/  SHF.R.U64 R22, R22, 0x10, R23.reuse ;  /* 0x0000001016167819 */ /* 0x100fe20000001217 */
[--C-:B------:R-:W-:Y:S01]  /*1d00*/  IMAD.MOV.U32 R158, RZ, RZ, R23.reuse ;  /* 0x000000ffff9e7224 */ /* 0x100fe200078e0017 */
[----:B------:R-:W-:Y:S01]  /*1d10*/  SHF.R.U32.HI R160, RZ, 0x10, R23 ;  /* 0x00000010ffa07819 */ /* 0x000fe20000011617 */
[----:B------:R-:W-:Y:S01]  /*1d20*/  IMAD.U32 R23, R24, 0x10000, RZ ;  /* 0x0001000018177824 */ /* 0x000fe200078e00ff */
[----:B------:R-:W-:-:S03]  /*1d30*/  SHF.R.U64 R24, R20, 0x10, R21 ;  /* 0x0000001014187819 */ /* 0x000fc60000001215 */
[----:B------:R-:W-:Y:S02]  /*1d40*/  FADD.FTZ R20, -R164, R23 ;  /* 0x00000017a4147221 */ /* 0x000fe40000010100 */
[----:B------:R-:W-:Y:S01]  /*1d50*/  IMAD.U32 R23, R24, 0x10000, RZ ;  /* 0x0001000018177824 */ /* 0x000fe200078e00ff */
[----:B0-----:R-:W-:Y:S01]  /*1d60*/  SHF.R.U32.HI R154, RZ, 0x10, R21 ;  /* 0x00000010ff9a7819 */ /* 0x001fe20000011615 */
[----:B------:R-:W-:Y:S02]  /*1d70*/  IMAD.U32 R153, R25, 0x10000, RZ ;  /* 0x0001000019997824 */ /* 0x000fe400078e00ff */
[----:B-----5:R-:W-:Y:S01]  /*1d80*/  FMUL.FTZ R27, R207, R20 ;  /* 0x00000014cf1b7220 */ /* 0x020fe20000410000 */
[----:B------:R-:W-:Y:S01]  /*1d90*/  FADD.FTZ R26, -R164, R23 ;  /* 0x00000017a41a7221 */ /* 0x000fe20000010100 */
[----:B------:R-:W-:Y:S01]  /*1da0*/  MOV R152, R21 ;  /* 0x0000001500987202 */ /* 0x000fe20000000f00 */
[----:B------:R-:W-:Y:S02]  /*1db0*/  IMAD.U32 R21, R156, 0x10000, RZ ;  /* 0x000100009c157824 */ /* 0x000fe400078e00ff */
[----:B------:R-:W-:Y:S01]  /*1dc0*/  FMUL.FTZ R25, R120, R153 ;  /* 0x0000009978197220 */ /* 0x000fe20000410000 */
[----:B------:R-:W-:-:S02]  /*1dd0*/  IMAD.U32 R22, R22, 0x10000, RZ ;  /* 0x0001000016167824 */ /* 0x000fc400078e00ff */
[----:B------:R-:W-:Y:S01]  /*1de0*/  FADD.FTZ R36, R36, R153 ;  /* 0x0000009924247221 */ /* 0x000fe20000010000 */
[----:B------:R-:W-:Y:S01]  /*1df0*/  FMUL.FTZ R26, R207, R26 ;  /* 0x0000001acf1a7220 */ /* 0x000fe20000410000 */
[C---:B------:R-:W-:Y:S01]  /*1e00*/  FFMA.FTZ R56, R27.reuse, R153, R56 ;  /* 0x000000991b387223 */ /* 0x040fe20000010038 */
[----:B------:R-:W-:Y:S02]  /*1e10*/  IMAD.U32 R153, R154, 0x10000, RZ ;  /* 0x000100009a997824 */ /* 0x000fe400078e00ff */
[----:B------:R-:W-:Y:S01]  /*1e20*/  FADD.FTZ R76, R76, R21 ;  /* 0x000000154c4c7221 */ /* 0x000fe20000010000 */
[-C--:B------:R-:W-:Y:S01]  /*1e30*/  FFMA.FTZ R25, R124, R21.reuse, R25 ;  /* 0x000000157c197223 */ /* 0x080fe20000010019 */
[----:B------:R-:W-:Y:S01]  /*1e40*/  FFMA.FTZ R96, R27, R21, R96 ;  /* 0x000000151b607223 */ /* 0x000fe20000010060 */
[----:B------:R-:W-:Y:S02]  /*1e50*/  IMAD.U32 R20, R159, 0x10000, RZ ;  /* 0x000100009f147824 */ /* 0x000fe400078e00ff */
[-C--:B------:R-:W-:Y:S01]  /*1e60*/  FMUL.FTZ R24, R121, R22.reuse ;  /* 0x0000001679187220 */ /* 0x080fe20000410000 */
[----:B------:R-:W-:Y:S01]  /*1e70*/  FADD.FTZ R37, R37, R22 ;  /* 0x0000001625257221 */ /* 0x000fe20000010000 */
[----:B------:R-:W-:Y:S01]  /*1e80*/  FFMA.FTZ R57, R26, R22, R57 ;  /* 0x000000161a397223 */ /* 0x000fe20000010039 */
[----:B------:R-:W-:-:S02]  /*1e90*/  IMAD.U32 R21, R152, 0x10000, RZ ;  /* 0x0001000098157824 */ /* 0x000fc400078e00ff */
[----:B------:R-:W-:Y:S01]  /*1ea0*/  FADD.FTZ R22, -R164, R153 ;  /* 0x00000099a4167221 */ /* 0x000fe20000010100 */
[----:B------:R-:W-:Y:S02]  /*1eb0*/  IMAD.U32 R156, R160, 0x10000, RZ ;  /* 0x00010000a09c7824 */ /* 0x000fe400078e00ff */
[----:B------:R-:W-:Y:S01]  /*1ec0*/  FADD.FTZ R77, R77, R20 ;  /* 0x000000144d4d7221 */ /* 0x000fe20000010000 */
[----:B------:R-:W-:Y:S02]  /*1ed0*/  IMAD.U32 R159, R158, 0x10000, RZ ;  /* 0x000100009e9f7824 */ /* 0x000fe400078e00ff */
[-C--:B------:R-:W-:Y:S01]  /*1ee0*/  FFMA.FTZ R24, R125, R20.reuse, R24 ;  /* 0x000000147d187223 */ /* 0x080fe20000010018 */
[----:B------:R-:W-:Y:S01]  /*1ef0*/  FFMA.FTZ R97, R26, R20, R97 ;  /* 0x000000141a617223 */ /* 0x000fe20000010061 */
[----:B------:R-:W-:Y:S01]  /*1f00*/  FADD.FTZ R20, -R164, R21 ;  /* 0x00000015a4147221 */ /* 0x000fe20000010100 */
[----:B------:R-:W-:Y:S02]  /*1f10*/  IMAD.U32 R152, R161, 0x10000, RZ ;  /* 0x00010000a1987824 */ /* 0x000fe400078e00ff */
[----:B------:R-:W-:Y:S01]  /*1f20*/  FMUL.FTZ R154, R123, R156 ;  /* 0x0000009c7b9a7220 */ /* 0x000fe20000410000 */
[----:B------:R-:W-:Y:S01]  /*1f30*/  FMUL.FTZ R22, R207, R22 ;  /* 0x00000016cf167220 */ /* 0x000fe20000410000 */
[----:B------:R-:W-:-:S02]  /*1f40*/  IMAD.U32 R157, R157, 0x10000, RZ ;  /* 0x000100009d9d7824 */ /* 0x000fc400078e00ff */
        /* <DEDUP_REMOVED lines=20> */
.L_x_1380:
[----:B------:R-:W-:Y:S05]  /*2090*/  BSYNC.RECONVERGENT B0 ;  /* 0x0000000000007941 */ /* 0x000fea0003800200 */
.L_x_1379:
        /* <DEDUP_REMOVED lines=21> */
[----:B------:R4:W5:Y:S01]  /*21f0*/  @P0 LDG.E.64 R198, desc[UR10][R16.64] ;  /* 0x0000000a10c60981 */ /* 0x000962000c1e1b00 */
[----:B------:R-:W-:-:S05]  /*2200*/  @P5 IMAD.WIDE.U32 R154, R163, 0x4, R154 ;  /* 0x00000004a39a5825 */ /* 0x000fca00078e009a */
[----:B------:R0:W5:Y:S01]  /*2210*/  @P5 LDG.E R18, desc[UR10][R154.64] ;  /* 0x0000000a9a125981 */ /* 0x000162000c1e1900 */
[----:B---3--:R-:W-:Y:S02]  /*2220*/  IMAD.MOV.U32 R156, RZ, RZ, R12 ;  /* 0x000000ffff9c7224 */ /* 0x008fe400078e000c */
[--C-:B------:R-:W-:Y:S01]  /*2230*/  IMAD.MOV.U32 R158, RZ, RZ, R13.reuse ;  /* 0x000000ffff9e7224 */ /* 0x100fe200078e000d */
[--C-:B------:R-:W-:Y:S02]  /*2240*/  SHF.R.U64 R157, R12, 0x10, R13.reuse ;  /* 0x000000100c9d7819 */ /* 0x100fe4000000120d */
[----:B------:R-:W-:Y:S01]  /*2250*/  SHF.R.U32.HI R161, RZ, 0x10, R13 ;  /* 0x00000010ffa17819 */ /* 0x000fe2000001160d */
[----:B------:R-:W-:Y:S02]  /*2260*/  IMAD.U32 R13, R156, 0x10000, RZ ;  /* 0x000100009c0d7824 */ /* 0x000fe400078e00ff */
[----:B------:R-:W-:Y:S02]  /*2270*/  IMAD.U32 R159, R158, 0x10000, RZ ;  /* 0x000100009e9f7824 */ /* 0x000fe400078e00ff */
[----:B----4-:R-:W-:-:S02]  /*2280*/  IMAD.MOV.U32 R16, RZ, RZ, R14 ;  /* 0x000000ffff107224 */ /* 0x010fc400078e000e */
[C---:B------:R-:W-:Y:S01]  /*2290*/  FADD.FTZ R12, -R164.reuse, R13 ;  /* 0x0000000da40c7221 */ /* 0x040fe20000010100 */
[----:B------:R-:W-:Y:S01]  /*22a0*/  FADD.FTZ R156, -R164, R159 ;  /* 0x0000009fa49c7221 */ /* 0x000fe20000010100 */
[----:B0-----:R-:W-:Y:S01]  /*22b0*/  SHF.R.U64 R154, R14, 0x10, R15 ;  /* 0x000000100e9a7819 */ /* 0x001fe2000000120f */
[----:B------:R-:W-:Y:S02]  /*22c0*/  IMAD.U32 R157, R157, 0x10000, RZ ;  /* 0x000100009d9d7824 */ /* 0x000fe400078e00ff */
[----:B--2---:R-:W-:Y:S01]  /*22d0*/  IMAD.MOV.U32 R13, RZ, RZ, R10 ;  /* 0x000000ffff0d7224 */ /* 0x004fe200078e000a */
[--C-:B------:R-:W-:Y:S01]  /*22e0*/  SHF.R.U64 R10, R10, 0x10, R11.reuse ;  /* 0x000000100a0a7819 */ /* 0x100fe2000000120b */
[--C-:B------:R-:W-:Y:S01]  /*22f0*/  IMAD.MOV.U32 R155, RZ, RZ, R11.reuse ;  /* 0x000000ffff9b7224 */ /* 0x100fe200078e000b */
[----:B------:R-:W-:Y:S01]  /*2300*/  SHF.R.U32.HI R159, RZ, 0x10, R11 ;  /* 0x00000010ff9f7819 */ /* 0x000fe2000001160b */
[----:B------:R-:W-:Y:S01]  /*2310*/  IMAD.U32 R153, R16, 0x10000, RZ ;  /* 0x0001000010997824 */ /* 0x000fe200078e00ff */
[----:B------:R-:W-:Y:S01]  /*2320*/  MOV R11, R15 ;  /* 0x0000000f000b7202 */ /* 0x000fe20000000f00 */
[----:B------:R-:W-:Y:S01]  /*2330*/  FADD.FTZ R152, -R164, R157 ;  /* 0x0000009da4987221 */ /* 0x000fe20000010100 */
[----:B------:R-:W-:Y:S01]  /*2340*/  SHF.R.U32.HI R158, RZ, 0x10, R15 ;  /* 0x00000010ff9e7819 */ /* 0x000fe2000001160f */
[----:B------:R-:W-:-:S02]  /*2350*/  IMAD.U32 R13, R13, 0x10000, RZ ;  /* 0x000100000d0d7824 */ /* 0x000fc400078e00ff */
[----:B------:R-:W-:Y:S01]  /*2360*/  FMUL.FTZ R15, R112, R153 ;  /* 0x00000099700f7220 */ /* 0x000fe20000410000 */
[----:B-----5:R-:W-:Y:S01]  /*2370*/  FMUL.FTZ R17, R207, R12 ;  /* 0x0000000ccf117220 */ /* 0x020fe20000410000 */
[----:B------:R-:W-:Y:S02]  /*2380*/  IMAD.U32 R154, R154, 0x10000, RZ ;  /* 0x000100009a9a7824 */ /* 0x000fe400078e00ff */
[----:B------:R-:W-:Y:S02]  /*2390*/  IMAD.U32 R161, R161, 0x10000, RZ ;  /* 0x00010000a1a17824 */ /* 0x000fe400078e00ff */
[----:B------:R-:W-:Y:S02]  /*23a0*/  IMAD.U32 R157, R11, 0x10000, RZ ;  /* 0x000100000b9d7824 */ /* 0x000fe400078e00ff */
[----:B------:R-:W-:Y:S01]  /*23b0*/  FADD.FTZ R72, R72, R13 ;  /* 0x0000000d48487221 */ /* 0x000fe20000010000 */
[-C--:B------:R-:W-:Y:S01]  /*23c0*/  FFMA.FTZ R15, R116, R13.reuse, R15 ;  /* 0x0000000d740f7223 */ /* 0x080fe2000001000f */
[----:B------:R-:W-:Y:S01]  /*23d0*/  FFMA.FTZ R92, R17, R13, R92 ;  /* 0x0000000d115c7223 */ /* 0x000fe2000001005c */
[----:B------:R-:W-:-:S02]  /*23e0*/  IMAD.U32 R10, R10, 0x10000, RZ ;  /* 0x000100000a0a7824 */ /* 0x000fc400078e00ff */
[----:B------:R-:W-:Y:S01]  /*23f0*/  FMUL.FTZ R14, R113, R154 ;  /* 0x0000009a710e7220 */ /* 0x000fe20000410000 */
[----:B------:R-:W-:Y:S01]  /*2400*/  FMUL.FTZ R16, R207, R152 ;  /* 0x00000098cf107220 */ /* 0x000fe20000410000 */
[----:B------:R-:W-:Y:S01]  /*2410*/  FADD.FTZ R164, -R164, R161 ;  /* 0x000000a1a4a47221 */ /* 0x000fe20000010100 */
[----:B------:R-:W-:Y:S02]  /*2420*/  IMAD.U32 R158, R158, 0x10000, RZ ;  /* 0x000100009e9e7824 */ /* 0x000fe400078e00ff */
[----:B------:R-:W-:Y:S01]  /*2430*/  FMUL.FTZ R11, R114, R157 ;  /* 0x0000009d720b7220 */ /* 0x000fe20000410000 */
[----:B------:R-:W-:Y:S02]  /*2440*/  IMAD.U32 R155, R155, 0x10000, RZ ;  /* 0x000100009b9b7824 */ /* 0x000fe400078e00ff */
[----:B------:R-:W-:Y:S01]  /*2450*/  FMUL.FTZ R13, R207, R156 ;  /* 0x0000009ccf0d7220 */ /* 0x000fe20000410000 */
[----:B------:R-:W-:Y:S01]  /*2460*/  FADD.FTZ R73, R73, R10 ;  /* 0x0000000a49497221 */ /* 0x000fe20000010000 */
[-C--:B------:R-:W-:Y:S01]  /*2470*/  FFMA.FTZ R14, R117, R10.reuse, R14 ;  /* 0x0000000a750e7223 */ /* 0x080fe2000001000e */
[----:B------:R-:W-:Y:S01]  /*2480*/  FFMA.FTZ R93, R16, R10, R93 ;  /* 0x0000000a105d7223 */ /* 0x000fe2000001005d */
[----:B------:R-:W-:-:S02]  /*2490*/  IMAD.U32 R152, R159, 0x10000, RZ ;  /* 0x000100009f987824 */ /* 0x000fc400078e00ff */
[----:B------:R-:W-:Y:S01]  /*24a0*/  FMUL.FTZ R10, R115, R158 ;  /* 0x0000009e730a7220 */ /* 0x000fe20000410000 */
[----:B------:R-:W-:Y:S01]  /*24b0*/  FADD.FTZ R74, R74, R155 ;  /* 0x0000009b4a4a7221 */ /* 0x000fe20000010000 */
[----:B------:R-:W-:Y:S01]  /*24c0*/  FMUL.FTZ R12, R207, R164 ;  /* 0x000000a4cf0c7220 */ /* 0x000fe20000410000 */
[-C--:B------:R-:W-:Y:S01]  /*24d0*/  FFMA.FTZ R11, R118, R155.reuse, R11 ;  /* 0x0000009b760b7223 */ /* 0x080fe2000001000b */
[----:B------:R-:W-:Y:S01]  /*24e0*/  FFMA.FTZ R94, R13, R155, R94 ;  /* 0x0000009b0d5e7223 */ /* 0x000fe2000001005e */
[----:B------:R-:W-:Y:S01]  /*24f0*/  FADD.FTZ R32, R32, R153 ;  /* 0x0000009920207221 */ /* 0x000fe20000010000 */
[C---:B------:R-:W-:Y:S01]  /*2500*/  FFMA.FTZ R52, R17.reuse, R153, R52 ;  /* 0x0000009911347223 */ /* 0x040fe20000010034 */
[----:B------:R-:W-:Y:S01]  /*2510*/  FADD.FTZ R153, R166, R15 ;  /* 0x0000000fa6997221 */ /* 0x000fe20000010000 */
[----:B------:R-:W-:Y:S01]  /*2520*/  FFMA.FTZ R155, R17, R15, R162 ;  /* 0x0000000f119b7223 */ /* 0x000fe200000100a2 */
[----:B------:R-:W-:Y:S01]  /*2530*/  FADD.FTZ R75, R75, R152 ;  /* 0x000000984b4b7221 */ /* 0x000fe20000010000 */
[-C--:B------:R-:W-:Y:S01]  /*2540*/  FFMA.FTZ R10, R119, R152.reuse, R10 ;  /* 0x00000098770a7223 */ /* 0x080fe2000001000a */
[----:B------:R-:W-:Y:S01]  /*2550*/  FFMA.FTZ R95, R12, R152, R95 ;  /* 0x000000980c5f7223 */ /* 0x000fe2000001005f */
[----:B------:R-:W-:Y:S01]  /*2560*/  FADD.FTZ R33, R33, R154 ;  /* 0x0000009a21217221 */ /* 0x000fe20000010000 */
[C---:B------:R-:W-:Y:S01]  /*2570*/  FFMA.FTZ R53, R16.reuse, R154, R53 ;  /* 0x0000009a10357223 */ /* 0x040fe20000010035 */
[----:B------:R-:W-:Y:S01]  /*2580*/  FADD.FTZ R152, R153, R14 ;  /* 0x0000000e99987221 */ /* 0x000fe20000010000 */
[----:B------:R-:W-:-:S03]  /*2590*/  FFMA.FTZ R154, R16, R14, R155 ;  /* 0x0000000e109a7223 */ /* 0x000fc6000001009b */
        /* <DEDUP_REMOVED lines=8> */
.L_x_1382:
[----:B------:R-:W-:Y:S05]  /*2620*/  BSYNC.RECONVERGENT B0 ;  /* 0x0000000000007941 */ /* 0x000fea0003800200 */
.L_x_1381:
        /* <DEDUP_REMOVED lines=32> */
.L_x_1384:
[----:B------:R-:W-:Y:S05]  /*2830*/  BSYNC.RECONVERGENT B0 ;  /* 0x0000000000007941 */ /* 0x000fea0003800200 */
.L_x_1383:
        /* <DEDUP_REMOVED lines=57> */
[-C--:B------:R-:W-:Y:S02]  /*2bd0*/  FFMA.FTZ R155, R188, R160.reuse, R161 ;  /* 0x000000a0bc9b7223 */ /* 0x080fe400000100a1 */
[----:B------:R-:W-:Y:S01]  /*2be0*/  FADD.FTZ R152, R206, -R153 ;  /* 0x80000099ce987221 */ /* 0x000fe20000010000 */
[----:B------:R-:W-:Y:S01]  /*2bf0*/  FFMA.FTZ R153, R204, R160, R161 ;  /* 0x000000a0cc997223 */ /* 0x000fe200000100a1 */
[----:B------:R-:W-:Y:S02]  /*2c00*/  FADD.FTZ R156, R186, -R155 ;  /* 0x8000009bba9c7221 */ /* 0x000fe40000010000 */
[C---:B-----5:R-:W-:Y:S01]  /*2c10*/  FMUL.FTZ R152, R207.reuse, R152 ;  /* 0x00000098cf987220 */ /* 0x060fe20000410000 */
[----:B------:R-:W-:Y:S01]  /*2c20*/  FADD.FTZ R154, R202, -R153 ;  /* 0x80000099ca9a7221 */ /* 0x000fe20000010000 */
[----:B------:R-:W-:-:S02]  /*2c30*/  FMUL.FTZ R156, R207, R156 ;  /* 0x0000009ccf9c7220 */ /* 0x000fc40000410000 */
[----:B------:R-:W-:Y:S01]  /*2c40*/  FMUL.FTZ R152, R152, UR14 ;  /* 0x0000000e98987c20 */ /* 0x000fe20008410000 */
[----:B------:R-:W-:Y:S01]  /*2c50*/  FMUL.FTZ R154, R207, R154 ;  /* 0x0000009acf9a7220 */ /* 0x000fe20000410000 */
[----:B------:R-:W-:-:S03]  /*2c60*/  FMUL.FTZ R156, R156, UR14 ;  /* 0x0000000e9c9c7c20 */ /* 0x000fc60008410000 */
[----:B------:R-:W-:Y:S01]  /*2c70*/  FSEL R152, R152, RZ, P6 ;  /* 0x000000ff98987208 */ /* 0x000fe20003000000 */
[----:B------:R-:W-:Y:S01]  /*2c80*/  FMUL.FTZ R154, R154, UR14 ;  /* 0x0000000e9a9a7c20 */ /* 0x000fe20008410000 */
[----:B------:R-:W-:-:S04]  /*2c90*/  LOP3.LUT P6, RZ, R203, 0xff00, RZ, 0xc0, !PT ;  /* 0x0000ff00cbff7812 */ /* 0x000fc800078cc0ff */
[----:B------:R-:W-:Y:S01]  /*2ca0*/  FSEL R153, R154, RZ, P6 ;  /* 0x000000ff9a997208 */ /* 0x000fe20003000000 */
[----:B------:R-:W-:Y:S01]  /*2cb0*/  FFMA.FTZ R154, R189, R160, R161 ;  /* 0x000000a0bd9a7223 */ /* 0x000fe200000100a1 */
[----:B------:R-:W-:Y:S02]  /*2cc0*/  LOP3.LUT P6, RZ, R203, 0xff0000, RZ, 0xc0, !PT ;  /* 0x00ff0000cbff7812 */ /* 0x000fe400078cc0ff */
[----:B------:R-:W-:Y:S01]  /*2cd0*/  F2FP.BF16.F32.PACK_AB R153, R153, R152 ;  /* 0x000000989999723e */ /* 0x000fe200000010ff */
[----:B------:R-:W-:-:S03]  /*2ce0*/  FADD.FTZ R154, R187, -R154 ;  /* 0x8000009abb9a7221 */ /* 0x000fc60000010000 */
[----:B------:R-:W-:Y:S01]  /*2cf0*/  PRMT R152, R153, 0x7632, R152 ;  /* 0x0000763299987816 */ /* 0x000fe20000000098 */
[----:B------:R-:W-:Y:S01]  /*2d00*/  FMUL.FTZ R154, R207, R154 ;  /* 0x0000009acf9a7220 */ /* 0x000fe20000410000 */
        /* <DEDUP_REMOVED lines=8> */
.L_x_1389:
        /* <DEDUP_REMOVED lines=35> */
.L_x_1388:
        /* <DEDUP_REMOVED lines=16> */
[----:B------:R-:W-:-:S02]  /*30c0*/  FFMA.FTZ R155, R188, R160, R161 ;  /* 0x000000a0bc9b7223 */ /* 0x000fc400000100a1 */
[----:B------:R-:W-:Y:S01]  /*30d0*/  FMUL.FTZ R152, R152, UR14 ;  /* 0x0000000e98987c20 */ /* 0x000fe20008410000 */
[----:B------:R-:W-:Y:S01]  /*30e0*/  FADD.FTZ R153, R202, -R153 ;  /* 0x80000099ca997221 */ /* 0x000fe20000010000 */
[----:B------:R-:W-:-:S03]  /*30f0*/  FADD.FTZ R155, R186, -R155 ;  /* 0x8000009bba9b7221 */ /* 0x000fc60000010000 */
        /* <DEDUP_REMOVED lines=8> */
[----:B------:R-:W-:-:S03]  /*3180*/  IMAD.U32 R154, R154, 0x10000, RZ ;  /* 0x000100009a9a7824 */ /* 0x000fc600078e00ff */
[----:B------:R-:W-:Y:S01]  /*3190*/  PRMT R152, R153, 0x7632, R152 ;  /* 0x0000763299987816 */ /* 0x000fe20000000098 */
[----:B------:R-:W-:Y:S01]  /*31a0*/  FFMA.FTZ R154, R207, R156, R154 ;  /* 0x0000009ccf9a7223 */ /* 0x000fe2000001009a */
[----:B------:R-:W-:Y:S02]  /*31b0*/  SHF.R.U32.HI R156, RZ, 0x10, R191 ;  /* 0x00000010ff9c7819 */ /* 0x000fe400000116bf */
[----:B------:R-:W-:Y:S01]  /*31c0*/  PRMT R157, R153, 0x7610, R157 ;  /* 0x00007610999d7816 */ /* 0x000fe2000000009d */
[----:B------:R-:W-:Y:S02]  /*31d0*/  FMUL.FTZ R154, R154, UR14 ;  /* 0x0000000e9a9a7c20 */ /* 0x000fe40008410000 */
[----:B------:R-:W-:-:S03]  /*31e0*/  IMAD.U32 R156, R156, 0x10000, RZ ;  /* 0x000100009c9c7824 */ /* 0x000fc600078e00ff */
[----:B------:R-:W-:Y:S01]  /*31f0*/  FSEL R154, R154, RZ, P6 ;  /* 0x000000ff9a9a7208 */ /* 0x000fe20003000000 */
[----:B------:R-:W-:Y:S01]  /*3200*/  FFMA.FTZ R156, R207, R155, R156 ;  /* 0x0000009bcf9c7223 */ /* 0x000fe2000001009c */
[----:B------:R-:W-:-:S03]  /*3210*/  ISETP.GE.U32.AND P6, PT, R203, 0x1000000, PT ;  /* 0x01000000cb00780c */ /* 0x000fc60003fc6070 */
[----:B------:R-:W-:-:S05]  /*3220*/  FMUL.FTZ R156, R156, UR14 ;  /* 0x0000000e9c9c7c20 */ /* 0x000fca0008410000 */
[----:B------:R-:W-:-:S04]  /*3230*/  FSEL R155, R156, RZ, P6 ;  /* 0x000000ff9c9b7208 */ /* 0x000fc80003000000 */
[----:B------:R-:W-:-:S04]  /*3240*/  F2FP.BF16.F32.PACK_AB R154, R155, R154 ;  /* 0x0000009a9b9a723e */ /* 0x000fc800000010ff */
[----:B------:R-:W-:Y:S01]  /*3250*/  PRMT R155, R154, 0x7632, R155 ;  /* 0x000076329a9b7816 */ /* 0x000fe2000000009b */
[----:B------:R-:W-:Y:S06]  /*3260*/  BRA `(.L_x_1390) ;  /* 0x00000010000c7947 */ /* 0x000fec0003800000 */
.L_x_1391:
[----:B------:R-:W-:Y:S02]  /*3270*/  IMAD.MOV.U32 R6, RZ, RZ, R190 ;  /* 0x000000ffff067224 */ /* 0x000fe400078e00be */
[-CC-:B------:R-:W-:Y:S01]  /*3280*/  FFMA.FTZ R7, R3, R160.reuse, R161.reuse ;  /* 0x000000a003077223 */ /* 0x180fe200000100a1 */
[-C--:B------:R-:W-:Y:S01]  /*3290*/  FFMA.FTZ R9, R204, R160.reuse, R161 ;  /* 0x000000a0cc097223 */ /* 0x080fe200000100a1 */
[----:B------:R-:W-:Y:S01]  /*32a0*/  IMAD.MOV.U32 R153, RZ, RZ, R191 ;  /* 0x000000ffff997224 */ /* 0x000fe200078e00bf */
[----:B------:R-:W-:Y:S01]  /*32b0*/  LOP3.LUT P6, RZ, R203, 0xff, RZ, 0xc0, !PT ;  /* 0x000000ffcbff7812 */ /* 0x000fe200078cc0ff */
[----:B------:R-:W-:Y:S02]  /*32c0*/  IMAD.U32 R8, R6, 0x10000, RZ ;  /* 0x0001000006087824 */ /* 0x000fe400078e00ff */
[----:B------:R-:W-:Y:S01]  /*32d0*/  FADD.FTZ R6, R206, -R7 ;  /* 0x80000007ce067221 */ /* 0x000fe20000010000 */
[----:B------:R-:W-:Y:S02]  /*32e0*/  IMAD.U32 R154, R153, 0x10000, RZ ;  /* 0x00010000999a7824 */ /* 0x000fe400078e00ff */
[----:B------:R-:W-:Y:S01]  /*32f0*/  FFMA.FTZ R155, R188, R160, R161 ;  /* 0x000000a0bc9b7223 */ /* 0x000fe200000100a1 */
[----:B-----5:R-:W-:Y:S01]  /*3300*/  FFMA.FTZ R6, R207, R6, R8 ;  /* 0x00000006cf067223 */ /* 0x020fe20000010008 */
[----:B------:R-:W-:-:S03]  /*3310*/  SHF.R.U64 R8, R190, 0x10, R191 ;  /* 0x00000010be087819 */ /* 0x000fc600000012bf */
[----:B------:R-:W-:Y:S02]  /*3320*/  FMUL.FTZ R7, R6, UR14 ;  /* 0x0000000e06077c20 */ /* 0x000fe40008410000 */
[----:B------:R-:W-:Y:S02]  /*3330*/  IMAD.U32 R152, R8, 0x10000, RZ ;  /* 0x0001000008987824 */ /* 0x000fe400078e00ff */
[----:B------:R-:W-:Y:S01]  /*3340*/  FADD.FTZ R8, R202, -R9 ;  /* 0x80000009ca087221 */ /* 0x000fe20000010000 */
[----:B------:R-:W-:-:S03]  /*3350*/  FSEL R7, R7, RZ, P6 ;  /* 0x000000ff07077208 */ /* 0x000fc60003000000 */
[----:B------:R-:W-:Y:S01]  /*3360*/  FFMA.FTZ R8, R207, R8, R152 ;  /* 0x00000008cf087223 */ /* 0x000fe20000010098 */
[----:B------:R-:W-:Y:S01]  /*3370*/  FFMA.FTZ R152, R189, R160, R161 ;  /* 0x000000a0bd987223 */ /* 0x000fe200000100a1 */
[----:B------:R-:W-:Y:S02]  /*3380*/  LOP3.LUT P6, RZ, R203, 0xff00, RZ, 0xc0, !PT ;  /* 0x0000ff00cbff7812 */ /* 0x000fe400078cc0ff */
[----:B------:R-:W-:Y:S01]  /*3390*/  FMUL.FTZ R9, R8, UR14 ;  /* 0x0000000e08097c20 */ /* 0x000fe20008410000 */
[----:B------:R-:W-:Y:S01]  /*33a0*/  FADD.FTZ R152, R187, -R152 ;  /* 0x80000098bb987221 */ /* 0x000fe20000010000 */
[----:B------:R-:W-:-:S03]  /*33b0*/  F2FP.BF16.F32.PACK_AB R7, R7, R6 ;  /* 0x000000060707723e */ /* 0x000fc600000010ff */
[----:B------:R-:W-:Y:S01]  /*33c0*/  FFMA.FTZ R152, R207, R152, R154 ;  /* 0x00000098cf987223 */ /* 0x000fe2000001009a */
[----:B------:R-:W-:Y:S02]  /*33d0*/  SHF.R.U32.HI R154, RZ, 0x10, R191 ;  /* 0x00000010ff9a7819 */ /* 0x000fe400000116bf */
        /* <DEDUP_REMOVED lines=8> */
[----:B------:R-:W-:-:S02]  /*3460*/  ISETP.GE.U32.AND P6, PT, R203, 0x1000000, PT ;  /* 0x01000000cb00780c */ /* 0x000fc40003fc6070 */
[----:B------:R-:W-:Y:S01]  /*3470*/  F2FP.BF16.F32.PACK_AB R153, R153, R152 ;  /* 0x000000989999723e */ /* 0x000fe200000010ff */
[----:B------:R-:W-:Y:S01]  /*3480*/  FMUL.FTZ R155, R154, UR14 ;  /* 0x0000000e9a9b7c20 */ /* 0x000fe20008410000 */
[C---:B------:R-:W-:Y:S02]  /*3490*/  PRMT R157, R7.reuse, 0x7632, R157 ;  /* 0x00007632079d7816 */ /* 0x040fe4000000009d */
[----:B------:R-:W-:Y:S02]  /*34a0*/  PRMT R9, R7, 0x7610, R9 ;  /* 0x0000761007097816 */ /* 0x000fe40000000009 */
[----:B------:R-:W-:Y:S02]  /*34b0*/  FSEL R155, R155, RZ, P6 ;  /* 0x000000ff9b9b7208 */ /* 0x000fe40003000000 */
[----:B------:R-:W-:Y:S02]  /*34c0*/  PRMT R152, R8, 0x7632, R152 ;  /* 0x0000763208987816 */ /* 0x000fe40000000098 */
[----:B------:R-:W-:-:S02]  /*34d0*/  F2FP.BF16.F32.PACK_AB R6, R155, R154 ;  /* 0x0000009a9b06723e */ /* 0x000fc400000010ff */
[C---:B------:R-:W-:Y:S02]  /*34e0*/  PRMT R154, R153.reuse, 0x7632, R154 ;  /* 0x00007632999a7816 */ /* 0x040fe4000000009a */
[----:B------:R-:W-:Y:S02]  /*34f0*/  PRMT R7, R153, 0x7610, R7 ;  /* 0x0000761099077816 */ /* 0x000fe40000000007 */
[----:B------:R-:W-:Y:S01]  /*3500*/  PRMT R155, R6, 0x7632, R155 ;  /* 0x00007632069b7816 */ /* 0x000fe2000000009b */
[----:B------:R-:W-:Y:S06]  /*3510*/  BRA `(.L_x_1390) ;  /* 0x0000000c00607947 */ /* 0x000fec0003800000 */
.L_x_1387:
        /* <DEDUP_REMOVED lines=21> */
[----:B------:R-:W-:Y:S01]  /*3670*/  FFMA.FTZ R0, R189, R160, R161 ;  /* 0x000000a0bd007223 */ /* 0x000fe200000100a1 */
[----:B------:R-:W-:Y:S02]  /*3680*/  LOP3.LUT P6, RZ, R203, 0xff0000, RZ, 0xc0, !PT ;  /* 0x00ff0000cbff7812 */ /* 0x000fe400078cc0ff */
[----:B------:R-:W-:Y:S01]  /*3690*/  F2FP.BF16.F32.PACK_AB R155, R2, R155 ;  /* 0x0000009b029b723e */ /* 0x000fe200000010ff */
[----:B------:R-:W-:-:S03]  /*36a0*/  FADD.FTZ R0, R187, -R0 ;  /* 0x80000000bb007221 */ /* 0x000fc60000010000 */
[----:B------:R-:W-:Y:S01]  /*36b0*/  PRMT R2, R155, 0x7632, R2 ;  /* 0x000076329b027816 */ /* 0x000fe20000000002 */
        /* <DEDUP_REMOVED lines=26> */
.L_x_1393:
        /* <DEDUP_REMOVED lines=10> */
[C---:B------:R-:W-:Y:S02]  /*3900*/  FSEL R155, R0.reuse, RZ, P6 ;  /* 0x000000ff009b7208 */ /* 0x040fe40003000000 */
[----:B------:R-:W-:Y:S02]  /*3910*/  LOP3.LUT P6, RZ, R205, 0xff0000, RZ, 0xc0, !PT ;  /* 0x00ff0000cdff7812 */ /* 0x000fe400078cc0ff */
[----:B------:R-:W-:Y:S02]  /*3920*/  F2FP.BF16.F32.PACK_AB R155, R155, R152 ;  /* 0x000000989b9b723e */ /* 0x000fe400000010ff */
[----:B------:R-:W-:Y:S01]  /*3930*/  FSEL R154, R0, RZ, P6 ;  /* 0x000000ff009a7208 */ /* 0x000fe20003000000 */
[----:B------:R-:W-:Y:S01]  /*3940*/  FADD.FTZ R0, R186, -R5 ;  /* 0x80000005ba007221 */ /* 0x000fe20000010000 */
[----:B------:R-:W-:Y:S01]  /*3950*/  ISETP.GE.U32.AND P6, PT, R203, 0x1000000, PT ;  /* 0x01000000cb00780c */ /* 0x000fe20003fc6070 */
[----:B------:R-:W-:-:S02]  /*3960*/  FFMA.FTZ R5, R3, R160, R161 ;  /* 0x000000a003057223 */ /* 0x000fc400000100a1 */
        /* <DEDUP_REMOVED lines=33> */
.L_x_1392:
[----:B------:R-:W-:Y:S01]  /*3b80*/  UMOV UR4, UR6 ;  /* 0x0000000600047c82 */ /* 0x000fe20008000000 */
[----:B------:R-:W-:Y:S01]  /*3b90*/  UMOV UR5, UR7 ;  /* 0x0000000700057c82 */ /* 0x000fe20008000000 */
[----:B------:R-:W-:-:S04]  /*3ba0*/  UISETP.NE.U32.AND UP0, UPT, UR4, URZ, UPT ;  /* 0x000000ff0400728c */ /* 0x000fc8000bf05070 */
[----:B------:R-:W-:-:S09]  /*3bb0*/  UISETP.NE.AND.EX UP0, UPT, UR5, URZ, UPT, UP0 ;  /* 0x000000ff0500728c */ /* 0x000fd2000bf05300 */
[----:B------:R-:W-:Y:S05]  /*3bc0*/  BRA.U UP0, `(.L_x_1394) ;  /* 0x0000000100d07547 */ /* 0x000fea000b800000 */
[----:B------:R-:W-:Y:S01]  /*3bd0*/  SHF.R.U64 R0, R190, 0x10, R191 ;  /* 0x00000010be007819 */ /* 0x000fe200000012bf */
[-C--:B------:R-:W-:Y:S01]  /*3be0*/  FFMA.FTZ R5, R204, R160.reuse, R161 ;  /* 0x000000a0cc057223 */ /* 0x080fe200000100a1 */
[----:B------:R-:W-:Y:S01]  /*3bf0*/  LOP3.LUT P6, RZ, R203, 0xff00, RZ, 0xc0, !PT ;  /* 0x0000ff00cbff7812 */ /* 0x000fe200078cc0ff */
[----:B------:R-:W-:Y:S02]  /*3c00*/  IMAD.MOV.U32 R4, RZ, RZ, R191 ;  /* 0x000000ffff047224 */ /* 0x000fe400078e00bf */
[-C--:B------:R-:W-:Y:S01]  /*3c10*/  FFMA.FTZ R153, R3, R160.reuse, R161 ;  /* 0x000000a003997223 */ /* 0x080fe200000100a1 */
[----:B------:R-:W-:Y:S02]  /*3c20*/  IMAD.U32 R2, R0, 0x10000, RZ ;  /* 0x0001000000027824 */ /* 0x000fe400078e00ff */
[----:B------:R-:W-:Y:S01]  /*3c30*/  FADD.FTZ R0, R202, -R5 ;  /* 0x80000005ca007221 */ /* 0x000fe20000010000 */
[----:B------:R-:W-:Y:S01]  /*3c40*/  FFMA.FTZ R157, R188, R160, R161 ;  /* 0x000000a0bc9d7223 */ /* 0x000fe200000100a1 */
[----:B------:R-:W-:-:S02]  /*3c50*/  SHF.L.U32 R4, R4, 0x10, RZ ;  /* 0x0000001004047819 */ /* 0x000fc400000006ff */
[----:B-----5:R-:W-:-:S04]  /*3c60*/  FFMA.FTZ R0, R207, R0, R2 ;  /* 0x00000000cf007223 */ /* 0x020fc80000010002 */
[----:B------:R-:W-:-:S05]  /*3c70*/  FMUL.FTZ R0, R0, UR14 ;  /* 0x0000000e00007c20 */ /* 0x000fca0008410000 */
        /* <DEDUP_REMOVED lines=22> */
[----:B------:R-:W-:Y:S02]  /*3de0*/  IMAD.U32 R152, R4, 0x10000, RZ ;  /* 0x0001000004987824 */ /* 0x000fe400078e00ff */
[----:B------:R-:W-:Y:S01]  /*3df0*/  FADD.FTZ R4, R186, -R157 ;  /* 0x8000009dba047221 */ /* 0x000fe20000010000 */
[----:B------:R-:W-:Y:S02]  /*3e00*/  FSEL R153, R0, RZ, P6 ;  /* 0x000000ff00997208 */ /* 0x000fe40003000000 */
[----:B------:R-:W-:Y:S01]  /*3e10*/  LOP3.LUT P6, RZ, R205, 0xff, RZ, 0xc0, !PT ;  /* 0x000000ffcdff7812 */ /* 0x000fe200078cc0ff */
[----:B------:R-:W-:-:S03]  /*3e20*/  FFMA.FTZ R4, R207, R4, R152 ;  /* 0x00000004cf047223 */ /* 0x000fc60000010098 */
[----:B------:R-:W-:Y:S01]  /*3e30*/  FSEL R0, R0, RZ, P6 ;  /* 0x000000ff00007208 */ /* 0x000fe20003000000 */
[----:B------:R-:W-:Y:S01]  /*3e40*/  FMUL.FTZ R4, R4, UR14 ;  /* 0x0000000e04047c20 */ /* 0x000fe20008410000 */
        /* <DEDUP_REMOVED lines=12> */
.L_x_1394:
[----:B------:R-:W-:Y:S02]  /*3f10*/  IMAD.MOV.U32 R2, RZ, RZ, R191 ;  /* 0x000000ffff027224 */ /* 0x000fe400078e00bf */
[-CC-:B------:R-:W-:Y:S01]  /*3f20*/  FFMA.FTZ R0, R189, R160.reuse, R161.reuse ;  /* 0x000000a0bd007223 */ /* 0x180fe200000100a1 */
[----:B------:R-:W-:Y:S01]  /*3f30*/  LOP3.LUT P6, RZ, R203, 0xff0000, RZ, 0xc0, !PT ;  /* 0x00ff0000cbff7812 */ /* 0x000fe200078cc0ff */
[-C--:B------:R-:W-:Y:S01]  /*3f40*/  FFMA.FTZ R5, R188, R160.reuse, R161 ;  /* 0x000000a0bc057223 */ /* 0x080fe200000100a1 */
[----:B------:R-:W-:Y:S02]  /*3f50*/  IMAD.U32 R2, R2, 0x10000, RZ ;  /* 0x0001000002027824 */ /* 0x000fe400078e00ff */
[----:B------:R-:W-:Y:S01]  /*3f60*/  FADD.FTZ R0, R187, -R0 ;  /* 0x80000000bb007221 */ /* 0x000fe20000010000 */
[----:B------:R-:W-:Y:S01]  /*3f70*/  SHF.R.U64 R4, R190, 0x10, R191 ;  /* 0x00000010be047819 */ /* 0x000fe200000012bf */
[----:B------:R-:W-:Y:S02]  /*3f80*/  FFMA.FTZ R7, R204, R160, R161 ;  /* 0x000000a0cc077223 */ /* 0x000fe400000100a1 */
[----:B-----5:R-:W-:-:S02]  /*3f90*/  FFMA.FTZ R152, R207, R0, R2 ;  /* 0x00000000cf987223 */ /* 0x020fc40000010002 */
[----:B------:R-:W-:Y:S02]  /*3fa0*/  IMAD.U32 R6, R4, 0x10000, RZ ;  /* 0x0001000004067824 */ /* 0x000fe400078e00ff */
[----:B------:R-:W-:Y:S01]  /*3fb0*/  FADD.FTZ R4, R202, -R7 ;  /* 0x80000007ca047221 */ /* 0x000fe20000010000 */
[----:B------:R-:W-:-:S03]  /*3fc0*/  FMUL.FTZ R0, R152, UR14 ;  /* 0x0000000e98007c20 */ /* 0x000fc60008410000 */
[----:B------:R-:W-:Y:S02]  /*3fd0*/  FFMA.FTZ R7, R207, R4, R6 ;  /* 0x00000004cf077223 */ /* 0x000fe40000010006 */
[C---:B------:R-:W-:Y:S02]  /*3fe0*/  FSEL R155, R0.reuse, RZ, P6 ;  /* 0x000000ff009b7208 */ /* 0x040fe40003000000 */
[----:B------:R-:W-:Y:S01]  /*3ff0*/  LOP3.LUT P6, RZ, R205, 0xff0000, RZ, 0xc0, !PT ;  /* 0x00ff0000cdff7812 */ /* 0x000fe200078cc0ff */
[----:B------:R-:W-:Y:S01]  /*4000*/  FMUL.FTZ R4, R7, UR14 ;  /* 0x0000000e07047c20 */ /* 0x000fe20008410000 */
[----:B------:R-:W-:Y:S02]  /*4010*/  F2FP.BF16.F32.PACK_AB R155, R155, R152 ;  /* 0x000000989b9b723e */ /* 0x000fe400000010ff */
[----:B------:R-:W-:Y:S02]  /*4020*/  FSEL R154, R0, RZ, P6 ;  /* 0x000000ff009a7208 */ /* 0x000fe40003000000 */
[----:B------:R-:W-:-:S02]  /*4030*/  SHF.R.U32.HI R0, RZ, 0x10, R191 ;  /* 0x00000010ff007819 */ /* 0x000fc400000116bf */
[----:B------:R-:W-:-:S03]  /*4040*/  ISETP.GE.U32.AND P6, PT, R203, 0x1000000, PT ;  /* 0x01000000cb00780c */ /* 0x000fc60003fc6070 */
[----:B------:R-:W-:Y:S02]  /*4050*/  IMAD.U32 R2, R0, 0x10000, RZ ;  /* 0x0001000000027824 */ /* 0x000fe400078e00ff */
[----:B------:R-:W-:Y:S01]  /*4060*/  FADD.FTZ R0, R186, -R5 ;  /* 0x80000005ba007221 */ /* 0x000fe20000010000 */
[----:B------:R-:W-:-:S03]  /*4070*/  FFMA.FTZ R5, R3, R160, R161 ;  /* 0x000000a003057223 */ /* 0x000fc600000100a1 */
        /* <DEDUP_REMOVED lines=34> */
.L_x_1390:
        /* <DEDUP_REMOVED lines=18> */
.L_x_1395:
        /* <DEDUP_REMOVED lines=12> */
.L_x_1396:
[----:B------:R-:W-:-:S07]  /*4480*/  VIADD R209, R209, 0x100 ;  /* 0x00000100d1d17836 */ /* 0x000fce0000000000 */
.L_x_1386:
[----:B------:R-:W-:Y:S05]  /*4490*/  BSYNC.RECONVERGENT B0 ;  /* 0x0000000000007941 */ /* 0x000fea0003800200 */
.L_x_1385:
        /* <DEDUP_REMOVED lines=19> */
[----:B01---5:R-:W-:Y:S01]  /*45d0*/  FFMA.FTZ R152, R207, R0, R2 ;  /* 0x00000000cf987223 */ /* 0x023fe20000010002 */
[----:B------:R-:W-:Y:S01]  /*45e0*/  SHF.R.U32.HI R2, RZ, 0x10, R193 ;  /* 0x00000010ff027819 */ /* 0x000fe200000116c1 */
[----:B------:R-:W-:-:S02]  /*45f0*/  IMAD.U32 R6, R6, 0x10000, RZ ;  /* 0x0001000006067824 */ /* 0x000fc400078e00ff */
[----:B------:R-:W-:Y:S01]  /*4600*/  FADD.FTZ R4, R180, -R7 ;  /* 0x80000007b4047221 */ /* 0x000fe20000010000 */
[----:B------:R-:W-:Y:S01]  /*4610*/  FMUL.FTZ R0, R152, UR14 ;  /* 0x0000000e98007c20 */ /* 0x000fe20008410000 */
[----:B------:R-:W-:Y:S02]  /*4620*/  IMAD.U32 R2, R2, 0x10000, RZ ;  /* 0x0001000002027824 */ /* 0x000fe400078e00ff */
[----:B------:R-:W-:Y:S02]  /*4630*/  FFMA.FTZ R7, R207, R4, R6 ;  /* 0x00000004cf077223 */ /* 0x000fe40000010006 */
[----:B------:R-:W-:Y:S02]  /*4640*/  FSEL R155, R0, RZ, P6 ;  /* 0x000000ff009b7208 */ /* 0x000fe40003000000 */
[----:B------:R-:W-:Y:S01]  /*4650*/  LOP3.LUT P6, RZ, R185, 0xff0000, RZ, 0xc0, !PT ;  /* 0x00ff0000b9ff7812 */ /* 0x000fe200078cc0ff */
[----:B------:R-:W-:-:S03]  /*4660*/  FMUL.FTZ R4, R7, UR14 ;  /* 0x0000000e07047c20 */ /* 0x000fc60008410000 */
[----:B------:R-:W-:Y:S01]  /*4670*/  FSEL R154, R0, RZ, P6 ;  /* 0x000000ff009a7208 */ /* 0x000fe20003000000 */
[----:B------:R-:W-:Y:S01]  /*4680*/  FADD.FTZ R0, R176, -R5 ;  /* 0x80000005b0007221 */ /* 0x000fe20000010000 */
[----:B------:R-:W-:-:S03]  /*4690*/  ISETP.GE.U32.AND P6, PT, R184, 0x1000000, PT ;  /* 0x01000000b800780c */ /* 0x000fc60003fc6070 */
[----:B------:R-:W-:Y:S01]  /*46a0*/  FFMA.FTZ R159, R207, R0, R2 ;  /* 0x00000000cf9f7223 */ /* 0x000fe20000010002 */
[----:B------:R-:W-:-:S03]  /*46b0*/  IMAD.MOV.U32 R2, RZ, RZ, R192 ;  /* 0x000000ffff027224 */ /* 0x000fc600078e00c0 */
[C---:B------:R-:W-:Y:S01]  /*46c0*/  FMUL.FTZ R0, R159.reuse, UR14 ;  /* 0x0000000e9f007c20 */ /* 0x040fe20008410000 */
[----:B------:R-:W-:Y:S01]  /*46d0*/  IMAD.U32 R2, R2, 0x10000, RZ ;  /* 0x0001000002027824 */ /* 0x000fe200078e00ff */
[----:B------:R-:W-:-:S03]  /*46e0*/  F2FP.BF16.F32.PACK_AB R154, R159, R154 ;  /* 0x0000009a9f9a723e */ /* 0x000fc600000010ff */
[----:B------:R-:W-:Y:S02]  /*46f0*/  FSEL R156, R0, RZ, P6 ;  /* 0x000000ff009c7208 */ /* 0x000fe40003000000 */
[----:B------:R-:W-:-:S04]  /*4700*/  ISETP.GE.U32.AND P6, PT, R185, 0x1000000, PT ;  /* 0x01000000b900780c */ /* 0x000fc80003fc6070 */
        /* <DEDUP_REMOVED lines=30> */
.L_x_1401:
[----:B------:R-:W-:Y:S01]  /*48f0*/  SHF.R.U64 R0, R192, 0x10, R193 ;  /* 0x00000010c0007819 */ /* 0x000fe200000012c1 */
[-CC-:B------:R-:W-:Y:S01]  /*4900*/  FFMA.FTZ R5, R182, R160.reuse, R161.reuse ;  /* 0x000000a0b6057223 */ /* 0x180fe200000100a1 */
[----:B------:R-:W-:Y:S01]  /*4910*/  LOP3.LUT P6, RZ, R184, 0xff00, RZ, 0xc0, !PT ;  /* 0x0000ff00b8ff7812 */ /* 0x000fe200078cc0ff */
[----:B0-----:R-:W-:Y:S02]  /*4920*/  FFMA.FTZ R157, R178, R160, R161 ;  /* 0x000000a0b29d7223 */ /* 0x001fe400000100a1 */
[----:B------:R-:W-:Y:S02]  /*4930*/  IMAD.U32 R2, R0, 0x10000, RZ ;  /* 0x0001000000027824 */ /* 0x000fe400078e00ff */
[----:B------:R-:W-:-:S04]  /*4940*/  FADD.FTZ R0, R180, -R5 ;  /* 0x80000005b4007221 */ /* 0x000fc80000010000 */
[----:B-----5:R-:W-:Y:S01]  /*4950*/  FFMA.FTZ R0, R207, R0, R2 ;  /* 0x00000000cf007223 */ /* 0x020fe20000010002 */
[----:B------:R-:W-:-:S03]  /*4960*/  IMAD.MOV.U32 R2, RZ, RZ, R193 ;  /* 0x000000ffff027224 */ /* 0x000fc600078e00c1 */
[----:B------:R-:W-:Y:S01]  /*4970*/  FMUL.FTZ R0, R0, UR14 ;  /* 0x0000000e00007c20 */ /* 0x000fe20008410000 */
[----:B------:R-:W-:-:S04]  /*4980*/  IMAD.U32 R2, R2, 0x10000, RZ ;  /* 0x0001000002027824 */ /* 0x000fc800078e00ff */
[----:B------:R-:W-:Y:S02]  /*4990*/  FSEL R4, R0, RZ, P6 ;  /* 0x000000ff00047208 */ /* 0x000fe40003000000 */
[----:B------:R-:W-:-:S04]  /*49a0*/  LOP3.LUT P6, RZ, R185, 0xff00, RZ, 0xc0, !PT ;  /* 0x0000ff00b9ff7812 */ /* 0x000fc800078cc0ff */
[----:B-1----:R-:W-:Y:S01]  /*49b0*/  FSEL R153, R0, RZ, P6 ;  /* 0x000000ff00997208 */ /* 0x002fe20003000000 */
[----:B------:R-:W-:Y:S01]  /*49c0*/  FFMA.FTZ R0, R179, R160, R161 ;  /* 0x000000a0b3007223 */ /* 0x000fe200000100a1 */
[----:B------:R-:W-:Y:S02]  /*49d0*/  LOP3.LUT P6, RZ, R184, 0xff0000, RZ, 0xc0, !PT ;  /* 0x00ff0000b8ff7812 */ /* 0x000fe400078cc0ff */
[----:B------:R-:W-:Y:S01]  /*49e0*/  F2FP.BF16.F32.PACK_AB R153, R153, R4 ;  /* 0x000000049999723e */ /* 0x000fe200000010ff */
[----:B------:R-:W-:-:S04]  /*49f0*/  FADD.FTZ R0, R177, -R0 ;  /* 0x80000000b1007221 */ /* 0x000fc80000010000 */
[----:B------:R-:W-:Y:S01]  /*4a00*/  FFMA.FTZ R0, R207, R0, R2 ;  /* 0x00000000cf007223 */ /* 0x000fe20000010002 */
[----:B------:R-:W-:-:S03]  /*4a10*/  IMAD.MOV.U32 R2, RZ, RZ, R192 ;  /* 0x000000ffff027224 */ /* 0x000fc600078e00c0 */
[----:B------:R-:W-:Y:S01]  /*4a20*/  FMUL.FTZ R0, R0, UR14 ;  /* 0x0000000e00007c20 */ /* 0x000fe20008410000 */
[----:B------:R-:W-:-:S04]  /*4a30*/  IMAD.U32 R2, R2, 0x10000, RZ ;  /* 0x0001000002027824 */ /* 0x000fc800078e00ff */
[----:B------:R-:W-:Y:S02]  /*4a40*/  FSEL R152, R0, RZ, P6 ;  /* 0x000000ff00987208 */ /* 0x000fe40003000000 */
[----:B------:R-:W-:-:S04]  /*4a50*/  LOP3.LUT P6, RZ, R185, 0xff0000, RZ, 0xc0, !PT ;  /* 0x00ff0000b9ff7812 */ /* 0x000fc800078cc0ff */
[----:B------:R-:W-:Y:S01]  /*4a60*/  FSEL R155, R0, RZ, P6 ;  /* 0x000000ff009b7208 */ /* 0x000fe20003000000 */
[----:B------:R-:W-:Y:S01]  /*4a70*/  FFMA.FTZ R0, R183, R160, R161 ;  /* 0x000000a0b7007223 */ /* 0x000fe200000100a1 */
[----:B------:R-:W-:Y:S02]  /*4a80*/  LOP3.LUT P6, RZ, R184, 0xff, RZ, 0xc0, !PT ;  /* 0x000000ffb8ff7812 */ /* 0x000fe400078cc0ff */
[----:B------:R-:W-:Y:S01]  /*4a90*/  F2FP.BF16.F32.PACK_AB R152, R155, R152 ;  /* 0x000000989b98723e */ /* 0x000fe200000010ff */
[----:B------:R-:W-:Y:S01]  /*4aa0*/  FADD.FTZ R0, R181, -R0 ;  /* 0x80000000b5007221 */ /* 0x000fe20000010000 */
[----:B------:R-:W-:Y:S02]  /*4ab0*/  PRMT R155, R153, 0x7610, R155 ;  /* 0x00007610999b7816 */ /* 0x000fe4000000009b */
[----:B------:R-:W-:Y:S01]  /*4ac0*/  PRMT R156, R152, 0x7610, R156 ;  /* 0x00007610989c7816 */ /* 0x000fe2000000009c */
        /* <DEDUP_REMOVED lines=8> */
[----:B------:R-:W-:Y:S02]  /*4b50*/  IMAD.U32 R154, R0, 0x10000, RZ ;  /* 0x00010000009a7824 */ /* 0x000fe400078e00ff */
[----:B------:R-:W-:Y:S01]  /*4b60*/  FADD.FTZ R0, R176, -R157 ;  /* 0x8000009db0007221 */ /* 0x000fe20000010000 */
[----:B------:R-:W-:-:S02]  /*4b70*/  PRMT R5, R152, 0x7632, R5 ;  /* 0x0000763298057816 */ /* 0x000fc40000000005 */
[C---:B------:R-:W-:Y:S01]  /*4b80*/  PRMT R4, R2.reuse, 0x7632, R4 ;  /* 0x0000763202047816 */ /* 0x040fe20000000004 */
[----:B------:R-:W-:Y:S01]  /*4b90*/  FFMA.FTZ R0, R207, R0, R154 ;  /* 0x00000000cf007223 */ /* 0x000fe2000001009a */
[----:B------:R-:W-:Y:S02]  /*4ba0*/  PRMT R157, R2, 0x7610, R157 ;  /* 0x00007610029d7816 */ /* 0x000fe4000000009d */
        /* <DEDUP_REMOVED lines=8> */
.L_x_1400:
[----:B------:R-:W-:-:S04]  /*4c30*/  UISETP.NE.U32.AND UP2, UPT, UR6, URZ, UPT ;  /* 0x000000ff0600728c */ /* 0x000fc8000bf45070 */
[----:B------:R-:W-:-:S09]  /*4c40*/  UISETP.NE.AND.EX UP2, UPT, UR7, URZ, UPT, UP2 ;  /* 0x000000ff0700728c */ /* 0x000fd2000bf45320 */
[----:B------:R-:W-:Y:S05]  /*4c50*/  BRA.U !UP2, `(.L_x_1403) ;  /* 0x000000010ac87547 */ /* 0x000fea000b800000 */
[-CC-:B------:R-:W-:Y:S01]  /*4c60*/  FFMA.FTZ R0, R179, R160.reuse, R161.reuse ;  /* 0x000000a0b3007223 */ /* 0x180fe200000100a1 */
[----:B------:R-:W-:Y:S01]  /*4c70*/  LOP3.LUT P6, RZ, R184, 0xff0000, RZ, 0xc0, !PT ;  /* 0x00ff0000b8ff7812 */ /* 0x000fe200078cc0ff */
[-CC-:B------:R-:W-:Y:S01]  /*4c80*/  FFMA.FTZ R5, R178, R160.reuse, R161.reuse ;  /* 0x000000a0b2057223 */ /* 0x180fe200000100a1 */
[----:B------:R-:W-:Y:S01]  /*4c90*/  FFMA.FTZ R7, R182, R160, R161 ;  /* 0x000000a0b6077223 */ /* 0x000fe200000100a1 */
[----:B------:R-:W-:-:S03]  /*4ca0*/  FADD.FTZ R0, R177, -R0 ;  /* 0x80000000b1007221 */ /* 0x000fc60000010000 */
[----:B------:R-:W-:Y:S01]  /*4cb0*/  FADD.FTZ R4, R180, -R7 ;  /* 0x80000007b4047221 */ /* 0x000fe20000010000 */
[----:B01---5:R-:W-:-:S03]  /*4cc0*/  FMUL.FTZ R152, R207, R0 ;  /* 0x00000000cf987220 */ /* 0x023fc60000410000 */
[----:B------:R-:W-:Y:S01]  /*4cd0*/  FMUL.FTZ R7, R207, R4 ;  /* 0x00000004cf077220 */ /* 0x000fe20000410000 */
[----:B------:R-:W-:-:S03]  /*4ce0*/  FMUL.FTZ R0, R152, UR14 ;  /* 0x0000000e98007c20 */ /* 0x000fc60008410000 */
[----:B------:R-:W-:Y:S02]  /*4cf0*/  FMUL.FTZ R4, R7, UR14 ;  /* 0x0000000e07047c20 */ /* 0x000fe40008410000 */
[----:B------:R-:W-:Y:S02]  /*4d00*/  FSEL R155, R0, RZ, P6 ;  /* 0x000000ff009b7208 */ /* 0x000fe40003000000 */
[----:B------:R-:W-:-:S04]  /*4d10*/  LOP3.LUT P6, RZ, R185, 0xff0000, RZ, 0xc0, !PT ;  /* 0x00ff0000b9ff7812 */ /* 0x000fc800078cc0ff */
[----:B------:R-:W-:Y:S01]  /*4d20*/  FSEL R154, R0, RZ, P6 ;  /* 0x000000ff009a7208 */ /* 0x000fe20003000000 */
[----:B------:R-:W-:Y:S01]  /*4d30*/  FADD.FTZ R0, R176, -R5 ;  /* 0x80000005b0007221 */ /* 0x000fe20000010000 */
[----:B------:R-:W-:-:S03]  /*4d40*/  ISETP.GE.U32.AND P6, PT, R184, 0x1000000, PT ;  /* 0x01000000b800780c */ /* 0x000fc60003fc6070 */
[----:B------:R-:W-:-:S04]  /*4d50*/  FMUL.FTZ R159, R207, R0 ;  /* 0x00000000cf9f7220 */ /* 0x000fc80000410000 */
[C---:B------:R-:W-:Y:S01]  /*4d60*/  FMUL.FTZ R0, R159.reuse, UR14 ;  /* 0x0000000e9f007c20 */ /* 0x040fe20008410000 */
[----:B------:R-:W-:-:S04]  /*4d70*/  F2FP.BF16.F32.PACK_AB R154, R159, R154 ;  /* 0x0000009a9f9a723e */ /* 0x000fc800000010ff */
        /* <DEDUP_REMOVED lines=32> */
.L_x_1403:
[-CC-:B------:R-:W-:Y:S01]  /*4f80*/  FFMA.FTZ R5, R182, R160.reuse, R161.reuse ;  /* 0x000000a0b6057223 */ /* 0x180fe200000100a1 */
[----:B------:R-:W-:Y:S01]  /*4f90*/  LOP3.LUT P6, RZ, R184, 0xff00, RZ, 0xc0, !PT ;  /* 0x0000ff00b8ff7812 */ /* 0x000fe200078cc0ff */
[----:B0-----:R-:W-:Y:S02]  /*4fa0*/  FFMA.FTZ R157, R178, R160, R161 ;  /* 0x000000a0b29d7223 */ /* 0x001fe400000100a1 */
[----:B------:R-:W-:-:S04]  /*4fb0*/  FADD.FTZ R0, R180, -R5 ;  /* 0x80000005b4007221 */ /* 0x000fc80000010000 */
[----:B-----5:R-:W-:-:S04]  /*4fc0*/  FMUL.FTZ R0, R207, R0 ;  /* 0x00000000cf007220 */ /* 0x020fc80000410000 */
[----:B------:R-:W-:-:S05]  /*4fd0*/  FMUL.FTZ R0, R0, UR14 ;  /* 0x0000000e00007c20 */ /* 0x000fca0008410000 */
[----:B------:R-:W-:Y:S02]  /*4fe0*/  FSEL R4, R0, RZ, P6 ;  /* 0x000000ff00047208 */ /* 0x000fe40003000000 */
[----:B------:R-:W-:-:S04]  /*4ff0*/  LOP3.LUT P6, RZ, R185, 0xff00, RZ, 0xc0, !PT ;  /* 0x0000ff00b9ff7812 */ /* 0x000fc800078cc0ff */
[----:B-1----:R-:W-:Y:S01]  /*5000*/  FSEL R153, R0, RZ, P6 ;  /* 0x000000ff00997208 */ /* 0x002fe20003000000 */
[----:B------:R-:W-:Y:S01]  /*5010*/  FFMA.FTZ R0, R179, R160, R161 ;  /* 0x000000a0b3007223 */ /* 0x000fe200000100a1 */
[----:B------:R-:W-:Y:S02]  /*5020*/  LOP3.LUT P6, RZ, R184, 0xff0000, RZ, 0xc0, !PT ;  /* 0x00ff0000b8ff7812 */ /* 0x000fe400078cc0ff */
[----:B------:R-:W-:Y:S01]  /*5030*/  F2FP.BF16.F32.PACK_AB R153, R153, R4 ;  /* 0x000000049999723e */ /* 0x000fe200000010ff */
[----:B------:R-:W-:-:S04]  /*5040*/  FADD.FTZ R0, R177, -R0 ;  /* 0x80000000b1007221 */ /* 0x000fc80000010000 */
[----:B------:R-:W-:-:S04]  /*5050*/  FMUL.FTZ R0, R207, R0 ;  /* 0x00000000cf007220 */ /* 0x000fc80000410000 */
[----:B------:R-:W-:-:S05]  /*5060*/  FMUL.FTZ R0, R0, UR14 ;  /* 0x0000000e00007c20 */ /* 0x000fca0008410000 */
        /* <DEDUP_REMOVED lines=9> */
[----:B------:R-:W-:-:S04]  /*5100*/  FMUL.FTZ R0, R207, R0 ;  /* 0x00000000cf007220 */ /* 0x000fc80000410000 */
[----:B------:R-:W-:-:S05]  /*5110*/  FMUL.FTZ R0, R0, UR14 ;  /* 0x0000000e00007c20 */ /* 0x000fca0008410000 */
[----:B------:R-:W-:Y:S02]  /*5120*/  FSEL R2, R0, RZ, P6 ;  /* 0x000000ff00027208 */ /* 0x000fe40003000000 */
[----:B------:R-:W-:-:S04]  /*5130*/  LOP3.LUT P6, RZ, R185, 0xff, RZ, 0xc0, !PT ;  /* 0x000000ffb9ff7812 */ /* 0x000fc800078cc0ff */
[----:B------:R-:W-:Y:S01]  /*5140*/  FSEL R5, R0, RZ, P6 ;  /* 0x000000ff00057208 */ /* 0x000fe20003000000 */
[----:B------:R-:W-:Y:S01]  /*5150*/  FADD.FTZ R0, R176, -R157 ;  /* 0x8000009db0007221 */ /* 0x000fe20000010000 */
[----:B------:R-:W-:Y:S02]  /*5160*/  ISETP.GE.U32.AND P6, PT, R184, 0x1000000, PT ;  /* 0x01000000b800780c */ /* 0x000fe40003fc6070 */
[----:B------:R-:W-:Y:S01]  /*5170*/  F2FP.BF16.F32.PACK_AB R2, R5, R2 ;  /* 0x000000020502723e */ /* 0x000fe200000010ff */
[----:B------:R-:W-:Y:S01]  /*5180*/  FMUL.FTZ R0, R207, R0 ;  /* 0x00000000cf007220 */ /* 0x000fe20000410000 */
[----:B------:R-:W-:Y:S02]  /*5190*/  PRMT R5, R152, 0x7632, R5 ;  /* 0x0000763298057816 */ /* 0x000fe40000000005 */
[----:B------:R-:W-:Y:S01]  /*51a0*/  PRMT R4, R2, 0x7632, R4 ;  /* 0x0000763202047816 */ /* 0x000fe20000000004 */
[----:B------:R-:W-:Y:S01]  /*51b0*/  FMUL.FTZ R0, R0, UR14 ;  /* 0x0000000e00007c20 */ /* 0x000fe20008410000 */
[----:B------:R-:W-:-:S02]  /*51c0*/  PRMT R157, R2, 0x7610, R157 ;  /* 0x00007610029d7816 */ /* 0x000fc4000000009d */
[----:B------:R-:W-:Y:S02]  /*51d0*/  PRMT R2, R153, 0x7632, R2 ;  /* 0x0000763299027816 */ /* 0x000fe40000000002 */
[----:B------:R-:W-:Y:S02]  /*51e0*/  FSEL R154, R0, RZ, P6 ;  /* 0x000000ff009a7208 */ /* 0x000fe40003000000 */
[----:B------:R-:W-:-:S04]  /*51f0*/  ISETP.GE.U32.AND P6, PT, R185, 0x1000000, PT ;  /* 0x01000000b900780c */ /* 0x000fc80003fc6070 */
[----:B------:R-:W-:-:S04]  /*5200*/  FSEL R159, R0, RZ, P6 ;  /* 0x000000ff009f7208 */ /* 0x000fc80003000000 */
[----:B------:R-:W-:-:S04]  /*5210*/  F2FP.BF16.F32.PACK_AB R159, R159, R154 ;  /* 0x0000009a9f9f723e */ /* 0x000fc800000010ff */
[----:B------:R-:W-:Y:S01]  /*5220*/  PRMT R0, R159, 0x7632, R0 ;  /* 0x000076329f007816 */ /* 0x000fe20000000000 */
[----:B------:R-:W-:Y:S06]  /*5230*/  BRA `(.L_x_1402) ;  /* 0x0000000800707947 */ /* 0x000fec0003800000 */
.L_x_1399:
[----:B------:R-:W-:-:S04]  /*5240*/  UISETP.NE.U32.AND UP2, UPT, UR16, URZ, UPT ;  /* 0x000000ff1000728c */ /* 0x000fc8000bf45070 */
[----:B------:R-:W-:-:S09]  /*5250*/  UISETP.NE.AND.EX UP2, UPT, UR17, URZ, UPT, UP2 ;  /* 0x000000ff1100728c */ /* 0x000fd2000bf45320 */
[----:B------:R-:W-:Y:S05]  /*5260*/  BRA.U !UP2, `(.L_x_1404) ;  /* 0x000000050a547547 */ /* 0x000fea000b800000 */
[----:B------:R-:W-:-:S04]  /*5270*/  UISETP.NE.U32.AND UP2, UPT, UR6, URZ, UPT ;  /* 0x000000ff0600728c */ /* 0x000fc8000bf45070 */
[----:B------:R-:W-:-:S09]  /*5280*/  UISETP.NE.AND.EX UP2, UPT, UR7, URZ, UPT, UP2 ;  /* 0x000000ff0700728c */ /* 0x000fd2000bf45320 */
[----:B------:R-:W-:Y:S05]  /*5290*/  BRA.U !UP2, `(.L_x_1405) ;  /* 0x000000010aac7547 */ /* 0x000fea000b800000 */
[----:B------:R-:W-:Y:S01]  /*52a0*/  MOV R7, R192 ;  /* 0x000000c000077202 */ /* 0x000fe20000000f00 */
[-CC-:B------:R-:W-:Y:S01]  /*52b0*/  FFMA.FTZ R6, R183, R160.reuse, R161.reuse ;  /* 0x000000a0b7067223 */ /* 0x180fe200000100a1 */
[-C--:B------:R-:W-:Y:S01]  /*52c0*/  FFMA.FTZ R9, R182, R160.reuse, R161 ;  /* 0x000000a0b6097223 */ /* 0x080fe200000100a1 */
[----:B01----:R-:W-:Y:S01]  /*52d0*/  IMAD.MOV.U32 R153, RZ, RZ, R193 ;  /* 0x000000ffff997224 */ /* 0x003fe200078e00c1 */
        /* <DEDUP_REMOVED lines=35> */
[----:B------:R-:W-:Y:S02]  /*5510*/  PRMT R155, R8, 0x7632, R155 ;  /* 0x00007632089b7816 */ /* 0x000fe4000000009b */
[----:B------:R-:W-:Y:S02]  /*5520*/  PRMT R7, R153, 0x7610, R7 ;  /* 0x0000761099077816 */ /* 0x000fe40000000007 */
[----:B------:R-:W-:Y:S01]  /*5530*/  PRMT R159, R6, 0x7632, R159 ;  /* 0x00007632069f7816 */ /* 0x000fe2000000009f */
[----:B------:R-:W-:Y:S06]  /*5540*/  BRA `(.L_x_1402) ;  /* 0x0000000400ac7947 */ /* 0x000fec0003800000 */
.L_x_1405:
[----:B01----:R-:W-:Y:S02]  /*5550*/  IMAD.MOV.U32 R153, RZ, RZ, R192 ;  /* 0x000000ffff997224 */ /* 0x003fe400078e00c0 */
[-C--:B------:R-:W-:Y:S01]  /*5560*/  FFMA.FTZ R152, R183, R160.reuse, R161 ;  /* 0x000000a0b7987223 */ /* 0x080fe200000100a1 */
[----:B------:R-:W-:Y:S01]  /*5570*/  LOP3.LUT P6, RZ, R184, 0xff, RZ, 0xc0, !PT ;  /* 0x000000ffb8ff7812 */ /* 0x000fe200078cc0ff */
[----:B------:R-:W-:Y:S02]  /*5580*/  IMAD.MOV.U32 R155, RZ, RZ, R193 ;  /* 0x000000ffff9b7224 */ /* 0x000fe400078e00c1 */
[----:B------:R-:W-:Y:S02]  /*5590*/  IMAD.U32 R154, R153, 0x10000, RZ ;  /* 0x00010000999a7824 */ /* 0x000fe400078e00ff */
[----:B------:R-:W-:Y:S01]  /*55a0*/  FADD.FTZ R152, R181, -R152 ;  /* 0x80000098b5987221 */ /* 0x000fe20000010000 */
[----:B------:R-:W-:-:S03]  /*55b0*/  FFMA.FTZ R153, R182, R160, R161 ;  /* 0x000000a0b6997223 */ /* 0x000fc600000100a1 */
[----:B-----5:R-:W-:Y:S01]  /*55c0*/  FFMA.FTZ R152, R207, R152, R154 ;  /* 0x00000098cf987223 */ /* 0x020fe2000001009a */
[----:B------:R-:W-:-:S03]  /*55d0*/  SHF.R.U64 R154, R192, 0x10, R193 ;  /* 0x00000010c09a7819 */ /* 0x000fc600000012c1 */
[----:B------:R-:W-:Y:S02]  /*55e0*/  FMUL.FTZ R152, R152, UR14 ;  /* 0x0000000e98987c20 */ /* 0x000fe40008410000 */
[----:B------:R-:W-:Y:S02]  /*55f0*/  IMAD.U32 R156, R154, 0x10000, RZ ;  /* 0x000100009a9c7824 */ /* 0x000fe400078e00ff */
[----:B------:R-:W-:Y:S01]  /*5600*/  FADD.FTZ R154, R180, -R153 ;  /* 0x80000099b49a7221 */ /* 0x000fe20000010000 */
[----:B------:R-:W-:-:S03]  /*5610*/  FSEL R152, R152, RZ, P6 ;  /* 0x000000ff98987208 */ /* 0x000fc60003000000 */
[----:B------:R-:W-:Y:S01]  /*5620*/  FFMA.FTZ R154, R207, R154, R156 ;  /* 0x0000009acf9a7223 */ /* 0x000fe2000001009c */
[----:B------:R-:W-:Y:S01]  /*5630*/  LOP3.LUT P6, RZ, R184, 0xff00, RZ, 0xc0, !PT ;  /* 0x0000ff00b8ff7812 */ /* 0x000fe200078cc0ff */
[----:B------:R-:W-:Y:S02]  /*5640*/  IMAD.U32 R156, R155, 0x10000, RZ ;  /* 0x000100009b9c7824 */ /* 0x000fe400078e00ff */
[----:B------:R-:W-:Y:S01]  /*5650*/  FFMA.FTZ R155, R178, R160, R161 ;  /* 0x000000a0b29b7223 */ /* 0x000fe200000100a1 */
[----:B------:R-:W-:-:S05]  /*5660*/  FMUL.FTZ R154, R154, UR14 ;  /* 0x0000000e9a9a7c20 */ /* 0x000fca0008410000 */
[----:B------:R-:W-:Y:S01]  /*5670*/  FSEL R153, R154, RZ, P6 ;  /* 0x000000ff9a997208 */ /* 0x000fe20003000000 */
[----:B------:R-:W-:Y:S01]  /*5680*/  FFMA.FTZ R154, R179, R160, R161 ;  /* 0x000000a0b39a7223 */ /* 0x000fe200000100a1 */
[----:B------:R-:W-:Y:S02]  /*5690*/  LOP3.LUT P6, RZ, R184, 0xff0000, RZ, 0xc0, !PT ;  /* 0x00ff0000b8ff7812 */ /* 0x000fe400078cc0ff */
[----:B------:R-:W-:Y:S01]  /*56a0*/  F2FP.BF16.F32.PACK_AB R152, R153, R152 ;  /* 0x000000989998723e */ /* 0x000fe200000010ff */
[----:B------:R-:W-:-:S03]  /*56b0*/  FADD.FTZ R154, R177, -R154 ;  /* 0x8000009ab19a7221 */ /* 0x000fc60000010000 */
[----:B------:R-:W-:Y:S01]  /*56c0*/  PRMT R157, R152, 0x7610, R157 ;  /* 0x00007610989d7816 */ /* 0x000fe2000000009d */
[----:B------:R-:W-:Y:S01]  /*56d0*/  FFMA.FTZ R154, R207, R154, R156 ;  /* 0x0000009acf9a7223 */ /* 0x000fe2000001009c */
[----:B------:R-:W-:-:S03]  /*56e0*/  SHF.R.U32.HI R156, RZ, 0x10, R193 ;  /* 0x00000010ff9c7819 */ /* 0x000fc600000116c1 */
[----:B------:R-:W-:Y:S02]  /*56f0*/  FMUL.FTZ R154, R154, UR14 ;  /* 0x0000000e9a9a7c20 */ /* 0x000fe40008410000 */
[----:B------:R-:W-:Y:S02]  /*5700*/  IMAD.U32 R158, R156, 0x10000, RZ ;  /* 0x000100009c9e7824 */ /* 0x000fe400078e00ff */
[----:B------:R-:W-:Y:S01]  /*5710*/  FADD.FTZ R156, R176, -R155 ;  /* 0x8000009bb09c7221 */ /* 0x000fe20000010000 */
[----:B------:R-:W-:-:S03]  /*5720*/  FSEL R154, R154, RZ, P6 ;  /* 0x000000ff9a9a7208 */ /* 0x000fc60003000000 */
[----:B------:R-:W-:Y:S01]  /*5730*/  FFMA.FTZ R156, R207, R156, R158 ;  /* 0x0000009ccf9c7223 */ /* 0x000fe2000001009e */
[----:B------:R-:W-:-:S03]  /*5740*/  ISETP.GE.U32.AND P6, PT, R184, 0x1000000, PT ;  /* 0x01000000b800780c */ /* 0x000fc60003fc6070 */
[----:B------:R-:W-:-:S05]  /*5750*/  FMUL.FTZ R156, R156, UR14 ;  /* 0x0000000e9c9c7c20 */ /* 0x000fca0008410000 */
[----:B------:R-:W-:-:S04]  /*5760*/  FSEL R155, R156, RZ, P6 ;  /* 0x000000ff9c9b7208 */ /* 0x000fc80003000000 */
[----:B------:R-:W-:Y:S02]  /*5770*/  F2FP.BF16.F32.PACK_AB R154, R155, R154 ;  /* 0x0000009a9b9a723e */ /* 0x000fe400000010ff */
[----:B------:R-:W-:Y:S02]  /*5780*/  PRMT R155, R152, 0x7632, R155 ;  /* 0x00007632989b7816 */ /* 0x000fe4000000009b */
[C---:B------:R-:W-:Y:S02]  /*5790*/  PRMT R159, R154.reuse, 0x7632, R159 ;  /* 0x000076329a9f7816 */ /* 0x040fe4000000009f */
[----:B------:R-:W-:Y:S01]  /*57a0*/  PRMT R156, R154, 0x7610, R156 ;  /* 0x000076109a9c7816 */ /* 0x000fe2000000009c */
[----:B------:R-:W-:Y:S06]  /*57b0*/  BRA `(.L_x_1402) ;  /* 0x0000000400107947 */ /* 0x000fec0003800000 */
.L_x_1404:
        /* <DEDUP_REMOVED lines=38> */
.L_x_1406:
[-CC-:B01----:R-:W-:Y:S01]  /*5a20*/  FFMA.FTZ R152, R183, R160.reuse, R161.reuse ;  /* 0x000000a0b7987223 */ /* 0x183fe200000100a1 */
        /* <DEDUP_REMOVED lines=29> */
.L_x_1402:
        /* <DEDUP_REMOVED lines=16> */
.L_x_1407:
        /* <DEDUP_REMOVED lines=10> */
.L_x_1408:
[----:B------:R-:W-:-:S07]  /*5da0*/  VIADD R209, R209, 0x100 ;  /* 0x00000100d1d17836 */ /* 0x000fce0000000000 */
.L_x_1398:
[----:B------:R-:W-:Y:S05]  /*5db0*/  BSYNC.RECONVERGENT B0 ;  /* 0x0000000000007941 */ /* 0x000fea0003800200 */
.L_x_1397:
        /* <DEDUP_REMOVED lines=19> */
[----:B012--5:R-:W-:Y:S01]  /*5ef0*/  FFMA.FTZ R152, R207, R0, R2 ;  /* 0x00000000cf987223 */ /* 0x027fe20000010002 */
        /* <DEDUP_REMOVED lines=49> */
.L_x_1413:
        /* <DEDUP_REMOVED lines=12> */
[----:B-12---:R-:W-:Y:S01]  /*62d0*/  FSEL R153, R0, RZ, P6 ;  /* 0x000000ff00997208 */ /* 0x006fe20003000000 */
[----:B------:R-:W-:Y:S01]  /*62e0*/  FFMA.FTZ R0, R169, R160, R161 ;  /* 0x000000a0a9007223 */ /* 0x000fe200000100a1 */
[----:B------:R-:W-:Y:S02]  /*62f0*/  LOP3.LUT P6, RZ, R174, 0xff0000, RZ, 0xc0, !PT ;  /* 0x00ff0000aeff7812 */ /* 0x000fe400078cc0ff */
[----:B------:R-:W-:Y:S01]  /*6300*/  F2FP.BF16.F32.PACK_AB R153, R153, R4 ;  /* 0x000000049999723e */ /* 0x000fe200000010ff */
[----:B------:R-:W-:-:S04]  /*6310*/  FADD.FTZ R0, R31, -R0 ;  /* 0x800000001f007221 */ /* 0x000fc80000010000 */
[----:B------:R-:W-:Y:S01]  /*6320*/  FFMA.FTZ R0, R207, R0, R2 ;  /* 0x00000000cf007223 */ /* 0x000fe20000010002 */
[----:B------:R-:W-:-:S03]  /*6330*/  IMAD.MOV.U32 R2, RZ, RZ, R194 ;  /* 0x000000ffff027224 */ /* 0x000fc600078e00c2 */
[----:B------:R-:W-:Y:S02]  /*6340*/  FMUL.FTZ R0, R0, UR14 ;  /* 0x0000000e00007c20 */ /* 0x000fe40008410000 */
[----:B------:R-:W-:-:S03]  /*6350*/  SHF.L.U32 R2, R2, 0x10, RZ ;  /* 0x0000001002027819 */ /* 0x000fc600000006ff */
        /* <DEDUP_REMOVED lines=31> */
.L_x_1412:
        /* <DEDUP_REMOVED lines=9> */
[----:B012--5:R-:W-:-:S03]  /*65e0*/  FMUL.FTZ R152, R207, R0 ;  /* 0x00000000cf987220 */ /* 0x027fc60000410000 */
        /* <DEDUP_REMOVED lines=43> */
.L_x_1415:
        /* <DEDUP_REMOVED lines=8> */
[----:B-12---:R-:W-:Y:S01]  /*6920*/  FSEL R153, R0, RZ, P6 ;  /* 0x000000ff00997208 */ /* 0x006fe20003000000 */
        /* <DEDUP_REMOVED lines=35> */
.L_x_1411:
        /* <DEDUP_REMOVED lines=8> */
[-C--:B------:R-:W-:Y:S01]  /*6be0*/  FFMA.FTZ R9, R172, R160.reuse, R161 ;  /* 0x000000a0ac097223 */ /* 0x080fe200000100a1 */
[----:B012---:R-:W-:Y:S01]  /*6bf0*/  IMAD.MOV.U32 R153, RZ, RZ, R195 ;  /* 0x000000ffff997224 */ /* 0x007fe200078e00c3 */
        /* <DEDUP_REMOVED lines=39> */
.L_x_1417:
[----:B012---:R-:W-:Y:S02]  /*6e70*/  IMAD.MOV.U32 R153, RZ, RZ, R194 ;  /* 0x000000ffff997224 */ /* 0x007fe400078e00c2 */
        /* <DEDUP_REMOVED lines=38> */
.L_x_1416:
        /* <DEDUP_REMOVED lines=38> */
.L_x_1418:
[-CC-:B012---:R-:W-:Y:S01]  /*7340*/  FFMA.FTZ R152, R173, R160.reuse, R161.reuse ;  /* 0x000000a0ad987223 */ /* 0x187fe200000100a1 */
        /* <DEDUP_REMOVED lines=29> */
.L_x_1414:
        /* <DEDUP_REMOVED lines=16> */
.L_x_1419:
        /* <DEDUP_REMOVED lines=10> */
.L_x_1420:
[----:B------:R-:W-:-:S07]  /*76c0*/  VIADD R209, R209, 0x100 ;  /* 0x00000100d1d17836 */ /* 0x000fce0000000000 */
.L_x_1410:
[----:B------:R-:W-:Y:S05]  /*76d0*/  BSYNC.RECONVERGENT B0 ;  /* 0x0000000000007941 */ /* 0x000fea0003800200 */
.L_x_1409:
        /* <DEDUP_REMOVED lines=69> */
.L_x_1425:
        /* <DEDUP_REMOVED lines=8> */
[----:B------:R-:W-:Y:S02]  /*7bb0*/  FMUL.FTZ R0, R0, UR14 ;  /* 0x0000000e00007c20 */ /* 0x000fe40008410000 */
[----:B------:R-:W-:-:S03]  /*7bc0*/  SHF.L.U32 R2, R2, 0x10, RZ ;  /* 0x0000001002027819 */ /* 0x000fc600000006ff */
        /* <DEDUP_REMOVED lines=42> */
.L_x_1424:
        /* <DEDUP_REMOVED lines=53> */
.L_x_1427:
        /* <DEDUP_REMOVED lines=44> */
.L_x_1423:
        /* <DEDUP_REMOVED lines=49> */
.L_x_1429:
        /* <DEDUP_REMOVED lines=39> */
.L_x_1428:
        /* <DEDUP_REMOVED lines=38> */
.L_x_1430:
        /* <DEDUP_REMOVED lines=30> */
.L_x_1426:
        /* <DEDUP_REMOVED lines=16> */
.L_x_1431:
        /* <DEDUP_REMOVED lines=10> */
.L_x_1432:
[----:B------:R-:W-:-:S07]  /*8fe0*/  VIADD R209, R209, 0x100 ;  /* 0x00000100d1d17836 */ /* 0x000fce0000000000 */
.L_x_1422:
[----:B------:R-:W-:Y:S05]  /*8ff0*/  BSYNC.RECONVERGENT B0 ;  /* 0x0000000000007941 */ /* 0x000fea0003800200 */
.L_x_1421:
        /* <DEDUP_REMOVED lines=14> */
[----:B------:R-:W-:Y:S01]  /*90e0*/  FFMA.FTZ R5, R12, R160, R161 ;  /* 0x000000a00c057223 */ /* 0x000fe200000100a1 */
[----:B------:R-:W-:Y:S02]  /*90f0*/  IMAD.U32 R2, R2, 0x10000, RZ ;  /* 0x0001000002027824 */ /* 0x000fe400078e00ff */
[----:B------:R-:W-:Y:S01]  /*9100*/  FADD.FTZ R0, R11, -R0 ;  /* 0x800000000b007221 */ /* 0x000fe20000010000 */
[----:B------:R-:W-:-:S03]  /*9110*/  SHF.R.U64 R6, R198, 0x10, R199 ;  /* 0x00000010c6067819 */ /* 0x000fc600000012c7 */
[----:B012--5:R-:W-:Y:S01]  /*9120*/  FFMA.FTZ R152, R207, R0, R2 ;  /* 0x00000000cf987223 */ /* 0x027fe20000010002 */
[----:B------:R-:W-:Y:S01]  /*9130*/  SHF.R.U32.HI R2, RZ, 0x10, R199 ;  /* 0x00000010ff027819 */ /* 0x000fe200000116c7 */
[----:B------:R-:W-:Y:S02]  /*9140*/  IMAD.U32 R6, R6, 0x10000, RZ ;  /* 0x0001000006067824 */ /* 0x000fe400078e00ff */
[----:B------:R-:W-:Y:S02]  /*9150*/  FMUL.FTZ R0, R152, UR14 ;  /* 0x0000000e98007c20 */ /* 0x000fe40008410000 */
[----:B------:R-:W-:-:S03]  /*9160*/  IMAD.U32 R2, R2, 0x10000, RZ ;  /* 0x0001000002027824 */ /* 0x000fc600078e00ff */
[----:B------:R-:W-:Y:S02]  /*9170*/  FSEL R153, R0, RZ, P6 ;  /* 0x000000ff00997208 */ /* 0x000fe40003000000 */
[----:B------:R-:W-:Y:S02]  /*9180*/  LOP3.LUT P6, RZ, R18, 0xff0000, RZ, 0xc0, !PT ;  /* 0x00ff000012ff7812 */ /* 0x000fe400078cc0ff */
[----:B------:R-:W-:Y:S02]  /*9190*/  F2FP.BF16.F32.PACK_AB R153, R153, R152 ;  /* 0x000000989999723e */ /* 0x000fe400000010ff */
[----:B------:R-:W-:Y:S01]  /*91a0*/  FSEL R154, R0, RZ, P6 ;  /* 0x000000ff009a7208 */ /* 0x000fe20003000000 */
[----:B------:R-:W-:Y:S01]  /*91b0*/  FADD.FTZ R0, R10, -R5 ;  /* 0x800000050a007221 */ /* 0x000fe20000010000 */
[----:B------:R-:W-:-:S03]  /*91c0*/  ISETP.GE.U32.AND P6, PT, R19, 0x1000000, PT ;  /* 0x010000001300780c */ /* 0x000fc60003fc6070 */
[----:B------:R-:W-:Y:S01]  /*91d0*/  FFMA.FTZ R157, R207, R0, R2 ;  /* 0x00000000cf9d7223 */ /* 0x000fe20000010002 */
[----:B------:R-:W-:-:S03]  /*91e0*/  IMAD.MOV.U32 R2, RZ, RZ, R198 ;  /* 0x000000ffff027224 */ /* 0x000fc600078e00c6 */
[----:B------:R-:W-:Y:S01]  /*91f0*/  FMUL.FTZ R0, R157, UR14 ;  /* 0x0000000e9d007c20 */ /* 0x000fe20008410000 */
[----:B------:R-:W-:-:S04]  /*9200*/  IMAD.U32 R2, R2, 0x10000, RZ ;  /* 0x0001000002027824 */ /* 0x000fc800078e00ff */
[----:B------:R-:W-:Y:S02]  /*9210*/  FSEL R156, R0, RZ, P6 ;  /* 0x000000ff009c7208 */ /* 0x000fe40003000000 */
[----:B------:R-:W-:-:S04]  /*9220*/  ISETP.GE.U32.AND P6, PT, R18, 0x1000000, PT ;  /* 0x010000001200780c */ /* 0x000fc80003fc6070 */
[----:B------:R-:W-:Y:S01]  /*9230*/  FSEL R159, R0, RZ, P6 ;  /* 0x000000ff009f7208 */ /* 0x000fe20003000000 */
[-CC-:B------:R-:W-:Y:S01]  /*9240*/  FFMA.FTZ R0, R17, R160.reuse, R161.reuse ;  /* 0x000000a011007223 */ /* 0x180fe200000100a1 */
[----:B------:R-:W-:Y:S01]  /*9250*/  FFMA.FTZ R161, R16, R160, R161 ;  /* 0x000000a010a17223 */ /* 0x000fe200000100a1 */
[----:B------:R-:W-:Y:S02]  /*9260*/  LOP3.LUT P6, RZ, R19, 0xff, RZ, 0xc0, !PT ;  /* 0x000000ff13ff7812 */ /* 0x000fe400078cc0ff */
[----:B------:R-:W-:Y:S01]  /*9270*/  FADD.FTZ R0, R15, -R0 ;  /* 0x800000000f007221 */ /* 0x000fe20000010000 */
[----:B------:R-:W-:Y:S01]  /*9280*/  FADD.FTZ R4, R14, -R161 ;  /* 0x800000a10e047221 */ /* 0x000fe20000010000 */
[----:B------:R-:W-:Y:S02]  /*9290*/  F2FP.BF16.F32.PACK_AB R156, R159, R156 ;  /* 0x0000009c9f9c723e */ /* 0x000fe400000010ff */
        /* <DEDUP_REMOVED lines=27> */
.L_x_1437:
[----:B------:R-:W-:Y:S01]  /*9450*/  SHF.R.U64 R0, R198, 0x10, R199 ;  /* 0x00000010c6007819 */ /* 0x000fe200000012c7 */
[----:B------:R-:W-:Y:S01]  /*9460*/  FFMA.FTZ R5, R16, R160, R161 ;  /* 0x000000a010057223 */ /* 0x000fe200000100a1 */
[----:B------:R-:W-:Y:S02]  /*9470*/  LOP3.LUT P6, RZ, R19, 0xff00, RZ, 0xc0, !PT ;  /* 0x0000ff0013ff7812 */ /* 0x000fe400078cc0ff */
[----:B------:R-:W-:Y:S01]  /*9480*/  SHF.L.U32 R2, R0, 0x10, RZ ;  /* 0x0000001000027819 */ /* 0x000fe200000006ff */
[----:B------:R-:W-:-:S04]  /*9490*/  FADD.FTZ R0, R14, -R5 ;  /* 0x800000050e007221 */ /* 0x000fc80000010000 */
[----:B-----5:R-:W-:Y:S01]  /*94a0*/  FFMA.FTZ R0, R207, R0, R2 ;  /* 0x00000000cf007223 */ /* 0x020fe20000010002 */
[----:B------:R-:W-:-:S03]  /*94b0*/  IMAD.MOV.U32 R2, RZ, RZ, R199 ;  /* 0x000000ffff027224 */ /* 0x000fc600078e00c7 */
[----:B------:R-:W-:Y:S01]  /*94c0*/  FMUL.FTZ R0, R0, UR14 ;  /* 0x0000000e00007c20 */ /* 0x000fe20008410000 */
[----:B------:R-:W-:-:S04]  /*94d0*/  IMAD.U32 R2, R2, 0x10000, RZ ;  /* 0x0001000002027824 */ /* 0x000fc800078e00ff */
[----:B------:R-:W-:Y:S02]  /*94e0*/  FSEL R4, R0, RZ, P6 ;  /* 0x000000ff00047208 */ /* 0x000fe40003000000 */
[----:B------:R-:W-:-:S04]  /*94f0*/  LOP3.LUT P6, RZ, R18, 0xff00, RZ, 0xc0, !PT ;  /* 0x0000ff0012ff7812 */ /* 0x000fc800078cc0ff */
[----:B012---:R-:W-:Y:S01]  /*9500*/  FSEL R153, R0, RZ, P6 ;  /* 0x000000ff00997208 */ /* 0x007fe20003000000 */
        /* <DEDUP_REMOVED lines=11> */
[-CC-:B------:R-:W-:Y:S01]  /*95c0*/  FFMA.FTZ R0, R17, R160.reuse, R161.reuse ;  /* 0x000000a011007223 */ /* 0x180fe200000100a1 */
[----:B------:R-:W-:Y:S01]  /*95d0*/  LOP3.LUT P6, RZ, R19, 0xff, RZ, 0xc0, !PT ;  /* 0x000000ff13ff7812 */ /* 0x000fe200078cc0ff */
[----:B------:R-:W-:Y:S01]  /*95e0*/  FFMA.FTZ R161, R12, R160, R161 ;  /* 0x000000a00ca17223 */ /* 0x000fe200000100a1 */
[----:B------:R-:W-:Y:S01]  /*95f0*/  F2FP.BF16.F32.PACK_AB R157, R157, R152 ;  /* 0x000000989d9d723e */ /* 0x000fe200000010ff */
        /* <DEDUP_REMOVED lines=26> */
.L_x_1436:
[----:B------:R-:W-:-:S04]  /*97a0*/  UISETP.NE.U32.AND UP2, UPT, UR6, URZ, UPT ;  /* 0x000000ff0600728c */ /* 0x000fc8000bf45070 */
[----:B------:R-:W-:-:S09]  /*97b0*/  UISETP.NE.AND.EX UP2, UPT, UR7, URZ, UPT, UP2 ;  /* 0x000000ff0700728c */ /* 0x000fd2000bf45320 */
[----:B------:R-:W-:Y:S05]  /*97c0*/  BRA.U !UP2, `(.L_x_1439) ;  /* 0x000000010ac87547 */ /* 0x000fea000b800000 */
[-CC-:B------:R-:W-:Y:S01]  /*97d0*/  FFMA.FTZ R0, R13, R160.reuse, R161.reuse ;  /* 0x000000a00d007223 */ /* 0x180fe200000100a1 */
[----:B------:R-:W-:Y:S01]  /*97e0*/  LOP3.LUT P6, RZ, R19, 0xff0000, RZ, 0xc0, !PT ;  /* 0x00ff000013ff7812 */ /* 0x000fe200078cc0ff */
[----:B------:R-:W-:Y:S02]  /*97f0*/  FFMA.FTZ R5, R12, R160, R161 ;  /* 0x000000a00c057223 */ /* 0x000fe400000100a1 */
[----:B------:R-:W-:-:S04]  /*9800*/  FADD.FTZ R0, R11, -R0 ;  /* 0x800000000b007221 */ /* 0x000fc80000010000 */
[----:B012--5:R-:W-:-:S04]  /*9810*/  FMUL.FTZ R152, R207, R0 ;  /* 0x00000000cf987220 */ /* 0x027fc80000410000 */
[----:B------:R-:W-:-:S05]  /*9820*/  FMUL.FTZ R0, R152, UR14 ;  /* 0x0000000e98007c20 */ /* 0x000fca0008410000 */
[----:B------:R-:W-:Y:S02]  /*9830*/  FSEL R153, R0, RZ, P6 ;  /* 0x000000ff00997208 */ /* 0x000fe40003000000 */
[----:B------:R-:W-:Y:S02]  /*9840*/  LOP3.LUT P6, RZ, R18, 0xff0000, RZ, 0xc0, !PT ;  /* 0x00ff000012ff7812 */ /* 0x000fe400078cc0ff */
[----:B------:R-:W-:Y:S02]  /*9850*/  F2FP.BF16.F32.PACK_AB R153, R153, R152 ;  /* 0x000000989999723e */ /* 0x000fe400000010ff */
[----:B------:R-:W-:Y:S01]  /*9860*/  FSEL R154, R0, RZ, P6 ;  /* 0x000000ff009a7208 */ /* 0x000fe20003000000 */
[----:B------:R-:W-:Y:S01]  /*9870*/  FADD.FTZ R0, R10, -R5 ;  /* 0x800000050a007221 */ /* 0x000fe20000010000 */
[----:B------:R-:W-:-:S03]  /*9880*/  ISETP.GE.U32.AND P6, PT, R19, 0x1000000, PT ;  /* 0x010000001300780c */ /* 0x000fc60003fc6070 */
[----:B------:R-:W-:-:S04]  /*9890*/  FMUL.FTZ R157, R207, R0 ;  /* 0x00000000cf9d7220 */ /* 0x000fc80000410000 */
[----:B------:R-:W-:-:S05]  /*98a0*/  FMUL.FTZ R0, R157, UR14 ;  /* 0x0000000e9d007c20 */ /* 0x000fca0008410000 */
        /* <DEDUP_REMOVED lines=36> */
.L_x_1439:
[----:B------:R-:W-:Y:S01]  /*9af0*/  FFMA.FTZ R5, R16, R160, R161 ;  /* 0x000000a010057223 */ /* 0x000fe200000100a1 */
[----:B------:R-:W-:-:S03]  /*9b00*/  LOP3.LUT P6, RZ, R19, 0xff00, RZ, 0xc0, !PT ;  /* 0x0000ff0013ff7812 */ /* 0x000fc600078cc0ff */
[----:B------:R-:W-:-:S04]  /*9b10*/  FADD.FTZ R0, R14, -R5 ;  /* 0x800000050e007221 */ /* 0x000fc80000010000 */
[----:B-----5:R-:W-:-:S04]  /*9b20*/  FMUL.FTZ R0, R207, R0 ;  /* 0x00000000cf007220 */ /* 0x020fc80000410000 */
[----:B------:R-:W-:-:S05]  /*9b30*/  FMUL.FTZ R0, R0, UR14 ;  /* 0x0000000e00007c20 */ /* 0x000fca0008410000 */
[----:B------:R-:W-:Y:S02]  /*9b40*/  FSEL R4, R0, RZ, P6 ;  /* 0x000000ff00047208 */ /* 0x000fe40003000000 */
[----:B------:R-:W-:-:S04]  /*9b50*/  LOP3.LUT P6, RZ, R18, 0xff00, RZ, 0xc0, !PT ;  /* 0x0000ff0012ff7812 */ /* 0x000fc800078cc0ff */
[----:B012---:R-:W-:Y:S01]  /*9b60*/  FSEL R153, R0, RZ, P6 ;  /* 0x000000ff00997208 */ /* 0x007fe20003000000 */
        /* <DEDUP_REMOVED lines=37> */
.L_x_1435:
        /* <DEDUP_REMOVED lines=8> */
[----:B------:R-:W-:Y:S01]  /*9e40*/  FFMA.FTZ R9, R16, R160, R161 ;  /* 0x000000a010097223 */ /* 0x000fe200000100a1 */
[----:B012---:R-:W-:Y:S01]  /*9e50*/  IMAD.MOV.U32 R153, RZ, RZ, R199 ;  /* 0x000000ffff997224 */ /* 0x007fe200078e00c7 */
[----:B------:R-:W-:Y:S01]  /*9e60*/  LOP3.LUT P6, RZ, R19, 0xff, RZ, 0xc0, !PT ;  /* 0x000000ff13ff7812 */ /* 0x000fe200078cc0ff */
[----:B------:R-:W-:Y:S02]  /*9e70*/  IMAD.U32 R8, R7, 0x10000, RZ ;  /* 0x0001000007087824 */ /* 0x000fe400078e00ff */
[----:B------:R-:W-:Y:S01]  /*9e80*/  FADD.FTZ R6, R15, -R6 ;  /* 0x800000060f067221 */ /* 0x000fe20000010000 */
[----:B------:R-:W-:-:S03]  /*9e90*/  IMAD.U32 R154, R153, 0x10000, RZ ;  /* 0x00010000999a7824 */ /* 0x000fc600078e00ff */
[----:B-----5:R-:W-:Y:S01]  /*9ea0*/  FFMA.FTZ R6, R207, R6, R8 ;  /* 0x00000006cf067223 */ /* 0x020fe20000010008 */
[----:B------:R-:W-:-:S03]  /*9eb0*/  SHF.R.U64 R8, R198, 0x10, R199 ;  /* 0x00000010c6087819 */ /* 0x000fc600000012c7 */
[----:B------:R-:W-:Y:S02]  /*9ec0*/  FMUL.FTZ R7, R6, UR14 ;  /* 0x0000000e06077c20 */ /* 0x000fe40008410000 */
[----:B------:R-:W-:Y:S02]  /*9ed0*/  IMAD.U32 R152, R8, 0x10000, RZ ;  /* 0x0001000008987824 */ /* 0x000fe400078e00ff */
[----:B------:R-:W-:Y:S01]  /*9ee0*/  FADD.FTZ R8, R14, -R9 ;  /* 0x800000090e087221 */ /* 0x000fe20000010000 */
[----:B------:R-:W-:-:S03]  /*9ef0*/  FSEL R7, R7, RZ, P6 ;  /* 0x000000ff07077208 */ /* 0x000fc60003000000 */
[----:B------:R-:W-:Y:S01]  /*9f00*/  FFMA.FTZ R8, R207, R8, R152 ;  /* 0x00000008cf087223 */ /* 0x000fe20000010098 */
[-CC-:B------:R-:W-:Y:S01]  /*9f10*/  FFMA.FTZ R152, R13, R160.reuse, R161.reuse ;  /* 0x000000a00d987223 */ /* 0x180fe200000100a1 */
[----:B------:R-:W-:Y:S01]  /*9f20*/  FFMA.FTZ R161, R12, R160, R161 ;  /* 0x000000a00ca17223 */ /* 0x000fe200000100a1 */
[----:B------:R-:W-:Y:S01]  /*9f30*/  LOP3.LUT P6, RZ, R19, 0xff00, RZ, 0xc0, !PT ;  /* 0x0000ff0013ff7812 */ /* 0x000fe200078cc0ff */
        /* <DEDUP_REMOVED lines=16> */
[----:B------:R-:W-:Y:S02]  /*a040*/  PRMT R9, R7, 0x7610, R9 ;  /* 0x0000761007097816 */ /* 0x000fe40000000009 */
        /* <DEDUP_REMOVED lines=8> */
.L_x_1441:
[----:B012---:R-:W-:Y:S02]  /*a0d0*/  IMAD.MOV.U32 R153, RZ, RZ, R198 ;  /* 0x000000ffff997224 */ /* 0x007fe400078e00c6 */
[-CC-:B------:R-:W-:Y:S01]  /*a0e0*/  FFMA.FTZ R152, R17, R160.reuse, R161.reuse ;  /* 0x000000a011987223 */ /* 0x180fe200000100a1 */
[----:B------:R-:W-:Y:S01]  /*a0f0*/  LOP3.LUT P6, RZ, R19, 0xff, RZ, 0xc0, !PT ;  /* 0x000000ff13ff7812 */ /* 0x000fe200078cc0ff */
[-CC-:B------:R-:W-:Y:S01]  /*a100*/  FFMA.FTZ R155, R12, R160.reuse, R161.reuse ;  /* 0x000000a00c9b7223 */ /* 0x180fe200000100a1 */
[----:B------:R-:W-:Y:S02]  /*a110*/  IMAD.U32 R154, R153, 0x10000, RZ ;  /* 0x00010000999a7824 */ /* 0x000fe400078e00ff */
[----:B------:R-:W-:Y:S01]  /*a120*/  FADD.FTZ R152, R15, -R152 ;  /* 0x800000980f987221 */ /* 0x000fe20000010000 */
[-CC-:B------:R-:W-:Y:S01]  /*a130*/  FFMA.FTZ R153, R16, R160.reuse, R161.reuse ;  /* 0x000000a010997223 */ /* 0x180fe200000100a1 */
[----:B------:R-:W-:Y:S02]  /*a140*/  FFMA.FTZ R160, R13, R160, R161 ;  /* 0x000000a00da07223 */ /* 0x000fe400000100a1 */
[----:B-----5:R-:W-:Y:S01]  /*a150*/  FFMA.FTZ R152, R207, R152, R154 ;  /* 0x00000098cf987223 */ /* 0x020fe2000001009a */
[----:B------:R-:W-:Y:S01]  /*a160*/  SHF.R.U64 R154, R198, 0x10, R199 ;  /* 0x00000010c69a7819 */ /* 0x000fe200000012c7 */
[----:B------:R-:W-:-:S02]  /*a170*/  FADD.FTZ R160, R11, -R160 ;  /* 0x800000a00ba07221 */ /* 0x000fc40000010000 */
[----:B------:R-:W-:Y:S02]  /*a180*/  FMUL.FTZ R152, R152, UR14 ;  /* 0x0000000e98987c20 */ /* 0x000fe40008410000 */
[----:B------:R-:W-:Y:S02]  /*a190*/  IMAD.U32 R156, R154, 0x10000, RZ ;  /* 0x000100009a9c7824 */ /* 0x000fe400078e00ff */
[----:B------:R-:W-:Y:S01]  /*a1a0*/  FADD.FTZ R154, R14, -R153 ;  /* 0x800000990e9a7221 */ /* 0x000fe20000010000 */
[----:B------:R-:W-:-:S03]  /*a1b0*/  FSEL R152, R152, RZ, P6 ;  /* 0x000000ff98987208 */ /* 0x000fc60003000000 */
[----:B------:R-:W-:Y:S01]  /*a1c0*/  FFMA.FTZ R154, R207, R154, R156 ;  /* 0x0000009acf9a7223 */ /* 0x000fe2000001009c */
[----:B------:R-:W-:-:S03]  /*a1d0*/  LOP3.LUT P6, RZ, R19, 0xff00, RZ, 0xc0, !PT ;  /* 0x0000ff0013ff7812 */ /* 0x000fc600078cc0ff */
        /* <DEDUP_REMOVED lines=21> */
.L_x_1440:
        /* <DEDUP_REMOVED lines=38> */
.L_x_1442:
[----:B012---:R-:W-:Y:S01]  /*a590*/  FFMA.FTZ R153, R12, R160, R161 ;  /* 0x000000a00c997223 */ /* 0x007fe200000100a1 */
[----:B------:R-:W-:-:S03]  /*a5a0*/  ISETP.GE.U32.AND P6, PT, R19, 0x1000000, PT ;  /* 0x010000001300780c */ /* 0x000fc60003fc6070 */
[----:B------:R-:W-:Y:S01]  /*a5b0*/  FADD.FTZ R152, R10, -R153 ;  /* 0x800000990a987221 */ /* 0x000fe20000010000 */
[----:B------:R-:W-:-:S03]  /*a5c0*/  FFMA.FTZ R153, R16, R160, R161 ;  /* 0x000000a010997223 */ /* 0x000fc600000100a1 */
[----:B-----5:R-:W-:Y:S01]  /*a5d0*/  FMUL.FTZ R152, R207, R152 ;  /* 0x00000098cf987220 */ /* 0x020fe20000410000 */
[----:B------:R-:W-:-:S03]  /*a5e0*/  FADD.FTZ R154, R14, -R153 ;  /* 0x800000990e9a7221 */ /* 0x000fc60000010000 */
[----:B------:R-:W-:Y:S01]  /*a5f0*/  FMUL.FTZ R152, R152, UR14 ;  /* 0x0000000e98987c20 */ /* 0x000fe20008410000 */
[----:B------:R-:W-:-:S04]  /*a600*/  FMUL.FTZ R154, R207, R154 ;  /* 0x0000009acf9a7220 */ /* 0x000fc80000410000 */
[----:B------:R-:W-:Y:S01]  /*a610*/  FSEL R155, R152, RZ, P6 ;  /* 0x000000ff989b7208 */ /* 0x000fe20003000000 */
[-CC-:B------:R-:W-:Y:S01]  /*a620*/  FFMA.FTZ R152, R17, R160.reuse, R161.reuse ;  /* 0x000000a011987223 */ /* 0x180fe200000100a1 */
[----:B------:R-:W-:Y:S01]  /*a630*/  FFMA.FTZ R160, R13, R160, R161 ;  /* 0x000000a00da07223 */ /* 0x000fe200000100a1 */
[----:B------:R-:W-:Y:S01]  /*a640*/  LOP3.LUT P6, RZ, R19, 0xff, RZ, 0xc0, !PT ;  /* 0x000000ff13ff7812 */ /* 0x000fe200078cc0ff */
[----:B------:R-:W-:Y:S01]  /*a650*/  FMUL.FTZ R154, R154, UR14 ;  /* 0x0000000e9a9a7c20 */ /* 0x000fe20008410000 */
[----:B------:R-:W-:Y:S01]  /*a660*/  FADD.FTZ R152, R15, -R152 ;  /* 0x800000980f987221 */ /* 0x000fe20000010000 */
[----:B------:R-:W-:-:S03]  /*a670*/  FADD.FTZ R160, R11, -R160 ;  /* 0x800000a00ba07221 */ /* 0x000fc60000010000 */
[C---:B------:R-:W-:Y:S01]  /*a680*/  FMUL.FTZ R152, R207.reuse, R152 ;  /* 0x00000098cf987220 */ /* 0x040fe20000410000 */
[----:B------:R-:W-:-:S03]  /*a690*/  FMUL.FTZ R160, R207, R160 ;  /* 0x000000a0cfa07220 */ /* 0x000fc60000410000 */
[----:B------:R-:W-:Y:S01]  /*a6a0*/  FMUL.FTZ R152, R152, UR14 ;  /* 0x0000000e98987c20 */ /* 0x000fe20008410000 */
[----:B------:R-:W-:-:S04]  /*a6b0*/  FMUL.FTZ R160, R160, UR14 ;  /* 0x0000000ea0a07c20 */ /* 0x000fc80008410000 */
        /* <DEDUP_REMOVED lines=9> */
[C---:B------:R-:W-:Y:S02]  /*a750*/  PRMT R157, R160.reuse, 0x7632, R157 ;  /* 0x00007632a09d7816 */ /* 0x040fe4000000009d */
[----:B------:R-:W-:-:S07]  /*a760*/  PRMT R154, R160, 0x7610, R154 ;  /* 0x00007610a09a7816 */ /* 0x000fce000000009a */
.L_x_1438:
        /* <DEDUP_REMOVED lines=16> */
.L_x_1443:
        /* <DEDUP_REMOVED lines=10> */
.L_x_1434:
[----:B------:R-:W-:Y:S05]  /*a910*/  BSYNC.RECONVERGENT B0 ;  /* 0x0000000000007941 */ /* 0x000fea0003800200 */
.L_x_1433:
[----:B------:R-:W-:Y:S01]  /*a920*/  ISETP.NE.AND P6, PT, R162, RZ, PT ;  /* 0x000000ffa200720c */ /* 0x000fe20003fc5270 */
[----:B------:R-:W-:-:S12]  /*a930*/  UPLOP3.LUT UP1, UPT, UPT, UPT, UP1, 0x40, 0x4 ;  /* 0x000000000004789c */ /* 0x000fd80003f2e810 */
[----:B------:R-:W-:Y:S05]  /*a940*/  @!P6 BRA `(.L_x_1444) ;  /* 0xffffff5c00e8e947 */ /* 0x000fea000383ffff */
.L_x_1372:
[----:B------:R-:W0:Y:S01]  /*a950*/  S2UR UR4, SR_CTAID.X ;  /* 0x00000000000479c3 */ /* 0x000e220000002500 */
[----:B------:R-:W-:Y:S01]  /*a960*/  BSSY.RECONVERGENT B0, `(.L_x_1445) ;  /* 0x0000011000007945 */ /* 0x000fe20003800200 */
[----:B0-----:R-:W-:-:S05]  /*a970*/  IMAD R211, R211, UR4, RZ ;  /* 0x00000004d3d37c24 */ /* 0x001fca000f8e02ff */
[----:B------:R-:W-:Y:S01]  /*a980*/  LEA.HI R211, R211, R212, RZ, 0x1e ;  /* 0x000000d4d3d37211 */ /* 0x000fe200078ff0ff */
[----:B------:R-:W-:Y:S06]  /*a990*/  @!P0 BRA `(.L_x_1446) ;  /* 0x0000000000348947 */ /* 0x000fec0003800000 */
[----:B------:R-:W0:Y:S08]  /*a9a0*/  LDC.64 R2, c[0x0][0x440] ;  /* 0x00011000ff027b82 */ /* 0x000e300000000a00 */
[----:B------:R-:W1:Y:S08]  /*a9b0*/  LDC.64 R4, c[0x0][0x448] ;  /* 0x00011200ff047b82 */ /* 0x000e700000000a00 */
        /* <DEDUP_REMOVED lines=11> */
.L_x_1446:
[----:B------:R-:W-:Y:S05]  /*aa70*/  BSYNC.RECONVERGENT B0 ;  /* 0x0000000000007941 */ /* 0x000fea0003800200 */
.L_x_1445:
[----:B------:R-:W-:Y:S04]  /*aa80*/  BSSY.RECONVERGENT B0, `(.L_x_1447) ;  /* 0x000000f000007945 */ /* 0x000fe80003800200 */
[----:B------:R-:W-:Y:S05]  /*aa90*/  @!P1 BRA `(.L_x_1448) ;  /* 0x0000000000349947 */ /* 0x000fea0003800000 */
[----:B0-----:R-:W0:Y:S08]  /*aaa0*/  LDC.64 R2, c[0x0][0x440] ;  /* 0x00011000ff027b82 */ /* 0x001e300000000a00 */
        /* <DEDUP_REMOVED lines=12> */
.L_x_1448:
[----:B------:R-:W-:Y:S05]  /*ab70*/  BSYNC.RECONVERGENT B0 ;  /* 0x0000000000007941 */ /* 0x000fea0003800200 */
.L_x_1447:
        /* <DEDUP_REMOVED lines=15> */
.L_x_1450:
[----:B------:R-:W-:Y:S05]  /*ac70*/  BSYNC.RECONVERGENT B0 ;  /* 0x0000000000007941 */ /* 0x000fea0003800200 */
.L_x_1449:
        /* <DEDUP_REMOVED lines=15> */
.L_x_1452:
[----:B------:R-:W-:Y:S05]  /*ad70*/  BSYNC.RECONVERGENT B0 ;  /* 0x0000000000007941 */ /* 0x000fea0003800200 */
.L_x_1451:
[----:B------:R-:W-:Y:S05]  /*ad80*/  @!P4 EXIT ;  /* 0x000000000000c94d */ /* 0x000fea0003800000 */
[----:B0-----:R-:W0:Y:S08]  /*ad90*/  LDC.64 R2, c[0x0][0x440] ;  /* 0x00011000ff027b82 */ /* 0x001e300000000a00 */
[----:B------:R-:W1:Y:S08]  /*ada0*/  LDC.64 R4, c[0x0][0x448] ;  /* 0x00011200ff047b82 */ /* 0x000e700000000a00 */
        /* <DEDUP_REMOVED lines=11> */
.L_x_1453:
        /* <DEDUP_REMOVED lines=10> */
.L_x_5400:


//--------------------- .text._ZN10layer_norm31ln_parallel_residual_bwd_kernelINS_13Kernel_traitsIf13__nv_bfloat16S2_S2_fjLj5120ELj1ELj1ELj8ELj8ENS_18Kernel_traits_baseILj5120EfS2_S2_S2_fjLj256EEEEELb1ELb0ELb1EEEvNS_9BwdParamsE --------------------------
	.section	.text._ZN10layer_norm31ln_parallel_residual_bwd_kernelINS_13Kernel_traitsIf13__nv_bfloat16S2_S2_fjLj5120ELj1ELj1ELj8ELj8ENS_18Kernel_traits_baseILj5120EfS2_S2_S2_fjLj256EEEEELb1ELb0ELb1EEEvNS_9BwdParamsE,"ax",@progbits
	.align	128
        .global         _ZN10layer_norm31ln_parallel_residual_bwd_kernelINS_13Kernel_traitsIf13__nv_bfloat16S2_S2_fjLj5120ELj1ELj1ELj8ELj8ENS_18Kernel_traits_baseILj5120EfS2_S2_S2_fjLj256EEEEELb1ELb0ELb1EEEvNS_9BwdParamsE
        .type           _ZN10layer_norm31ln_parallel_residual_bwd_kernelINS_13Kernel_traitsIf13__nv_bfloat16S2_S2_fjLj5120ELj1ELj1ELj8ELj8ENS_18Kernel_traits_baseILj5120EfS2_S2_S2_fjLj256EEEEELb1ELb0ELb1EEEvNS_9BwdParamsE,@function
        .size           _ZN10layer_norm31ln_parallel_residual_bwd_kernelINS_13Kernel_traitsIf13__nv_bfloat16S2_S2_fjLj5120ELj1ELj1ELj8ELj8ENS_18Kernel_traits_baseILj5120EfS2_S2_S2_fjLj256EEEEELb1ELb0ELb1EEEvNS_9BwdParamsE,(.L_x_5401 - _ZN10layer_norm31ln_parallel_residual_bwd_kernelINS_13Kernel_traitsIf13__nv_bfloat16S2_S2_fjLj5120ELj1ELj1ELj8ELj8ENS_18Kernel_traits_baseILj5120EfS2_S2_S2_fjLj256EEEEELb1ELb0ELb1EEEvNS_9BwdParamsE)
        .other          _ZN10layer_norm31ln_parallel_residual_bwd_kernelINS_13Kernel_traitsIf13__nv_bfloat16S2_S2_fjLj5120ELj1ELj1ELj8ELj8ENS_18Kernel_traits_baseILj5120EfS2_S2_S2_fjLj256EEEEELb1ELb0ELb1EEEvNS_9BwdParamsE,@"STO_CUDA_ENTRY STV_DEFAULT"
_ZN10layer_norm31ln_parallel_residual_bwd_kernelINS_13Kernel_traitsIf13__nv_bfloat16S2_S2_fjLj5120ELj1ELj1ELj8ELj8ENS_18Kernel_traits_baseILj5120EfS2_S2_S2_fjLj256EEEEELb1ELb0ELb1EEEvNS_9BwdParamsE:
.text._ZN10layer_norm31ln_parallel_residual_bwd_kernelINS_13Kernel_traitsIf13__nv_bfloat16S2_S2_fjLj5120ELj1ELj1ELj8ELj8ENS_18Kernel_traits_baseILj5120EfS2_S2_S2_fjLj256EEEEELb1ELb0ELb1EEEvNS_9BwdParamsE:
        /* <DEDUP_REMOVED lines=90> */
[----:B------:R-:W-:Y:S01]  /*05a0*/  CS2R R132, SRZ ;  /* 0x0000000000847805 */ /* 0x000fe2000001ff00 */
[----:B------:R-:W-:Y:S01]  /*05b0*/  IMAD.MOV.U32 R136, RZ, RZ, RZ ;  /* 0x000000ffff887224 */ /* 0x000fe200078e00ff */
[----:B------:R-:W-:Y:S01]  /*05c0*/  CS2R R12, SRZ ;  /* 0x00000000000c7805 */ /* 0x000fe2000001ff00 */
[----:B------:R-:W5:Y:S01]  /*05d0*/  LDG.E.128 R64, desc[UR10][R4.64+0x1000] ;  /* 0x0010000a04407981 */ /* 0x000f62000c1e1d00 */
[----:B------:R-:W-:Y:S02]  /*05e0*/  CS2R R10, SRZ ;  /* 0x00000000000a7805 */ /* 0x000fe4000001ff00 */
[----:B------:R-:W-:Y:S02]  /*05f0*/  CS2R R8, SRZ ;  /* 0x0000000000087805 */ /* 0x000fe4000001ff00 */
[----:B------:R-:W-:Y:S01]  /*0600*/  CS2R R6, SRZ ;  /* 0x0000000000067805 */ /* 0x000fe2000001ff00 */
[----:B------:R-:W5:Y:S01]  /*0610*/  LDG.E.128 R60, desc[UR10][R4.64+0x2000] ;  /* 0x0020000a043c7981 */ /* 0x000f62000c1e1d00 */
[----:B0-----:R-:W-:Y:S01]  /*0620*/  CS2R R2, SRZ ;  /* 0x0000000000027805 */ /* 0x001fe2000001ff00 */
[----:B------:R-:W-:Y:S01]  /*0630*/  IMAD.MOV.U32 R165, RZ, RZ, RZ ;  /* 0x000000ffffa57224 */ /* 0x000fe200078e00ff */
[----:B------:R-:W-:Y:S01]  /*0640*/  UPLOP3.LUT UP1, UPT, UPT, UPT, UPT, 0x40, 0x4 ;  /* 0x000000000004789c */ /* 0x000fe20003f2e870 */
[----:B------:R-:W5:Y:S01]  /*0650*/  LDG.E.128 R56, desc[UR10][R4.64+0x3000] ;  /* 0x0030000a04387981 */ /* 0x000f62000c1e1d00 */
[----:B------:R-:W0:Y:S03]  /*0660*/  LDCU UR6, c[0x0][0x408] ;  /* 0x00008100ff0677ac */ /* 0x000e260008000800 */
[----:B------:R1:W5:Y:S01]  /*0670*/  LDG.E.128 R52, desc[UR10][R4.64+0x4000] ;  /* 0x0040000a04347981 */ /* 0x000362000c1e1d00 */
[----:B------:R-:W2:Y:S01]  /*0680*/  LDCU UR13, c[0x0][0x388] ;  /* 0x00007100ff0d77ac */ /* 0x000ea20008000800 */
[----:B------:R-:W3:Y:S01]  /*0690*/  LDCU.U8 UR12, c[0x0][0x410] ;  /* 0x00008200ff0c77ac */ /* 0x000ee20008000000 */
[----:B------:R-:W4:Y:S01]  /*06a0*/  LDCU UR18, c[0x0][0x400] ;  /* 0x00008000ff1277ac */ /* 0x000f220008000800 */
[----:B-1----:R-:W-:Y:S01]  /*06b0*/  CS2R R4, SRZ ;  /* 0x0000000000047805 */ /* 0x002fe2000001ff00 */
[----:B------:R-:W1:Y:S01]  /*06c0*/  LDCU.64 UR8, c[0x0][0x478] ;  /* 0x00008f00ff0877ac */ /* 0x000e620008000a00 */
[----:B------:R-:W0:Y:S01]  /*06d0*/  LDCU.64 UR14, c[0x0][0x438] ;  /* 0x00008700ff0e77ac */ /* 0x000e220008000a00 */
[----:B------:R-:W0:Y:S04]  /*06e0*/  LDCU.64 UR16, c[0x0][0x470] ;  /* 0x00008e00ff1077ac */ /* 0x000e280008000a00 */
.L_x_1507:
[----:B-12---:R-:W3:Y:S01]  /*06f0*/  LDC.64 R92, c[0x0][0x3a8] ;  /* 0x0000ea00ff5c7b82 */ /* 0x006ee20000000a00 */
[----:B--2---:R-:W-:-:S05]  /*0700*/  IMAD R0, R164, UR13, RZ ;  /* 0x0000000da4007c24 */ /* 0x004fca000f8e02ff */
[----:B------:R-:W-:Y:S02]  /*0710*/  SHF.R.S32.HI R95, RZ, 0x1f, R0 ;  /* 0x0000001fff5f7819 */ /* 0x000fe40000011400 */
[----:B------:R-:W2:Y:S02]  /*0720*/  LDC.64 R106, c[0x0][0x430] ;  /* 0x00010c00ff6a7b82 */ /* 0x000ea40000000a00 */
[----:B------:R-:W-:-:S04]  /*0730*/  LEA.HI R95, R95, R0, RZ, 0x2 ;  /* 0x000000005f5f7211 */ /* 0x000fc800078f10ff */
[----:B------:R-:W-:Y:S02]  /*0740*/  LEA.HI.SX32 R147, R95, R160, 0x1e ;  /* 0x000000a05f937211 */ /* 0x000fe400078ff2ff */
[----:B------:R-:W4:Y:S02]  /*0750*/  LDC.64 R102, c[0x0][0x428] ;  /* 0x00010a00ff667b82 */ /* 0x000f240000000a00 */
[----:B------:R-:W-:-:S06]  /*0760*/  IADD3 R144, PT, PT, R147, 0x300, RZ ;  /* 0x0000030093907810 */ /* 0x000fcc0007ffe0ff */
[----:B------:R-:W1:Y:S01]  /*0770*/  LDC.64 R182, c[0x0][0x3c0] ;  /* 0x0000f000ffb67b82 */ /* 0x000e620000000a00 */
[----:B------:R-:W-:Y:S02]  /*0780*/  VIADD R145, R147, 0x200 ;  /* 0x0000020093917836 */ /* 0x000fe40000000000 */
[----:B0--3--:R-:W-:-:S04]  /*0790*/  IMAD.WIDE.U32 R96, R144, 0x8, R92 ;  /* 0x0000000890607825 */ /* 0x009fc800078e005c */
[----:B------:R-:W-:Y:S02]  /*07a0*/  VIADD R146, R147, 0x100 ;  /* 0x0000010093927836 */ /* 0x000fe40000000000 */
[--C-:B--2---:R-:W-:Y:S01]  /*07b0*/  IMAD.WIDE.U32 R98, R144, 0x8, R106.reuse ;  /* 0x0000000890627825 */ /* 0x104fe200078e006a */
[----:B------:R-:W2:Y:S03]  /*07c0*/  LDG.E.64 R96, desc[UR10][R96.64] ;  /* 0x0000000a60607981 */ /* 0x000ea6000c1e1b00 */
[----:B------:R-:W-:Y:S02]  /*07d0*/  IMAD.WIDE.U32 R100, R145, 0x8, R106 ;  /* 0x0000000891647825 */ /* 0x000fe400078e006a */
[----:B------:R-:W3:Y:S02]  /*07e0*/  LDG.E.64 R98, desc[UR10][R98.64] ;  /* 0x0000000a62627981 */ /* 0x000ee4000c1e1b00 */
[----:B----4-:R-:W-:-:S02]  /*07f0*/  IMAD.WIDE.U32 R178, R147, 0x8, R102 ;  /* 0x0000000893b27825 */ /* 0x010fc400078e0066 */
[----:B------:R-:W4:Y:S02]  /*0800*/  LDG.E.64 R100, desc[UR10][R100.64] ;  /* 0x0000000a64647981 */ /* 0x000f24000c1e1b00 */
[----:B------:R-:W-:Y:S02]  /*0810*/  IMAD.WIDE.U32 R94, R144, 0x8, R102 ;  /* 0x00000008905e7825 */ /* 0x000fe400078e0066 */
[----:B------:R-:W4:Y:S02]  /*0820*/  LDG.E.64 R178, desc[UR10][R178.64] ;  /* 0x0000000ab2b27981 */ /* 0x000f24000c1e1b00 */
[C---:B------:R-:W-:Y:S02]  /*0830*/  VIADD R143, R147.reuse, 0x400 ;  /* 0x00000400938f7836 */ /* 0x040fe40000000000 */
[--C-:B------:R-:W-:Y:S01]  /*0840*/  IMAD.WIDE.U32 R180, R147, 0x8, R92.reuse ;  /* 0x0000000893b47825 */ /* 0x100fe200078e005c */
[----:B------:R-:W4:Y:S03]  /*0850*/  LDG.E.64 R94, desc[UR10][R94.64] ;  /* 0x0000000a5e5e7981 */ /* 0x000f26000c1e1b00 */
[----:B------:R-:W-:-:S02]  /*0860*/  IMAD.WIDE.U32 R174, R146, 0x8, R92 ;  /* 0x0000000892ae7825 */ /* 0x000fc400078e005c */
[----:B------:R-:W4:Y:S02]  /*0870*/  LDG.E.64 R180, desc[UR10][R180.64] ;  /* 0x0000000ab4b47981 */ /* 0x000f24000c1e1b00 */
[----:B------:R-:W-:Y:S02]  /*0880*/  IMAD.WIDE.U32 R158, R145, 0x8, R92 ;  /* 0x00000008919e7825 */ /* 0x000fe400078e005c */
[----:B------:R-:W4:Y:S02]  /*0890*/  LDG.E.64 R174, desc[UR10][R174.64] ;  /* 0x0000000aaeae7981 */ /* 0x000f24000c1e1b00 */
[----:B------:R-:W-:Y:S02]  /*08a0*/  IMAD.WIDE.U32 R176, R147, 0x8, R106 ;  /* 0x0000000893b07825 */ /* 0x000fe400078e006a */
[----:B------:R-:W4:Y:S02]  /*08b0*/  LDG.E.64 R158, desc[UR10][R158.64] ;  /* 0x0000000a9e9e7981 */ /* 0x000f24000c1e1b00 */
        /* <DEDUP_REMOVED lines=8> */
[C---:B------:R-:W-:Y:S02]  /*0940*/  IMAD.WIDE.U32 R102, R143.reuse, 0x8, R102 ;  /* 0x000000088f667825 */ /* 0x040fe400078e0066 */
[----:B------:R-:W4:Y:S02]  /*0950*/  LDG.E.64 R92, desc[UR10][R92.64] ;  /* 0x0000000a5c5c7981 */ /* 0x000f24000c1e1b00 */
[----:B------:R-:W-:Y:S02]  /*0960*/  IMAD.WIDE.U32 R106, R143, 0x8, R106 ;  /* 0x000000088f6a7825 */ /* 0x000fe400078e006a */
[----:B------:R-:W4:Y:S02]  /*0970*/  LDG.E.64 R102, desc[UR10][R102.64] ;  /* 0x0000000a66667981 */ /* 0x000f24000c1e1b00 */
[----:B-1----:R-:W-:-:S02]  /*0980*/  IMAD.WIDE R204, R164, 0x4, R182 ;  /* 0x00000004a4cc7825 */ /* 0x002fc400078e02b6 */
[----:B------:R-:W1:Y:S01]  /*0990*/  LDC.64 R182, c[0x0][0x3c8] ;  /* 0x0000f200ffb67b82 */ /* 0x000e620000000a00 */
[----:B------:R-:W4:Y:S04]  /*09a0*/  LDG.E.64 R106, desc[UR10][R106.64] ;  /* 0x0000000a6a6a7981 */ /* 0x000f28000c1e1b00 */
[----:B------:R-:W4:Y:S01]  /*09b0*/  LDG.E R204, desc[UR10][R204.64] ;  /* 0x0000000acccc7981 */ /* 0x000f22000c1e1900 */
[----:B-1----:R-:W-:-:S05]  /*09c0*/  IMAD.WIDE R182, R164, 0x4, R182 ;  /* 0x00000004a4b67825 */ /* 0x002fca00078e02b6 */
[----:B------:R1:W4:Y:S01]  /*09d0*/  LDG.E R142, desc[UR10][R182.64] ;  /* 0x0000000ab68e7981 */ /* 0x000322000c1e1900 */
[----:B0-----:R-:W-:Y:S02]  /*09e0*/  ISETP.NE.U32.AND P1, PT, RZ, UR16, PT ;  /* 0x00000010ff007c0c */ /* 0x001fe4000bf25070 */
[----:B------:R-:W-:Y:S02]  /*09f0*/  ISETP.NE.U32.AND P0, PT, RZ, UR14, PT ;  /* 0x0000000eff007c0c */ /* 0x000fe4000bf05070 */
[----:B------:R-:W-:Y:S02]  /*0a00*/  ISETP.NE.AND.EX P1, PT, RZ, UR17, PT, P1 ;  /* 0x00000011ff007c0c */ /* 0x000fe4000bf25310 */
[----:B------:R-:W-:Y:S02]  /*0a10*/  ISETP.NE.AND.EX P0, PT, RZ, UR15, PT, P0 ;  /* 0x0000000fff007c0c */ /* 0x000fe4000bf05300 */
[----:B------:R-:W-:Y:S01]  /*0a20*/  ISETP.NE.AND P3, PT, RZ, UR12, PT ;  /* 0x0000000cff007c0c */ /* 0x000fe2000bf65270 */
[----:B--2---:R-:W-:Y:S01]  /*0a30*/  IMAD.MOV.U32 R220, RZ, RZ, R96 ;  /* 0x000000ffffdc7224 */ /* 0x004fe200078e0060 */
[--C-:B------:R-:W-:Y:S01]  /*0a40*/  SHF.R.U64 R209, R96, 0x10, R97.reuse ;  /* 0x0000001060d17819 */ /* 0x100fe20000001261 */
[--C-:B------:R-:W-:Y:S01]  /*0a50*/  IMAD.MOV.U32 R211, RZ, RZ, R97.reuse ;  /* 0x000000ffffd37224 */ /* 0x100fe200078e0061 */
[----:B------:R-:W-:-:S05]  /*0a60*/  SHF.R.U32.HI R213, RZ, 0x10, R97 ;  /* 0x00000010ffd57819 */ /* 0x000fca0000011661 */
[----:B------:R-:W0:Y:S01]  /*0a70*/  @P1 LDC.64 R96, c[0x0][0x3b8] ;  /* 0x0000ee00ff601b82 */ /* 0x000e220000000a00 */
[----:B---3--:R-:W-:Y:S01]  /*0a80*/  MOV R186, R98 ;  /* 0x0000006200ba7202 */ /* 0x008fe20000000f00 */
[--C-:B------:R-:W-:Y:S01]  /*0a90*/  IMAD.MOV.U32 R223, RZ, RZ, R99.reuse ;  /* 0x000000ffffdf7224 */ /* 0x100fe200078e0063 */
[--C-:B------:R-:W-:Y:S02]  /*0aa0*/  SHF.R.U64 R226, R98, 0x10, R99.reuse ;  /* 0x0000001062e27819 */ /* 0x100fe40000001263 */
[----:B------:R-:W-:Y:S01]  /*0ab0*/  SHF.R.U32.HI R228, RZ, 0x10, R99 ;  /* 0x00000010ffe47819 */ /* 0x000fe20000011663 */
[----:B----4-:R-:W-:Y:S02]  /*0ac0*/  IMAD.MOV.U32 R187, RZ, RZ, R101 ;  /* 0x000000ffffbb7224 */ /* 0x010fe400078e0065 */
[----:B------:R-:W2:Y:S01]  /*0ad0*/  @P0 LDC.64 R98, c[0x0][0x438] ;  /* 0x00010e00ff620b82 */ /* 0x000ea20000000a00 */
[--C-:B------:R-:W-:Y:S01]  /*0ae0*/  SHF.R.U64 R236, R178, 0x10, R179.reuse ;  /* 0x00000010b2ec7819 */ /* 0x100fe200000012b3 */
[--C-:B------:R-:W-:Y:S01]  /*0af0*/  IMAD.MOV.U32 R237, RZ, RZ, R179.reuse ;  /* 0x000000ffffed7224 */ /* 0x100fe200078e00b3 */
[----:B------:R-:W-:-:S02]  /*0b00*/  SHF.R.U32.HI R230, RZ, 0x10, R179 ;  /* 0x00000010ffe67819 */ /* 0x000fc400000116b3 */
[----:B------:R-:W-:Y:S01]  /*0b10*/  MOV R190, R100 ;  /* 0x0000006400be7202 */ /* 0x000fe20000000f00 */
[----:B------:R-:W-:Y:S01]  /*0b20*/  IMAD.MOV.U32 R188, RZ, RZ, R94 ;  /* 0x000000ffffbc7224 */ /* 0x000fe200078e005e */
[----:B------:R-:W-:Y:S01]  /*0b30*/  SHF.R.U64 R189, R100, 0x10, R101 ;  /* 0x0000001064bd7819 */ /* 0x000fe20000001265 */
[----:B------:R-:W-:Y:S01]  /*0b40*/  IMAD.MOV.U32 R179, RZ, RZ, R95 ;  /* 0x000000ffffb37224 */ /* 0x000fe200078e005f */
[----:B------:R-:W-:Y:S02]  /*0b50*/  SHF.R.U32.HI R185, RZ, 0x10, R101 ;  /* 0x00000010ffb97819 */ /* 0x000fe40000011665 */
[--C-:B-1----:R-:W-:Y:S01]  /*0b60*/  SHF.R.U64 R183, R94, 0x10, R95.reuse ;  /* 0x000000105eb77819 */ /* 0x102fe2000000125f */
[----:B------:R-:W1:Y:S01]  /*0b70*/  @P1 LDC.64 R100, c[0x0][0x3b8] ;  /* 0x0000ee00ff641b82 */ /* 0x000e620000000a00 */
[----:B------:R-:W-:Y:S01]  /*0b80*/  SHF.R.U32.HI R224, RZ, 0x10, R95 ;  /* 0x00000010ffe07819 */ /* 0x000fe2000001165f */
[----:B------:R-:W-:Y:S02]  /*0b90*/  IMAD.MOV.U32 R214, RZ, RZ, R178 ;  /* 0x000000ffffd67224 */ /* 0x000fe400078e00b2 */
[----:B------:R-:W-:-:S04]  /*0ba0*/  IMAD.MOV.U32 R218, RZ, RZ, R158 ;  /* 0x000000ffffda7224 */ /* 0x000fc800078e009e */
[----:B------:R-:W3:Y:S01]  /*0bb0*/  @P0 LDC.64 R94, c[0x0][0x438] ;  /* 0x00010e00ff5e0b82 */ /* 0x000ee20000000a00 */
[--C-:B------:R-:W-:Y:S01]  /*0bc0*/  SHF.R.U64 R203, R158, 0x10, R159.reuse ;  /* 0x000000109ecb7819 */ /* 0x100fe2000000129f */
[--C-:B------:R-:W-:Y:S01]  /*0bd0*/  IMAD.MOV.U32 R205, RZ, RZ, R159.reuse ;  /* 0x000000ffffcd7224 */ /* 0x100fe200078e009f */
[----:B------:R-:W-:Y:S01]  /*0be0*/  SHF.R.U32.HI R207, RZ, 0x10, R159 ;  /* 0x00000010ffcf7819 */ /* 0x000fe2000001169f */
[--C-:B------:R-:W-:Y:S01]  /*0bf0*/  IMAD.MOV.U32 R233, RZ, RZ, R177.reuse ;  /* 0x000000ffffe97224 */ /* 0x100fe200078e00b1 */
[----:B------:R-:W-:Y:S02]  /*0c00*/  MOV R212, R176 ;  /* 0x000000b000d47202 */ /* 0x000fe40000000f00 */
[--C-:B------:R-:W-:Y:S01]  /*0c10*/  SHF.R.U64 R234, R176, 0x10, R177.reuse ;  /* 0x00000010b0ea7819 */ /* 0x100fe200000012b1 */
[----:B------:R-:W4:Y:S01]  /*0c20*/  @P0 LDC.64 R158, c[0x0][0x438] ;  /* 0x00010e00ff9e0b82 */ /* 0x000f220000000a00 */
[----:B------:R-:W-:Y:S01]  /*0c30*/  SHF.R.U32.HI R232, RZ, 0x10, R177 ;  /* 0x00000010ffe87819 */ /* 0x000fe200000116b1 */
[----:B------:R-:W-:Y:S01]  /*0c40*/  IMAD.MOV.U32 R215, RZ, RZ, R161 ;  /* 0x000000ffffd77224 */ /* 0x000fe200078e00a1 */
[----:B------:R-:W-:-:S02]  /*0c50*/  MOV R198, R160 ;  /* 0x000000a000c67202 */ /* 0x000fc40000000f00 */
[--C-:B------:R-:W-:Y:S02]  /*0c60*/  SHF.R.U64 R196, R160, 0x10, R161.reuse ;  /* 0x00000010a0c47819 */ /* 0x100fe400000012a1 */
[----:B------:R-:W-:Y:S01]  /*0c70*/  SHF.R.U32.HI R195, RZ, 0x10, R161 ;  /* 0x00000010ffc37819 */ /* 0x000fe200000116a1 */
[----:B------:R-:W-:Y:S01]  /*0c80*/  IMAD.MOV.U32 R194, RZ, RZ, R104 ;  /* 0x000000ffffc27224 */ /* 0x000fe200078e0068 */
        /* <DEDUP_REMOVED lines=8> */
[----:B------:R-:W-:Y:S01]  /*0d10*/  SHF.R.U32.HI R178, RZ, 0x10, R103 ;  /* 0x00000010ffb27819 */ /* 0x000fe20000011667 */
[----:B------:R-:W4:Y:S01]  /*0d20*/  @P1 LDC.64 R92, c[0x0][0x3b8] ;  /* 0x0000ee00ff5c1b82 */ /* 0x000f220000000a00 */
[--C-:B------:R-:W-:Y:S01]  /*0d30*/  SHF.R.U64 R192, R104, 0x10, R105.reuse ;  /* 0x0000001068c07819 */ /* 0x100fe20000001269 */
[--C-:B------:R-:W-:Y:S01]  /*0d40*/  IMAD.MOV.U32 R193, RZ, RZ, R105.reuse ;  /* 0x000000ffffc17224 */ /* 0x100fe200078e0069 */
[----:B------:R-:W-:Y:S01]  /*0d50*/  SHF.R.U32.HI R191, RZ, 0x10, R105 ;  /* 0x00000010ffbf7819 */ /* 0x000fe20000011669 */
[----:B------:R-:W-:-:S04]  /*0d60*/  IMAD.MOV.U32 R208, RZ, RZ, R180 ;  /* 0x000000ffffd07224 */ /* 0x000fc800078e00b4 */
[----:B------:R-:W4:Y:S01]  /*0d70*/  @P0 LDC.64 R102, c[0x0][0x438] ;  /* 0x00010e00ff660b82 */ /* 0x000f220000000a00 */
[--C-:B------:R-:W-:Y:S01]  /*0d80*/  SHF.R.U64 R210, R180, 0x10, R181.reuse ;  /* 0x00000010b4d27819 */ /* 0x100fe200000012b5 */
[--C-:B------:R-:W-:Y:S01]  /*0d90*/  IMAD.MOV.U32 R225, RZ, RZ, R181.reuse ;  /* 0x000000ffffe17224 */ /* 0x100fe200078e00b5 */
[----:B------:R-:W-:Y:S01]  /*0da0*/  SHF.R.U32.HI R206, RZ, 0x10, R181 ;  /* 0x00000010ffce7819 */ /* 0x000fe200000116b5 */
[----:B------:R-:W-:-:S04]  /*0db0*/  IMAD.MOV.U32 R202, RZ, RZ, R162 ;  /* 0x000000ffffca7224 */ /* 0x000fc800078e00a2 */
[----:B------:R-:W4:Y:S01]  /*0dc0*/  LDC.64 R104, c[0x0][0x3b0] ;  /* 0x0000ec00ff687b82 */ /* 0x000f220000000a00 */
[--C-:B------:R-:W-:Y:S01]  /*0dd0*/  SHF.R.U64 R229, R162, 0x10, R163.reuse ;  /* 0x00000010a2e57819 */ /* 0x100fe200000012a3 */
[--C-:B------:R-:W-:Y:S01]  /*0de0*/  IMAD.MOV.U32 R227, RZ, RZ, R163.reuse ;  /* 0x000000ffffe37224 */ /* 0x100fe200078e00a3 */
[----:B------:R-:W-:Y:S01]  /*0df0*/  SHF.R.U32.HI R200, RZ, 0x10, R163 ;  /* 0x00000010ffc87819 */ /* 0x000fe200000116a3 */
[----:B------:R-:W-:Y:S01]  /*0e00*/  IMAD.MOV.U32 R0, RZ, RZ, R106 ;  /* 0x000000ffff007224 */ /* 0x000fe200078e006a */
[--C-:B------:R-:W-:Y:S01]  /*0e10*/  SHF.R.U64 R180, R106, 0x10, R107.reuse ;  /* 0x000000106ab47819 */ /* 0x100fe2000000126b */
[--C-:B------:R-:W-:Y:S01]  /*0e20*/  IMAD.MOV.U32 R181, RZ, RZ, R107.reuse ;  /* 0x000000ffffb57224 */ /* 0x100fe200078e006b */
[----:B------:R-:W-:Y:S01]  /*0e30*/  SHF.R.U32.HI R182, RZ, 0x10, R107 ;  /* 0x00000010ffb67819 */ /* 0x000fe2000001166b */
[----:B------:R-:W4:Y:S08]  /*0e40*/  @P1 LDC.64 R162, c[0x0][0x3b8] ;  /* 0x0000ee00ffa21b82 */ /* 0x000f300000000a00 */
[----:B------:R-:W4:Y:S01]  /*0e50*/  @P1 LDC.64 R106, c[0x0][0x3b8] ;  /* 0x0000ee00ff6a1b82 */ /* 0x000f220000000a00 */
[----:B0-----:R-:W-:-:S04]  /*0e60*/  @P1 IMAD.WIDE.U32 R96, R146, 0x4, R96 ;  /* 0x0000000492601825 */ /* 0x001fc800078e0060 */
[C---:B--2---:R-:W-:Y:S01]  /*0e70*/  @P0 IMAD.WIDE.U32 R98, R145.reuse, 0x8, R98 ;  /* 0x0000000891620825 */ /* 0x044fe200078e0062 */
[----:B-----5:R0:W5:Y:S03]  /*0e80*/  @P1 LDG.E R140, desc[UR10][R96.64] ;  /* 0x0000000a608c1981 */ /* 0x020166000c1e1900 */
[----:B---3--:R-:W-:Y:S01]  /*0e90*/  @P0 IMAD.WIDE.U32 R94, R146, 0x8, R94 ;  /* 0x00000008925e0825 */ /* 0x008fe200078e005e */
[----:B------:R2:W5:Y:S03]  /*0ea0*/  @P0 LDG.E.64 R152, desc[UR10][R98.64] ;  /* 0x0000000a62980981 */ /* 0x000566000c1e1b00 */
[----:B-1----:R-:W-:Y:S01]  /*0eb0*/  @P1 IMAD.WIDE.U32 R238, R145, 0x4, R100 ;  /* 0x0000000491ee1825 */ /* 0x002fe200078e0064 */
[----:B------:R-:W-:Y:S01]  /*0ec0*/  SHF.R.U64 R197, R174, 0x10, R175 ;  /* 0x00000010aec57819 */ /* 0x000fe200000012af */
[----:B------:R-:W5:Y:S01]  /*0ed0*/  @P0 LDG.E.64 R150, desc[UR10][R94.64] ;  /* 0x0000000a5e960981 */ /* 0x000f62000c1e1b00 */
[----:B0-----:R-:W-:Y:S01]  /*0ee0*/  FSEL R96, R204, RZ, !P3 ;  /* 0x000000ffcc607208 */ /* 0x001fe20005800000 */
[----:B------:R-:W-:-:S02]  /*0ef0*/  IMAD.U32 R235, R212, 0x10000, RZ ;  /* 0x00010000d4eb7824 */ /* 0x000fc400078e00ff */
[----:B----4-:R-:W-:Y:S01]  /*0f00*/  @P0 IMAD.WIDE.U32 R158, R143, 0x8, R158 ;  /* 0x000000088f9e0825 */ /* 0x010fe200078e009e */
[----:B------:R-:W-:Y:S01]  /*0f10*/  SHF.R.U32.HI R201, RZ, 0x10, R175 ;  /* 0x00000010ffc97819 */ /* 0x000fe200000116af */
[----:B------:R-:W5:Y:S02]  /*0f20*/  @P1 LDG.E R139, desc[UR10][R238.64] ;  /* 0x0000000aee8b1981 */ /* 0x000f64000c1e1900 */
[----:B------:R-:W-:Y:S02]  /*0f30*/  IMAD.U32 R97, R208, 0x10000, RZ ;  /* 0x00010000d0617824 */ /* 0x000fe400078e00ff */
[----:B--2---:R-:W-:Y:S02]  /*0f40*/  IMAD.U32 R99, R210, 0x10000, RZ ;  /* 0x00010000d2637824 */ /* 0x004fe400078e00ff */
[----:B------:R-:W-:-:S04]  /*0f50*/  @P0 IMAD.WIDE.U32 R160, R147, 0x8, R160 ;  /* 0x0000000893a00825 */ /* 0x000fc800078e00a0 */
[----:B------:R-:W-:Y:S01]  /*0f60*/  FMUL.FTZ R251, R68, R235 ;  /* 0x000000eb44fb7220 */ /* 0x000fe20000410000 */
[----:B------:R-:W-:-:S04]  /*0f70*/  @P1 IMAD.WIDE.U32 R92, R143, 0x4, R92 ;  /* 0x000000048f5c1825 */ /* 0x000fc800078e005c */
[C---:B------:R-:W-:Y:S01]  /*0f80*/  FADD.FTZ R210, -R96.reuse, R97 ;  /* 0x0000006160d27221 */ /* 0x040fe20000010100 */
[----:B------:R-:W-:Y:S01]  /*0f90*/  FADD.FTZ R208, -R96, R99 ;  /* 0x0000006360d07221 */ /* 0x000fe20000010100 */
[----:B------:R0:W5:Y:S01]  /*0fa0*/  @P0 LDG.E.64 R156, desc[UR10][R158.64] ;  /* 0x0000000a9e9c0981 */ /* 0x000162000c1e1b00 */
[----:B------:R-:W-:-:S03]  /*0fb0*/  @P0 IMAD.WIDE.U32 R240, R144, 0x8, R102 ;  /* 0x0000000890f00825 */ /* 0x000fc600078e0066 */
[----:B------:R-:W5:Y:S01]  /*0fc0*/  @P0 LDG.E.64 R148, desc[UR10][R160.64] ;  /* 0x0000000aa0940981 */ /* 0x000f62000c1e1b00 */
[----:B------:R-:W-:-:S03]  /*0fd0*/  IMAD.WIDE.U32 R242, R147, 0x4, R104 ;  /* 0x0000000493f27825 */ /* 0x000fc600078e0068 */
[----:B------:R1:W5:Y:S01]  /*0fe0*/  @P1 LDG.E R137, desc[UR10][R92.64] ;  /* 0x0000000a5c891981 */ /* 0x000362000c1e1900 */
[----:B------:R-:W-:Y:S01]  /*0ff0*/  IMAD.WIDE.U32 R102, R146, 0x4, R104 ;  /* 0x0000000492667825 */ /* 0x000fe200078e0068 */
[----:B0-----:R-:W-:-:S03]  /*1000*/  SHF.L.U32 R159, R179, 0x10, RZ ;  /* 0x00000010b39f7819 */ /* 0x001fc600000006ff */
[----:B------:R-:W-:Y:S02]  /*1010*/  IMAD.U32 R209, R209, 0x10000, RZ ;  /* 0x00010000d1d17824 */ /* 0x000fe400078e00ff */
[----:B------:R-:W-:Y:S02]  /*1020*/  IMAD.U32 R211, R211, 0x10000, RZ ;  /* 0x00010000d3d37824 */ /* 0x000fe400078e00ff */
[----:B------:R-:W-:Y:S02]  /*1030*/  IMAD.MOV.U32 R199, RZ, RZ, R175 ;  /* 0x000000ffffc77224 */ /* 0x000fe400078e00af */
[----:B------:R-:W-:-:S04]  /*1040*/  IMAD.WIDE.U32 R100, R145, 0x4, R104 ;  /* 0x0000000491647825 */ /* 0x000fc800078e0068 */
[----:B------:R-:W-:-:S04]  /*1050*/  IMAD.WIDE.U32 R94, R144, 0x4, R104 ;  /* 0x00000004905e7825 */ /* 0x000fc800078e0068 */
[----:B------:R-:W-:Y:S02]  /*1060*/  IMAD.U32 R239, R214, 0x10000, RZ ;  /* 0x00010000d6ef7824 */ /* 0x000fe400078e00ff */
[----:B------:R-:W-:Y:S02]  /*1070*/  IMAD.U32 R234, R234, 0x10000, RZ ;  /* 0x00010000eaea7824 */ /* 0x000fe400078e00ff */
[----:B------:R-:W-:Y:S02]  /*1080*/  IMAD.U32 R203, R203, 0x10000, RZ ;  /* 0x00010000cbcb7824 */ /* 0x000fe400078e00ff */
[----:B------:R-:W-:Y:S02]  /*1090*/  IMAD.U32 R207, R207, 0x10000, RZ ;  /* 0x00010000cfcf7824 */ /* 0x000fe400078e00ff */
[----:B------:R-:W-:Y:S01]  /*10a0*/  IMAD.U32 R99, R213, 0x10000, RZ ;  /* 0x00010000d5637824 */ /* 0x000fe200078e00ff */
[----:B-1----:R-:W-:Y:S01]  /*10b0*/  SHF.L.U32 R93, R205, 0x10, RZ ;  /* 0x00000010cd5d7819 */ /* 0x002fe200000006ff */
[----:B------:R-:W-:-:S04]  /*10c0*/  IMAD.WIDE.U32 R104, R143, 0x4, R104 ;  /* 0x000000048f687825 */ /* 0x000fc800078e0068 */
[----:B------:R-:W-:Y:S01]  /*10d0*/  FADD.FTZ R213, -R96, R209 ;  /* 0x000000d160d57221 */ /* 0x000fe20000010100 */
[----:B------:R-:W-:Y:S01]  /*10e0*/  FMUL.FTZ R160, R69, R234 ;  /* 0x000000ea45a07220 */ /* 0x000fe20000410000 */
[----:B------:R0:W5:Y:S01]  /*10f0*/  LDG.E R161, desc[UR10][R100.64] ;  /* 0x0000000a64a17981 */ /* 0x000162000c1e1900 */
[----:B------:R-:W-:Y:S02]  /*1100*/  IMAD.U32 R225, R225, 0x10000, RZ ;  /* 0x00010000e1e17824 */ /* 0x000fe400078e00ff */
[----:B------:R-:W-:Y:S02]  /*1110*/  IMAD.U32 R197, R197, 0x10000, RZ ;  /* 0x00010000c5c57824 */ /* 0x000fe400078e00ff */
[----:B------:R-:W-:Y:S02]  /*1120*/  IMAD.U32 R97, R220, 0x10000, RZ ;  /* 0x00010000dc617824 */ /* 0x000fe400078e00ff */
[----:B------:R-:W-:Y:S02]  /*1130*/  IMAD.U32 R158, R183, 0x10000, RZ ;  /* 0x00010000b79e7824 */ /* 0x000fe400078e00ff */
[----:B------:R-:W-:Y:S01]  /*1140*/  FFMA.FTZ R183, R88, R239, R251 ;  /* 0x000000ef58b77223 */ /* 0x000fe200000100fb */
[----:B------:R-:W-:-:S02]  /*1150*/  IMAD.U32 R201, R201, 0x10000, RZ ;  /* 0x00010000c9c97824 */ /* 0x000fc400078e00ff */
[----:B------:R-:W-:Y:S01]  /*1160*/  FADD.FTZ R205, -R96, R203 ;  /* 0x000000cb60cd7221 */ /* 0x000fe20000010100 */
[----:B------:R-:W-:Y:S02]  /*1170*/  IMAD.U32 R236, R236, 0x10000, RZ ;  /* 0x00010000ecec7824 */ /* 0x000fe400078e00ff */
[----:B------:R-:W-:Y:S01]  /*1180*/  FADD.FTZ R209, -R96, R211 ;  /* 0x000000d360d17221 */ /* 0x000fe20000010100 */
[----:B------:R-:W-:Y:S01]  /*1190*/  IMAD.U32 R233, R233, 0x10000, RZ ;  /* 0x00010000e9e97824 */ /* 0x000fe200078e00ff */
[----:B------:R1:W5:Y:S01]  /*11a0*/  LDG.E R175, desc[UR10][R104.64] ;  /* 0x0000000a68af7981 */ /* 0x000362000c1e1900 */
[----:B------:R-:W-:Y:S02]  /*11b0*/  IMAD.U32 R179, R0, 0x10000, RZ ;  /* 0x0001000000b37824 */ /* 0x000fe400078e00ff */
[----:B------:R-:W-:Y:S01]  /*11c0*/  FMUL.FTZ R0, R142, R210 ;  /* 0x000000d28e007220 */ /* 0x000fe20000410000 */
[----:B------:R-:W-:-:S04]  /*11d0*/  @P1 IMAD.WIDE.U32 R162, R147, 0x4, R162 ;  /* 0x0000000493a21825 */ /* 0x000fc800078e00a2 */
[C---:B------:R-:W-:Y:S01]  /*11e0*/  FADD.FTZ R203, -R96.reuse, R207 ;  /* 0x000000cf60cb7221 */ /* 0x040fe20000010100 */
[----:B------:R-:W-:Y:S01]  /*11f0*/  FADD.FTZ R211, -R96, R99 ;  /* 0x0000006360d37221 */ /* 0x000fe20000010100 */
[----:B------:R-:W-:-:S04]  /*1200*/  @P1 IMAD.WIDE.U32 R106, R144, 0x4, R106 ;  /* 0x00000004906a1825 */ /* 0x000fc800078e006a */
[C---:B------:R-:W-:Y:S01]  /*1210*/  FADD.FTZ R245, -R96.reuse, R197 ;  /* 0x000000c560f57221 */ /* 0x040fe20000010100 */
[----:B------:R-:W-:Y:S01]  /*1220*/  FADD.FTZ R207, -R96, R97 ;  /* 0x0000006160cf7221 */ /* 0x000fe20000010100 */
[----:B------:R-:W-:Y:S01]  /*1230*/  SHF.L.U32 R237, R237, 0x10, RZ ;  /* 0x00000010eded7819 */ /* 0x000fe200000006ff */
[----:B0-----:R-:W-:Y:S02]  /*1240*/  IMAD.U32 R101, R206, 0x10000, RZ ;  /* 0x00010000ce657824 */ /* 0x001fe400078e00ff */
[C---:B------:R-:W-:Y:S01]  /*1250*/  FADD.FTZ R206, -R96.reuse, R225 ;  /* 0x000000e160ce7221 */ /* 0x040fe20000010100 */
[----:B------:R-:W-:Y:S02]  /*1260*/  IMAD.U32 R219, R219, 0x10000, RZ ;  /* 0x00010000dbdb7824 */ /* 0x000fe400078e00ff */
[----:B------:R-:W-:Y:S01]  /*1270*/  FADD.FTZ R197, -R96, R201 ;  /* 0x000000c960c57221 */ /* 0x000fe20000010100 */
[----:B------:R-:W-:Y:S02]  /*1280*/  IMAD.MOV.U32 R216, RZ, RZ, R174 ;  /* 0x000000ffffd87224 */ /* 0x000fe400078e00ae */
[----:B------:R-:W-:Y:S01]  /*1290*/  FMUL.FTZ R249, R70, R233 ;  /* 0x000000e946f97220 */ /* 0x000fe20000410000 */
[----:B------:R-:W-:Y:S01]  /*12a0*/  IMAD.U32 R221, R221, 0x10000, RZ ;  /* 0x00010000dddd7824 */ /* 0x000fe200078e00ff */
[----:B------:R-:W-:Y:S01]  /*12b0*/  SHF.L.U32 R225, R184, 0x10, RZ ;  /* 0x00000010b8e17819 */ /* 0x000fe200000006ff */
[----:B------:R-:W-:-:S02]  /*12c0*/  IMAD.U32 R99, R194, 0x10000, RZ ;  /* 0x00010000c2637824 */ /* 0x000fc400078e00ff */
[----:B------:R-:W-:Y:S01]  /*12d0*/  FADD.FTZ R194, RZ, R183 ;  /* 0x000000b7ffc27221 */ /* 0x000fe20000010000 */
[----:B-1----:R-:W-:Y:S02]  /*12e0*/  IMAD.U32 R104, R185, 0x10000, RZ ;  /* 0x00010000b9687824 */ /* 0x002fe400078e00ff */
[----:B------:R-:W-:Y:S01]  /*12f0*/  FFMA.FTZ R185, R89, R236, R160 ;  /* 0x000000ec59b97223 */ /* 0x000fe200000100a0 */
[----:B------:R-:W-:Y:S01]  /*1300*/  IMAD.U32 R199, R199, 0x10000, RZ ;  /* 0x00010000c7c77824 */ /* 0x000fe200078e00ff */
[----:B------:R0:W5:Y:S01]  /*1310*/  @P0 LDG.E.64 R154, desc[UR10][R240.64] ;  /* 0x0000000af09a0981 */ /* 0x000162000c1e1b00 */
[----:B------:R-:W-:Y:S02]  /*1320*/  IMAD.U32 R232, R232, 0x10000, RZ ;  /* 0x00010000e8e87824 */ /* 0x000fe400078e00ff */
[----:B------:R-:W-:Y:S01]  /*1330*/  FMUL.FTZ R184, R142, R208 ;  /* 0x000000d08eb87220 */ /* 0x000fe20000410000 */
[----:B------:R-:W-:Y:S02]  /*1340*/  IMAD.U32 R97, R193, 0x10000, RZ ;  /* 0x00010000c1617824 */ /* 0x000fe400078e00ff */
[----:B------:R-:W-:Y:S01]  /*1350*/  FFMA.FTZ R193, R0, R183, RZ ;  /* 0x000000b700c17223 */ /* 0x000fe200000100ff */
[----:B------:R-:W5:Y:S01]  /*1360*/  @P1 LDG.E R141, desc[UR10][R162.64] ;  /* 0x0000000aa28d1981 */ /* 0x000f62000c1e1900 */
[----:B------:R-:W-:Y:S01]  /*1370*/  IMAD.U32 R98, R196, 0x10000, RZ ;  /* 0x00010000c4627824 */ /* 0x000fe200078e00ff */
[----:B------:R-:W-:-:S02]  /*1380*/  SHF.L.U32 R247, R216, 0x10, RZ ;  /* 0x00000010d8f77819 */ /* 0x000fc400000006ff */
[----:B------:R1:W5:Y:S01]  /*1390*/  @P1 LDG.E R138, desc[UR10][R106.64] ;  /* 0x0000000a6a8a1981 */ /* 0x000362000c1e1900 */
[C---:B0-----:R-:W-:Y:S01]  /*13a0*/  FADD.FTZ R241, -R96.reuse, R219 ;  /* 0x000000db60f17221 */ /* 0x041fe20000010100 */
[----:B------:R-:W-:Y:S01]  /*13b0*/  FADD.FTZ R219, -R96, R221 ;  /* 0x000000dd60db7221 */ /* 0x000fe20000010100 */
[----:B------:R-:W-:Y:S02]  /*13c0*/  IMAD.U32 R230, R230, 0x10000, RZ ;  /* 0x00010000e6e67824 */ /* 0x000fe400078e00ff */
[----:B------:R-:W-:Y:S01]  /*13d0*/  FMUL.FTZ R92, R71, R232 ;  /* 0x000000e8475c7220 */ /* 0x000fe20000410000 */
[----:B------:R-:W-:Y:S01]  /*13e0*/  IMAD.U32 R221, R186, 0x10000, RZ ;  /* 0x00010000badd7824 */ /* 0x000fe200078e00ff */
[----:B------:R0:W5:Y:S01]  /*13f0*/  LDG.E R163, desc[UR10][R242.64] ;  /* 0x0000000af2a37981 */ /* 0x000162000c1e1900 */
[----:B------:R-:W-:Y:S01]  /*1400*/  FADD.FTZ R208, R185, R194 ;  /* 0x000000c2b9d07221 */ /* 0x000fe20000010000 */
[----:B------:R-:W-:Y:S02]  /*1410*/  FMUL.FTZ R196, R142, R197 ;  /* 0x000000c58ec47220 */ /* 0x000fe40000410000 */
[----:B------:R2:W5:Y:S01]  /*1420*/  LDG.E R162, desc[UR10][R102.64] ;  /* 0x0000000a66a27981 */ /* 0x000562000c1e1900 */
[----:B-1----:R-:W-:-:S02]  /*1430*/  IMAD.U32 R107, R187, 0x10000, RZ ;  /* 0x00010000bb6b7824 */ /* 0x002fc400078e00ff */
[----:B------:R-:W-:Y:S01]  /*1440*/  FFMA.FTZ R187, R90, R237, R249 ;  /* 0x000000ed5abb7223 */ /* 0x000fe200000100f9 */
[----:B------:R-:W-:Y:S01]  /*1450*/  FADD.FTZ R204, -R96, R101 ;  /* 0x0000006560cc7221 */ /* 0x000fe20000010100 */
[----:B------:R1:W5:Y:S01]  /*1460*/  LDG.E R174, desc[UR10][R94.64] ;  /* 0x0000000a5eae7981 */ /* 0x000362000c1e1900 */
[----:B------:R-:W-:Y:S01]  /*1470*/  FMUL.FTZ R186, R142, R206 ;  /* 0x000000ce8eba7220 */ /* 0x000fe20000410000 */
[----:B0-----:R-:W-:Y:S01]  /*1480*/  FADD.FTZ R243, -R96, R199 ;  /* 0x000000c760f37221 */ /* 0x001fe20000010100 */
[----:B------:R-:W-:Y:S01]  /*1490*/  FFMA.FTZ R197, R184, R185, R193 ;  /* 0x000000b9b8c57223 */ /* 0x000fe200000100c1 */
[----:B--2---:R-:W-:Y:S01]  /*14a0*/  IMAD.U32 R103, R198, 0x10000, RZ ;  /* 0x00010000c6677824 */ /* 0x004fe200078e00ff */
[----:B------:R-:W-:Y:S01]  /*14b0*/  SHF.L.U32 R231, R202, 0x10, RZ ;  /* 0x00000010cae77819 */ /* 0x000fe200000006ff */
[----:B------:R-:W-:Y:S02]  /*14c0*/  IMAD.U32 R101, R222, 0x10000, RZ ;  /* 0x00010000de657824 */ /* 0x000fe400078e00ff */
[----:B-1----:R-:W-:-:S02]  /*14d0*/  IMAD.U32 R95, R218, 0x10000, RZ ;  /* 0x00010000da5f7824 */ /* 0x002fc400078e00ff */
[----:B------:R-:W-:Y:S01]  /*14e0*/  FMUL.FTZ R194, R142, R243 ;  /* 0x000000f38ec27220 */ /* 0x000fe20000410000 */
[----:B------:R-:W-:Y:S02]  /*14f0*/  IMAD.U32 R100, R191, 0x10000, RZ ;  /* 0x00010000bf647824 */ /* 0x000fe400078e00ff */
[----:B------:R-:W-:Y:S01]  /*1500*/  FMUL.FTZ R191, R64, R103 ;  /* 0x0000006740bf7220 */ /* 0x000fe20000410000 */
[----:B------:R-:W-:Y:S02]  /*1510*/  IMAD.U32 R106, R189, 0x10000, RZ ;  /* 0x00010000bd6a7824 */ /* 0x000fe400078e00ff */
[----:B------:R-:W-:Y:S01]  /*1520*/  FFMA.FTZ R189, R91, R230, R92 ;  /* 0x000000e65bbd7223 */ /* 0x000fe2000001005c */
[----:B------:R-:W-:Y:S02]  /*1530*/  IMAD.U32 R105, R188, 0x10000, RZ ;  /* 0x00010000bc697824 */ /* 0x000fe400078e00ff */
[----:B------:R-:W-:Y:S01]  /*1540*/  FADD.FTZ R208, R187, R208 ;  /* 0x000000d0bbd07221 */ /* 0x000fe20000010000 */
[----:B------:R-:W-:Y:S01]  /*1550*/  FADD.FTZ R247, -R96, R247 ;  /* 0x000000f760f77221 */ /* 0x000fe20000010100 */
[----:B------:R-:W-:Y:S01]  /*1560*/  FMUL.FTZ R188, R142, R204 ;  /* 0x000000cc8ebc7220 */ /* 0x000fe20000410000 */
[----:B------:R-:W-:Y:S01]  /*1570*/  FFMA.FTZ R243, R186, R187, R197 ;  /* 0x000000bbbaf37223 */ /* 0x000fe200000100c5 */
[----:B------:R-:W-:Y:S01]  /*1580*/  SHF.L.U32 R217, R217, 0x10, RZ ;  /* 0x00000010d9d97819 */ /* 0x000fe200000006ff */
[C---:B------:R-:W-:Y:S01]  /*1590*/  FADD.FTZ R199, -R96.reuse, R95 ;  /* 0x0000005f60c77221 */ /* 0x040fe20000010100 */
[C---:B------:R-:W-:Y:S01]  /*15a0*/  FADD.FTZ R201, -R96.reuse, R93 ;  /* 0x0000005d60c97221 */ /* 0x040fe20000010100 */
[----:B------:R-:W-:Y:S01]  /*15b0*/  FADD.FTZ R93, -R96, R101 ;  /* 0x00000065605d7221 */ /* 0x000fe20000010100 */
[----:B------:R-:W-:Y:S01]  /*15c0*/  SHF.L.U32 R95, R215, 0x10, RZ ;  /* 0x00000010d75f7819 */ /* 0x000fe200000006ff */
[----:B------:R-:W-:Y:S01]  /*15d0*/  IMAD.U32 R229, R229, 0x10000, RZ ;  /* 0x00010000e5e57824 */ /* 0x000fe200078e00ff */
[----:B------:R-:W-:Y:S01]  /*15e0*/  SHF.L.U32 R101, R190, 0x10, RZ ;  /* 0x00000010be657819 */ /* 0x000fe200000006ff */
[----:B------:R-:W-:Y:S01]  /*15f0*/  FMUL.FTZ R198, R65, R98 ;  /* 0x0000006241c67220 */ /* 0x000fe20000410000 */
[----:B------:R-:W-:Y:S01]  /*1600*/  FFMA.FTZ R191, R84, R231, R191 ;  /* 0x000000e754bf7223 */ /* 0x000fe200000100bf */
[----:B------:R-:W-:Y:S01]  /*1610*/  FADD.FTZ R208, R189, R208 ;  /* 0x000000d0bdd07221 */ /* 0x000fe20000010000 */
[----:B------:R-:W-:Y:S01]  /*1620*/  FMUL.FTZ R190, R142, R247 ;  /* 0x000000f78ebe7220 */ /* 0x000fe20000410000 */
[----:B------:R-:W-:Y:S01]  /*1630*/  FFMA.FTZ R243, R188, R189, R243 ;  /* 0x000000bdbcf37223 */ /* 0x000fe200000100f3 */
[----:B------:R-:W-:Y:S01]  /*1640*/  FADD.FTZ R217, -R96, R217 ;  /* 0x000000d960d97221 */ /* 0x000fe20000010100 */
[----:B------:R-:W-:-:S02]  /*1650*/  IMAD.U32 R94, R195, 0x10000, RZ ;  /* 0x00010000c35e7824 */ /* 0x000fc400078e00ff */
[----:B------:R-:W-:Y:S01]  /*1660*/  FMUL.FTZ R195, R66, R95 ;  /* 0x0000005f42c37220 */ /* 0x000fe20000410000 */
[----:B------:R-:W-:Y:S02]  /*1670*/  IMAD.U32 R227, R227, 0x10000, RZ ;  /* 0x00010000e3e37824 */ /* 0x000fe400078e00ff */
[----:B------:R-:W-:Y:S01]  /*1680*/  FFMA.FTZ R193, R85, R229, R198 ;  /* 0x000000e555c17223 */ /* 0x000fe200000100c6 */
[----:B------:R-:W-:Y:S02]  /*1690*/  IMAD.U32 R96, R192, 0x10000, RZ ;  /* 0x00010000c0607824 */ /* 0x000fe400078e00ff */
[----:B------:R-:W-:Y:S01]  /*16a0*/  FADD.FTZ R208, R191, R208 ;  /* 0x000000d0bfd07221 */ /* 0x000fe20000010000 */
[----:B------:R-:W-:Y:S01]  /*16b0*/  FMUL.FTZ R192, R142, R245 ;  /* 0x000000f58ec07220 */ /* 0x000fe20000410000 */
[----:B------:R-:W-:Y:S01]  /*16c0*/  FFMA.FTZ R243, R190, R191, R243 ;  /* 0x000000bfbef37223 */ /* 0x000fe200000100f3 */
[----:B------:R-:W-:Y:S02]  /*16d0*/  IMAD.U32 R102, R200, 0x10000, RZ ;  /* 0x00010000c8667824 */ /* 0x000fe400078e00ff */
[----:B------:R-:W-:Y:S01]  /*16e0*/  FMUL.FTZ R200, R67, R94 ;  /* 0x0000005e43c87220 */ /* 0x000fe20000410000 */
[----:B------:R-:W-:Y:S01]  /*16f0*/  FFMA.FTZ R195, R86, R227, R195 ;  /* 0x000000e356c37223 */ /* 0x000fe200000100c3 */
[----:B------:R-:W-:Y:S01]  /*1700*/  FADD.FTZ R208, R193, R208 ;  /* 0x000000d0c1d07221 */ /* 0x000fe20000010000 */
[----:B------:R-:W-:Y:S01]  /*1710*/  FFMA.FTZ R243, R192, R193, R243 ;  /* 0x000000c1c0f37223 */ /* 0x000fe200000100f3 */
[----:B------:R-:W-:Y:S01]  /*1720*/  FMUL.FTZ R202, R60, R101 ;  /* 0x000000653cca7220 */ /* 0x000fe20000410000 */
[----:B------:R-:W-:Y:S01]  /*1730*/  FFMA.FTZ R197, R87, R102, R200 ;  /* 0x0000006657c57223 */ /* 0x000fe200000100c8 */
[----:B------:R-:W-:Y:S01]  /*1740*/  FADD.FTZ R208, R195, R208 ;  /* 0x000000d0c3d07221 */ /* 0x000fe20000010000 */
[----:B------:R-:W-:Y:S01]  /*1750*/  FFMA.FTZ R243, R194, R195, R243 ;  /* 0x000000c3c2f37223 */ /* 0x000fe200000100f3 */
[----:B------:R-:W-:Y:S01]  /*1760*/  FMUL.FTZ R206, R63, R104 ;  /* 0x000000683fce7220 */ /* 0x000fe20000410000 */
[----:B------:R-:W-:Y:S01]  /*1770*/  FMUL.FTZ R204, R61, R106 ;  /* 0x0000006a3dcc7220 */ /* 0x000fe20000410000 */
[----:B------:R-:W-:Y:S01]  /*1780*/  FFMA.FTZ R202, R80, R99, R202 ;  /* 0x0000006350ca7223 */ /* 0x000fe200000100ca */
[----:B------:R-:W-:Y:S01]  /*1790*/  FADD.FTZ R245, R197, R208 ;  /* 0x000000d0c5f57221 */ /* 0x000fe20000010000 */
[----:B------:R-:W-:Y:S01]  /*17a0*/  FMUL.FTZ R199, R142, R199 ;  /* 0x000000c78ec77220 */ /* 0x000fe20000410000 */
[----:B------:R-:W-:Y:S01]  /*17b0*/  FFMA.FTZ R208, R196, R197, R243 ;  /* 0x000000c5c4d07223 */ /* 0x000fe200000100f3 */
[C---:B------:R-:W-:Y:S01]  /*17c0*/  FMUL.FTZ R198, R142.reuse, R205 ;  /* 0x000000cd8ec67220 */ /* 0x040fe20000410000 */
[----:B------:R-:W-:Y:S01]  /*17d0*/  FMUL.FTZ R200, R142, R203 ;  /* 0x000000cb8ec87220 */ /* 0x000fe20000410000 */
[----:B------:R-:W-:Y:S01]  /*17e0*/  FFMA.FTZ R205, R83, R100, R206 ;  /* 0x0000006453cd7223 */ /* 0x000fe200000100ce */
[----:B------:R-:W-:Y:S01]  /*17f0*/  FMUL.FTZ R251, R62, R107 ;  /* 0x0000006b3efb7220 */ /* 0x000fe20000410000 */
[----:B------:R-:W-:Y:S01]  /*1800*/  FFMA.FTZ R203, R81, R96, R204 ;  /* 0x0000006051cb7223 */ /* 0x000fe200000100cc */
[----:B------:R-:W-:Y:S01]  /*1810*/  FADD.FTZ R210, R202, R245 ;  /* 0x000000f5cad27221 */ /* 0x000fe20000010000 */
[----:B------:R-:W-:Y:S01]  /*1820*/  FMUL.FTZ R206, R142, R213 ;  /* 0x000000d58ece7220 */ /* 0x000fe20000410000 */
[----:B------:R-:W-:Y:S01]  /*1830*/  FFMA.FTZ R213, R199, R202, R208 ;  /* 0x000000cac7d57223 */ /* 0x000fe200000100d0 */
[----:B------:R-:W-:-:S02]  /*1840*/  IMAD.U32 R228, R228, 0x10000, RZ ;  /* 0x00010000e4e47824 */ /* 0x000fc400078e00ff */
[----:B------:R-:W-:Y:S01]  /*1850*/  FFMA.FTZ R204, R82, R97, R251 ;  /* 0x0000006152cc7223 */ /* 0x000fe200000100fb */
[----:B------:R-:W-:Y:S01]  /*1860*/  FADD.FTZ R243, R203, R210 ;  /* 0x000000d2cbf37221 */ /* 0x000fe20000010000 */
[----:B------:R-:W-:Y:S01]  /*1870*/  FMUL.FTZ R201, R142, R201 ;  /* 0x000000c98ec97220 */ /* 0x000fe20000410000 */
[----:B------:R-:W-:Y:S01]  /*1880*/  FFMA.FTZ R212, R198, R203, R213 ;  /* 0x000000cbc6d47223 */ /* 0x000fe200000100d5 */
[----:B------:R-:W-:Y:S02]  /*1890*/  IMAD.U32 R226, R226, 0x10000, RZ ;  /* 0x00010000e2e27824 */ /* 0x000fe400078e00ff */
[----:B------:R-:W-:Y:S01]  /*18a0*/  FMUL.FTZ R249, R56, R221 ;  /* 0x000000dd38f97220 */ /* 0x000fe20000410000 */
[----:B------:R-:W-:Y:S02]  /*18b0*/  IMAD.U32 R224, R224, 0x10000, RZ ;  /* 0x00010000e0e07824 */ /* 0x000fe400078e00ff */
[----:B------:R-:W-:Y:S01]  /*18c0*/  FMUL.FTZ R92, R59, R228 ;  /* 0x000000e43b5c7220 */ /* 0x000fe20000410000 */
[----:B------:R-:W-:Y:S01]  /*18d0*/  FADD.FTZ R214, R204, R243 ;  /* 0x000000f3ccd67221 */ /* 0x000fe20000010000 */
[----:B------:R-:W-:Y:S01]  /*18e0*/  FFMA.FTZ R243, R201, R204, R212 ;  /* 0x000000ccc9f37223 */ /* 0x000fe200000100d4 */
[----:B------:R-:W-:Y:S01]  /*18f0*/  FMUL.FTZ R160, R57, R226 ;  /* 0x000000e239a07220 */ /* 0x000fe20000410000 */
[----:B------:R-:W-:-:S02]  /*1900*/  IMAD.U32 R223, R223, 0x10000, RZ ;  /* 0x00010000dfdf7824 */ /* 0x000fc400078e00ff */
[----:B------:R-:W-:Y:S01]  /*1910*/  FFMA.FTZ R210, R76, R105, R249 ;  /* 0x000000694cd27223 */ /* 0x000fe200000100f9 */
[----:B------:R-:W-:Y:S01]  /*1920*/  FADD.FTZ R245, R205, R214 ;  /* 0x000000d6cdf57221 */ /* 0x000fe20000010000 */
[----:B------:R-:W-:Y:S01]  /*1930*/  FFMA.FTZ R213, R79, R224, R92 ;  /* 0x000000e04fd57223 */ /* 0x000fe2000001005c */
[----:B------:R-:W-:Y:S01]  /*1940*/  FMUL.FTZ R207, R142, R207 ;  /* 0x000000cf8ecf7220 */ /* 0x000fe20000410000 */
[----:B------:R-:W-:Y:S01]  /*1950*/  FFMA.FTZ R92, R200, R205, R243 ;  /* 0x000000cdc85c7223 */ /* 0x000fe200000100f3 */
[----:B------:R-:W-:Y:S01]  /*1960*/  FMUL.FTZ R208, R142, R211 ;  /* 0x000000d38ed07220 */ /* 0x000fe20000410000 */
        /* <DEDUP_REMOVED lines=8> */
[----:B------:R-:W-:-:S02]  /*19f0*/  IMAD.U32 R180, R180, 0x10000, RZ ;  /* 0x00010000b4b47824 */ /* 0x000fc400078e00ff */
[----:B------:R-:W-:Y:S01]  /*1a00*/  FMUL.FTZ R215, R52, R179 ;  /* 0x000000b334d77220 */ /* 0x000fe20000410000 */
[----:B------:R-:W-:Y:S01]  /*1a10*/  FADD.FTZ R160, R212, R245 ;  /* 0x000000f5d4a07221 */ /* 0x000fe20000010000 */
[----:B------:R-:W-:Y:S01]  /*1a20*/  FFMA.FTZ R243, R209, R212, R92 ;  /* 0x000000d4d1f37223 */ /* 0x000fe2000001005c */
[----:B------:R-:W-:Y:S01]  /*1a30*/  SHF.L.U32 R181, R181, 0x10, RZ ;  /* 0x00000010b5b57819 */ /* 0x000fe200000006ff */
[----:B------:R-:W-:Y:S02]  /*1a40*/  IMAD.U32 R176, R176, 0x10000, RZ ;  /* 0x00010000b0b07824 */ /* 0x000fe400078e00ff */
[----:B------:R-:W-:Y:S01]  /*1a50*/  FMUL.FTZ R216, R53, R180 ;  /* 0x000000b435d87220 */ /* 0x000fe20000410000 */
[----:B------:R-:W-:Y:S01]  /*1a60*/  FFMA.FTZ R214, R72, R225, R215 ;  /* 0x000000e148d67223 */ /* 0x000fe200000100d7 */
[----:B------:R-:W-:Y:S01]  /*1a70*/  FADD.FTZ R245, R213, R160 ;  /* 0x000000a0d5f57221 */ /* 0x000fe20000010000 */
[----:B------:R-:W-:Y:S01]  /*1a80*/  FMUL.FTZ R217, R142, R217 ;  /* 0x000000d98ed97220 */ /* 0x000fe20000410000 */
[----:B------:R-:W-:Y:S01]  /*1a90*/  FFMA.FTZ R160, R208, R213, R243 ;  /* 0x000000d5d0a07223 */ /* 0x000fe200000100f3 */
[----:B------:R-:W-:-:S02]  /*1aa0*/  IMAD.U32 R177, R177, 0x10000, RZ ;  /* 0x00010000b1b17824 */ /* 0x000fc400078e00ff */
[----:B------:R-:W-:Y:S01]  /*1ab0*/  FFMA.FTZ R215, R73, R176, R216 ;  /* 0x000000b049d77223 */ /* 0x000fe200000100d8 */
[----:B------:R-:W-:Y:S02]  /*1ac0*/  IMAD.U32 R182, R182, 0x10000, RZ ;  /* 0x00010000b6b67824 */ /* 0x000fe400078e00ff */
[----:B------:R-:W-:Y:S01]  /*1ad0*/  FMUL.FTZ R247, R54, R181 ;  /* 0x000000b536f77220 */ /* 0x000fe20000410000 */
[----:B------:R-:W-:Y:S01]  /*1ae0*/  FMUL.FTZ R218, R142, R241 ;  /* 0x000000f18eda7220 */ /* 0x000fe20000410000 */
[----:B------:R-:W-:Y:S01]  /*1af0*/  FADD.FTZ R92, R214, R245 ;  /* 0x000000f5d65c7221 */ /* 0x000fe20000010000 */
[----:B------:R-:W-:Y:S01]  /*1b00*/  FFMA.FTZ R241, R217, R214, R160 ;  /* 0x000000d6d9f17223 */ /* 0x000fe200000100a0 */
[----:B------:R-:W-:Y:S02]  /*1b10*/  IMAD.U32 R178, R178, 0x10000, RZ ;  /* 0x00010000b2b27824 */ /* 0x000fe400078e00ff */
[----:B------:R-:W-:Y:S01]  /*1b20*/  FFMA.FTZ R216, R74, R177, R247 ;  /* 0x000000b14ad87223 */ /* 0x000fe200000100f7 */
[----:B------:R-:W-:Y:S01]  /*1b30*/  FMUL.FTZ R220, R55, R182 ;  /* 0x000000b637dc7220 */ /* 0x000fe20000410000 */
        /* <DEDUP_REMOVED lines=41> */
.L_x_1456:
[----:B------:R-:W-:Y:S05]  /*1dd0*/  BSYNC.RECONVERGENT B0 ;  /* 0x0000000000007941 */ /* 0x000fea0003800200 */
.L_x_1455:
        /* <DEDUP_REMOVED lines=160> */
.L_x_1459:
        /* <DEDUP_REMOVED lines=35> */
.L_x_1458:
[----:B------:R-:W-:Y:S01]  /*2a10*/  UMOV UR4, UR8 ;  /* 0x0000000800047c82 */ /* 0x000fe20008000000 */
[----:B------:R-:W-:Y:S01]  /*2a20*/  UMOV UR5, UR9 ;  /* 0x0000000900057c82 */ /* 0x000fe20008000000 */
[----:B------:R-:W-:-:S04]  /*2a30*/  UISETP.NE.U32.AND UP0, UPT, UR4, URZ, UPT ;  /* 0x000000ff0400728c */ /* 0x000fc8000bf05070 */
[----:B------:R-:W-:-:S09]  /*2a40*/  UISETP.NE.AND.EX UP0, UPT, UR5, URZ, UPT, UP0 ;  /* 0x000000ff0500728c */ /* 0x000fd2000bf05300 */
[----:B------:R-:W-:Y:S05]  /*2a50*/  BRA.U UP0, `(.L_x_1461) ;  /* 0x00000001009c7547 */ /* 0x000fea000b800000 */
[-C--:B------:R-:W-:Y:S01]  /*2a60*/  FFMA.FTZ R0, R0, R103.reuse, R105 ;  /* 0x0000006700007223 */ /* 0x080fe20000010069 */
[----:B-----5:R-:W-:Y:S01]  /*2a70*/  SHF.R.U64 R95, R148, 0x10, R149 ;  /* 0x00000010945f7819 */ /* 0x020fe20000001295 */
[-C--:B------:R-:W-:Y:S01]  /*2a80*/  FFMA.FTZ R184, R184, R103.reuse, R105 ;  /* 0x00000067b8b87223 */ /* 0x080fe20000010069 */
[----:B------:R-:W-:Y:S01]  /*2a90*/  SHF.R.U32.HI R99, RZ, 0x10, R149 ;  /* 0x00000010ff637819 */ /* 0x000fe20000011695 */
        /* <DEDUP_REMOVED lines=10> */
[----:B------:R-:W-:Y:S02]  /*2b40*/  IMAD.U32 R97, R92, 0x10000, RZ ;  /* 0x000100005c617824 */ /* 0x000fe400078e00ff */
[C---:B------:R-:W-:Y:S01]  /*2b50*/  FFMA.FTZ R95, R142.reuse, R184, R95 ;  /* 0x000000b88e5f7223 */ /* 0x040fe2000001005f */
[----:B------:R-:W-:Y:S02]  /*2b60*/  IMAD.U32 R99, R99, 0x10000, RZ ;  /* 0x0001000063637824 */ /* 0x000fe400078e00ff */
[C---:B------:R-:W-:Y:S01]  /*2b70*/  FFMA.FTZ R93, R142.reuse, R183, R93 ;  /* 0x000000b78e5d7223 */ /* 0x040fe2000001005d */
[C---:B------:R-:W-:Y:S01]  /*2b80*/  FFMA.FTZ R97, R142.reuse, R186, R97 ;  /* 0x000000ba8e617223 */ /* 0x040fe20000010061 */
[----:B------:R-:W-:Y:S01]  /*2b90*/  FMUL.FTZ R95, R95, UR6 ;  /* 0x000000065f5f7c20 */ /* 0x000fe20008410000 */
[----:B------:R-:W-:Y:S01]  /*2ba0*/  FFMA.FTZ R99, R142, R188, R99 ;  /* 0x000000bc8e637223 */ /* 0x000fe20000010063 */
[----:B------:R-:W-:Y:S01]  /*2bb0*/  FMUL.FTZ R93, R93, UR6 ;  /* 0x000000065d5d7c20 */ /* 0x000fe20008410000 */
[----:B------:R-:W-:Y:S01]  /*2bc0*/  FMUL.FTZ R97, R97, UR6 ;  /* 0x0000000661617c20 */ /* 0x000fe20008410000 */
[----:B------:R-:W-:Y:S01]  /*2bd0*/  LOP3.LUT P3, RZ, R163, 0xff, RZ, 0xc0, !PT ;  /* 0x000000ffa3ff7812 */ /* 0x000fe2000786c0ff */
        /* <DEDUP_REMOVED lines=15> */
.L_x_1461:
[-C--:B------:R-:W-:Y:S01]  /*2cd0*/  FFMA.FTZ R0, R0, R103.reuse, R105 ;  /* 0x0000006700007223 */ /* 0x080fe20000010069 */
[----:B-----5:R-:W-:Y:S01]  /*2ce0*/  SHF.R.U64 R92, R148, 0x10, R149 ;  /* 0x00000010945c7819 */ /* 0x020fe20000001295 */
[-C--:B------:R-:W-:Y:S01]  /*2cf0*/  FFMA.FTZ R184, R184, R103.reuse, R105 ;  /* 0x00000067b8b87223 */ /* 0x080fe20000010069 */
[--C-:B------:R-:W-:Y:S02]  /*2d00*/  IMAD.MOV.U32 R94, RZ, RZ, R149.reuse ;  /* 0x000000ffff5e7224 */ /* 0x100fe400078e0095 */
[----:B------:R-:W-:Y:S01]  /*2d10*/  FADD.FTZ R183, R183, -R0 ;  /* 0x80000000b7b77221 */ /* 0x000fe20000010000 */
[----:B------:R-:W-:Y:S01]  /*2d20*/  IMAD.MOV.U32 R0, RZ, RZ, R148 ;  /* 0x000000ffff007224 */ /* 0x000fe200078e0094 */
[----:B------:R-:W-:Y:S01]  /*2d30*/  SHF.R.U32.HI R95, RZ, 0x10, R149 ;  /* 0x00000010ff5f7819 */ /* 0x000fe20000011695 */
[-CC-:B------:R-:W-:Y:S01]  /*2d40*/  FFMA.FTZ R188, R188, R103.reuse, R105.reuse ;  /* 0x00000067bcbc7223 */ /* 0x180fe20000010069 */
[----:B------:R-:W-:Y:S01]  /*2d50*/  SHF.L.U32 R92, R92, 0x10, RZ ;  /* 0x000000105c5c7819 */ /* 0x000fe200000006ff */
[----:B------:R-:W-:Y:S01]  /*2d60*/  FFMA.FTZ R186, R186, R103, R105 ;  /* 0x00000067baba7223 */ /* 0x000fe20000010069 */
[----:B------:R-:W-:Y:S01]  /*2d70*/  FADD.FTZ R185, R185, -R184 ;  /* 0x800000b8b9b97221 */ /* 0x000fe20000010000 */
[----:B------:R-:W-:-:S02]  /*2d80*/  IMAD.U32 R93, R0, 0x10000, RZ ;  /* 0x00010000005d7824 */ /* 0x000fc400078e00ff */
        /* <DEDUP_REMOVED lines=30> */
[----:B------:R-:W-:Y:S01]  /*2f70*/  PRMT R169, R94, 0x7610, R169 ;  /* 0x000076105ea97816 */ /* 0x000fe200000000a9 */
[----:B------:R-:W-:Y:S06]  /*2f80*/  BRA `(.L_x_1460) ;  /* 0x0000000c005c7947 */ /* 0x000fec0003800000 */
.L_x_1457:
        /* <DEDUP_REMOVED lines=11> */
[-CC-:B------:R-:W-:Y:S01]  /*3040*/  FFMA.FTZ R186, R186, R103.reuse, R105.reuse ;  /* 0x00000067baba7223 */ /* 0x180fe20000010069 */
        /* <DEDUP_REMOVED lines=40> */
.L_x_1463:
        /* <DEDUP_REMOVED lines=49> */
.L_x_1462:
        /* <DEDUP_REMOVED lines=10> */
[----:B------:R-:W-:Y:S01]  /*3680*/  FADD.FTZ R185, R185, -R184 ;  /* 0x800000b8b9b97221 */ /* 0x000fe20000010000 */
[----:B------:R-:W-:Y:S02]  /*3690*/  IMAD.U32 R93, R92, 0x10000, RZ ;  /* 0x000100005c5d7824 */ /* 0x000fe400078e00ff */
[----:B------:R-:W-:Y:S01]  /*36a0*/  FADD.FTZ R183, R183, -R0 ;  /* 0x80000000b7b77221 */ /* 0x000fe20000010000 */
[----:B------:R-:W-:Y:S01]  /*36b0*/  IMAD.MOV.U32 R92, RZ, RZ, R148 ;  /* 0x000000ffff5c7224 */ /* 0x000fe200078e0094 */
[----:B------:R-:W-:Y:S01]  /*36c0*/  MOV R0, R149 ;  /* 0x0000009500007202 */ /* 0x000fe20000000f00 */
[----:B------:R-:W-:Y:S01]  /*36d0*/  FFMA.FTZ R185, R142, R185, R93 ;  /* 0x000000b98eb97223 */ /* 0x000fe2000001005d */
[----:B------:R-:W-:Y:S01]  /*36e0*/  FFMA.FTZ R186, R186, R103, R105 ;  /* 0x00000067baba7223 */ /* 0x000fe20000010069 */
[----:B------:R-:W-:Y:S01]  /*36f0*/  IMAD.U32 R93, R92, 0x10000, RZ ;  /* 0x000100005c5d7824 */ /* 0x000fe200078e00ff */
[----:B------:R-:W-:Y:S01]  /*3700*/  SHF.R.U32.HI R92, RZ, 0x10, R149 ;  /* 0x00000010ff5c7819 */ /* 0x000fe20000011695 */
[----:B------:R-:W-:Y:S01]  /*3710*/  FMUL.FTZ R185, R185, UR6 ;  /* 0x00000006b9b97c20 */ /* 0x000fe20008410000 */
[----:B------:R-:W-:Y:S01]  /*3720*/  FADD.FTZ R189, R189, -R188 ;  /* 0x800000bcbdbd7221 */ /* 0x000fe20000010000 */
[----:B------:R-:W-:Y:S01]  /*3730*/  FFMA.FTZ R93, R142, R183, R93 ;  /* 0x000000b78e5d7223 */ /* 0x000fe2000001005d */
[----:B------:R-:W-:Y:S01]  /*3740*/  FADD.FTZ R187, R187, -R186 ;  /* 0x800000babbbb7221 */ /* 0x000fe20000010000 */
[----:B------:R-:W-:Y:S01]  /*3750*/  IMAD.U32 R92, R92, 0x10000, RZ ;  /* 0x000100005c5c7824 */ /* 0x000fe200078e00ff */
[----:B------:R-:W-:Y:S01]  /*3760*/  FSEL R95, R185, RZ, P6 ;  /* 0x000000ffb95f7208 */ /* 0x000fe20003000000 */
[----:B------:R-:W-:Y:S01]  /*3770*/  IMAD.U32 R97, R0, 0x10000, RZ ;  /* 0x0001000000617824 */ /* 0x000fe200078e00ff */
        /* <DEDUP_REMOVED lines=12> */
[C---:B------:R-:W-:Y:S02]  /*3840*/  ISETP.GE.U32.AND P5, PT, R163.reuse, 0x1000000, PT ;  /* 0x01000000a300780c */ /* 0x040fe40003fa6070 */
[----:B------:R-:W-:Y:S02]  /*3850*/  LOP3.LUT P3, RZ, R163, 0xff0000, RZ, 0xc0, !PT ;  /* 0x00ff0000a3ff7812 */ /* 0x000fe4000786c0ff */
[C---:B------:R-:W-:Y:S02]  /*3860*/  LOP3.LUT P4, RZ, R141.reuse, 0xff0000, RZ, 0xc0, !PT ;  /* 0x00ff00008dff7812 */ /* 0x040fe4000788c0ff */
[----:B------:R-:W-:Y:S02]  /*3870*/  ISETP.GE.U32.AND P6, PT, R141, 0x1000000, PT ;  /* 0x010000008d00780c */ /* 0x000fe40003fc6070 */
[----:B------:R-:W-:-:S02]  /*3880*/  F2FP.BF16.F32.PACK_AB R99, R0, R95 ;  /* 0x0000005f0063723e */ /* 0x000fc400000010ff */
[C---:B------:R-:W-:Y:S02]  /*3890*/  FSEL R95, R92.reuse, RZ, P5 ;  /* 0x000000ff5c5f7208 */ /* 0x040fe40002800000 */
[C---:B------:R-:W-:Y:S02]  /*38a0*/  FSEL R93, R97.reuse, RZ, P3 ;  /* 0x000000ff615d7208 */ /* 0x040fe40001800000 */
[----:B------:R-:W-:Y:S02]  /*38b0*/  FSEL R0, R97, RZ, P4 ;  /* 0x000000ff61007208 */ /* 0x000fe40002000000 */
[----:B------:R-:W-:Y:S02]  /*38c0*/  FSEL R92, R92, RZ, P6 ;  /* 0x000000ff5c5c7208 */ /* 0x000fe40003000000 */
[----:B------:R-:W-:Y:S02]  /*38d0*/  F2FP.BF16.F32.PACK_AB R93, R0, R93 ;  /* 0x0000005d005d723e */ /* 0x000fe400000010ff */
        /* <DEDUP_REMOVED lines=9> */
.L_x_1464:
[-CC-:B------:R-:W-:Y:S01]  /*3970*/  FFMA.FTZ R0, R0, R103.reuse, R105.reuse ;  /* 0x0000006700007223 */ /* 0x180fe20000010069 */
[----:B-----5:R-:W-:Y:S02]  /*3980*/  IMAD.MOV.U32 R92, RZ, RZ, R148 ;  /* 0x000000ffff5c7224 */ /* 0x020fe400078e0094 */
[-C--:B------:R-:W-:Y:S01]  /*3990*/  FFMA.FTZ R184, R184, R103.reuse, R105 ;  /* 0x00000067b8b87223 */ /* 0x080fe20000010069 */
[----:B------:R-:W-:Y:S01]  /*39a0*/  LOP3.LUT P6, RZ, R163, 0xff, RZ, 0xc0, !PT ;  /* 0x000000ffa3ff7812 */ /* 0x000fe200078cc0ff */
[----:B------:R-:W-:Y:S01]  /*39b0*/  FADD.FTZ R183, R183, -R0 ;  /* 0x80000000b7b77221 */ /* 0x000fe20000010000 */
[----:B------:R-:W-:Y:S01]  /*39c0*/  IMAD.U32 R93, R92, 0x10000, RZ ;  /* 0x000100005c5d7824 */ /* 0x000fe200078e00ff */
[----:B------:R-:W-:Y:S01]  /*39d0*/  SHF.R.U64 R92, R148, 0x10, R149 ;  /* 0x00000010945c7819 */ /* 0x000fe20000001295 */
[----:B------:R-:W-:Y:S01]  /*39e0*/  FFMA.FTZ R186, R186, R103, R105 ;  /* 0x00000067baba7223 */ /* 0x000fe20000010069 */
[----:B------:R-:W-:Y:S02]  /*39f0*/  IMAD.MOV.U32 R94, RZ, RZ, R149 ;  /* 0x000000ffff5e7224 */ /* 0x000fe400078e0095 */
[----:B------:R-:W-:Y:S01]  /*3a00*/  FFMA.FTZ R93, R142, R183, R93 ;  /* 0x000000b78e5d7223 */ /* 0x000fe2000001005d */
[----:B------:R-:W-:Y:S01]  /*3a10*/  SHF.L.U32 R95, R92, 0x10, RZ ;  /* 0x000000105c5f7819 */ /* 0x000fe200000006ff */
[----:B------:R-:W-:Y:S01]  /*3a20*/  FADD.FTZ R185, R185, -R184 ;  /* 0x800000b8b9b97221 */ /* 0x000fe20000010000 */
[----:B------:R-:W-:Y:S01]  /*3a30*/  FADD.FTZ R187, R187, -R186 ;  /* 0x800000babbbb7221 */ /* 0x000fe20000010000 */
[----:B------:R-:W-:Y:S01]  /*3a40*/  FMUL.FTZ R0, R93, UR6 ;  /* 0x000000065d007c20 */ /* 0x000fe20008410000 */
[----:B------:R-:W-:Y:S01]  /*3a50*/  SHF.R.U32.HI R96, RZ, 0x10, R149 ;  /* 0x00000010ff607819 */ /* 0x000fe20000011695 */
[----:B------:R-:W-:-:S02]  /*3a60*/  IMAD.U32 R94, R94, 0x10000, RZ ;  /* 0x000100005e5e7824 */ /* 0x000fc400078e00ff */
        /* <DEDUP_REMOVED lines=41> */
.L_x_1460:
        /* <DEDUP_REMOVED lines=18> */
.L_x_1465:
        /* <DEDUP_REMOVED lines=10> */
.L_x_1466:
        /* <DEDUP_REMOVED lines=13> */
[----:B------:R-:W-:Y:S01]  /*3f90*/  SHF.L.U32 R97, R97, 0x10, RZ ;  /* 0x0000001061617819 */ /* 0x000fe200000006ff */
[----:B------:R-:W-:-:S02]  /*3fa0*/  IMAD.U32 R96, R94, 0x10000, RZ ;  /* 0x000100005e607824 */ /* 0x000fc400078e00ff */
[----:B------:R-:W-:Y:S01]  /*3fb0*/  FADD.FTZ R193, R193, -R192 ;  /* 0x800000c0c1c17221 */ /* 0x000fe20000010000 */
        /* <DEDUP_REMOVED lines=18> */
[C---:B------:R-:W-:Y:S01]  /*40e0*/  LOP3.LUT P5, RZ, R162.reuse, 0xff00, RZ, 0xc0, !PT ;  /* 0x0000ff00a2ff7812 */ /* 0x040fe200078ac0ff */
        /* <DEDUP_REMOVED lines=24> */
[----:B------:R-:W-:Y:S01]  /*4270*/  PRMT R99, R95, 0x7610, R99 ;  /* 0x000076105f637816 */ /* 0x000fe20000000063 */
[----:B------:R-:W-:Y:S06]  /*4280*/  BRA `(.L_x_1470) ;  /* 0x0000001000987947 */ /* 0x000fec0003800000 */
.L_x_1469:
        /* <DEDUP_REMOVED lines=9> */
[----:B------:R-:W-:Y:S01]  /*4320*/  MOV R94, R151 ;  /* 0x00000097005e7202 */ /* 0x000fe20000000f00 */
[----:B------:R-:W-:Y:S01]  /*4330*/  FFMA.FTZ R193, R142, R193, R95 ;  /* 0x000000c18ec17223 */ /* 0x000fe2000001005f */
[----:B------:R-:W-:Y:S01]  /*4340*/  IMAD.U32 R95, R0, 0x10000, RZ ;  /* 0x00010000005f7824 */ /* 0x000fe200078e00ff */
[----:B-1----:R-:W-:Y:S01]  /*4350*/  SHF.R.U32.HI R96, RZ, 0x10, R151 ;  /* 0x00000010ff607819 */ /* 0x002fe20000011697 */
[----:B------:R-:W-:Y:S01]  /*4360*/  FFMA.FTZ R196, R196, R103, R105 ;  /* 0x00000067c4c47223 */ /* 0x000fe20000010069 */
[----:B------:R-:W-:Y:S01]  /*4370*/  FMUL.FTZ R193, R193, UR6 ;  /* 0x00000006c1c17c20 */ /* 0x000fe20008410000 */
[----:B------:R-:W-:Y:S01]  /*4380*/  FFMA.FTZ R95, R142, R191, R95 ;  /* 0x000000bf8e5f7223 */ /* 0x000fe2000001005f */
[----:B------:R-:W-:Y:S01]  /*4390*/  FADD.FTZ R195, R195, -R194 ;  /* 0x800000c2c3c37221 */ /* 0x000fe20000010000 */
[----:B------:R-:W-:-:S02]  /*43a0*/  IMAD.U32 R97, R94, 0x10000, RZ ;  /* 0x000100005e617824 */ /* 0x000fc400078e00ff */
[----:B------:R-:W-:Y:S01]  /*43b0*/  FADD.FTZ R197, R197, -R196 ;  /* 0x800000c4c5c57221 */ /* 0x000fe20000010000 */
        /* <DEDUP_REMOVED lines=32> */
.L_x_1468:
[----:B------:R-:W-:Y:S05]  /*45c0*/  BRA.U !UP0, `(.L_x_1471) ;  /* 0x0000000108c47547 */ /* 0x000fea000b800000 */
[-CC-:B------:R-:W-:Y:S01]  /*45d0*/  FFMA.FTZ R190, R190, R103.reuse, R105.reuse ;  /* 0x00000067bebe7223 */ /* 0x180fe20000010069 */
[-CC-:B------:R-:W-:Y:S01]  /*45e0*/  FFMA.FTZ R192, R192, R103.reuse, R105.reuse ;  /* 0x00000067c0c07223 */ /* 0x180fe20000010069 */
[----:B------:R-:W-:Y:S01]  /*45f0*/  LOP3.LUT P6, RZ, R162, 0xff, RZ, 0xc0, !PT ;  /* 0x000000ffa2ff7812 */ /* 0x000fe200078cc0ff */
[-CC-:B------:R-:W-:Y:S01]  /*4600*/  FFMA.FTZ R194, R194, R103.reuse, R105.reuse ;  /* 0x00000067c2c27223 */ /* 0x180fe20000010069 */
        /* <DEDUP_REMOVED lines=45> */
.L_x_1471:
[-CC-:B------:R-:W-:Y:S01]  /*48e0*/  FFMA.FTZ R192, R192, R103.reuse, R105.reuse ;  /* 0x00000067c0c07223 */ /* 0x180fe20000010069 */
[-CC-:B------:R-:W-:Y:S01]  /*48f0*/  FFMA.FTZ R190, R190, R103.reuse, R105.reuse ;  /* 0x00000067bebe7223 */ /* 0x180fe20000010069 */
[----:B------:R-:W-:Y:S01]  /*4900*/  LOP3.LUT P6, RZ, R162, 0xff00, RZ, 0xc0, !PT ;  /* 0x0000ff00a2ff7812 */ /* 0x000fe200078cc0ff */
[-CC-:B------:R-:W-:Y:S01]  /*4910*/  FFMA.FTZ R194, R194, R103.reuse, R105.reuse ;  /* 0x00000067c2c27223 */ /* 0x180fe20000010069 */
        /* <DEDUP_REMOVED lines=40> */
.L_x_1467:
        /* <DEDUP_REMOVED lines=9> */
[----:B------:R-:W-:Y:S01]  /*4c30*/  SHF.L.U32 R94, R94, 0x10, RZ ;  /* 0x000000105e5e7819 */ /* 0x000fe200000006ff */
        /* <DEDUP_REMOVED lines=34> */
[----:B------:R-:W-:Y:S01]  /*4e60*/  PRMT R99, R169, 0x7632, R99 ;  /* 0x00007632a9637816 */ /* 0x000fe20000000063 */
[----:B------:R-:W-:Y:S06]  /*4e70*/  BRA `(.L_x_1470) ;  /* 0x00000004009c7947 */ /* 0x000fec0003800000 */
.L_x_1473:
        /* <DEDUP_REMOVED lines=8> */
[----:B------:R-:W-:Y:S01]  /*4f00*/  IMAD.U32 R95, R0, 0x10000, RZ ;  /* 0x00010000005f7824 */ /* 0x000fe200078e00ff */
[----:B------:R-:W-:Y:S01]  /*4f10*/  SHF.L.U32 R94, R94, 0x10, RZ ;  /* 0x000000105e5e7819 */ /* 0x000fe200000006ff */
[----:B------:R-:W-:-:S02]  /*4f20*/  IMAD.U32 R0, R96, 0x10000, RZ ;  /* 0x0001000060007824 */ /* 0x000fc400078e00ff */
[----:B------:R-:W-:Y:S01]  /*4f30*/  FADD.FTZ R191, R191, -R190 ;  /* 0x800000bebfbf7221 */ /* 0x000fe20000010000 */
[----:B------:R-:W-:Y:S01]  /*4f40*/  FADD.FTZ R193, R193, -R192 ;  /* 0x800000c0c1c17221 */ /* 0x000fe20000010000 */
[----:B------:R-:W-:Y:S01]  /*4f50*/  FADD.FTZ R195, R195, -R194 ;  /* 0x800000c2c3c37221 */ /* 0x000fe20000010000 */
[----:B------:R-:W-:Y:S02]  /*4f60*/  IMAD.U32 R96, R97, 0x10000, RZ ;  /* 0x0001000061607824 */ /* 0x000fe400078e00ff */
        /* <DEDUP_REMOVED lines=23> */
.L_x_1472:
        /* <DEDUP_REMOVED lines=35> */
.L_x_1474:
        /* <DEDUP_REMOVED lines=30> */
.L_x_1470:
        /* <DEDUP_REMOVED lines=15> */
.L_x_1475:
        /* <DEDUP_REMOVED lines=10> */
.L_x_1476:
        /* <DEDUP_REMOVED lines=61> */
.L_x_1479:
        /* <DEDUP_REMOVED lines=12> */
[----:B------:R-:W-:Y:S01]  /*5b10*/  SHF.R.U32.HI R96, RZ, 0x10, R153 ;  /* 0x00000010ff607819 */ /* 0x000fe20000011699 */
        /* <DEDUP_REMOVED lines=38> */
.L_x_1478:
        /* <DEDUP_REMOVED lines=50> */
.L_x_1481:
        /* <DEDUP_REMOVED lines=44> */
.L_x_1477:
[----:B------:R-:W-:Y:S05]  /*6360*/  @!P0 BRA `(.L_x_1482) ;  /* 0x00000004004c8947 */ /* 0x000fea0003800000 */
[----:B------:R-:W-:Y:S05]  /*6370*/  BRA.U !UP0, `(.L_x_1483) ;  /* 0x0000000108b07547 */ /* 0x000fea000b800000 */
[----:B0-2---:R-:W-:Y:S01]  /*6380*/  SHF.R.U64 R94, R152, 0x10, R153 ;  /* 0x00000010985e7819 */ /* 0x005fe20000001299 */
[-CC-:B------:R-:W-:Y:S01]  /*6390*/  FFMA.FTZ R198, R198, R103.reuse, R105.reuse ;  /* 0x00000067c6c67223 */ /* 0x180fe20000010069 */
[-C--:B------:R-:W-:Y:S01]  /*63a0*/  FFMA.FTZ R199, R199, R103.reuse, R105 ;  /* 0x00000067c7c77223 */ /* 0x080fe20000010069 */
[----:B------:R-:W-:Y:S01]  /*63b0*/  IMAD.MOV.U32 R0, RZ, RZ, R152 ;  /* 0x000000ffff007224 */ /* 0x000fe200078e0098 */
[--C-:B------:R-:W-:Y:S01]  /*63c0*/  SHF.R.U32.HI R97, RZ, 0x10, R153.reuse ;  /* 0x00000010ff617819 */ /* 0x100fe20000011699 */
        /* <DEDUP_REMOVED lines=39> */
.L_x_1483:
        /* <DEDUP_REMOVED lines=36> */
[----:B-1----:R-:W-:Y:S01]  /*6880*/  PRMT R99, R0, 0x7632, R99 ;  /* 0x0000763200637816 */ /* 0x002fe20000000063 */
[----:B------:R-:W-:Y:S06]  /*6890*/  BRA `(.L_x_1480) ;  /* 0x0000000400047947 */ /* 0x000fec0003800000 */
.L_x_1482:
        /* <DEDUP_REMOVED lines=35> */
.L_x_1484:
        /* <DEDUP_REMOVED lines=30> */
.L_x_1480:
        /* <DEDUP_REMOVED lines=15> */
.L_x_1485:
        /* <DEDUP_REMOVED lines=10> */
.L_x_1486:
        /* <DEDUP_REMOVED lines=61> */
.L_x_1489:
        /* <DEDUP_REMOVED lines=44> */
[----:B------:R-:W-:Y:S02]  /*74d0*/  PRMT R170, R107, 0x7632, R170 ;  /* 0x000076326baa7816 */ /* 0x000fe400000000aa */
[C---:B------:R-:W-:Y:S02]  /*74e0*/  PRMT R171, R211.reuse, 0x7632, R171 ;  /* 0x00007632d3ab7816 */ /* 0x040fe400000000ab */
[----:B------:R-:W-:Y:S02]  /*74f0*/  PRMT R96, R211, 0x7610, R96 ;  /* 0x00007610d3607816 */ /* 0x000fe40000000060 */
[----:B------:R-:W-:Y:S02]  /*7500*/  PRMT R172, R0, 0x7632, R172 ;  /* 0x0000763200ac7816 */ /* 0x000fe400000000ac */
[C---:B------:R-:W-:Y:S02]  /*7510*/  PRMT R173, R94.reuse, 0x7632, R173 ;  /* 0x000076325ead7816 */ /* 0x040fe400000000ad */
[----:B------:R-:W-:Y:S01]  /*7520*/  PRMT R97, R94, 0x7610, R97 ;  /* 0x000076105e617816 */ /* 0x000fe20000000061 */
[----:B------:R-:W-:Y:S06]  /*7530*/  BRA `(.L_x_1490) ;  /* 0x0000000c00cc7947 */ /* 0x000fec0003800000 */
.L_x_1488:
        /* <DEDUP_REMOVED lines=50> */
.L_x_1491:
        /* <DEDUP_REMOVED lines=44> */
.L_x_1487:
        /* <DEDUP_REMOVED lines=46> */
.L_x_1493:
        /* <DEDUP_REMOVED lines=38> */
.L_x_1492:
        /* <DEDUP_REMOVED lines=35> */
.L_x_1494:
        /* <DEDUP_REMOVED lines=30> */
.L_x_1490:
        /* <DEDUP_REMOVED lines=15> */
.L_x_1495:
        /* <DEDUP_REMOVED lines=10> */
.L_x_1496:
[----:B------:R-:W-:Y:S05]  /*8600*/  @!P1 BRA `(.L_x_1497) ;  /* 0x0000000c003c9947 */ /* 0x000fea0003800000 */
[----:B------:R-:W-:Y:S05]  /*8610*/  @!P0 BRA `(.L_x_1498) ;  /* 0x0000000400bc8947 */ /* 0x000fea0003800000 */
[----:B------:R-:W-:Y:S05]  /*8620*/  BRA.U !UP0, `(.L_x_1499) ;  /* 0x0000000108ec7547 */ /* 0x000fea000b800000 */
[-C--:B------:R-:W-:Y:S01]  /*8630*/  FFMA.FTZ R217, R217, R103.reuse, R105 ;  /* 0x00000067d9d97223 */ /* 0x080fe20000010069 */
[----:B------:R-:W-:Y:S01]  /*8640*/  IMAD.MOV.U32 R0, RZ, RZ, R156 ;  /* 0x000000ffff007224 */ /* 0x000fe200078e009c */
[----:B0-2---:R-:W-:Y:S01]  /*8650*/  SHF.R.U64 R96, R156, 0x10, R157 ;  /* 0x000000109c607819 */ /* 0x005fe2000000129d */
[-C--:B------:R-:W-:Y:S01]  /*8660*/  FFMA.FTZ R218, R218, R103.reuse, R105 ;  /* 0x00000067dada7223 */ /* 0x080fe20000010069 */
[----:B------:R-:W-:Y:S01]  /*8670*/  FADD.FTZ R217, R214, -R217 ;  /* 0x800000d9d6d97221 */ /* 0x000fe20000010000 */
[----:B------:R-:W-:Y:S01]  /*8680*/  IMAD.U32 R95, R0, 0x10000, RZ ;  /* 0x00010000005f7824 */ /* 0x000fe200078e00ff */
[----:B------:R-:W-:Y:S01]  /*8690*/  LOP3.LUT P5, RZ, R175, 0xff, RZ, 0xc0, !PT ;  /* 0x000000ffafff7812 */ /* 0x000fe200078ac0ff */
[----:B------:R-:W-:Y:S01]  /*86a0*/  FFMA.FTZ R219, R219, R103, R105 ;  /* 0x00000067dbdb7223 */ /* 0x000fe20000010069 */
[----:B------:R-:W-:Y:S02]  /*86b0*/  IMAD.MOV.U32 R97, RZ, RZ, R157 ;  /* 0x000000ffff617224 */ /* 0x000fe400078e009d */
[----:B------:R-:W-:Y:S01]  /*86c0*/  FFMA.FTZ R95, R142, R217, R95 ;  /* 0x000000d98e5f7223 */ /* 0x000fe2000001005f */
[----:B------:R-:W-:Y:S01]  /*86d0*/  FADD.FTZ R215, R215, -R218 ;  /* 0x800000dad7d77221 */ /* 0x000fe20000010000 */
[----:B------:R-:W-:-:S02]  /*86e0*/  IMAD.U32 R96, R96, 0x10000, RZ ;  /* 0x0001000060607824 */ /* 0x000fc400078e00ff */
[----:B------:R-:W-:Y:S01]  /*86f0*/  FADD.FTZ R219, R216, -R219 ;  /* 0x800000dbd8db7221 */ /* 0x000fe20000010000 */
[----:B------:R-:W-:Y:S01]  /*8700*/  FMUL.FTZ R0, R95, UR6 ;  /* 0x000000065f007c20 */ /* 0x000fe20008410000 */
[----:B-1----:R-:W-:Y:S01]  /*8710*/  SHF.R.U32.HI R99, RZ, 0x10, R157 ;  /* 0x00000010ff637819 */ /* 0x002fe2000001169d */
        /* <DEDUP_REMOVED lines=44> */
.L_x_1499:
[----:B0-2---:R-:W-:Y:S01]  /*89e0*/  SHF.R.U64 R94, R156, 0x10, R157 ;  /* 0x000000109c5e7819 */ /* 0x005fe2000000129d */
[-CC-:B------:R-:W-:Y:S01]  /*89f0*/  FFMA.FTZ R218, R218, R103.reuse, R105.reuse ;  /* 0x00000067dada7223 */ /* 0x180fe20000010069 */
[-CC-:B------:R-:W-:Y:S01]  /*8a00*/  FFMA.FTZ R219, R219, R103.reuse, R105.reuse ;  /* 0x00000067dbdb7223 */ /* 0x180fe20000010069 */
[-CC-:B------:R-:W-:Y:S01]  /*8a10*/  FFMA.FTZ R97, R222, R103.reuse, R105.reuse ;  /* 0x00000067de617223 */ /* 0x180fe20000010069 */
[----:B------:R-:W-:Y:S01]  /*8a20*/  FFMA.FTZ R103, R217, R103, R105 ;  /* 0x00000067d9677223 */ /* 0x000fe20000010069 */
[----:B------:R-:W-:Y:S01]  /*8a30*/  FADD.FTZ R215, R215, -R218 ;  /* 0x800000dad7d77221 */ /* 0x000fe20000010000 */
[----:B------:R-:W-:Y:S01]  /*8a40*/  IMAD.U32 R95, R94, 0x10000, RZ ;  /* 0x000100005e5f7824 */ /* 0x000fe200078e00ff */
[----:B------:R-:W-:Y:S01]  /*8a50*/  MOV R94, R157 ;  /* 0x0000009d005e7202 */ /* 0x000fe20000000f00 */
[----:B------:R-:W-:Y:S02]  /*8a60*/  IMAD.MOV.U32 R0, RZ, RZ, R156 ;  /* 0x000000ffff007224 */ /* 0x000fe400078e009c */
[----:B------:R-:W-:Y:S01]  /*8a70*/  FADD.FTZ R103, R214, -R103 ;  /* 0x80000067d6677221 */ /* 0x000fe20000010000 */
[----:B------:R-:W-:Y:S01]  /*8a80*/  FFMA.FTZ R95, R142, R215, R95 ;  /* 0x000000d78e5f7223 */ /* 0x000fe2000001005f */
[----:B------:R-:W-:Y:S01]  /*8a90*/  SHF.R.U32.HI R96, RZ, 0x10, R157 ;  /* 0x00000010ff607819 */ /* 0x000fe2000001169d */
[----:B------:R-:W-:Y:S01]  /*8aa0*/  IMAD.U32 R0, R0, 0x10000, RZ ;  /* 0x0001000000007824 */ /* 0x000fe200078e00ff */
[----:B------:R-:W-:Y:S01]  /*8ab0*/  LOP3.LUT P5, RZ, R175, 0xff00, RZ, 0xc0, !PT ;  /* 0x0000ff00afff7812 */ /* 0x000fe200078ac0ff */
[----:B------:R-:W-:Y:S01]  /*8ac0*/  FMUL.FTZ R95, R95, UR6 ;  /* 0x000000065f5f7c20 */ /* 0x000fe20008410000 */
[----:B-1----:R-:W-:Y:S01]  /*8ad0*/  FADD.FTZ R99, R220, -R97 ;  /* 0x80000061dc637221 */ /* 0x002fe20000010000 */
[----:B------:R-:W-:Y:S01]  /*8ae0*/  FFMA.FTZ R0, R142, R103, R0 ;  /* 0x000000678e007223 */ /* 0x000fe20000010000 */
[----:B------:R-:W-:Y:S01]  /*8af0*/  LOP3.LUT P6, RZ, R137, 0xff00, RZ, 0xc0, !PT ;  /* 0x0000ff0089ff7812 */ /* 0x000fe200078cc0ff */
[----:B------:R-:W-:Y:S01]  /*8b00*/  FADD.FTZ R219, R216, -R219 ;  /* 0x800000dbd8db7221 */ /* 0x000fe20000010000 */
[----:B------:R-:W-:Y:S01]  /*8b10*/  IMAD.U32 R97, R94, 0x10000, RZ ;  /* 0x000100005e617824 */ /* 0x000fe200078e00ff */
[----:B------:R-:W-:Y:S01]  /*8b20*/  FSEL R94, R95, RZ, P5 ;  /* 0x000000ff5f5e7208 */ /* 0x000fe20002800000 */
[----:B------:R-:W-:-:S02]  /*8b30*/  IMAD.U32 R96, R96, 0x10000, RZ ;  /* 0x0001000060607824 */ /* 0x000fc400078e00ff */
[----:B------:R-:W-:Y:S01]  /*8b40*/  FMUL.FTZ R0, R0, UR6 ;  /* 0x0000000600007c20 */ /* 0x000fe20008410000 */
[----:B------:R-:W-:Y:S01]  /*8b50*/  FSEL R95, R95, RZ, P6 ;  /* 0x000000ff5f5f7208 */ /* 0x000fe20003000000 */
[C---:B------:R-:W-:Y:S01]  /*8b60*/  FFMA.FTZ R97, R142.reuse, R219, R97 ;  /* 0x000000db8e617223 */ /* 0x040fe20000010061 */
[----:B------:R-:W-:Y:S01]  /*8b70*/  LOP3.LUT P4, RZ, R175, 0xff, RZ, 0xc0, !PT ;  /* 0x000000ffafff7812 */ /* 0x000fe2000788c0ff */
[----:B------:R-:W-:Y:S01]  /*8b80*/  FFMA.FTZ R96, R142, R99, R96 ;  /* 0x000000638e607223 */ /* 0x000fe20000010060 */
[----:B------:R-:W-:Y:S01]  /*8b90*/  LOP3.LUT P5, RZ, R137, 0xff, RZ, 0xc0, !PT ;  /* 0x000000ff89ff7812 */ /* 0x000fe200078ac0ff */
[----:B------:R-:W-:Y:S01]  /*8ba0*/  FMUL.FTZ R97, R97, UR6 ;  /* 0x0000000661617c20 */ /* 0x000fe20008410000 */
[----:B------:R-:W-:Y:S01]  /*8bb0*/  F2FP.BF16.F32.PACK_AB R100, R95, R94 ;  /* 0x0000005e5f64723e */ /* 0x000fe200000010ff */
[----:B------:R-:W-:Y:S01]  /*8bc0*/  FMUL.FTZ R96, R96, UR6 ;  /* 0x0000000660607c20 */ /* 0x000fe20008410000 */
[C---:B------:R-:W-:Y:S02]  /*8bd0*/  FSEL R94, R0.reuse, RZ, P4 ;  /* 0x000000ff005e7208 */ /* 0x040fe40002000000 */
[----:B------:R-:W-:-:S02]  /*8be0*/  FSEL R95, R0, RZ, P5 ;  /* 0x000000ff005f7208 */ /* 0x000fc40002800000 */
[C---:B------:R-:W-:Y:S02]  /*8bf0*/  LOP3.LUT P0, RZ, R175.reuse, 0xff0000, RZ, 0xc0, !PT ;  /* 0x00ff0000afff7812 */ /* 0x040fe4000780c0ff */
[----:B------:R-:W-:Y:S02]  /*8c00*/  ISETP.GE.U32.AND P3, PT, R175, 0x1000000, PT ;  /* 0x01000000af00780c */ /* 0x000fe40003f66070 */
        /* <DEDUP_REMOVED lines=14> */
[----:B------:R-:W-:Y:S01]  /*8cf0*/  PRMT R173, R99, 0x7632, R173 ;  /* 0x0000763263ad7816 */ /* 0x000fe200000000ad */
[----:B------:R-:W-:Y:S06]  /*8d00*/  BRA `(.L_x_1500) ;  /* 0x0000000c00d47947 */ /* 0x000fec0003800000 */
.L_x_1498:
[----:B------:R-:W-:Y:S05]  /*8d10*/  BRA.U !UP0, `(.L_x_1501) ;  /* 0x0000000108c87547 */ /* 0x000fea000b800000 */
[-CC-:B------:R-:W-:Y:S01]  /*8d20*/  FFMA.FTZ R217, R217, R103.reuse, R105.reuse ;  /* 0x00000067d9d97223 */ /* 0x180fe20000010069 */
[----:B------:R-:W-:Y:S01]  /*8d30*/  LOP3.LUT P5, RZ, R175, 0xff, RZ, 0xc0, !PT ;  /* 0x000000ffafff7812 */ /* 0x000fe200078ac0ff */
[-CC-:B------:R-:W-:Y:S01]  /*8d40*/  FFMA.FTZ R218, R218, R103.reuse, R105.reuse ;  /* 0x00000067dada7223 */ /* 0x180fe20000010069 */
[-C--:B------:R-:W-:Y:S01]  /*8d50*/  FFMA.FTZ R219, R219, R103.reuse, R105 ;  /* 0x00000067dbdb7223 */ /* 0x080fe20000010069 */
        /* <DEDUP_REMOVED lines=46> */
.L_x_1501:
        /* <DEDUP_REMOVED lines=44> */
.L_x_1497:
[----:B------:R-:W-:Y:S05]  /*9300*/  @!P0 BRA `(.L_x_1502) ;  /* 0x00000004004c8947 */ /* 0x000fea0003800000 */
[----:B------:R-:W-:Y:S05]  /*9310*/  BRA.U !UP0, `(.L_x_1503) ;  /* 0x0000000108b07547 */ /* 0x000fea000b800000 */
[----:B------:R-:W-:Y:S02]  /*9320*/  IMAD.MOV.U32 R0, RZ, RZ, R156 ;  /* 0x000000ffff007224 */ /* 0x000fe400078e009c */
[-CC-:B------:R-:W-:Y:S01]  /*9330*/  FFMA.FTZ R217, R217, R103.reuse, R105.reuse ;  /* 0x00000067d9d97223 */ /* 0x180fe20000010069 */
[-C--:B0-2---:R-:W-:Y:S01]  /*9340*/  FFMA.FTZ R95, R222, R103.reuse, R105 ;  /* 0x00000067de5f7223 */ /* 0x085fe20000010069 */
[----:B------:R-:W-:Y:S01]  /*9350*/  SHF.R.U64 R94, R156, 0x10, R157 ;  /* 0x000000109c5e7819 */ /* 0x000fe2000000129d */
[-C--:B------:R-:W-:Y:S01]  /*9360*/  FFMA.FTZ R218, R218, R103.reuse, R105 ;  /* 0x00000067dada7223 */ /* 0x080fe20000010069 */
[----:B------:R-:W-:Y:S01]  /*9370*/  SHF.L.U32 R0, R0, 0x10, RZ ;  /* 0x0000001000007819 */ /* 0x000fe200000006ff */
[----:B------:R-:W-:Y:S01]  /*9380*/  FADD.FTZ R217, R214, -R217 ;  /* 0x800000d9d6d97221 */ /* 0x000fe20000010000 */
[----:B------:R-:W-:Y:S01]  /*9390*/  SHF.R.U32.HI R96, RZ, 0x10, R157 ;  /* 0x00000010ff607819 */ /* 0x000fe2000001169d */
[----:B------:R-:W-:Y:S01]  /*93a0*/  FADD.FTZ R97, R220, -R95 ;  /* 0x8000005fdc617221 */ /* 0x000fe20000010000 */
[----:B------:R-:W-:Y:S01]  /*93b0*/  FFMA.FTZ R103, R219, R103, R105 ;  /* 0x00000067db677223 */ /* 0x000fe20000010069 */
[----:B------:R-:W-:-:S02]  /*93c0*/  IMAD.MOV.U32 R95, RZ, RZ, R157 ;  /* 0x000000ffff5f7224 */ /* 0x000fc400078e009d */
[----:B------:R-:W-:Y:S01]  /*93d0*/  FADD.FTZ R215, R215, -R218 ;  /* 0x800000dad7d77221 */ /* 0x000fe20000010000 */
[----:B------:R-:W-:Y:S02]  /*93e0*/  IMAD.U32 R94, R94, 0x10000, RZ ;  /* 0x000100005e5e7824 */ /* 0x000fe400078e00ff */
[----:B------:R-:W-:Y:S01]  /*93f0*/  FFMA.FTZ R0, R142, R217, R0 ;  /* 0x000000d98e007223 */ /* 0x000fe20000010000 */
[----:B-1----:R-:W-:Y:S02]  /*9400*/  IMAD.U32 R99, R96, 0x10000, RZ ;  /* 0x0001000060637824 */ /* 0x002fe400078e00ff */
[----:B------:R-:W-:Y:S01]  /*9410*/  FADD.FTZ R103, R216, -R103 ;  /* 0x80000067d8677221 */ /* 0x000fe20000010000 */
[----:B------:R-:W-:Y:S02]  /*9420*/  IMAD.U32 R96, R95, 0x10000, RZ ;  /* 0x000100005f607824 */ /* 0x000fe400078e00ff */
        /* <DEDUP_REMOVED lines=27> */
.L_x_1503:
[-CC-:B0-2---:R-:W-:Y:S01]  /*95e0*/  FFMA.FTZ R95, R222, R103.reuse, R105.reuse ;  /* 0x00000067de5f7223 */ /* 0x185fe20000010069 */
[----:B------:R-:W-:Y:S02]  /*95f0*/  IMAD.MOV.U32 R0, RZ, RZ, R156 ;  /* 0x000000ffff007224 */ /* 0x000fe400078e009c */
[-CC-:B------:R-:W-:Y:S01]  /*9600*/  FFMA.FTZ R217, R217, R103.reuse, R105.reuse ;  /* 0x00000067d9d97223 */ /* 0x180fe20000010069 */
[-C--:B------:R-:W-:Y:S01]  /*9610*/  FFMA.FTZ R218, R218, R103.reuse, R105 ;  /* 0x00000067dada7223 */ /* 0x080fe20000010069 */
[----:B------:R-:W-:Y:S01]  /*9620*/  SHF.R.U64 R94, R156, 0x10, R157 ;  /* 0x000000109c5e7819 */ /* 0x000fe2000000129d */
[----:B------:R-:W-:Y:S01]  /*9630*/  FFMA.FTZ R103, R219, R103, R105 ;  /* 0x00000067db677223 */ /* 0x000fe20000010069 */
[--C-:B-1----:R-:W-:Y:S01]  /*9640*/  SHF.R.U32.HI R98, RZ, 0x10, R157.reuse ;  /* 0x00000010ff627819 */ /* 0x102fe2000001169d */
[----:B------:R-:W-:Y:S02]  /*9650*/  IMAD.MOV.U32 R96, RZ, RZ, R157 ;  /* 0x000000ffff607224 */ /* 0x000fe400078e009d */
[----:B------:R-:W-:Y:S01]  /*9660*/  FADD.FTZ R97, R220, -R95 ;  /* 0x8000005fdc617221 */ /* 0x000fe20000010000 */
[----:B------:R-:W-:Y:S01]  /*9670*/  SHF.L.U32 R95, R0, 0x10, RZ ;  /* 0x00000010005f7819 */ /* 0x000fe200000006ff */
[----:B------:R-:W-:Y:S01]  /*9680*/  FADD.FTZ R217, R214, -R217 ;  /* 0x800000d9d6d97221 */ /* 0x000fe20000010000 */
[----:B------:R-:W-:Y:S01]  /*9690*/  FADD.FTZ R215, R215, -R218 ;  /* 0x800000dad7d77221 */ /* 0x000fe20000010000 */
[----:B------:R-:W-:-:S02]  /*96a0*/  IMAD.U32 R94, R94, 0x10000, RZ ;  /* 0x000100005e5e7824 */ /* 0x000fc400078e00ff */
[----:B------:R-:W-:Y:S01]  /*96b0*/  FADD.FTZ R103, R216, -R103 ;  /* 0x80000067d8677221 */ /* 0x000fe20000010000 */
[----:B------:R-:W-:Y:S02]  /*96c0*/  IMAD.U32 R98, R98, 0x10000, RZ ;  /* 0x0001000062627824 */ /* 0x000fe400078e00ff */
[----:B------:R-:W-:Y:S01]  /*96d0*/  FFMA.FTZ R95, R142, R217, R95 ;  /* 0x000000d98e5f7223 */ /* 0x000fe2000001005f */
[----:B------:R-:W-:Y:S02]  /*96e0*/  IMAD.U32 R0, R96, 0x10000, RZ ;  /* 0x0001000060007824 */ /* 0x000fe400078e00ff */
[C---:B------:R-:W-:Y:S01]  /*96f0*/  FFMA.FTZ R94, R142.reuse, R215, R94 ;  /* 0x000000d78e5e7223 */ /* 0x040fe2000001005e */
[C---:B------:R-:W-:Y:S01]  /*9700*/  FFMA.FTZ R97, R142.reuse, R97, R98 ;  /* 0x000000618e617223 */ /* 0x040fe20000010062 */
[----:B------:R-:W-:Y:S01]  /*9710*/  FMUL.FTZ R95, R95, UR6 ;  /* 0x000000065f5f7c20 */ /* 0x000fe20008410000 */
[----:B------:R-:W-:Y:S01]  /*9720*/  FFMA.FTZ R0, R142, R103, R0 ;  /* 0x000000678e007223 */ /* 0x000fe20000010000 */
[----:B------:R-:W-:Y:S01]  /*9730*/  FMUL.FTZ R94, R94, UR6 ;  /* 0x000000065e5e7c20 */ /* 0x000fe20008410000 */
[----:B------:R-:W-:Y:S01]  /*9740*/  FMUL.FTZ R97, R97, UR6 ;  /* 0x0000000661617c20 */ /* 0x000fe20008410000 */
[C---:B------:R-:W-:Y:S01]  /*9750*/  LOP3.LUT P0, RZ, R175.reuse, 0xff, RZ, 0xc0, !PT ;  /* 0x000000ffafff7812 */ /* 0x040fe2000780c0ff */
[----:B------:R-:W-:Y:S01]  /*9760*/  FMUL.FTZ R0, R0, UR6 ;  /* 0x0000000600007c20 */ /* 0x000fe20008410000 */
[----:B------:R-:W-:-:S02]  /*9770*/  LOP3.LUT P3, RZ, R175, 0xff00, RZ, 0xc0, !PT ;  /* 0x0000ff00afff7812 */ /* 0x000fc4000786c0ff */
[C---:B------:R-:W-:Y:S02]  /*9780*/  ISETP.GE.U32.AND P5, PT, R175.reuse, 0x1000000, PT ;  /* 0x01000000af00780c */ /* 0x040fe40003fa6070 */
[----:B------:R-:W-:Y:S02]  /*9790*/  LOP3.LUT P4, RZ, R175, 0xff0000, RZ, 0xc0, !PT ;  /* 0x00ff0000afff7812 */ /* 0x000fe4000788c0ff */
        /* <DEDUP_REMOVED lines=10> */
.L_x_1502:
        /* <DEDUP_REMOVED lines=32> */
[----:B------:R-:W-:Y:S02]  /*9a40*/  PRMT R0, R168, 0x7632, R0 ;  /* 0x00007632a8007816 */ /* 0x000fe40000000000 */
[C---:B-1----:R-:W-:Y:S02]  /*9a50*/  PRMT R99, R103.reuse, 0x7632, R99 ;  /* 0x0000763267637816 */ /* 0x042fe40000000063 */
[----:B------:R-:W-:Y:S01]  /*9a60*/  PRMT R169, R103, 0x7610, R169 ;  /* 0x0000761067a97816 */ /* 0x000fe200000000a9 */
[----:B------:R-:W-:Y:S06]  /*9a70*/  BRA `(.L_x_1500) ;  /* 0x0000000000787947 */ /* 0x000fec0003800000 */
.L_x_1504:
        /* <DEDUP_REMOVED lines=30> */
.L_x_1500:
        /* <DEDUP_REMOVED lines=15> */
.L_x_1505:
        /* <DEDUP_REMOVED lines=10> */
.L_x_1506:
[----:B------:R-:W-:Y:S01]  /*9df0*/  UPLOP3.LUT UP1, UPT, UPT, UPT, UP1, 0x40, 0x4 ;  /* 0x000000000004789c */ /* 0x000fe20003f2e810 */
[----:B------:R-:W-:Y:S10]  /*9e00*/  @!P2 BRA `(.L_x_1507) ;  /* 0xffffff680038a947 */ /* 0x000ff4000383ffff */
[----:B-12---:R-:W-:Y:S01]  /*9e10*/  IMAD.MOV.U32 R94, RZ, RZ, R28 ;  /* 0x000000ffff5e7224 */ /* 0x006fe200078e001c */
[----:B------:R-:W-:Y:S01]  /*9e20*/  MOV R95, R29 ;  /* 0x0000001d005f7202 */ /* 0x000fe20000000f00 */
[----:B0-----:R-:W-:Y:S01]  /*9e30*/  IMAD.MOV.U32 R98, RZ, RZ, R40 ;  /* 0x000000ffff627224 */ /* 0x001fe200078e0028 */
        /* <DEDUP_REMOVED lines=76> */
[----:B------:R-:W-:-:S07]  /*a300*/  IMAD.MOV.U32 R19, RZ, RZ, R49 ;  /* 0x000000ffff137224 */ /* 0x000fce00078e0031 */
.L_x_1454:
        /* <DEDUP_REMOVED lines=33> */
.L_x_1508:
        /* <DEDUP_REMOVED lines=14> */
.L_x_5401:


//--------------------- .text._ZN10layer_norm22ln_bwd_finalize_kernelINS_22Kernel_traits_finalizeILj5120Ef13__nv_bfloat16S2_S2_fjLb0ELj1024ELj4ENS_18Kernel_traits_baseILj5120EfS2_S2_S2_fjLj1024EEEEELb0ELb0EEEvNS_9BwdParamsE --------------------------
	.section	.text._ZN10layer_norm22ln_bwd_finalize_kernelINS_22Kernel_traits_finalizeILj5120Ef13__nv_bfloat16S2_S2_fjLb0ELj1024ELj4ENS_18Kernel_traits_baseILj5120EfS2_S2_S2_fjLj1024EEEEELb0ELb0EEEvNS_9BwdParamsE,"ax",@progbits
	.align	128
        .global         _ZN10layer_norm22ln_bwd_finalize_kernelINS_22Kernel_traits_finalizeILj5120Ef13__nv_bfloat16S2_S2_fjLb0ELj1024ELj4ENS_18Kernel_traits_baseILj5120EfS2_S2_S2_fjLj1024EEEEELb0ELb0EEEvNS_9BwdParamsE
        .type           _ZN10layer_norm22ln_bwd_finalize_kernelINS_22Kernel_traits_finalizeILj5120Ef13__nv_bfloat16S2_S2_fjLb0ELj1024ELj4ENS_18Kernel_traits_baseILj5120EfS2_S2_S2_fjLj1024EEEEELb0ELb0EEEvNS_9BwdParamsE,@function
        .size           _ZN10layer_norm22ln_bwd_finalize_kernelINS_22Kernel_traits_finalizeILj5120Ef13__nv_bfloat16S2_S2_fjLb0ELj1024ELj4ENS_18Kernel_traits_baseILj5120EfS2_S2_S2_fjLj1024EEEEELb0ELb0EEEvNS_9BwdParamsE,(.L_x_5402 - _ZN10layer_norm22ln_bwd_finalize_kernelINS_22Kernel_traits_finalizeILj5120Ef13__nv_bfloat16S2_S2_fjLb0ELj1024ELj4ENS_18Kernel_traits_baseILj5120EfS2_S2_S2_fjLj1024EEEEELb0ELb0EEEvNS_9BwdParamsE)
        .other          _ZN10layer_norm22ln_bwd_finalize_kernelINS_22Kernel_traits_finalizeILj5120Ef13__nv_bfloat16S2_S2_fjLb0ELj1024ELj4ENS_18Kernel_traits_baseILj5120EfS2_S2_S2_fjLj1024EEEEELb0ELb0EEEvNS_9BwdParamsE,@"STO_CUDA_ENTRY STV_DEFAULT"
_ZN10layer_norm22ln_bwd_finalize_kernelINS_22Kernel_traits_finalizeILj5120Ef13__nv_bfloat16S2_S2_fjLb0ELj1024ELj4ENS_18Kernel_traits_baseILj5120EfS2_S2_S2_fjLj1024EEEEELb0ELb0EEEvNS_9BwdParamsE:
.text._ZN10layer_norm22ln_bwd_finalize_kernelINS_22Kernel_traits_finalizeILj5120Ef13__nv_bfloat16S2_S2_fjLb0ELj1024ELj4ENS_18Kernel_traits_baseILj5120EfS2_S2_S2_fjLj1024EEEEELb0ELb0EEEvNS_9BwdParamsE:
        /* <DEDUP_REMOVED lines=13> */
[----:B------:R-:W-:Y:S02]  /*00d0*/  LOP3.LUT R57, R0, 0x1f, RZ, 0xc0, !PT ;  /* 0x0000001f00397812 */ /* 0x000fe400078ec0ff */
[----:B------:R-:W-:Y:S02]  /*00e0*/  MOV R2, RZ ;  /* 0x000000ff00027202 */ /* 0x000fe40000000f00 */
[----:B-1----:R-:W-:-:S04]  /*00f0*/  ISETP.GE.U32.AND P0, PT, R3, UR8, PT ;  /* 0x0000000803007c0c */ /* 0x002fc8000bf06070 */
[----:B0-----:R-:W-:-:S13]  /*0100*/  ISETP.GE.U32.OR P0, PT, R7, R54, P0 ;  /* 0x000000360700720c */ /* 0x001fda0000706470 */
        /* <DEDUP_REMOVED lines=12> */
[C---:B------:R-:W-:Y:S01]  /*01d0*/  LOP3.LUT R7, R3.reuse, 0x140, RZ, 0xfc, !PT ;  /* 0x0000014003077812 */ /* 0x040fe200078efcff */
[-CC-:B------:R-:W-:Y:S01]  /*01e0*/  IMAD R32, R32, R54.reuse, R5.reuse ;  /* 0x0000003620207224 */ /* 0x180fe200078e0205 */
[C---:B------:R-:W-:Y:S02]  /*01f0*/  LOP3.LUT R9, R3.reuse, 0x160, RZ, 0xfc, !PT ;  /* 0x0000016003097812 */ /* 0x040fe400078efcff */
[----:B------:R-:W-:Y:S01]  /*0200*/  LOP3.LUT R11, R3, 0x180, RZ, 0xfc, !PT ;  /* 0x00000180030b7812 */ /* 0x000fe200078efcff */
[-CC-:B------:R-:W-:Y:S01]  /*0210*/  IMAD R8, R7, R54.reuse, R5.reuse ;  /* 0x0000003607087224 */ /* 0x180fe200078e0205 */
[----:B------:R-:W-:Y:S01]  /*0220*/  LOP3.LUT R0, R3, 0x100, RZ, 0xfc, !PT ;  /* 0x0000010003007812 */ /* 0x000fe200078efcff */
[-CC-:B------:R-:W-:Y:S01]  /*0230*/  IMAD R10, R9, R54.reuse, R5.reuse ;  /* 0x00000036090a7224 */ /* 0x180fe200078e0205 */
[----:B------:R-:W-:Y:S01]  /*0240*/  LOP3.LUT R13, R3, 0x1a0, RZ, 0xfc, !PT ;  /* 0x000001a0030d7812 */ /* 0x000fe200078efcff */
        /* <DEDUP_REMOVED lines=20> */
[--C-:B------:R-:W-:Y:S01]  /*0390*/  IMAD R28, R27, R54, R5.reuse ;  /* 0x000000361b1c7224 */ /* 0x100fe200078e0205 */
[----:B------:R-:W-:Y:S01]  /*03a0*/  IADD3 R7, PT, PT, R57, R8, RZ ;  /* 0x0000000839077210 */ /* 0x000fe20007ffe0ff */
[----:B------:R-:W-:-:S02]  /*03b0*/  IMAD R30, R29, R54, R5 ;  /* 0x000000361d1e7224 */ /* 0x000fc400078e0205 */
[----:B------:R-:W-:Y:S02]  /*03c0*/  HFMA2 R2, -RZ, RZ, 0, 0 ;  /* 0x00000000ff027431 */ /* 0x000fe400000001ff */
[----:B------:R-:W-:Y:S01]  /*03d0*/  IMAD R0, R3, R54, R5 ;  /* 0x0000003603007224 */ /* 0x000fe200078e0205 */
[C---:B------:R-:W-:Y:S02]  /*03e0*/  IADD3 R8, PT, PT, R57.reuse, R10, RZ ;  /* 0x0000000a39087210 */ /* 0x040fe40007ffe0ff */
[C---:B------:R-:W-:Y:S02]  /*03f0*/  IADD3 R9, PT, PT, R57.reuse, R12, RZ ;  /* 0x0000000c39097210 */ /* 0x040fe40007ffe0ff */
[C---:B------:R-:W-:Y:S02]  /*0400*/  IADD3 R17, PT, PT, R57.reuse, R4, RZ ;  /* 0x0000000439117210 */ /* 0x040fe40007ffe0ff */
[C---:B------:R-:W-:Y:S02]  /*0410*/  IADD3 R10, PT, PT, R57.reuse, R14, RZ ;  /* 0x0000000e390a7210 */ /* 0x040fe40007ffe0ff */
[----:B------:R-:W-:-:S02]  /*0420*/  IADD3 R11, PT, PT, R57, R16, RZ ;  /* 0x00000010390b7210 */ /* 0x000fc40007ffe0ff */
[C---:B------:R-:W-:Y:S02]  /*0430*/  IADD3 R12, PT, PT, R57.reuse, R18, RZ ;  /* 0x00000012390c7210 */ /* 0x040fe40007ffe0ff */
[C---:B------:R-:W-:Y:S02]  /*0440*/  IADD3 R5, PT, PT, R57.reuse, R32, RZ ;  /* 0x0000002039057210 */ /* 0x040fe40007ffe0ff */
[----:B------:R-:W-:Y:S02]  /*0450*/  IADD3 R0, PT, PT, R57, R0, RZ ;  /* 0x0000000039007210 */ /* 0x000fe40007ffe0ff */
[----:B------:R-:W-:Y:S02]  /*0460*/  IADD3 R19, PT, PT, -R19, RZ, RZ ;  /* 0x000000ff13137210 */ /* 0x000fe40007ffe1ff */
[C---:B------:R-:W-:Y:S02]  /*0470*/  IADD3 R6, PT, PT, R57.reuse, R6, RZ ;  /* 0x0000000639067210 */ /* 0x040fe40007ffe0ff */
[----:B------:R-:W-:-:S02]  /*0480*/  IADD3 R13, PT, PT, R57, R20, RZ ;  /* 0x00000014390d7210 */ /* 0x000fc40007ffe0ff */
[C---:B------:R-:W-:Y:S02]  /*0490*/  IADD3 R14, PT, PT, R57.reuse, R22, RZ ;  /* 0x00000016390e7210 */ /* 0x040fe40007ffe0ff */
[C---:B------:R-:W-:Y:S02]  /*04a0*/  IADD3 R15, PT, PT, R57.reuse, R24, RZ ;  /* 0x00000018390f7210 */ /* 0x040fe40007ffe0ff */
[C---:B------:R-:W-:Y:S02]  /*04b0*/  IADD3 R16, PT, PT, R57.reuse, R26, RZ ;  /* 0x0000001a39107210 */ /* 0x040fe40007ffe0ff */
[C---:B------:R-:W-:Y:S02]  /*04c0*/  IADD3 R4, PT, PT, R57.reuse, R28, RZ ;  /* 0x0000001c39047210 */ /* 0x040fe40007ffe0ff */
[----:B------:R-:W-:-:S07]  /*04d0*/  IADD3 R18, PT, PT, R57, R30, RZ ;  /* 0x0000001e39127210 */ /* 0x000fce0007ffe0ff */
.L_x_1513:
        /* <DEDUP_REMOVED lines=118> */
.L_x_1512:
[----:B------:R-:W-:Y:S05]  /*0c40*/  BSYNC.RECONVERGENT B1 ;  /* 0x0000000000017941 */ /* 0x000fea0003800200 */
.L_x_1511:
        /* <DEDUP_REMOVED lines=16> */
[----:B0-----:R-:W-:-:S04]  /*0d50*/  IMAD.WIDE.U32 R14, R9, 0x4, R6 ;  /* 0x00000004090e7825 */ /* 0x001fc800078e0006 */
[----:B------:R-:W-:Y:S01]  /*0d60*/  IMAD.WIDE.U32 R18, R21, 0x4, R6 ;  /* 0x0000000415127825 */ /* 0x000fe200078e0006 */
[----:B------:R0:W2:Y:S03]  /*0d70*/  LDG.E R10, desc[UR6][R14.64] ;  /* 0x000000060e0a7981 */ /* 0x0000a6000c1e1900 */
[--C-:B-1----:R-:W-:Y:S02]  /*0d80*/  IMAD.WIDE.U32 R16, R9, 0x4, R4.reuse ;  /* 0x0000000409107825 */ /* 0x102fe400078e0004 */
[----:B------:R1:W3:Y:S02]  /*0d90*/  LDG.E R9, desc[UR6][R18.64] ;  /* 0x0000000612097981 */ /* 0x0002e4000c1e1900 */
[----:B------:R-:W-:Y:S02]  /*0da0*/  IMAD.WIDE.U32 R20, R21, 0x4, R4 ;  /* 0x0000000415147825 */ /* 0x000fe400078e0004 */
[----:B------:R4:W5:Y:S02]  /*0db0*/  LDG.E R13, desc[UR6][R16.64] ;  /* 0x00000006100d7981 */ /* 0x000964000c1e1900 */
[----:B------:R-:W-:-:S02]  /*0dc0*/  IMAD.WIDE.U32 R22, R25, 0x4, R6 ;  /* 0x0000000419167825 */ /* 0x000fc400078e0006 */
[----:B------:R-:W5:Y:S02]  /*0dd0*/  LDG.E R32, desc[UR6][R20.64] ;  /* 0x0000000614207981 */ /* 0x000f64000c1e1900 */
[----:B------:R-:W-:Y:S01]  /*0de0*/  IMAD.WIDE.U32 R24, R25, 0x4, R4 ;  /* 0x0000000419187825 */ /* 0x000fe200078e0004 */
[CC--:B0-----:R-:W-:Y:S01]  /*0df0*/  LEA R15, R54.reuse, R35.reuse, 0x5 ;  /* 0x00000023360f7211 */ /* 0x0c1fe200078e28ff */
[----:B------:R0:W5:Y:S02]  /*0e00*/  LDG.E R12, desc[UR6][R22.64] ;  /* 0x00000006160c7981 */ /* 0x000164000c1e1900 */
[C---:B------:R-:W-:Y:S02]  /*0e10*/  IMAD.WIDE.U32 R26, R31.reuse, 0x4, R6 ;  /* 0x000000041f1a7825 */ /* 0x040fe400078e0006 */
[----:B------:R-:W5:Y:S02]  /*0e20*/  LDG.E R24, desc[UR6][R24.64] ;  /* 0x0000000618187981 */ /* 0x000f64000c1e1900 */
[--C-:B-1----:R-:W-:Y:S01]  /*0e30*/  IMAD.WIDE.U32 R18, R31, 0x4, R4.reuse ;  /* 0x000000041f127825 */ /* 0x102fe200078e0004 */
[----:B----4-:R-:W-:Y:S01]  /*0e40*/  LEA R17, R54, R35, 0x6 ;  /* 0x0000002336117211 */ /* 0x010fe200078e30ff */
[----:B------:R-:W4:Y:S02]  /*0e50*/  LDG.E R26, desc[UR6][R26.64] ;  /* 0x000000061a1a7981 */ /* 0x000f24000c1e1900 */
[----:B------:R-:W-:-:S02]  /*0e60*/  IMAD.WIDE.U32 R30, R35, 0x4, R4 ;  /* 0x00000004231e7825 */ /* 0x000fc400078e0004 */
[----:B------:R-:W4:Y:S02]  /*0e70*/  LDG.E R18, desc[UR6][R18.64] ;  /* 0x0000000612127981 */ /* 0x000f24000c1e1900 */
[--C-:B------:R-:W-:Y:S02]  /*0e80*/  IMAD.WIDE.U32 R28, R35, 0x4, R6.reuse ;  /* 0x00000004231c7825 */ /* 0x100fe400078e0006 */
[----:B------:R-:W4:Y:S02]  /*0e90*/  LDG.E R30, desc[UR6][R30.64] ;  /* 0x000000061e1e7981 */ /* 0x000f24000c1e1900 */
[C---:B0-----:R-:W-:Y:S02]  /*0ea0*/  IMAD.WIDE.U32 R22, R15.reuse, 0x4, R6 ;  /* 0x000000040f167825 */ /* 0x041fe400078e0006 */
[----:B------:R0:W4:Y:S02]  /*0eb0*/  LDG.E R11, desc[UR6][R28.64] ;  /* 0x000000061c0b7981 */ /* 0x000124000c1e1900 */
[----:B------:R-:W-:-:S02]  /*0ec0*/  IMAD.WIDE.U32 R20, R15, 0x4, R4 ;  /* 0x000000040f147825 */ /* 0x000fc400078e0004 */
[----:B------:R-:W4:Y:S02]  /*0ed0*/  LDG.E R22, desc[UR6][R22.64] ;  /* 0x0000000616167981 */ /* 0x000f24000c1e1900 */
[C---:B------:R-:W-:Y:S02]  /*0ee0*/  IMAD.WIDE.U32 R14, R17.reuse, 0x4, R6 ;  /* 0x00000004110e7825 */ /* 0x040fe400078e0006 */
[----:B------:R-:W4:Y:S01]  /*0ef0*/  LDG.E R20, desc[UR6][R20.64] ;  /* 0x0000000614147981 */ /* 0x000f22000c1e1900 */
[----:B0-----:R-:W-:Y:S01]  /*0f00*/  LEA R29, R54, R17, 0x5 ;  /* 0x00000011361d7211 */ /* 0x001fe200078e28ff */
[----:B------:R-:W-:Y:S02]  /*0f10*/  IMAD.WIDE.U32 R16, R17, 0x4, R4 ;  /* 0x0000000411107825 */ /* 0x000fe400078e0004 */
[----:B------:R-:W4:Y:S02]  /*0f20*/  LDG.E R14, desc[UR6][R14.64] ;  /* 0x000000060e0e7981 */ /* 0x000f24000c1e1900 */
[----:B------:R-:W-:-:S02]  /*0f30*/  IMAD.WIDE.U32 R6, R29, 0x4, R6 ;  /* 0x000000041d067825 */ /* 0x000fc400078e0006 */
[----:B------:R-:W4:Y:S02]  /*0f40*/  LDG.E R16, desc[UR6][R16.64] ;  /* 0x0000000610107981 */ /* 0x000f24000c1e1900 */
[----:B------:R-:W-:Y:S02]  /*0f50*/  IMAD.WIDE.U32 R4, R29, 0x4, R4 ;  /* 0x000000041d047825 */ /* 0x000fe400078e0004 */
[----:B------:R-:W4:Y:S04]  /*0f60*/  LDG.E R6, desc[UR6][R6.64] ;  /* 0x0000000606067981 */ /* 0x000f28000c1e1900 */
[----:B------:R-:W4:Y:S01]  /*0f70*/  LDG.E R4, desc[UR6][R4.64] ;  /* 0x0000000604047981 */ /* 0x000f22000c1e1900 */
[----:B------:R-:W-:Y:S01]  /*0f80*/  IADD3 R3, PT, PT, R3, 0x100, RZ ;  /* 0x0000010003037810 */ /* 0x000fe20007ffe0ff */
[----:B--2---:R-:W-:-:S04]  /*0f90*/  FADD.FTZ R10, R43, R10 ;  /* 0x0000000a2b0a7221 */ /* 0x004fc80000010000 */
[----:B---3--:R-:W-:Y:S01]  /*0fa0*/  FADD.FTZ R9, R10, R9 ;  /* 0x000000090a097221 */ /* 0x008fe20000010000 */
[----:B-----5:R-:W-:-:S04]  /*0fb0*/  FADD.FTZ R13, R2, R13 ;  /* 0x0000000d020d7221 */ /* 0x020fc80000010000 */
[----:B------:R-:W-:Y:S01]  /*0fc0*/  FADD.FTZ R13, R13, R32 ;  /* 0x000000200d0d7221 */ /* 0x000fe20000010000 */
[----:B------:R-:W-:-:S03]  /*0fd0*/  FADD.FTZ R9, R9, R12 ;  /* 0x0000000c09097221 */ /* 0x000fc60000010000 */
[----:B------:R-:W-:Y:S01]  /*0fe0*/  FADD.FTZ R13, R13, R24 ;  /* 0x000000180d0d7221 */ /* 0x000fe20000010000 */
[----:B----4-:R-:W-:-:S03]  /*0ff0*/  FADD.FTZ R26, R9, R26 ;  /* 0x0000001a091a7221 */ /* 0x010fc60000010000 */
[----:B------:R-:W-:-:S04]  /*1000*/  FADD.FTZ R13, R13, R18 ;  /* 0x000000120d0d7221 */ /* 0x000fc80000010000 */
[----:B------:R-:W-:Y:S01]  /*1010*/  FADD.FTZ R13, R13, R30 ;  /* 0x0000001e0d0d7221 */ /* 0x000fe20000010000 */
[----:B------:R-:W-:-:S04]  /*1020*/  FADD.FTZ R11, R26, R11 ;  /* 0x0000000b1a0b7221 */ /* 0x000fc80000010000 */
[----:B------:R-:W-:Y:S01]  /*1030*/  FADD.FTZ R11, R11, R22 ;  /* 0x000000160b0b7221 */ /* 0x000fe20000010000 */
[----:B------:R-:W-:-:S03]  /*1040*/  FADD.FTZ R13, R13, R20 ;  /* 0x000000140d0d7221 */ /* 0x000fc60000010000 */
[----:B------:R-:W-:Y:S01]  /*1050*/  FADD.FTZ R11, R11, R14 ;  /* 0x0000000e0b0b7221 */ /* 0x000fe20000010000 */
[----:B------:R-:W-:-:S03]  /*1060*/  FADD.FTZ R13, R13, R16 ;  /* 0x000000100d0d7221 */ /* 0x000fc60000010000 */
[----:B------:R-:W-:Y:S01]  /*1070*/  FADD.FTZ R43, R11, R6 ;  /* 0x000000060b2b7221 */ /* 0x000fe20000010000 */
[----:B------:R-:W-:-:S07]  /*1080*/  FADD.FTZ R2, R13, R4 ;  /* 0x000000040d027221 */ /* 0x000fce0000010000 */
.L_x_1515:
[----:B------:R-:W-:Y:S05]  /*1090*/  BSYNC.RECONVERGENT B1 ;  /* 0x0000000000017941 */ /* 0x000fea0003800200 */
.L_x_1514:
        /* <DEDUP_REMOVED lines=37> */
.L_x_1517:
[----:B------:R-:W-:Y:S05]  /*12f0*/  BSYNC.RECONVERGENT B1 ;  /* 0x0000000000017941 */ /* 0x000fea0003800200 */
.L_x_1516:
[----:B------:R-:W-:Y:S05]  /*1300*/  @!P1 BRA `(.L_x_1510) ;  /* 0x00000000003c9947 */ /* 0x000fea0003800000 */
[----:B------:R-:W0:Y:S01]  /*1310*/  LDC.64 R8, c[0x0][0x440] ;  /* 0x00011000ff087b82 */ /* 0x000e220000000a00 */
[----:B------:R-:W-:Y:S01]  /*1320*/  IMAD R0, R3, R54, R0 ;  /* 0x0000003603007224 */ /* 0x000fe200078e0200 */
[----:B------:R-:W-:-:S04]  /*1330*/  IADD3 R12, PT, PT, -R55, RZ, RZ ;  /* 0x000000ff370c7210 */ /* 0x000fc80007ffe1ff */
[----:B------:R-:W-:Y:S02]  /*1340*/  IADD3 R3, PT, PT, R57, R0, RZ ;  /* 0x0000000039037210 */ /* 0x000fe40007ffe0ff */
[----:B------:R-:W1:Y:S05]  /*1350*/  LDC.64 R10, c[0x0][0x448] ;  /* 0x00011200ff0a7b82 */ /* 0x000e6a0000000a00 */
.L_x_1518:
        /* <DEDUP_REMOVED lines=10> */
.L_x_1510:
[----:B------:R-:W-:Y:S05]  /*1400*/  BSYNC.RECONVERGENT B0 ;  /* 0x0000000000007941 */ /* 0x000fea0003800200 */
.L_x_1509:
[----:B------:R-:W0:Y:S01]  /*1410*/  S2R R3, SR_TID.X ;  /* 0x0000000000037919 */ /* 0x000e220000002100 */
[----:B------:R-:W1:Y:S01]  /*1420*/  S2UR UR5, SR_CgaCtaId ;  /* 0x00000000000579c3 */ /* 0x000e620000008800 */
[----:B------:R-:W-:Y:S01]  /*1430*/  UMOV UR4, 0x400 ;  /* 0x0000040000047882 */ /* 0x000fe20000000000 */
[C---:B------:R-:W-:Y:S02]  /*1440*/  SHF.L.U32 R5, R57.reuse, 0x7, RZ ;  /* 0x0000000739057819 */ /* 0x040fe400000006ff */
[----:B------:R-:W-:Y:S02]  /*1450*/  SHF.L.U32 R58, R58, 0x4, RZ ;  /* 0x000000043a3a7819 */ /* 0x000fe400000006ff */
[----:B------:R-:W-:Y:S02]  /*1460*/  ISETP.NE.AND P0, PT, R57, RZ, PT ;  /* 0x000000ff3900720c */ /* 0x000fe40003f05270 */
[----:B------:R-:W-:-:S04]  /*1470*/  LOP3.LUT R58, R58, 0x7ffffff0, RZ, 0xc0, !PT ;  /* 0x7ffffff03a3a7812 */ /* 0x000fc800078ec0ff */
[----:B------:R-:W-:Y:S01]  /*1480*/  IADD3 R11, PT, PT, R57, R58, RZ ;  /* 0x0000003a390b7210 */ /* 0x000fe20007ffe0ff */
[----:B-1----:R-:W-:Y:S01]  /*1490*/  ULEA UR4, UR5, UR4, 0x18 ;  /* 0x0000000405047291 */ /* 0x002fe2000f8ec0ff */
[----:B0-----:R-:W-:-:S04]  /*14a0*/  SHF.R.U32.HI R12, RZ, 0x5, R3 ;  /* 0x00000005ff0c7819 */ /* 0x001fc80000011603 */
[----:B------:R-:W-:-:S04]  /*14b0*/  LOP3.LUT R0, R12, 0x1f, R3, 0x78, !PT ;  /* 0x0000001f0c007812 */ /* 0x000fc800078e7803 */
[C---:B------:R-:W-:Y:S02]  /*14c0*/  LOP3.LUT R3, R0.reuse, 0x3e0, R3, 0xf8, !PT ;  /* 0x000003e000037812 */ /* 0x040fe400078ef803 */
[----:B------:R-:W-:Y:S02]  /*14d0*/  SHF.L.U32 R0, R0, 0x2, RZ ;  /* 0x0000000200007819 */ /* 0x000fe400000006ff */
[----:B------:R-:W-:Y:S02]  /*14e0*/  LEA R3, R3, UR4, 0x2 ;  /* 0x0000000403037c11 */ /* 0x000fe4000f8e10ff */
[----:B------:R-:W-:-:S03]  /*14f0*/  LOP3.LUT R0, R5, R0, RZ, 0xfc, !PT ;  /* 0x0000000005007212 */ /* 0x000fc600078efcff */
[----:B------:R-:W-:Y:S04]  /*1500*/  STS [R3], R2 ;  /* 0x0000000203007388 */ /* 0x000fe80000000800 */
        /* <DEDUP_REMOVED lines=38> */
[----:B------:R-:W3:Y:S01]  /*1770*/  LDC.64 R8, c[0x0][0x480] ;  /* 0x00012000ff087b82 */ /* 0x000ee20000000a00 */
[----:B0-----:R-:W-:-:S04]  /*1780*/  IMAD.WIDE.U32 R6, R11, 0x8, R6 ;  /* 0x000000080b067825 */ /* 0x001fc800078e0006 */
[----:B---3--:R-:W-:Y:S01]  /*1790*/  IMAD.WIDE.U32 R8, R11, 0x8, R8 ;  /* 0x000000080b087825 */ /* 0x008fe200078e0008 */
[----:B-1----:R-:W-:Y:S04]  /*17a0*/  STG.E.64 desc[UR6][R6.64], R4 ;  /* 0x0000000406007986 */ /* 0x002fe8000c101b06 */
[----:B--2---:R-:W-:Y:S01]  /*17b0*/  STG.E.64 desc[UR6][R8.64], R2 ;  /* 0x0000000208007986 */ /* 0x004fe2000c101b06 */
[----:B------:R-:W-:Y:S05]  /*17c0*/  EXIT ;  /* 0x000000000000794d */ /* 0x000fea0003800000 */
.L_x_1519:
        /* <DEDUP_REMOVED lines=11> */
.L_x_5402:


//--------------------- .text._ZN10layer_norm40ln_parallel_residual_bwd_finalize_kernelINS_22Kernel_traits_finalizeILj5120Ef13__nv_bfloat16S2_S2_fjLb0ELj1024ELj4ENS_18Kernel_traits_baseILj5120EfS2_S2_S2_fjLj1024EEEEELb0EEEvNS_9BwdParamsE --------------------------
	.section	.text._ZN10layer_norm40ln_parallel_residual_bwd_finalize_kernelINS_22Kernel_traits_finalizeILj5120Ef13__nv_bfloat16S2_S2_fjLb0ELj1024ELj4ENS_18Kernel_traits_baseILj5120EfS2_S2_S2_fjLj1024EEEEELb0EEEvNS_9BwdParamsE,"ax",@progbits
	.align	128
        .global         _ZN10layer_norm40ln_parallel_residual_bwd_finalize_kernelINS_22Kernel_traits_finalizeILj5120Ef13__nv_bfloat16S2_S2_fjLb0ELj1024ELj4ENS_18Kernel_traits_baseILj5120EfS2_S2_S2_fjLj1024EEEEELb0EEEvNS_9BwdParamsE
        .type           _ZN10layer_norm40ln_parallel_residual_bwd_finalize_kernelINS_22Kernel_traits_finalizeILj5120Ef13__nv_bfloat16S2_S2_fjLb0ELj1024ELj4ENS_18Kernel_traits_baseILj5120EfS2_S2_S2_fjLj1024EEEEELb0EEEvNS_9BwdParamsE,@function
        .size           _ZN10layer_norm40ln_parallel_residual_bwd_finalize_kernelINS_22Kernel_traits_finalizeILj5120Ef13__nv_bfloat16S2_S2_fjLb0ELj1024ELj4ENS_18Kernel_traits_baseILj5120EfS2_S2_S2_fjLj1024EEEEELb0EEEvNS_9BwdParamsE,(.L_x_5403 - _ZN10layer_norm40ln_parallel_residual_bwd_finalize_kernelINS_22Kernel_traits_finalizeILj5120Ef13__nv_bfloat16S2_S2_fjLb0ELj1024ELj4ENS_18Kernel_traits_baseILj5120EfS2_S2_S2_fjLj1024EEEEELb0EEEvNS_9BwdParamsE)
        .other          _ZN10layer_norm40ln_parallel_residual_bwd_finalize_kernelINS_22Kernel_traits_finalizeILj5120Ef13__nv_bfloat16S2_S2_fjLb0ELj1024ELj4ENS_18Kernel_traits_baseILj5120EfS2_S2_S2_fjLj1024EEEEELb0EEEvNS_9BwdParamsE,@"STO_CUDA_ENTRY STV_DEFAULT"
_ZN10layer_norm40ln_parallel_residual_bwd_finalize_kernelINS_22Kernel_traits_finalizeILj5120Ef13__nv_bfloat16S2_S2_fjLb0ELj1024ELj4ENS_18Kernel_traits_baseILj5120EfS2_S2_S2_fjLj1024EEEEELb0EEEvNS_9BwdParamsE:
.text._ZN10layer_norm40ln_parallel_residual_bwd_finalize_kernelINS_22Kernel_traits_finalizeILj5120Ef13__nv_bfloat16S2_S2_fjLb0ELj1024ELj4ENS_18Kernel_traits_baseILj5120EfS2_S2_S2_fjLj1024EEEEELb0EEEvNS_9BwdParamsE:
        /* <DEDUP_REMOVED lines=58> */
.L_x_1524:
        /* <DEDUP_REMOVED lines=16> */
[----:B------:R0:W3:Y:S02]  /*04a0*/  LDG.E R22, desc[UR6][R16.64] ;  /* 0x0000000610167981 */ /* 0x0000e4000c1e1900 */
[----:B0-----:R-:W-:-:S05]  /*04b0*/  IMAD.WIDE.U32 R16, R21, 0x4, R14 ;  /* 0x0000000415107825 */ /* 0x001fca00078e000e */
[----:B------:R-:W4:Y:S01]  /*04c0*/  LDG.E R24, desc[UR6][R16.64] ;  /* 0x0000000610187981 */ /* 0x000f22000c1e1900 */
[----:B------:R-:W-:-:S05]  /*04d0*/  IMAD.WIDE.U32 R14, R23, 0x4, R14 ;  /* 0x00000004170e7825 */ /* 0x000fca00078e000e */
[----:B------:R0:W5:Y:S02]  /*04e0*/  LDG.E R26, desc[UR6][R14.64] ;  /* 0x000000060e1a7981 */ /* 0x000164000c1e1900 */
[----:B0-----:R-:W0:Y:S02]  /*04f0*/  LDC.64 R14, c[0x0][0x448] ;  /* 0x00011200ff0e7b82 */ /* 0x001e240000000a00 */
[----:B0-----:R-:W-:-:S04]  /*0500*/  IMAD.WIDE.U32 R16, R12, 0x4, R14 ;  /* 0x000000040c107825 */ /* 0x001fc800078e000e */
[----:B--2---:R-:W-:Y:S01]  /*0510*/  FADD.FTZ R8, R29, R8 ;  /* 0x000000081d087221 */ /* 0x004fe20000010000 */
[----:B------:R-:W-:-:S04]  /*0520*/  IMAD.WIDE.U32 R28, R4, 0x4, R14 ;  /* 0x00000004041c7825 */ /* 0x000fc800078e000e */
[----:B---3--:R-:W-:-:S04]  /*0530*/  FADD.FTZ R8, R8, R22 ;  /* 0x0000001608087221 */ /* 0x008fc80000010000 */
[----:B----4-:R-:W-:Y:S02]  /*0540*/  FADD.FTZ R8, R8, R24 ;  /* 0x0000001808087221 */ /* 0x010fe40000010000 */
[----:B------:R0:W2:Y:S02]  /*0550*/  LDG.E R24, desc[UR6][R28.64] ;  /* 0x000000061c187981 */ /* 0x0000a4000c1e1900 */
[----:B0-----:R-:W-:-:S05]  /*0560*/  IMAD.WIDE.U32 R28, R13, 0x4, R14 ;  /* 0x000000040d1c7825 */ /* 0x001fca00078e000e */
[----:B------:R-:W3:Y:S01]  /*0570*/  LDG.E R22, desc[UR6][R28.64] ;  /* 0x000000061c167981 */ /* 0x000ee2000c1e1900 */
[----:B-----5:R-:W-:-:S03]  /*0580*/  FADD.FTZ R8, R8, R26 ;  /* 0x0000001a08087221 */ /* 0x020fc60000010000 */
[----:B------:R0:W4:Y:S02]  /*0590*/  LDG.E R26, desc[UR6][R16.64] ;  /* 0x00000006101a7981 */ /* 0x000124000c1e1900 */
[----:B0-----:R-:W-:-:S04]  /*05a0*/  IMAD.WIDE.U32 R16, R27, 0x4, R14 ;  /* 0x000000041b107825 */ /* 0x001fc800078e000e */
[----:B--2---:R-:W-:Y:S02]  /*05b0*/  FADD.FTZ R24, R24, R20 ;  /* 0x0000001418187221 */ /* 0x004fe40000010000 */
[----:B------:R0:W2:Y:S02]  /*05c0*/  LDG.E R20, desc[UR6][R16.64] ;  /* 0x0000000610147981 */ /* 0x0000a4000c1e1900 */
[----:B0-----:R-:W-:-:S04]  /*05d0*/  IMAD.WIDE.U32 R16, R25, 0x4, R14 ;  /* 0x0000000419107825 */ /* 0x001fc800078e000e */
[----:B---3--:R-:W-:Y:S02]  /*05e0*/  FADD.FTZ R22, R24, R22 ;  /* 0x0000001618167221 */ /* 0x008fe40000010000 */
[----:B------:R0:W3:Y:S02]  /*05f0*/  LDG.E R24, desc[UR6][R16.64] ;  /* 0x0000000610187981 */ /* 0x0000e4000c1e1900 */
        /* <DEDUP_REMOVED lines=74> */
.L_x_1523:
[----:B------:R-:W-:Y:S05]  /*0aa0*/  BSYNC.RECONVERGENT B1 ;  /* 0x0000000000017941 */ /* 0x000fea0003800200 */
.L_x_1522:
        /* <DEDUP_REMOVED lines=17> */
[----:B--2---:R-:W-:-:S06]  /*0bc0*/  IMAD.WIDE.U32 R26, R19, 0x4, R14 ;  /* 0x00000004131a7825 */ /* 0x004fcc00078e000e */
[----:B------:R-:W2:Y:S01]  /*0bd0*/  LDG.E R26, desc[UR6][R26.64] ;  /* 0x000000061a1a7981 */ /* 0x000ea2000c1e1900 */
[----:B0-----:R-:W-:-:S06]  /*0be0*/  IMAD.WIDE.U32 R24, R19, 0x4, R12 ;  /* 0x0000000413187825 */ /* 0x001fcc00078e000c */
[----:B------:R-:W4:Y:S01]  /*0bf0*/  LDG.E R25, desc[UR6][R24.64] ;  /* 0x0000000618197981 */ /* 0x000f22000c1e1900 */
[----:B---3--:R-:W-:-:S03]  /*0c00*/  FADD.FTZ R8, R8, R21 ;  /* 0x0000001508087221 */ /* 0x008fc60000010000 */
[----:B------:R0:W3:Y:S02]  /*0c10*/  LDG.E R21, desc[UR6][R28.64] ;  /* 0x000000061c157981 */ /* 0x0000e4000c1e1900 */
[----:B0-----:R-:W-:Y:S01]  /*0c20*/  LEA R29, R3, R19, 0x5 ;  /* 0x00000013031d7211 */ /* 0x001fe200078e28ff */
[----:B--2---:R-:W-:-:S04]  /*0c30*/  FADD.FTZ R24, R11, R26 ;  /* 0x0000001a0b187221 */ /* 0x004fc80000010000 */
[----:B------:R-:W-:-:S05]  /*0c40*/  IMAD.WIDE.U32 R26, R29, 0x4, R22 ;  /* 0x000000041d1a7825 */ /* 0x000fca00078e0016 */
[----:B------:R-:W2:Y:S01]  /*0c50*/  LDG.E R11, desc[UR6][R26.64] ;  /* 0x000000061a0b7981 */ /* 0x000ea2000c1e1900 */
[----:B----4-:R-:W-:Y:S01]  /*0c60*/  FADD.FTZ R25, R20, R25 ;  /* 0x0000001914197221 */ /* 0x010fe20000010000 */
[----:B---3--:R-:W-:Y:S01]  /*0c70*/  FADD.FTZ R18, R18, R21 ;  /* 0x0000001512127221 */ /* 0x008fe20000010000 */
[----:B------:R-:W-:-:S06]  /*0c80*/  IMAD.WIDE.U32 R20, R29, 0x4, R12 ;  /* 0x000000041d147825 */ /* 0x000fcc00078e000c */
[----:B------:R-:W3:Y:S01]  /*0c90*/  LDG.E R20, desc[UR6][R20.64] ;  /* 0x0000000614147981 */ /* 0x000ee2000c1e1900 */
[----:B------:R-:W-:Y:S01]  /*0ca0*/  LEA R19, R3, R19, 0x6 ;  /* 0x0000001303137211 */ /* 0x000fe200078e30ff */
[----:B--2---:R-:W-:Y:S01]  /*0cb0*/  FADD.FTZ R11, R8, R11 ;  /* 0x0000000b080b7221 */ /* 0x004fe20000010000 */
[----:B---3--:R-:W-:Y:S01]  /*0cc0*/  FADD.FTZ R25, R25, R20 ;  /* 0x0000001419197221 */ /* 0x008fe20000010000 */
[----:B------:R-:W-:-:S04]  /*0cd0*/  IMAD.WIDE.U32 R20, R29, 0x4, R14 ;  /* 0x000000041d147825 */ /* 0x000fc800078e000e */
[----:B------:R-:W-:Y:S02]  /*0ce0*/  IMAD.WIDE.U32 R28, R29, 0x4, R16 ;  /* 0x000000041d1c7825 */ /* 0x000fe400078e0010 */
[----:B------:R-:W2:Y:S04]  /*0cf0*/  LDG.E R21, desc[UR6][R20.64] ;  /* 0x0000000614157981 */ /* 0x000ea8000c1e1900 */
[----:B------:R0:W3:Y:S02]  /*0d00*/  LDG.E R8, desc[UR6][R28.64] ;  /* 0x000000061c087981 */ /* 0x0000e4000c1e1900 */
[----:B0-----:R-:W-:-:S06]  /*0d10*/  IMAD.WIDE.U32 R28, R19, 0x4, R22 ;  /* 0x00000004131c7825 */ /* 0x001fcc00078e0016 */
[----:B------:R-:W4:Y:S01]  /*0d20*/  LDG.E R28, desc[UR6][R28.64] ;  /* 0x000000061c1c7981 */ /* 0x000f22000c1e1900 */
[----:B------:R-:W-:-:S04]  /*0d30*/  IMAD.WIDE.U32 R26, R19, 0x4, R12 ;  /* 0x00000004131a7825 */ /* 0x000fc800078e000c */
[----:B--2---:R-:W-:Y:S01]  /*0d40*/  FADD.FTZ R24, R24, R21 ;  /* 0x0000001518187221 */ /* 0x004fe20000010000 */
[----:B---3--:R-:W-:Y:S02]  /*0d50*/  FADD.FTZ R21, R18, R8 ;  /* 0x0000000812157221 */ /* 0x008fe40000010000 */
[----:B------:R0:W2:Y:S02]  /*0d60*/  LDG.E R8, desc[UR6][R26.64] ;  /* 0x000000061a087981 */ /* 0x0000a4000c1e1900 */
[----:B0-----:R-:W-:Y:S01]  /*0d70*/  LEA R27, R3, R19, 0x5 ;  /* 0x00000013031b7211 */ /* 0x001fe200078e28ff */
[----:B----4-:R-:W-:Y:S01]  /*0d80*/  FADD.FTZ R20, R11, R28 ;  /* 0x0000001c0b147221 */ /* 0x010fe20000010000 */
[----:B------:R-:W-:-:S04]  /*0d90*/  IMAD.WIDE.U32 R28, R19, 0x4, R14 ;  /* 0x00000004131c7825 */ /* 0x000fc800078e000e */
[----:B------:R-:W-:Y:S01]  /*0da0*/  IMAD.WIDE.U32 R18, R19, 0x4, R16 ;  /* 0x0000000413127825 */ /* 0x000fe200078e0010 */
[----:B------:R-:W3:Y:S03]  /*0db0*/  LDG.E R11, desc[UR6][R28.64] ;  /* 0x000000061c0b7981 */ /* 0x000ee6000c1e1900 */
[C---:B------:R-:W-:Y:S02]  /*0dc0*/  IMAD.WIDE.U32 R22, R27.reuse, 0x4, R22 ;  /* 0x000000041b167825 */ /* 0x040fe400078e0016 */
[----:B------:R-:W4:Y:S02]  /*0dd0*/  LDG.E R18, desc[UR6][R18.64] ;  /* 0x0000000612127981 */ /* 0x000f24000c1e1900 */
[C---:B------:R-:W-:Y:S02]  /*0de0*/  IMAD.WIDE.U32 R12, R27.reuse, 0x4, R12 ;  /* 0x000000041b0c7825 */ /* 0x040fe400078e000c */
[----:B------:R-:W5:Y:S02]  /*0df0*/  LDG.E R23, desc[UR6][R22.64] ;  /* 0x0000000616177981 */ /* 0x000f64000c1e1900 */
[----:B------:R-:W-:-:S02]  /*0e00*/  IMAD.WIDE.U32 R14, R27, 0x4, R14 ;  /* 0x000000041b0e7825 */ /* 0x000fc400078e000e */
[----:B------:R-:W5:Y:S02]  /*0e10*/  LDG.E R12, desc[UR6][R12.64] ;  /* 0x000000060c0c7981 */ /* 0x000f64000c1e1900 */
[----:B------:R-:W-:Y:S02]  /*0e20*/  IMAD.WIDE.U32 R16, R27, 0x4, R16 ;  /* 0x000000041b107825 */ /* 0x000fe400078e0010 */
[----:B------:R-:W5:Y:S04]  /*0e30*/  LDG.E R14, desc[UR6][R14.64] ;  /* 0x000000060e0e7981 */ /* 0x000f68000c1e1900 */
[----:B------:R-:W5:Y:S01]  /*0e40*/  LDG.E R16, desc[UR6][R16.64] ;  /* 0x0000000610107981 */ /* 0x000f62000c1e1900 */
[----:B------:R-:W-:Y:S01]  /*0e50*/  IADD3 R10, PT, PT, R10, 0x80, RZ ;  /* 0x000000800a0a7810 */ /* 0x000fe20007ffe0ff */
[----:B--2---:R-:W-:Y:S01]  /*0e60*/  FADD.FTZ R25, R25, R8 ;  /* 0x0000000819197221 */ /* 0x004fe20000010000 */
[----:B---3--:R-:W-:Y:S01]  /*0e70*/  FADD.FTZ R11, R24, R11 ;  /* 0x0000000b180b7221 */ /* 0x008fe20000010000 */
[----:B----4-:R-:W-:Y:S01]  /*0e80*/  FADD.FTZ R21, R21, R18 ;  /* 0x0000001215157221 */ /* 0x010fe20000010000 */
[----:B-----5:R-:W-:Y:S01]  /*0e90*/  FADD.FTZ R8, R20, R23 ;  /* 0x0000001714087221 */ /* 0x020fe20000010000 */
[----:B------:R-:W-:Y:S01]  /*0ea0*/  FADD.FTZ R20, R25, R12 ;  /* 0x0000000c19147221 */ /* 0x000fe20000010000 */
[----:B------:R-:W-:Y:S01]  /*0eb0*/  FADD.FTZ R11, R11, R14 ;  /* 0x0000000e0b0b7221 */ /* 0x000fe20000010000 */
[----:B------:R-:W-:-:S07]  /*0ec0*/  FADD.FTZ R18, R21, R16 ;  /* 0x0000001015127221 */ /* 0x000fce0000010000 */
.L_x_1526:
[----:B------:R-:W-:Y:S05]  /*0ed0*/  BSYNC.RECONVERGENT B1 ;  /* 0x0000000000017941 */ /* 0x000fea0003800200 */
.L_x_1525:
        /* <DEDUP_REMOVED lines=36> */
.L_x_1528:
[----:B------:R-:W-:Y:S05]  /*1120*/  BSYNC.RECONVERGENT B1 ;  /* 0x0000000000017941 */ /* 0x000fea0003800200 */
.L_x_1527:
        /* <DEDUP_REMOVED lines=18> */
.L_x_1521:
[----:B------:R-:W-:Y:S05]  /*1250*/  BSYNC.RECONVERGENT B0 ;  /* 0x0000000000007941 */ /* 0x000fea0003800200 */
.L_x_1520:
        /* <DEDUP_REMOVED lines=35> */
[----:B------:R-:W-:Y:S01]  /*1490*/  LOP3.LUT R17, R0, 0x7ffffff0, RZ, 0xc0, !PT ;  /* 0x7ffffff000117812 */ /* 0x000fe200078ec0ff */
[----:B--2---:R-:W-:Y:S02]  /*14a0*/  FADD.FTZ R8, R13, R8 ;  /* 0x000000080d087221 */ /* 0x004fe40000010000 */
[----:B------:R-:W1:Y:S01]  /*14b0*/  SHFL.BFLY PT, R19, R16, 0x4, 0x1f ;  /* 0x0c801f0010137f89 */ /* 0x000e6200000e0000 */
[----:B------:R-:W-:Y:S01]  /*14c0*/  IADD3 R0, PT, PT, R6, R17, RZ ;  /* 0x0000001106007210 */ /* 0x000fe20007ffe0ff */
[----:B---3--:R-:W-:Y:S02]  /*14d0*/  FADD.FTZ R10, R11, R4 ;  /* 0x000000040b0a7221 */ /* 0x008fe40000010000 */
        /* <DEDUP_REMOVED lines=11> */
[----:B------:R-:W-:Y:S01]  /*1590*/  SHF.L.U32 R4, R0, 0x1, RZ ;  /* 0x0000000100047819 */ /* 0x000fe200000006ff */
[----:B-1----:R-:W-:-:S03]  /*15a0*/  FADD.FTZ R18, R19, R18 ;  /* 0x0000001213127221 */ /* 0x002fc60000010000 */
[----:B------:R-:W0:Y:S01]  /*15b0*/  SHFL.BFLY PT, R11, R8, 0x10, 0x1f ;  /* 0x0e001f00080b7f89 */ /* 0x000e2200000e0000 */
[----:B------:R-:W-:Y:S01]  /*15c0*/  ISETP.GE.U32.AND P1, PT, R4, R3, PT ;  /* 0x000000030400720c */ /* 0x000fe20003f26070 */
[----:B--2---:R-:W-:Y:S02]  /*15d0*/  FADD.FTZ R2, R7, R2 ;  /* 0x0000000207027221 */ /* 0x004fe40000010000 */
[----:B------:R-:W1:Y:S01]  /*15e0*/  SHFL.BFLY PT, R15, R18, 0x10, 0x1f ;  /* 0x0e001f00120f7f89 */ /* 0x000e6200000e0000 */
[----:B---3--:R-:W-:-:S03]  /*15f0*/  FADD.FTZ R12, R13, R12 ;  /* 0x0000000c0d0c7221 */ /* 0x008fc60000010000 */
[----:B------:R-:W2:Y:S04]  /*1600*/  SHFL.BFLY PT, R9, R2, 0x10, 0x1f ;  /* 0x0e001f0002097f89 */ /* 0x000ea800000e0000 */
[----:B------:R-:W3:Y:S01]  /*1610*/  SHFL.BFLY PT, R7, R12, 0x10, 0x1f ;  /* 0x0e001f000c077f89 */ /* 0x000ee200000e0000 */
[----:B0-----:R-:W-:Y:S01]  /*1620*/  FADD.FTZ R11, R8, R11 ;  /* 0x0000000b080b7221 */ /* 0x001fe20000010000 */
[----:B-1----:R-:W-:Y:S01]  /*1630*/  FADD.FTZ R15, R18, R15 ;  /* 0x0000000f120f7221 */ /* 0x002fe20000010000 */
[----:B--2---:R-:W-:Y:S01]  /*1640*/  FADD.FTZ R9, R2, R9 ;  /* 0x0000000902097221 */ /* 0x004fe20000010000 */
[----:B------:R-:W-:Y:S01]  /*1650*/  @!P0 LEA R2, R5, UR4, 0x2 ;  /* 0x0000000405028c11 */ /* 0x000fe2000f8e10ff */
[----:B---3--:R-:W-:-:S04]  /*1660*/  FADD.FTZ R7, R12, R7 ;  /* 0x000000070c077221 */ /* 0x008fc80000010000 */
[----:B------:R0:W-:Y:S04]  /*1670*/  @!P0 STS [R2+0x4080], R9 ;  /* 0x0040800902008388 */ /* 0x0001e80000000800 */
        /* <DEDUP_REMOVED lines=20> */
[----:B------:R-:W-:Y:S04]  /*17c0*/  STG.E.64 desc[UR6][R10.64], R8 ;  /* 0x000000080a007986 */ /* 0x000fe8000c101b06 */
[----:B--2---:R-:W-:Y:S01]  /*17d0*/  STG.E.64 desc[UR6][R12.64], R6 ;  /* 0x000000060c007986 */ /* 0x004fe2000c101b06 */
[----:B0-----:R-:W-:-:S03]  /*17e0*/  IMAD.WIDE.U32 R16, R0, 0x8, R16 ;  /* 0x0000000800107825 */ /* 0x001fc600078e0010 */
[----:B----4-:R-:W-:Y:S04]  /*17f0*/  STG.E.64 desc[UR6][R14.64], R4 ;  /* 0x000000040e007986 */ /* 0x010fe8000c101b06 */
[----:B-----5:R-:W-:Y:S01]  /*1800*/  STG.E.64 desc[UR6][R16.64], R2 ;  /* 0x0000000210007986 */ /* 0x020fe2000c101b06 */
[----:B------:R-:W-:Y:S05]  /*1810*/  EXIT ;  /* 0x000000000000794d */ /* 0x000fea0003800000 */
.L_x_1529:
        /* <DEDUP_REMOVED lines=14> */
.L_x_5403:


//--------------------- .text._ZN10layer_norm31ln_parallel_residual_bwd_kernelINS_13Kernel_traitsIf13__nv_bfloat16S2_S2_fjLj5120ELj1ELj1ELj8ELj8ENS_18Kernel_traits_baseILj5120EfS2_S2_S2_fjLj256EEEEELb1ELb1ELb0EEEvNS_9BwdParamsE --------------------------
	.section	.text._ZN10layer_norm31ln_parallel_residual_bwd_kernelINS_13Kernel_traitsIf13__nv_bfloat16S2_S2_fjLj5120ELj1ELj1ELj8ELj8ENS_18Kernel_traits_baseILj5120EfS2_S2_S2_fjLj256EEEEELb1ELb1ELb0EEEvNS_9BwdParamsE,"ax",@progbits
	.align	128
        .global         _ZN10layer_norm31ln_parallel_residual_bwd_kernelINS_13Kernel_traitsIf13__nv_bfloat16S2_S2_fjLj5120ELj1ELj1ELj8ELj8ENS_18Kernel_traits_baseILj5120EfS2_S2_S2_fjLj256EEEEELb1ELb1ELb0EEEvNS_9BwdParamsE
        .type           _ZN10layer_norm31ln_parallel_residual_bwd_kernelINS_13Kernel_traitsIf13__nv_bfloat16S2_S2_fjLj5120ELj1ELj1ELj8ELj8ENS_18Kernel_traits_baseILj5120EfS2_S2_S2_fjLj256EEEEELb1ELb1ELb0EEEvNS_9BwdParamsE,@function
        .size           _ZN10layer_norm31ln_parallel_residual_bwd_kernelINS_13Kernel_traitsIf13__nv_bfloat16S2_S2_fjLj5120ELj1ELj1ELj8ELj8ENS_18Kernel_traits_baseILj5120EfS2_S2_S2_fjLj256EEEEELb1ELb1ELb0EEEvNS_9BwdParamsE,(.L_x_5404 - _ZN10layer_norm31ln_parallel_residual_bwd_kernelINS_13Kernel_traitsIf13__nv_bfloat16S2_S2_fjLj5120ELj1ELj1ELj8ELj8ENS_18Kernel_traits_baseILj5120EfS2_S2_S2_fjLj256EEEEELb1ELb1ELb0EEEvNS_9BwdParamsE)
        .other          _ZN10layer_norm31ln_parallel_residual_bwd_kernelINS_13Kernel_traitsIf13__nv_bfloat16S2_S2_fjLj5120ELj1ELj1ELj8ELj8ENS_18Kernel_traits_baseILj5120EfS2_S2_S2_fjLj256EEEEELb1ELb1ELb0EEEvNS_9BwdParamsE,@"STO_CUDA_ENTRY STV_DEFAULT"
_ZN10layer_norm31ln_parallel_residual_bwd_kernelINS_13Kernel_traitsIf13__nv_bfloat16S2_S2_fjLj5120ELj1ELj1ELj8ELj8ENS_18Kernel_traits_baseILj5120EfS2_S2_S2_fjLj256EEEEELb1ELb1ELb0EEEvNS_9BwdParamsE:
.text._ZN10layer_norm31ln_parallel_residual_bwd_kernelINS_13Kernel_traitsIf13__nv_bfloat16S2_S2_fjLj5120ELj1ELj1ELj8ELj8ENS_18Kernel_traits_baseILj5120EfS2_S2_S2_fjLj256EEEEELb1ELb1ELb0EEEvNS_9BwdParamsE:
        /* <DEDUP_REMOVED lines=26> */
[----:B----4-:R-:W-:-:S04]  /*01a0*/  @P1 IMAD.WIDE.U32 R8, R3, 0x10, R6 ;  /* 0x0000001003081825 */ /* 0x010fc800078e0006 */
[----:B------:R-:W-:Y:S01]  /*01b0*/  @P1 VIADD R3, R3, 0x100 ;  /* 0x0000010003031836 */ /* 0x000fe20000000000 */
[----:B--2---:R-:W-:Y:S01]  /*01c0*/  ISETP.GE.AND P5, PT, R95, UR5, PT ;  /* 0x000000055f007c0c */ /* 0x004fe2000bfa6270 */
[----:B------:R-:W5:Y:S02]  /*01d0*/  @P1 LDG.E.128 R56, desc[UR10][R8.64] ;  /* 0x0000000a08381981 */ /* 0x000f64000c1e1d00 */
[----:B------:R-:W-:-:S04]  /*01e0*/  @P2 IMAD.WIDE.U32 R10, R3, 0x10, R10 ;  /* 0x00000010030a2825 */ /* 0x000fc800078e000a */
[----:B------:R-:W-:Y:S01]  /*01f0*/  @P2 VIADD R3, R3, 0x100 ;  /* 0x0000010003032836 */ /* 0x000fe20000000000 */
[----:B------:R-:W5:Y:S03]  /*0200*/  @P2 LDG.E.128 R52, desc[UR10][R10.64] ;  /* 0x0000000a0a342981 */ /* 0x000f66000c1e1d00 */
[----:B------:R-:W-:-:S04]  /*0210*/  @P3 IMAD.WIDE.U32 R12, R3, 0x10, R12 ;  /* 0x00000010030c3825 */ /* 0x000fc800078e000c */
[----:B------:R-:W-:Y:S01]  /*0220*/  @P3 VIADD R3, R3, 0x100 ;  /* 0x0000010003033836 */ /* 0x000fe20000000000 */
[----:B------:R1:W5:Y:S03]  /*0230*/  @P3 LDG.E.128 R48, desc[UR10][R12.64] ;  /* 0x0000000a0c303981 */ /* 0x000366000c1e1d00 */
        /* <DEDUP_REMOVED lines=48> */
[----:B------:R-:W1:Y:S01]  /*0540*/  LDCU UR9, c[0x0][0x400] ;  /* 0x00008000ff0977ac */ /* 0x000e620008000800 */
[----:B------:R-:W2:Y:S01]  /*0550*/  LDCU.64 UR6, c[0x0][0x478] ;  /* 0x00008f00ff0677ac */ /* 0x000ea20008000a00 */
[----:B------:R-:W3:Y:S01]  /*0560*/  LDCU.64 UR16, c[0x0][0x438] ;  /* 0x00008700ff1077ac */ /* 0x000ee20008000a00 */
[----:B------:R-:W4:Y:S08]  /*0570*/  LDCU.64 UR12, c[0x0][0x470] ;  /* 0x00008e00ff0c77ac */ /* 0x000f300008000a00 */
.L_x_1602:
        /* <DEDUP_REMOVED lines=37> */
[----:B0-----:R-:W-:-:S05]  /*07d0*/  @P0 IMAD.WIDE.U32 R68, R123, 0x8, R68 ;  /* 0x000000087b440825 */ /* 0x001fca00078e0044 */
[----:B------:R0:W5:Y:S01]  /*07e0*/  @P0 LDG.E.64 R80, desc[UR10][R68.64] ;  /* 0x0000000a44500981 */ /* 0x000162000c1e1b00 */
[----:B---3--:R-:W-:Y:S01]  /*07f0*/  IMAD.MOV.U32 R3, RZ, RZ, R70 ;  /* 0x000000ffff037224 */ /* 0x008fe200078e0046 */
[--C-:B------:R-:W-:Y:S01]  /*0800*/  SHF.R.U64 R70, R70, 0x10, R71.reuse ;  /* 0x0000001046467819 */ /* 0x100fe20000001247 */
[----:B------:R-:W-:Y:S02]  /*0810*/  IMAD.MOV.U32 R74, RZ, RZ, R71 ;  /* 0x000000ffff4a7224 */ /* 0x000fe400078e0047 */
[----:B------:R-:W-:Y:S02]  /*0820*/  IMAD.U32 R3, R3, 0x10000, RZ ;  /* 0x0001000003037824 */ /* 0x000fe400078e00ff */
[----:B----4-:R-:W-:Y:S02]  /*0830*/  IMAD.MOV.U32 R65, RZ, RZ, R76 ;  /* 0x000000ffff417224 */ /* 0x010fe400078e004c */
[----:B-1----:R-:W-:Y:S01]  /*0840*/  FADD.FTZ R66, -R64, R3 ;  /* 0x0000000340427221 */ /* 0x002fe20000010100 */
[----:B------:R-:W-:Y:S01]  /*0850*/  SHF.R.U64 R78, R76, 0x10, R77 ;  /* 0x000000104c4e7819 */ /* 0x000fe2000000124d */
[----:B0-----:R-:W-:-:S02]  /*0860*/  IMAD.U32 R69, R74, 0x10000, RZ ;  /* 0x000100004a457824 */ /* 0x001fc400078e00ff */
[----:B------:R-:W-:Y:S02]  /*0870*/  IMAD.U32 R65, R65, 0x10000, RZ ;  /* 0x0001000041417824 */ /* 0x000fe400078e00ff */
[----:B-----5:R-:W-:Y:S01]  /*0880*/  FMUL.FTZ R3, R131, R66 ;  /* 0x0000004283037220 */ /* 0x020fe20000410000 */
[----:B------:R-:W-:Y:S02]  /*0890*/  IMAD.U32 R67, R70, 0x10000, RZ ;  /* 0x0001000046437824 */ /* 0x000fe400078e00ff */
[----:B------:R-:W-:Y:S01]  /*08a0*/  FADD.FTZ R66, -R64, R69 ;  /* 0x0000004540427221 */ /* 0x000fe20000010100 */
[----:B------:R-:W-:Y:S01]  /*08b0*/  SHF.R.U32.HI R71, RZ, 0x10, R71 ;  /* 0x00000010ff477819 */ /* 0x000fe20000011647 */
[----:B------:R-:W-:Y:S02]  /*08c0*/  IMAD.U32 R68, R78, 0x10000, RZ ;  /* 0x000100004e447824 */ /* 0x000fe400078e00ff */
[----:B------:R-:W-:Y:S01]  /*08d0*/  FMUL.FTZ R138, R60, R65 ;  /* 0x000000413c8a7220 */ /* 0x000fe20000410000 */
[----:B------:R-:W-:-:S02]  /*08e0*/  IMAD.MOV.U32 R75, RZ, RZ, R77 ;  /* 0x000000ffff4b7224 */ /* 0x000fc400078e004d */
[----:B------:R-:W-:Y:S01]  /*08f0*/  FADD.FTZ R136, -R64, R67 ;  /* 0x0000004340887221 */ /* 0x000fe20000010100 */
[----:B------:R-:W-:Y:S01]  /*0900*/  FMUL.FTZ R135, R131, R66 ;  /* 0x0000004283877220 */ /* 0x000fe20000410000 */
[----:B------:R-:W-:Y:S01]  /*0910*/  SHF.R.U32.HI R76, RZ, 0x10, R77 ;  /* 0x00000010ff4c7819 */ /* 0x000fe2000001164d */
[----:B------:R-:W-:Y:S01]  /*0920*/  FADD.FTZ R20, R20, R65 ;  /* 0x0000004114147221 */ /* 0x000fe20000010000 */
[----:B------:R-:W-:Y:S01]  /*0930*/  FFMA.FTZ R40, R3, R65, R40 ;  /* 0x0000004103287223 */ /* 0x000fe20000010028 */
[----:B------:R-:W-:Y:S01]  /*0940*/  FMUL.FTZ R137, R61, R68 ;  /* 0x000000443d897220 */ /* 0x000fe20000410000 */
[----:B------:R-:W-:Y:S01]  /*0950*/  FADD.FTZ R66, RZ, R138 ;  /* 0x0000008aff427221 */ /* 0x000fe20000010000 */
[----:B------:R-:W-:Y:S02]  /*0960*/  IMAD.U32 R75, R75, 0x10000, RZ ;  /* 0x000100004b4b7824 */ /* 0x000fe400078e00ff */
[----:B------:R-:W-:Y:S01]  /*0970*/  FMUL.FTZ R136, R131, R136 ;  /* 0x0000008883887220 */ /* 0x000fe20000410000 */
[----:B------:R-:W-:-:S02]  /*0980*/  IMAD.U32 R71, R71, 0x10000, RZ ;  /* 0x0001000047477824 */ /* 0x000fc400078e00ff */
[----:B------:R-:W-:Y:S01]  /*0990*/  FFMA.FTZ R65, R3, R138, RZ ;  /* 0x0000008a03417223 */ /* 0x000fe200000100ff */
[----:B------:R-:W-:Y:S01]  /*09a0*/  FADD.FTZ R67, R66, R137 ;  /* 0x0000008942437221 */ /* 0x000fe20000010000 */
[----:B------:R-:W-:Y:S02]  /*09b0*/  IMAD.U32 R70, R76, 0x10000, RZ ;  /* 0x000100004c467824 */ /* 0x000fe400078e00ff */
[----:B------:R-:W-:Y:S01]  /*09c0*/  FMUL.FTZ R140, R62, R75 ;  /* 0x0000004b3e8c7220 */ /* 0x000fe20000410000 */
[----:B------:R-:W-:Y:S01]  /*09d0*/  FADD.FTZ R142, -R64, R71 ;  /* 0x00000047408e7221 */ /* 0x000fe20000010100 */
        /* <DEDUP_REMOVED lines=14> */
.L_x_1532:
[----:B----4-:R-:W-:Y:S05]  /*0ac0*/  BSYNC.RECONVERGENT B0 ;  /* 0x0000000000007941 */ /* 0x010fea0003800200 */
.L_x_1531:
        /* <DEDUP_REMOVED lines=18> */
[----:B------:R-:W5:Y:S01]  /*0bf0*/  LDG.E R134, desc[UR10][R68.64] ;  /* 0x0000000a44867981 */ /* 0x000f62000c1e1900 */
[----:B0-----:R-:W-:-:S05]  /*0c00*/  @P0 IMAD.WIDE.U32 R70, R65, 0x8, R70 ;  /* 0x0000000841460825 */ /* 0x001fca00078e0046 */
[----:B------:R0:W5:Y:S01]  /*0c10*/  @P0 LDG.E.64 R82, desc[UR10][R70.64] ;  /* 0x0000000a46520981 */ /* 0x000162000c1e1b00 */
[----:B------:R-:W-:Y:S02]  /*0c20*/  VIADD R65, R65, 0x100 ;  /* 0x0000010041417836 */ /* 0x000fe40000000000 */
[----:B---3--:R-:W-:Y:S01]  /*0c30*/  IMAD.MOV.U32 R78, RZ, RZ, R76 ;  /* 0x000000ffff4e7224 */ /* 0x008fe200078e004c */
[--C-:B------:R-:W-:Y:S01]  /*0c40*/  SHF.R.U64 R144, R76, 0x10, R77.reuse ;  /* 0x000000104c907819 */ /* 0x100fe2000000124d */
[--C-:B------:R-:W-:Y:S01]  /*0c50*/  IMAD.MOV.U32 R79, RZ, RZ, R77.reuse ;  /* 0x000000ffff4f7224 */ /* 0x100fe200078e004d */
[----:B------:R-:W-:Y:S01]  /*0c60*/  SHF.R.U32.HI R141, RZ, 0x10, R77 ;  /* 0x00000010ff8d7819 */ /* 0x000fe2000001164d */
[----:B----4-:R-:W-:Y:S01]  /*0c70*/  IMAD.MOV.U32 R76, RZ, RZ, R72 ;  /* 0x000000ffff4c7224 */ /* 0x010fe200078e0048 */
[--C-:B------:R-:W-:Y:S01]  /*0c80*/  SHF.R.U64 R72, R72, 0x10, R73.reuse ;  /* 0x0000001048487819 */ /* 0x100fe20000001249 */
[--C-:B------:R-:W-:Y:S02]  /*0c90*/  IMAD.MOV.U32 R77, RZ, RZ, R73.reuse ;  /* 0x000000ffff4d7224 */ /* 0x100fe400078e0049 */
[----:B0-----:R-:W-:Y:S01]  /*0ca0*/  IMAD.U32 R71, R76, 0x10000, RZ ;  /* 0x000100004c477824 */ /* 0x001fe200078e00ff */
[----:B------:R-:W-:Y:S01]  /*0cb0*/  SHF.R.U32.HI R143, RZ, 0x10, R73 ;  /* 0x00000010ff8f7819 */ /* 0x000fe20000011649 */
[----:B------:R-:W-:-:S02]  /*0cc0*/  IMAD.U32 R77, R77, 0x10000, RZ ;  /* 0x000100004d4d7824 */ /* 0x000fc400078e00ff */
[----:B------:R-:W-:Y:S01]  /*0cd0*/  FADD.FTZ R68, -R64, R71 ;  /* 0x0000004740447221 */ /* 0x000fe20000010100 */
[----:B------:R-:W-:Y:S02]  /*0ce0*/  IMAD.U32 R73, R78, 0x10000, RZ ;  /* 0x000100004e497824 */ /* 0x000fe400078e00ff */
[----:B------:R-:W-:Y:S02]  /*0cf0*/  IMAD.U32 R69, R72, 0x10000, RZ ;  /* 0x0001000048457824 */ /* 0x000fe400078e00ff */
[----:B------:R-:W-:Y:S02]  /*0d00*/  IMAD.U32 R72, R141, 0x10000, RZ ;  /* 0x000100008d487824 */ /* 0x000fe400078e00ff */
[----:B-----5:R-:W-:Y:S01]  /*0d10*/  FMUL.FTZ R141, R131, R68 ;  /* 0x00000044838d7220 */ /* 0x020fe20000410000 */
[----:B------:R-:W-:Y:S01]  /*0d20*/  FADD.FTZ R68, -R64, R77 ;  /* 0x0000004d40447221 */ /* 0x000fe20000010100 */
[----:B------:R-:W-:Y:S02]  /*0d30*/  IMAD.U32 R70, R144, 0x10000, RZ ;  /* 0x0001000090467824 */ /* 0x000fe400078e00ff */
[----:B------:R-:W-:Y:S01]  /*0d40*/  FMUL.FTZ R146, R56, R73 ;  /* 0x0000004938927220 */ /* 0x000fe20000410000 */
[----:B------:R-:W-:Y:S01]  /*0d50*/  FADD.FTZ R144, -R64, R69 ;  /* 0x0000004540907221 */ /* 0x000fe20000010100 */
[----:B------:R-:W-:-:S02]  /*0d60*/  IMAD.U32 R71, R143, 0x10000, RZ ;  /* 0x000100008f477824 */ /* 0x000fc400078e00ff */
[----:B------:R-:W-:Y:S01]  /*0d70*/  FMUL.FTZ R143, R131, R68 ;  /* 0x00000044838f7220 */ /* 0x000fe20000410000 */
[----:B------:R-:W-:Y:S01]  /*0d80*/  FADD.FTZ R68, R67, R146 ;  /* 0x0000009243447221 */ /* 0x000fe20000010000 */
[----:B------:R-:W-:Y:S02]  /*0d90*/  IMAD.U32 R79, R79, 0x10000, RZ ;  /* 0x000100004f4f7824 */ /* 0x000fe400078e00ff */
[----:B------:R-:W-:Y:S01]  /*0da0*/  FMUL.FTZ R144, R131, R144 ;  /* 0x0000009083907220 */ /* 0x000fe20000410000 */
[----:B------:R-:W-:Y:S01]  /*0db0*/  FMUL.FTZ R145, R57, R70 ;  /* 0x0000004639917220 */ /* 0x000fe20000410000 */
[----:B------:R-:W-:Y:S01]  /*0dc0*/  FFMA.FTZ R67, R141, R146, R66 ;  /* 0x000000928d437223 */ /* 0x000fe20000010042 */
[----:B------:R-:W-:Y:S01]  /*0dd0*/  FMUL.FTZ R148, R58, R79 ;  /* 0x0000004f3a947220 */ /* 0x000fe20000410000 */
        /* <DEDUP_REMOVED lines=17> */
.L_x_1534:
[----:B------:R-:W-:Y:S05]  /*0ef0*/  BSYNC.RECONVERGENT B0 ;  /* 0x0000000000007941 */ /* 0x000fea0003800200 */
.L_x_1533:
        /* <DEDUP_REMOVED lines=29> */
[----:B------:R-:W-:Y:S01]  /*10d0*/  IMAD.U32 R69, R68, 0x10000, RZ ;  /* 0x0001000044457824 */ /* 0x000fe200078e00ff */
[----:B------:R-:W-:Y:S01]  /*10e0*/  SHF.R.U32.HI R105, RZ, 0x10, R73 ;  /* 0x00000010ff697819 */ /* 0x000fe20000011649 */
[----:B------:R-:W-:-:S02]  /*10f0*/  IMAD.U32 R79, R79, 0x10000, RZ ;  /* 0x000100004f4f7824 */ /* 0x000fc400078e00ff */
[----:B------:R-:W-:Y:S01]  /*1100*/  FADD.FTZ R68, -R64, R69 ;  /* 0x0000004540447221 */ /* 0x000fe20000010100 */
[----:B0-----:R-:W-:Y:S02]  /*1110*/  IMAD.U32 R71, R78, 0x10000, RZ ;  /* 0x000100004e477824 */ /* 0x001fe400078e00ff */
[----:B------:R-:W-:Y:S02]  /*1120*/  IMAD.U32 R75, R103, 0x10000, RZ ;  /* 0x00010000674b7824 */ /* 0x000fe400078e00ff */
[----:B-----5:R-:W-:Y:S01]  /*1130*/  FMUL.FTZ R103, R131, R68 ;  /* 0x0000004483677220 */ /* 0x020fe20000410000 */
[----:B------:R-:W-:Y:S02]  /*1140*/  IMAD.U32 R73, R72, 0x10000, RZ ;  /* 0x0001000048497824 */ /* 0x000fe400078e00ff */
[----:B------:R-:W-:Y:S01]  /*1150*/  FADD.FTZ R68, -R64, R79 ;  /* 0x0000004f40447221 */ /* 0x000fe20000010100 */
[----:B------:R-:W-:Y:S02]  /*1160*/  IMAD.U32 R70, R106, 0x10000, RZ ;  /* 0x000100006a467824 */ /* 0x000fe400078e00ff */
[----:B------:R-:W-:Y:S01]  /*1170*/  FMUL.FTZ R106, R52, R71 ;  /* 0x00000047346a7220 */ /* 0x000fe20000410000 */
[----:B------:R-:W-:-:S02]  /*1180*/  IMAD.U32 R72, R104, 0x10000, RZ ;  /* 0x0001000068487824 */ /* 0x000fc400078e00ff */
[C---:B------:R-:W-:Y:S01]  /*1190*/  FADD.FTZ R104, -R64.reuse, R73 ;  /* 0x0000004940687221 */ /* 0x040fe20000010100 */
[----:B------:R-:W-:Y:S02]  /*11a0*/  IMAD.U32 R69, R105, 0x10000, RZ ;  /* 0x0001000069457824 */ /* 0x000fe400078e00ff */
[----:B------:R-:W-:Y:S01]  /*11b0*/  FMUL.FTZ R105, R131, R68 ;  /* 0x0000004483697220 */ /* 0x000fe20000410000 */
[----:B------:R-:W-:Y:S01]  /*11c0*/  FADD.FTZ R68, R67, R106 ;  /* 0x0000006a43447221 */ /* 0x000fe20000010000 */
[----:B------:R-:W-:Y:S01]  /*11d0*/  FMUL.FTZ R104, R131, R104 ;  /* 0x0000006883687220 */ /* 0x000fe20000410000 */
[----:B------:R-:W-:Y:S01]  /*11e0*/  FMUL.FTZ R107, R53, R70 ;  /* 0x00000046356b7220 */ /* 0x000fe20000410000 */
[----:B------:R-:W-:Y:S01]  /*11f0*/  FFMA.FTZ R67, R103, R106, R66 ;  /* 0x0000006a67437223 */ /* 0x000fe20000010042 */
[----:B------:R-:W-:Y:S01]  /*1200*/  FADD.FTZ R110, -R64, R69 ;  /* 0x00000045406e7221 */ /* 0x000fe20000010100 */
        /* <DEDUP_REMOVED lines=17> */
.L_x_1536:
[----:B------:R-:W-:Y:S05]  /*1320*/  BSYNC.RECONVERGENT B0 ;  /* 0x0000000000007941 */ /* 0x000fea0003800200 */
.L_x_1535:
        /* <DEDUP_REMOVED lines=66> */
.L_x_1538:
[----:B------:R-:W-:Y:S05]  /*1750*/  BSYNC.RECONVERGENT B0 ;  /* 0x0000000000007941 */ /* 0x000fea0003800200 */
.L_x_1537:
[----:B------:R-:W-:Y:S04]  /*1760*/  BSSY.RECONVERGENT B0, `(.L_x_1539) ;  /* 0x0000041000007945 */ /* 0x000fe80003800200 */
[----:B------:R-:W-:Y:S05]  /*1770*/  @!P4 BRA `(.L_x_1540) ;  /* 0x0000000000fcc947 */ /* 0x000fea0003800000 */
[----:B------:R-:W0:Y:S08]  /*1780*/  LDC.64 R72, c[0x0][0x3a8] ;  /* 0x0000ea00ff487b82 */ /* 0x000e300000000a00 */
[----:B------:R-:W1:Y:S01]  /*1790*/  LDC.64 R68, c[0x0][0x428] ;  /* 0x00010a00ff447b82 */ /* 0x000e620000000a00 */
[----:B------:R-:W-:Y:S02]  /*17a0*/  ISETP.NE.U32.AND P0, PT, RZ, UR16, PT ;  /* 0x00000010ff007c0c */ /* 0x000fe4000bf05070 */
[----:B------:R-:W-:-:S05]  /*17b0*/  ISETP.NE.U32.AND P5, PT, RZ, UR12, PT ;  /* 0x0000000cff007c0c */ /* 0x000fca000bfa5070 */
[----:B------:R-:W2:Y:S01]  /*17c0*/  LDC.64 R74, c[0x0][0x3b0] ;  /* 0x0000ec00ff4a7b82 */ /* 0x000ea20000000a00 */
[----:B0-----:R-:W-:-:S05]  /*17d0*/  IMAD.WIDE.U32 R72, R65, 0x8, R72 ;  /* 0x0000000841487825 */ /* 0x001fca00078e0048 */
[----:B------:R0:W3:Y:S01]  /*17e0*/  LDG.E.64 R76, desc[UR10][R72.64] ;  /* 0x0000000a484c7981 */ /* 0x0000e2000c1e1b00 */
[----:B-1----:R-:W-:-:S06]  /*17f0*/  IMAD.WIDE.U32 R68, R65, 0x8, R68 ;  /* 0x0000000841447825 */ /* 0x002fcc00078e0044 */
[----:B------:R-:W4:Y:S01]  /*1800*/  LDG.E.64 R68, desc[UR10][R68.64] ;  /* 0x0000000a44447981 */ /* 0x000f22000c1e1b00 */
        /* <DEDUP_REMOVED lines=8> */
[----:B0-----:R-:W-:-:S05]  /*1890*/  @P5 IMAD.WIDE.U32 R72, R65, 0x4, R78 ;  /* 0x0000000441485825 */ /* 0x001fca00078e004e */
[----:B------:R0:W5:Y:S01]  /*18a0*/  @P5 LDG.E R121, desc[UR10][R72.64] ;  /* 0x0000000a48795981 */ /* 0x000162000c1e1900 */
[--C-:B---3--:R-:W-:Y:S01]  /*18b0*/  SHF.R.U64 R124, R76, 0x10, R77.reuse ;  /* 0x000000104c7c7819 */ /* 0x108fe2000000124d */
[----:B------:R-:W-:Y:S01]  /*18c0*/  IMAD.MOV.U32 R65, RZ, RZ, R76 ;  /* 0x000000ffff417224 */ /* 0x000fe200078e004c */
[--C-:B------:R-:W-:Y:S01]  /*18d0*/  SHF.R.U32.HI R79, RZ, 0x10, R77.reuse ;  /* 0x00000010ff4f7819 */ /* 0x100fe2000001164d */
[----:B------:R-:W-:Y:S02]  /*18e0*/  IMAD.MOV.U32 R78, RZ, RZ, R77 ;  /* 0x000000ffff4e7224 */ /* 0x000fe400078e004d */
[----:B------:R-:W-:Y:S02]  /*18f0*/  IMAD.U32 R65, R65, 0x10000, RZ ;  /* 0x0001000041417824 */ /* 0x000fe400078e00ff */
[----:B-1----:R-:W-:Y:S02]  /*1900*/  IMAD.U32 R71, R124, 0x10000, RZ ;  /* 0x000100007c477824 */ /* 0x002fe400078e00ff */
[----:B----4-:R-:W-:Y:S01]  /*1910*/  IMAD.MOV.U32 R76, RZ, RZ, R68 ;  /* 0x000000ffff4c7224 */ /* 0x010fe200078e0044 */
[----:B------:R-:W-:Y:S01]  /*1920*/  SHF.R.U64 R125, R68, 0x10, R69 ;  /* 0x00000010447d7819 */ /* 0x000fe20000001245 */
[----:B------:R-:W-:-:S02]  /*1930*/  IMAD.U32 R75, R78, 0x10000, RZ ;  /* 0x000100004e4b7824 */ /* 0x000fc400078e00ff */
[C---:B------:R-:W-:Y:S01]  /*1940*/  FADD.FTZ R68, -R64.reuse, R65 ;  /* 0x0000004140447221 */ /* 0x040fe20000010100 */
[----:B0-----:R-:W-:Y:S02]  /*1950*/  IMAD.U32 R73, R79, 0x10000, RZ ;  /* 0x000100004f497824 */ /* 0x001fe400078e00ff */
[----:B------:R-:W-:Y:S01]  /*1960*/  FADD.FTZ R124, -R64, R71 ;  /* 0x00000047407c7221 */ /* 0x000fe20000010100 */
[----:B------:R-:W-:Y:S02]  /*1970*/  IMAD.U32 R65, R76, 0x10000, RZ ;  /* 0x000100004c417824 */ /* 0x000fe400078e00ff */
[C---:B------:R-:W-:Y:S01]  /*1980*/  FADD.FTZ R70, -R64.reuse, R75 ;  /* 0x0000004b40467221 */ /* 0x040fe20000010100 */
[----:B------:R-:W-:Y:S01]  /*1990*/  FADD.FTZ R132, -R64, R73 ;  /* 0x0000004940847221 */ /* 0x000fe20000010100 */
[----:B------:R-:W-:Y:S02]  /*19a0*/  IMAD.U32 R64, R125, 0x10000, RZ ;  /* 0x000100007d407824 */ /* 0x000fe400078e00ff */
[C---:B-----5:R-:W-:Y:S01]  /*19b0*/  FMUL.FTZ R124, R131.reuse, R124 ;  /* 0x0000007c837c7220 */ /* 0x060fe20000410000 */
[----:B------:R-:W-:Y:S01]  /*19c0*/  FMUL.FTZ R125, R131, R68 ;  /* 0x00000044837d7220 */ /* 0x000fe20000410000 */
[----:B------:R-:W-:Y:S01]  /*19d0*/  FMUL.FTZ R126, R44, R65 ;  /* 0x000000412c7e7220 */ /* 0x000fe20000410000 */
[----:B------:R-:W-:-:S02]  /*19e0*/  IMAD.MOV.U32 R77, RZ, RZ, R69 ;  /* 0x000000ffff4d7224 */ /* 0x000fc400078e0045 */
[----:B------:R-:W-:Y:S01]  /*19f0*/  FADD.FTZ R5, R5, R64 ;  /* 0x0000004005057221 */ /* 0x000fe20000010000 */
[-C--:B------:R-:W-:Y:S01]  /*1a00*/  FFMA.FTZ R25, R124, R64.reuse, R25 ;  /* 0x000000407c197223 */ /* 0x080fe20000010019 */
[----:B------:R-:W-:Y:S01]  /*1a10*/  FMUL.FTZ R127, R45, R64 ;  /* 0x000000402d7f7220 */ /* 0x000fe20000410000 */
[----:B------:R-:W-:Y:S01]  /*1a20*/  SHF.R.U32.HI R69, RZ, 0x10, R69 ;  /* 0x00000010ff457819 */ /* 0x000fe20000011645 */
[----:B------:R-:W-:Y:S01]  /*1a30*/  FADD.FTZ R4, R4, R65 ;  /* 0x0000004104047221 */ /* 0x000fe20000010000 */
[----:B------:R-:W-:Y:S01]  /*1a40*/  FFMA.FTZ R24, R125, R65, R24 ;  /* 0x000000417d187223 */ /* 0x000fe20000010018 */
[----:B------:R-:W-:Y:S01]  /*1a50*/  FADD.FTZ R64, R67, R126 ;  /* 0x0000007e43407221 */ /* 0x000fe20000010000 */
[----:B------:R-:W-:Y:S02]  /*1a60*/  IMAD.U32 R77, R77, 0x10000, RZ ;  /* 0x000100004d4d7824 */ /* 0x000fe400078e00ff */
[----:B------:R-:W-:Y:S01]  /*1a70*/  FFMA.FTZ R65, R125, R126, R66 ;  /* 0x0000007e7d417223 */ /* 0x000fe20000010042 */
[----:B------:R-:W-:-:S02]  /*1a80*/  IMAD.U32 R68, R69, 0x10000, RZ ;  /* 0x0001000045447824 */ /* 0x000fc400078e00ff */
[----:B------:R-:W-:Y:S01]  /*1a90*/  FADD.FTZ R67, R64, R127 ;  /* 0x0000007f40437221 */ /* 0x000fe20000010000 */
[----:B------:R-:W-:Y:S01]  /*1aa0*/  FMUL.FTZ R129, R131, R70 ;  /* 0x0000004683817220 */ /* 0x000fe20000410000 */
        /* <DEDUP_REMOVED lines=12> */
.L_x_1540:
[----:B------:R-:W-:Y:S05]  /*1b70*/  BSYNC.RECONVERGENT B0 ;  /* 0x0000000000007941 */ /* 0x000fea0003800200 */
.L_x_1539:
        /* <DEDUP_REMOVED lines=32> */
.L_x_1542:
[----:B------:R-:W-:Y:S05]  /*1d80*/  BSYNC.RECONVERGENT B0 ;  /* 0x0000000000007941 */ /* 0x000fea0003800200 */
.L_x_1541:
        /* <DEDUP_REMOVED lines=86> */
.L_x_1547:
        /* <DEDUP_REMOVED lines=17> */
[----:B------:R-:W-:Y:S02]  /*2400*/  LOP3.LUT P6, RZ, R133, 0xff00, RZ, 0xc0, !PT ;  /* 0x0000ff0085ff7812 */ /* 0x000fe400078cc0ff */
        /* <DEDUP_REMOVED lines=19> */
.L_x_1546:
        /* <DEDUP_REMOVED lines=44> */
.L_x_1549:
        /* <DEDUP_REMOVED lines=45> */
.L_x_1545:
        /* <DEDUP_REMOVED lines=52> */
.L_x_1551:
        /* <DEDUP_REMOVED lines=51> */
.L_x_1550:
        /* <DEDUP_REMOVED lines=57> */
.L_x_1552:
        /* <DEDUP_REMOVED lines=42> */
[C---:B------:R-:W-:Y:S01]  /*3770*/  FMUL.FTZ R70, R68.reuse, UR14 ;  /* 0x0000000e44467c20 */ /* 0x040fe20008410000 */
        /* <DEDUP_REMOVED lines=15> */
.L_x_1548:
        /* <DEDUP_REMOVED lines=18> */
.L_x_1553:
        /* <DEDUP_REMOVED lines=12> */
.L_x_1554:
[----:B------:R-:W-:-:S07]  /*3a50*/  VIADD R123, R123, 0x100 ;  /* 0x000001007b7b7836 */ /* 0x000fce0000000000 */
.L_x_1544:
[----:B------:R-:W-:Y:S05]  /*3a60*/  BSYNC.RECONVERGENT B0 ;  /* 0x0000000000007941 */ /* 0x000fea0003800200 */
.L_x_1543:
        /* <DEDUP_REMOVED lines=70> */
.L_x_1559:
        /* <DEDUP_REMOVED lines=53> */
.L_x_1558:
        /* <DEDUP_REMOVED lines=54> */
.L_x_1561:
        /* <DEDUP_REMOVED lines=44> */
.L_x_1557:
        /* <DEDUP_REMOVED lines=51> */
.L_x_1563:
        /* <DEDUP_REMOVED lines=39> */
.L_x_1562:
        /* <DEDUP_REMOVED lines=40> */
.L_x_1564:
        /* <DEDUP_REMOVED lines=30> */
.L_x_1560:
        /* <DEDUP_REMOVED lines=16> */
.L_x_1565:
        /* <DEDUP_REMOVED lines=10> */
.L_x_1566:
[----:B------:R-:W-:-:S07]  /*53e0*/  VIADD R123, R123, 0x100 ;  /* 0x000001007b7b7836 */ /* 0x000fce0000000000 */
.L_x_1556:
[----:B------:R-:W-:Y:S05]  /*53f0*/  BSYNC.RECONVERGENT B0 ;  /* 0x0000000000007941 */ /* 0x000fea0003800200 */
.L_x_1555:
        /* <DEDUP_REMOVED lines=70> */
.L_x_1571:
        /* <DEDUP_REMOVED lines=53> */
.L_x_1570:
        /* <DEDUP_REMOVED lines=54> */
.L_x_1573:
        /* <DEDUP_REMOVED lines=44> */
.L_x_1569:
        /* <DEDUP_REMOVED lines=51> */
.L_x_1575:
        /* <DEDUP_REMOVED lines=39> */
.L_x_1574:
        /* <DEDUP_REMOVED lines=40> */
.L_x_1576:
        /* <DEDUP_REMOVED lines=30> */
.L_x_1572:
        /* <DEDUP_REMOVED lines=16> */
.L_x_1577:
        /* <DEDUP_REMOVED lines=10> */
.L_x_1578:
[----:B------:R-:W-:-:S07]  /*6d70*/  VIADD R123, R123, 0x100 ;  /* 0x000001007b7b7836 */ /* 0x000fce0000000000 */
.L_x_1568:
[----:B------:R-:W-:Y:S05]  /*6d80*/  BSYNC.RECONVERGENT B0 ;  /* 0x0000000000007941 */ /* 0x000fea0003800200 */
.L_x_1567:
        /* <DEDUP_REMOVED lines=70> */
.L_x_1583:
        /* <DEDUP_REMOVED lines=53> */
.L_x_1582:
        /* <DEDUP_REMOVED lines=54> */
.L_x_1585:
        /* <DEDUP_REMOVED lines=44> */
.L_x_1581:
        /* <DEDUP_REMOVED lines=51> */
.L_x_1587:
        /* <DEDUP_REMOVED lines=39> */
.L_x_1586:
        /* <DEDUP_REMOVED lines=40> */
.L_x_1588:
        /* <DEDUP_REMOVED lines=30> */
.L_x_1584:
        /* <DEDUP_REMOVED lines=16> */
.L_x_1589:
        /* <DEDUP_REMOVED lines=10> */
.L_x_1590:
[----:B------:R-:W-:-:S07]  /*8700*/  VIADD R123, R123, 0x100 ;  /* 0x000001007b7b7836 */ /* 0x000fce0000000000 */
.L_x_1580:
[----:B------:R-:W-:Y:S05]  /*8710*/  BSYNC.RECONVERGENT B0 ;  /* 0x0000000000007941 */ /* 0x000fea0003800200 */
.L_x_1579:
        /* <DEDUP_REMOVED lines=70> */
.L_x_1595:
[----:B012---:R-:W-:Y:S01]  /*8b80*/  SHF.R.U64 R67, R88, 0x10, R89 ;  /* 0x0000001058437819 */ /* 0x007fe20000001259 */
[----:B------:R-:W-:Y:S01]  /*8b90*/  FFMA.FTZ R66, R124, R64, R65 ;  /* 0x000000407c427223 */ /* 0x000fe20000010041 */
[----:B------:R-:W-:-:S03]  /*8ba0*/  LOP3.LUT P6, RZ, R122, 0xff00, RZ, 0xc0, !PT ;  /* 0x0000ff007aff7812 */ /* 0x000fc600078cc0ff */
[----:B------:R-:W-:Y:S02]  /*8bb0*/  IMAD.U32 R68, R67, 0x10000, RZ ;  /* 0x0001000043447824 */ /* 0x000fe400078e00ff */
[----:B------:R-:W-:Y:S01]  /*8bc0*/  FADD.FTZ R66, R127, -R66 ;  /* 0x800000427f427221 */ /* 0x000fe20000010000 */
[----:B------:R-:W-:-:S03]  /*8bd0*/  FFMA.FTZ R67, R129, R64, R65 ;  /* 0x0000004081437223 */ /* 0x000fc60000010041 */
        /* <DEDUP_REMOVED lines=47> */
.L_x_1594:
[----:B------:R-:W-:-:S04]  /*8ed0*/  UISETP.NE.U32.AND UP2, UPT, UR6, URZ, UPT ;  /* 0x000000ff0600728c */ /* 0x000fc8000bf45070 */
[----:B------:R-:W-:-:S09]  /*8ee0*/  UISETP.NE.AND.EX UP2, UPT, UR7, URZ, UPT, UP2 ;  /* 0x000000ff0700728c */ /* 0x000fd2000bf45320 */
[----:B------:R-:W-:Y:S05]  /*8ef0*/  BRA.U !UP2, `(.L_x_1597) ;  /* 0x000000010acc7547 */ /* 0x000fea000b800000 */
[----:B012---:R-:W-:Y:S01]  /*8f00*/  FFMA.FTZ R67, R129, R64, R65 ;  /* 0x0000004081437223 */ /* 0x007fe20000010041 */
[----:B------:R-:W-:-:S03]  /*8f10*/  LOP3.LUT P6, RZ, R122, 0xff0000, RZ, 0xc0, !PT ;  /* 0x00ff00007aff7812 */ /* 0x000fc600078cc0ff */
[----:B------:R-:W-:Y:S01]  /*8f20*/  FADD.FTZ R70, R128, -R67 ;  /* 0x8000004380467221 */ /* 0x000fe20000010000 */
[----:B------:R-:W-:-:S03]  /*8f30*/  FFMA.FTZ R67, R132, R64, R65 ;  /* 0x0000004084437223 */ /* 0x000fc60000010041 */
        /* <DEDUP_REMOVED lines=47> */
.L_x_1597:
        /* <DEDUP_REMOVED lines=14> */
[----:B------:R-:W-:Y:S02]  /*9310*/  F2FP.BF16.F32.PACK_AB R68, R69, R68 ;  /* 0x000000444544723e */ /* 0x000fe400000010ff */
[----:B------:R-:W-:Y:S01]  /*9320*/  FADD.FTZ R64, R130, -R65 ;  /* 0x8000004182407221 */ /* 0x000fe20000010000 */
[----:B------:R-:W-:Y:S01]  /*9330*/  FMUL.FTZ R66, R66, UR14 ;  /* 0x0000000e42427c20 */ /* 0x000fe20008410000 */
[----:B------:R-:W-:-:S02]  /*9340*/  PRMT R99, R68, 0x7632, R99 ;  /* 0x0000763244637816 */ /* 0x000fc40000000063 */
        /* <DEDUP_REMOVED lines=27> */
.L_x_1593:
        /* <DEDUP_REMOVED lines=51> */
.L_x_1599:
        /* <DEDUP_REMOVED lines=38> */
.L_x_1598:
        /* <DEDUP_REMOVED lines=40> */
.L_x_1600:
        /* <DEDUP_REMOVED lines=29> */
.L_x_1596:
        /* <DEDUP_REMOVED lines=16> */
.L_x_1601:
        /* <DEDUP_REMOVED lines=10> */
.L_x_1592:
[----:B------:R-:W-:Y:S05]  /*a080*/  BSYNC.RECONVERGENT B0 ;  /* 0x0000000000007941 */ /* 0x000fea0003800200 */
.L_x_1591:
[----:B------:R-:W-:Y:S01]  /*a090*/  ISETP.NE.AND P6, PT, R76, RZ, PT ;  /* 0x000000ff4c00720c */ /* 0x000fe20003fc5270 */
[----:B------:R-:W-:-:S12]  /*a0a0*/  UPLOP3.LUT UP1, UPT, UPT, UPT, UP1, 0x40, 0x4 ;  /* 0x000000000004789c */ /* 0x000fd80003f2e810 */
[----:B------:R-:W-:Y:S05]  /*a0b0*/  @!P6 BRA `(.L_x_1602) ;  /* 0xffffff640030e947 */ /* 0x000fea000383ffff */
.L_x_1530:
[----:B------:R-:W0:Y:S08]  /*a0c0*/  S2UR UR4, SR_CTAID.X ;  /* 0x00000000000479c3 */ /* 0x000e300000002500 */
[----:B-----5:R-:W1:Y:S08]  /*a0d0*/  LDC.64 R44, c[0x0][0x440] ;  /* 0x00011000ff2c7b82 */ /* 0x020e700000000a00 */
[----:B------:R-:W2:Y:S08]  /*a0e0*/  LDC.64 R46, c[0x0][0x448] ;  /* 0x00011200ff2e7b82 */ /* 0x000eb00000000a00 */
[----:B------:R-:W3:Y:S01]  /*a0f0*/  LDC.64 R48, c[0x0][0x440] ;  /* 0x00011000ff307b82 */ /* 0x000ee20000000a00 */
[----:B0-----:R-:W-:-:S05]  /*a100*/  IMAD R2, R2, UR4, RZ ;  /* 0x0000000402027c24 */ /* 0x001fca000f8e02ff */
[----:B------:R-:W-:Y:S02]  /*a110*/  LEA.HI R149, R2, R149, RZ, 0x1e ;  /* 0x0000009502957211 */ /* 0x000fe400078ff0ff */
[----:B------:R-:W0:Y:S03]  /*a120*/  LDC.64 R50, c[0x0][0x448] ;  /* 0x00011200ff327b82 */ /* 0x000e260000000a00 */
[----:B-1----:R-:W-:-:S05]  /*a130*/  @P0 IMAD.WIDE.U32 R2, R149, 0x10, R44 ;  /* 0x0000001095020825 */ /* 0x002fca00078e002c */
[----:B------:R-:W1:Y:S01]  /*a140*/  LDC.64 R52, c[0x0][0x440] ;  /* 0x00011000ff347b82 */ /* 0x000e620000000a00 */
[C---:B--2---:R-:W-:Y:S01]  /*a150*/  @P0 IMAD.WIDE.U32 R44, R149.reuse, 0x10, R46 ;  /* 0x00000010952c0825 */ /* 0x044fe200078e002e */
[----:B------:R2:W-:Y:S03]  /*a160*/  @P0 STG.E.128 desc[UR10][R2.64], R20 ;  /* 0x0000001402000986 */ /* 0x0005e6000c101d0a */
[----:B------:R-:W-:Y:S01]  /*a170*/  @P0 VIADD R149, R149, 0x100 ;  /* 0x0000010095950836 */ /* 0x000fe20000000000 */
[----:B------:R2:W-:Y:S02]  /*a180*/  @P0 STG.E.128 desc[UR10][R44.64], R40 ;  /* 0x000000282c000986 */ /* 0x0005e4000c101d0a */
[----:B------:R-:W4:Y:S01]  /*a190*/  LDC.64 R54, c[0x0][0x448] ;  /* 0x00011200ff367b82 */ /* 0x000f220000000a00 */
[----:B---3--:R-:W-:-:S05]  /*a1a0*/  @P1 IMAD.WIDE.U32 R48, R149, 0x10, R48 ;  /* 0x0000001095301825 */ /* 0x008fca00078e0030 */
[----:B------:R2:W-:Y:S02]  /*a1b0*/  @P1 STG.E.128 desc[UR10][R48.64], R16 ;  /* 0x0000001030001986 */ /* 0x0005e4000c101d0a */
[----:B------:R-:W3:Y:S01]  /*a1c0*/  LDC.64 R56, c[0x0][0x440] ;  /* 0x00011000ff387b82 */ /* 0x000ee20000000a00 */
[----:B0-----:R-:W-:-:S04]  /*a1d0*/  @P1 IMAD.WIDE.U32 R50, R149, 0x10, R50 ;  /* 0x0000001095321825 */ /* 0x001fc800078e0032 */
[----:B------:R-:W-:Y:S01]  /*a1e0*/  @P1 VIADD R149, R149, 0x100 ;  /* 0x0000010095951836 */ /* 0x000fe20000000000 */
[----:B------:R2:W-:Y:S02]  /*a1f0*/  @P1 STG.E.128 desc[UR10][R50.64], R36 ;  /* 0x0000002432001986 */ /* 0x0005e4000c101d0a */
[----:B------:R-:W0:Y:S01]  /*a200*/  LDC.64 R58, c[0x0][0x448] ;  /* 0x00011200ff3a7b82 */ /* 0x000e220000000a00 */
[----:B-1----:R-:W-:-:S05]  /*a210*/  @P2 IMAD.WIDE.U32 R52, R149, 0x10, R52 ;  /* 0x0000001095342825 */ /* 0x002fca00078e0034 */
[----:B------:R2:W-:Y:S01]  /*a220*/  @P2 STG.E.128 desc[UR10][R52.64], R12 ;  /* 0x0000000c34002986 */ /* 0x0005e2000c101d0a */
[----:B----4-:R-:W-:-:S04]  /*a230*/  @P2 IMAD.WIDE.U32 R54, R149, 0x10, R54 ;  /* 0x0000001095362825 */ /* 0x010fc800078e0036 */
[----:B------:R-:W-:Y:S01]  /*a240*/  @P2 VIADD R149, R149, 0x100 ;  /* 0x0000010095952836 */ /* 0x000fe20000000000 */
[----:B------:R2:W-:Y:S03]  /*a250*/  @P2 STG.E.128 desc[UR10][R54.64], R32 ;  /* 0x0000002036002986 */ /* 0x0005e6000c101d0a */
[----:B---3--:R-:W-:-:S05]  /*a260*/  @P3 IMAD.WIDE.U32 R56, R149, 0x10, R56 ;  /* 0x0000001095383825 */ /* 0x008fca00078e0038 */
[----:B------:R2:W-:Y:S01]  /*a270*/  @P3 STG.E.128 desc[UR10][R56.64], R8 ;  /* 0x0000000838003986 */ /* 0x0005e2000c101d0a */
[----:B0-----:R-:W-:-:S05]  /*a280*/  @P3 IMAD.WIDE.U32 R58, R149, 0x10, R58 ;  /* 0x00000010953a3825 */ /* 0x001fca00078e003a */
[----:B------:R2:W-:Y:S01]  /*a290*/  @P3 STG.E.128 desc[UR10][R58.64], R28 ;  /* 0x0000001c3a003986 */ /* 0x0005e2000c101d0a */
[----:B------:R-:W-:Y:S05]  /*a2a0*/  @!P4 EXIT ;  /* 0x000000000000c94d */ /* 0x000fea0003800000 */
[----:B--2---:R-:W0:Y:S01]  /*a2b0*/  LDC.64 R2, c[0x0][0x440] ;  /* 0x00011000ff027b82 */ /* 0x004e220000000a00 */
[----:B------:R-:W-:-:S07]  /*a2c0*/  @P3 VIADD R149, R149, 0x100 ;  /* 0x0000010095953836 */ /* 0x000fce0000000000 */
[----:B------:R-:W1:Y:S01]  /*a2d0*/  LDC.64 R8, c[0x0][0x448] ;  /* 0x00011200ff087b82 */ /* 0x000e620000000a00 */
[----:B0-----:R-:W-:-:S05]  /*a2e0*/  IMAD.WIDE.U32 R2, R149, 0x10, R2 ;  /* 0x0000001095027825 */ /* 0x001fca00078e0002 */
[----:B------:R-:W-:Y:S01]  /*a2f0*/  STG.E.128 desc[UR10][R2.64], R4 ;  /* 0x0000000402007986 */ /* 0x000fe2000c101d0a */
[----:B-1----:R-:W-:-:S05]  /*a300*/  IMAD.WIDE.U32 R8, R149, 0x10, R8 ;  /* 0x0000001095087825 */ /* 0x002fca00078e0008 */
[----:B------:R-:W-:Y:S01]  /*a310*/  STG.E.128 desc[UR10][R8.64], R24 ;  /* 0x0000001808007986 */ /* 0x000fe2000c101d0a */
[----:B------:R-:W-:Y:S05]  /*a320*/  EXIT ;  /* 0x000000000000794d */ /* 0x000fea0003800000 */
.L_x_1603:
        /* <DEDUP_REMOVED lines=13> */
.L_x_5404:


//--------------------- .text._ZN10layer_norm22ln_bwd_finalize_kernelINS_22Kernel_traits_finalizeILj5120Ef13__nv_bfloat16S2_S2_fjLb0ELj1024ELj4ENS_18Kernel_traits_baseILj5120EfS2_S2_S2_fjLj1024EEEEELb0ELb1EEEvNS_9BwdParamsE --------------------------
	.section	.text._ZN10layer_norm22ln_bwd_finalize_kernelINS_22Kernel_traits_finalizeILj5120Ef13__nv_bfloat16S2_S2_fjLb0ELj1024ELj4ENS_18Kernel_traits_baseILj5120EfS2_S2_S2_fjLj1024EEEEELb0ELb1EEEvNS_9BwdParamsE,"ax",@progbits
	.align	128
        .global         _ZN10layer_norm22ln_bwd_finalize_kernelINS_22Kernel_traits_finalizeILj5120Ef13__nv_bfloat16S2_S2_fjLb0ELj1024ELj4ENS_18Kernel_traits_baseILj5120EfS2_S2_S2_fjLj1024EEEEELb0ELb1EEEvNS_9BwdParamsE
        .type           _ZN10layer_norm22ln_bwd_finalize_kernelINS_22Kernel_traits_finalizeILj5120Ef13__nv_bfloat16S2_S2_fjLb0ELj1024ELj4ENS_18Kernel_traits_baseILj5120EfS2_S2_S2_fjLj1024EEEEELb0ELb1EEEvNS_9BwdParamsE,@function
        .size           _ZN10layer_norm22ln_bwd_finalize_kernelINS_22Kernel_traits_finalizeILj5120Ef13__nv_bfloat16S2_S2_fjLb0ELj1024ELj4ENS_18Kernel_traits_baseILj5120EfS2_S2_S2_fjLj1024EEEEELb0ELb1EEEvNS_9BwdParamsE,(.L_x_5405 - _ZN10layer_norm22ln_bwd_finalize_kernelINS_22Kernel_traits_finalizeILj5120Ef13__nv_bfloat16S2_S2_fjLb0ELj1024ELj4ENS_18Kernel_traits_baseILj5120EfS2_S2_S2_fjLj1024EEEEELb0ELb1EEEvNS_9BwdParamsE)
        .other          _ZN10layer_norm22ln_bwd_finalize_kernelINS_22Kernel_traits_finalizeILj5120Ef13__nv_bfloat16S2_S2_fjLb0ELj1024ELj4ENS_18Kernel_traits_baseILj5120EfS2_S2_S2_fjLj1024EEEEELb0ELb1EEEvNS_9BwdParamsE,@"STO_CUDA_ENTRY STV_DEFAULT"
_ZN10layer_norm22ln_bwd_finalize_kernelINS_22Kernel_traits_finalizeILj5120Ef13__nv_bfloat16S2_S2_fjLb0ELj1024ELj4ENS_18Kernel_traits_baseILj5120EfS2_S2_S2_fjLj1024EEEEELb0ELb1EEEvNS_9BwdParamsE:
.text._ZN10layer_norm22ln_bwd_finalize_kernelINS_22Kernel_traits_finalizeILj5120Ef13__nv_bfloat16S2_S2_fjLb0ELj1024ELj4ENS_18Kernel_traits_baseILj5120EfS2_S2_S2_fjLj1024EEEEELb0ELb1EEEvNS_9BwdParamsE:
        /* <DEDUP_REMOVED lines=28> */
[C---:B------:R-:W-:Y:S02]  /*01c0*/  LOP3.LUT R7, R3.reuse, 0x160, RZ, 0xfc, !PT ;  /* 0x0000016003077812 */ /* 0x040fe400078efcff */
        /* <DEDUP_REMOVED lines=10> */
[----:B------:R-:W-:Y:S01]  /*0270*/  LOP3.LUT R21, R3, 0xe0, RZ, 0xfc, !PT ;  /* 0x000000e003157812 */ /* 0x000fe200078efcff */
[-CC-:B0-----:R-:W-:Y:S01]  /*0280*/  IMAD R8, R7, R55.reuse, R0.reuse ;  /* 0x0000003707087224 */ /* 0x181fe200078e0200 */
[----:B------:R-:W-:Y:S01]  /*0290*/  LOP3.LUT R23, R3, 0x40, RZ, 0xfc, !PT ;  /* 0x0000004003177812 */ /* 0x000fe200078efcff */
[-CC-:B------:R-:W-:Y:S01]  /*02a0*/  IMAD R10, R9, R55.reuse, R0.reuse ;  /* 0x00000037090a7224 */ /* 0x180fe200078e0200 */
[----:B------:R-:W-:Y:S01]  /*02b0*/  LOP3.LUT R25, R3, 0x60, RZ, 0xfc, !PT ;  /* 0x0000006003197812 */ /* 0x000fe200078efcff */
[-CC-:B------:R-:W-:Y:S01]  /*02c0*/  IMAD R34, R34, R55.reuse, R0.reuse ;  /* 0x0000003722227224 */ /* 0x180fe200078e0200 */
[----:B------:R-:W-:Y:S01]  /*02d0*/  LOP3.LUT R27, R54, 0xffffff0, RZ, 0xc0, !PT ;  /* 0x0ffffff0361b7812 */ /* 0x000fe200078ec0ff */
[-CC-:B------:R-:W-:Y:S01]  /*02e0*/  IMAD R16, R2, R55.reuse, R0.reuse ;  /* 0x0000003702107224 */ /* 0x180fe200078e0200 */
[----:B------:R-:W-:Y:S01]  /*02f0*/  IADD3 R7, PT, PT, R57, R8, RZ ;  /* 0x0000000839077210 */ /* 0x000fe20007ffe0ff */
[----:B------:R-:W-:-:S02]  /*0300*/  IMAD R4, R4, R55, R0 ;  /* 0x0000003704047224 */ /* 0x000fc400078e0200 */
[----:B------:R-:W-:Y:S02]  /*0310*/  HFMA2 R2, -RZ, RZ, 0, 0 ;  /* 0x00000000ff027431 */ /* 0x000fe400000001ff */
        /* <DEDUP_REMOVED lines=19> */
[----:B------:R-:W-:Y:S01]  /*0450*/  IADD3 R18, PT, PT, R57, R22, RZ ;  /* 0x0000001639127210 */ /* 0x000fe20007ffe0ff */
[----:B------:R-:W-:Y:S01]  /*0460*/  IMAD R0, R3, R55, R0 ;  /* 0x0000003703007224 */ /* 0x000fe200078e0200 */
[----:B------:R-:W-:-:S02]  /*0470*/  IADD3 R13, PT, PT, R57, R24, RZ ;  /* 0x00000018390d7210 */ /* 0x000fc40007ffe0ff */
[C---:B------:R-:W-:Y:S02]  /*0480*/  IADD3 R14, PT, PT, R57.reuse, R26, RZ ;  /* 0x0000001a390e7210 */ /* 0x040fe40007ffe0ff */
[C---:B------:R-:W-:Y:S02]  /*0490*/  IADD3 R15, PT, PT, R57.reuse, R28, RZ ;  /* 0x0000001c390f7210 */ /* 0x040fe40007ffe0ff */
[C---:B------:R-:W-:Y:S02]  /*04a0*/  IADD3 R4, PT, PT, R57.reuse, R30, RZ ;  /* 0x0000001e39047210 */ /* 0x040fe40007ffe0ff */
[C---:B------:R-:W-:Y:S02]  /*04b0*/  IADD3 R17, PT, PT, R57.reuse, R32, RZ ;  /* 0x0000002039117210 */ /* 0x040fe40007ffe0ff */
[----:B------:R-:W-:-:S07]  /*04c0*/  IADD3 R0, PT, PT, R57, R0, RZ ;  /* 0x0000000039007210 */ /* 0x000fce0007ffe0ff */
.L_x_1608:
        /* <DEDUP_REMOVED lines=118> */
.L_x_1607:
[----:B------:R-:W-:Y:S05]  /*0c30*/  BSYNC.RECONVERGENT B1 ;  /* 0x0000000000017941 */ /* 0x000fea0003800200 */
.L_x_1606:
        /* <DEDUP_REMOVED lines=17> */
[----:B------:R-:W-:Y:S01]  /*0d50*/  IMAD.WIDE.U32 R18, R21, 0x4, R6 ;  /* 0x0000000415127825 */ /* 0x000fe200078e0006 */
[----:B------:R0:W3:Y:S03]  /*0d60*/  LDG.E R10, desc[UR6][R14.64] ;  /* 0x000000060e0a7981 */ /* 0x0000e6000c1e1900 */
[--C-:B--2---:R-:W-:Y:S01]  /*0d70*/  IMAD.WIDE.U32 R16, R9, 0x4, R4.reuse ;  /* 0x0000000409107825 */ /* 0x104fe200078e0004 */
[----:B------:R-:W-:Y:S01]  /*0d80*/  LEA R31, R32, R25, 0x5 ;  /* 0x00000019201f7211 */ /* 0x000fe200078e28ff */
[----:B------:R1:W2:Y:S02]  /*0d90*/  LDG.E R9, desc[UR6][R18.64] ;  /* 0x0000000612097981 */ /* 0x0002a4000c1e1900 */
[----:B------:R-:W-:Y:S02]  /*0da0*/  IMAD.WIDE.U32 R20, R21, 0x4, R4 ;  /* 0x0000000415147825 */ /* 0x000fe400078e0004 */
[----:B------:R4:W5:Y:S02]  /*0db0*/  LDG.E R13, desc[UR6][R16.64] ;  /* 0x00000006100d7981 */ /* 0x000964000c1e1900 */
[----:B------:R-:W-:-:S02]  /*0dc0*/  IMAD.WIDE.U32 R22, R25, 0x4, R6 ;  /* 0x0000000419167825 */ /* 0x000fc400078e0006 */
[----:B------:R-:W5:Y:S02]  /*0dd0*/  LDG.E R28, desc[UR6][R20.64] ;  /* 0x00000006141c7981 */ /* 0x000f64000c1e1900 */
[----:B------:R-:W-:Y:S02]  /*0de0*/  IMAD.WIDE.U32 R24, R25, 0x4, R4 ;  /* 0x0000000419187825 */ /* 0x000fe400078e0004 */
[----:B------:R4:W5:Y:S02]  /*0df0*/  LDG.E R12, desc[UR6][R22.64] ;  /* 0x00000006160c7981 */ /* 0x000964000c1e1900 */
[C---:B0-----:R-:W-:Y:S02]  /*0e00*/  IMAD.WIDE.U32 R14, R31.reuse, 0x4, R6 ;  /* 0x000000041f0e7825 */ /* 0x041fe400078e0006 */
[----:B------:R0:W5:Y:S02]  /*0e10*/  LDG.E R30, desc[UR6][R24.64] ;  /* 0x00000006181e7981 */ /* 0x000164000c1e1900 */
[--C-:B-1----:R-:W-:Y:S01]  /*0e20*/  IMAD.WIDE.U32 R18, R31, 0x4, R4.reuse ;  /* 0x000000041f127825 */ /* 0x102fe200078e0004 */
[----:B------:R-:W-:Y:S01]  /*0e30*/  LEA R31, R32, R33, 0x5 ;  /* 0x00000021201f7211 */ /* 0x000fe200078e28ff */
[----:B------:R-:W5:Y:S02]  /*0e40*/  LDG.E R14, desc[UR6][R14.64] ;  /* 0x000000060e0e7981 */ /* 0x000f64000c1e1900 */
[----:B----4-:R-:W-:-:S02]  /*0e50*/  IMAD.WIDE.U32 R16, R33, 0x4, R4 ;  /* 0x0000000421107825 */ /* 0x010fc400078e0004 */
[----:B------:R-:W4:Y:S02]  /*0e60*/  LDG.E R18, desc[UR6][R18.64] ;  /* 0x0000000612127981 */ /* 0x000f24000c1e1900 */
[--C-:B------:R-:W-:Y:S01]  /*0e70*/  IMAD.WIDE.U32 R26, R33, 0x4, R6.reuse ;  /* 0x00000004211a7825 */ /* 0x100fe200078e0006 */
[C---:B------:R-:W-:Y:S01]  /*0e80*/  LEA R33, R32.reuse, R33, 0x6 ;  /* 0x0000002120217211 */ /* 0x040fe200078e30ff */
[----:B------:R-:W4:Y:S02]  /*0e90*/  LDG.E R16, desc[UR6][R16.64] ;  /* 0x0000000610107981 */ /* 0x000f24000c1e1900 */
[C---:B------:R-:W-:Y:S02]  /*0ea0*/  IMAD.WIDE.U32 R22, R31.reuse, 0x4, R6 ;  /* 0x000000041f167825 */ /* 0x040fe400078e0006 */
[----:B------:R1:W4:Y:S02]  /*0eb0*/  LDG.E R11, desc[UR6][R26.64] ;  /* 0x000000061a0b7981 */ /* 0x000324000c1e1900 */
[--C-:B------:R-:W-:Y:S01]  /*0ec0*/  IMAD.WIDE.U32 R20, R31, 0x4, R4.reuse ;  /* 0x000000041f147825 */ /* 0x100fe200078e0004 */
[----:B------:R-:W-:Y:S01]  /*0ed0*/  LEA R31, R32, R33, 0x5 ;  /* 0x00000021201f7211 */ /* 0x000fe200078e28ff */
[----:B------:R-:W4:Y:S02]  /*0ee0*/  LDG.E R22, desc[UR6][R22.64] ;  /* 0x0000000616167981 */ /* 0x000f24000c1e1900 */
[----:B0-----:R-:W-:-:S02]  /*0ef0*/  IMAD.WIDE.U32 R24, R33, 0x4, R4 ;  /* 0x0000000421187825 */ /* 0x001fc400078e0004 */
[----:B------:R-:W4:Y:S02]  /*0f00*/  LDG.E R20, desc[UR6][R20.64] ;  /* 0x0000000614147981 */ /* 0x000f24000c1e1900 */
[--C-:B-1----:R-:W-:Y:S02]  /*0f10*/  IMAD.WIDE.U32 R26, R33, 0x4, R6.reuse ;  /* 0x00000004211a7825 */ /* 0x102fe400078e0006 */
[----:B------:R-:W4:Y:S02]  /*0f20*/  LDG.E R24, desc[UR6][R24.64] ;  /* 0x0000000618187981 */ /* 0x000f24000c1e1900 */
[C---:B------:R-:W-:Y:S02]  /*0f30*/  IMAD.WIDE.U32 R6, R31.reuse, 0x4, R6 ;  /* 0x000000041f067825 */ /* 0x040fe400078e0006 */
[----:B------:R-:W4:Y:S02]  /*0f40*/  LDG.E R26, desc[UR6][R26.64] ;  /* 0x000000061a1a7981 */ /* 0x000f24000c1e1900 */
[----:B------:R-:W-:-:S02]  /*0f50*/  IMAD.WIDE.U32 R4, R31, 0x4, R4 ;  /* 0x000000041f047825 */ /* 0x000fc400078e0004 */
[----:B------:R-:W4:Y:S04]  /*0f60*/  LDG.E R6, desc[UR6][R6.64] ;  /* 0x0000000606067981 */ /* 0x000f28000c1e1900 */
[----:B------:R-:W4:Y:S01]  /*0f70*/  LDG.E R4, desc[UR6][R4.64] ;  /* 0x0000000604047981 */ /* 0x000f22000c1e1900 */
[----:B------:R-:W-:Y:S01]  /*0f80*/  IADD3 R3, PT, PT, R3, 0x100, RZ ;  /* 0x0000010003037810 */ /* 0x000fe20007ffe0ff */
[----:B---3--:R-:W-:-:S04]  /*0f90*/  FADD.FTZ R10, R43, R10 ;  /* 0x0000000a2b0a7221 */ /* 0x008fc80000010000 */
[----:B--2---:R-:W-:Y:S01]  /*0fa0*/  FADD.FTZ R9, R10, R9 ;  /* 0x000000090a097221 */ /* 0x004fe20000010000 */
[----:B-----5:R-:W-:-:S04]  /*0fb0*/  FADD.FTZ R13, R2, R13 ;  /* 0x0000000d020d7221 */ /* 0x020fc80000010000 */
[----:B------:R-:W-:Y:S01]  /*0fc0*/  FADD.FTZ R13, R13, R28 ;  /* 0x0000001c0d0d7221 */ /* 0x000fe20000010000 */
[----:B------:R-:W-:-:S03]  /*0fd0*/  FADD.FTZ R9, R9, R12 ;  /* 0x0000000c09097221 */ /* 0x000fc60000010000 */
[----:B------:R-:W-:Y:S01]  /*0fe0*/  FADD.FTZ R13, R13, R30 ;  /* 0x0000001e0d0d7221 */ /* 0x000fe20000010000 */
[----:B------:R-:W-:-:S03]  /*0ff0*/  FADD.FTZ R14, R9, R14 ;  /* 0x0000000e090e7221 */ /* 0x000fc60000010000 */
[----:B----4-:R-:W-:-:S04]  /*1000*/  FADD.FTZ R13, R13, R18 ;  /* 0x000000120d0d7221 */ /* 0x010fc80000010000 */
        /* <DEDUP_REMOVED lines=8> */
.L_x_1610:
[----:B------:R-:W-:Y:S05]  /*1090*/  BSYNC.RECONVERGENT B1 ;  /* 0x0000000000017941 */ /* 0x000fea0003800200 */
.L_x_1609:
        /* <DEDUP_REMOVED lines=38> */
.L_x_1612:
[----:B------:R-:W-:Y:S05]  /*1300*/  BSYNC.RECONVERGENT B1 ;  /* 0x0000000000017941 */ /* 0x000fea0003800200 */
.L_x_1611:
[----:B------:R-:W-:Y:S05]  /*1310*/  @!P1 BRA `(.L_x_1605) ;  /* 0x0000000000409947 */ /* 0x000fea0003800000 */
[----:B------:R-:W0:Y:S01]  /*1320*/  LDC R14, c[0x0][0x388] ;  /* 0x0000e200ff0e7b82 */ /* 0x000e220000000800 */
[----:B------:R-:W-:-:S07]  /*1330*/  IADD3 R12, PT, PT, -R54, RZ, RZ ;  /* 0x000000ff360c7210 */ /* 0x000fce0007ffe1ff */
[----:B------:R-:W1:Y:S08]  /*1340*/  LDC.64 R8, c[0x0][0x440] ;  /* 0x00011000ff087b82 */ /* 0x000e700000000a00 */
[----:B------:R-:W2:Y:S01]  /*1350*/  LDC.64 R10, c[0x0][0x448] ;  /* 0x00011200ff0a7b82 */ /* 0x000ea20000000a00 */
[----:B0-----:R-:W-:-:S05]  /*1360*/  IMAD R0, R3, R14, R0 ;  /* 0x0000000e03007224 */ /* 0x001fca00078e0200 */
[----:B------:R-:W-:-:S07]  /*1370*/  IADD3 R3, PT, PT, R57, R0, RZ ;  /* 0x0000000039037210 */ /* 0x000fce0007ffe0ff */
.L_x_1613:
        /* <DEDUP_REMOVED lines=10> */
.L_x_1605:
[----:B------:R-:W-:Y:S05]  /*1420*/  BSYNC.RECONVERGENT B0 ;  /* 0x0000000000007941 */ /* 0x000fea0003800200 */
.L_x_1604:
[----:B------:R-:W0:Y:S01]  /*1430*/  S2R R3, SR_TID.X ;  /* 0x0000000000037919 */ /* 0x000e220000002100 */
[----:B------:R-:W1:Y:S01]  /*1440*/  S2UR UR5, SR_CgaCtaId ;  /* 0x00000000000579c3 */ /* 0x000e620000008800 */
[----:B------:R-:W-:Y:S01]  /*1450*/  UMOV UR4, 0x400 ;  /* 0x0000040000047882 */ /* 0x000fe20000000000 */
[C---:B------:R-:W-:Y:S02]  /*1460*/  SHF.L.U32 R5, R57.reuse, 0x7, RZ ;  /* 0x0000000739057819 */ /* 0x040fe400000006ff */
[C---:B------:R-:W-:Y:S02]  /*1470*/  ISETP.NE.AND P1, PT, R57.reuse, RZ, PT ;  /* 0x000000ff3900720c */ /* 0x040fe40003f25270 */
[----:B------:R-:W-:Y:S01]  /*1480*/  ISETP.GT.U32.AND P0, PT, R57, 0xf, PT ;  /* 0x0000000f3900780c */ /* 0x000fe20003f04070 */
[----:B-1----:R-:W-:Y:S01]  /*1490*/  ULEA UR4, UR5, UR4, 0x18 ;  /* 0x0000000405047291 */ /* 0x002fe2000f8ec0ff */
[----:B0-----:R-:W-:-:S04]  /*14a0*/  SHF.R.U32.HI R12, RZ, 0x5, R3 ;  /* 0x00000005ff0c7819 */ /* 0x001fc80000011603 */
[C-C-:B------:R-:W-:Y:S02]  /*14b0*/  LOP3.LUT R0, R12.reuse, 0x1f, R3.reuse, 0x78, !PT ;  /* 0x0000001f0c007812 */ /* 0x140fe400078e7803 */
[----:B------:R-:W-:Y:S02]  /*14c0*/  ISETP.NE.OR P0, PT, R12, 0x1f, P0 ;  /* 0x0000001f0c00780c */ /* 0x000fe40000705670 */
        /* <DEDUP_REMOVED lines=44> */
[----:B-1----:R-:W-:Y:S04]  /*1790*/  STG.E.64 desc[UR6][R6.64], R4 ;  /* 0x0000000406007986 */ /* 0x002fe8000c101b06 */
[----:B--2---:R-:W-:Y:S01]  /*17a0*/  STG.E.64 desc[UR6][R8.64], R2 ;  /* 0x0000000208007986 */ /* 0x004fe2000c101b06 */
[----:B------:R-:W-:Y:S05]  /*17b0*/  EXIT ;  /* 0x000000000000794d */ /* 0x000fea0003800000 */
.L_x_1614:
        /* <DEDUP_REMOVED lines=12> */
.L_x_5405:


//--------------------- .text._ZN10layer_norm40ln_parallel_residual_bwd_finalize_kernelINS_22Kernel_traits_finalizeILj5120Ef13__nv_bfloat16S2_S2_fjLb0ELj1024ELj4ENS_18Kernel_traits_baseILj5120EfS2_S2_S2_fjLj1024EEEEELb1EEEvNS_9BwdParamsE --------------------------
	.section	.text._ZN10layer_norm40ln_parallel_residual_bwd_finalize_kernelINS_22Kernel_traits_finalizeILj5120Ef13__nv_bfloat16S2_S2_fjLb0ELj1024ELj4ENS_18Kernel_traits_baseILj5120EfS2_S2_S2_fjLj1024EEEEELb1EEEvNS_9BwdParamsE,"ax",@progbits
	.align	128
        .global         _ZN10layer_norm40ln_parallel_residual_bwd_finalize_kernelINS_22Kernel_traits_finalizeILj5120Ef13__nv_bfloat16S2_S2_fjLb0ELj1024ELj4ENS_18Kernel_traits_baseILj5120EfS2_S2_S2_fjLj1024EEEEELb1EEEvNS_9BwdParamsE
        .type           _ZN10layer_norm40ln_parallel_residual_bwd_finalize_kernelINS_22Kernel_traits_finalizeILj5120Ef13__nv_bfloat16S2_S2_fjLb0ELj1024ELj4ENS_18Kernel_traits_baseILj5120EfS2_S2_S2_fjLj1024EEEEELb1EEEvNS_9BwdParamsE,@function
        .size           _ZN10layer_norm40ln_parallel_residual_bwd_finalize_kernelINS_22Kernel_traits_finalizeILj5120Ef13__nv_bfloat16S2_S2_fjLb0ELj1024ELj4ENS_18Kernel_traits_baseILj5120EfS2_S2_S2_fjLj1024EEEEELb1EEEvNS_9BwdParamsE,(.L_x_5406 - _ZN10layer_norm40ln_parallel_residual_bwd_finalize_kernelINS_22Kernel_traits_finalizeILj5120Ef13__nv_bfloat16S2_S2_fjLb0ELj1024ELj4ENS_18Kernel_traits_baseILj5120EfS2_S2_S2_fjLj1024EEEEELb1EEEvNS_9BwdParamsE)
        .other          _ZN10layer_norm40ln_parallel_residual_bwd_finalize_kernelINS_22Kernel_traits_finalizeILj5120Ef13__nv_bfloat16S2_S2_fjLb0ELj1024ELj4ENS_18Kernel_traits_baseILj5120EfS2_S2_S2_fjLj1024EEEEELb1EEEvNS_9BwdParamsE,@"STO_CUDA_ENTRY STV_DEFAULT"
_ZN10layer_norm40ln_parallel_residual_bwd_finalize_kernelINS_22Kernel_traits_finalizeILj5120Ef13__nv_bfloat16S2_S2_fjLb0ELj1024ELj4ENS_18Kernel_traits_baseILj5120EfS2_S2_S2_fjLj1024EEEEELb1EEEvNS_9BwdParamsE:
.text._ZN10layer_norm40ln_parallel_residual_bwd_finalize_kernelINS_22Kernel_traits_finalizeILj5120Ef13__nv_bfloat16S2_S2_fjLb0ELj1024ELj4ENS_18Kernel_traits_baseILj5120EfS2_S2_S2_fjLj1024EEEEELb1EEEvNS_9BwdParamsE:
        /* <DEDUP_REMOVED lines=57> */
.L_x_1619:
        /* <DEDUP_REMOVED lines=112> */
.L_x_1618:
[----:B------:R-:W-:Y:S05]  /*0a90*/  BSYNC.RECONVERGENT B1 ;  /* 0x0000000000017941 */ /* 0x000fea0003800200 */
.L_x_1617:
        /* <DEDUP_REMOVED lines=16> */
[----:B-1----:R-:W1:Y:S01]  /*0ba0*/  LDC.64 R14, c[0x0][0x448] ;  /* 0x00011200ff0e7b82 */ /* 0x002e620000000a00 */
[----:B--2---:R-:W-:-:S06]  /*0bb0*/  IMAD.WIDE.U32 R24, R21, 0x4, R16 ;  /* 0x0000000415187825 */ /* 0x004fcc00078e0010 */
[----:B------:R-:W2:Y:S01]  /*0bc0*/  LDG.E R25, desc[UR6][R24.64] ;  /* 0x0000000618197981 */ /* 0x000ea2000c1e1900 */
[----:B-1----:R-:W-:-:S05]  /*0bd0*/  IMAD.WIDE.U32 R28, R21, 0x4, R14 ;  /* 0x00000004151c7825 */ /* 0x002fca00078e000e */
[----:B------:R-:W4:Y:S01]  /*0be0*/  LDG.E R23, desc[UR6][R28.64] ;  /* 0x000000061c177981 */ /* 0x000f22000c1e1900 */
[----:B---3--:R-:W-:Y:S01]  /*0bf0*/  FADD.FTZ R7, R7, R26 ;  /* 0x0000001a07077221 */ /* 0x008fe20000010000 */
[----:B0-----:R-:W-:-:S06]  /*0c00*/  IMAD.WIDE.U32 R26, R21, 0x4, R18 ;  /* 0x00000004151a7825 */ /* 0x001fcc00078e0012 */
[----:B------:R0:W3:Y:S02]  /*0c10*/  LDG.E R26, desc[UR6][R26.64] ;  /* 0x000000061a1a7981 */ /* 0x0000e4000c1e1900 */
[----:B0-----:R-:W-:-:S05]  /*0c20*/  LEA R27, R6, R21, 0x5 ;  /* 0x00000015061b7211 */ /* 0x001fca00078e28ff */
[----:B------:R-:W-:-:S06]  /*0c30*/  IMAD.WIDE.U32 R28, R27, 0x4, R14 ;  /* 0x000000041b1c7825 */ /* 0x000fcc00078e000e */
[----:B------:R-:W5:Y:S01]  /*0c40*/  LDG.E R28, desc[UR6][R28.64] ;  /* 0x000000061c1c7981 */ /* 0x000f62000c1e1900 */
[----:B--2---:R-:W-:Y:S01]  /*0c50*/  FADD.FTZ R10, R10, R25 ;  /* 0x000000190a0a7221 */ /* 0x004fe20000010000 */
[----:B------:R-:W-:-:S04]  /*0c60*/  IMAD.WIDE.U32 R24, R27, 0x4, R12 ;  /* 0x000000041b187825 */ /* 0x000fc800078e000c */
[----:B----4-:R-:W-:Y:S01]  /*0c70*/  FADD.FTZ R23, R22, R23 ;  /* 0x0000001716177221 */ /* 0x010fe20000010000 */
[----:B---3--:R-:W-:Y:S02]  /*0c80*/  FADD.FTZ R22, R20, R26 ;  /* 0x0000001a14167221 */ /* 0x008fe40000010000 */
[----:B------:R-:W2:Y:S01]  /*0c90*/  LDG.E R20, desc[UR6][R24.64] ;  /* 0x0000000618147981 */ /* 0x000ea2000c1e1900 */
[----:B------:R-:W-:Y:S01]  /*0ca0*/  LEA R21, R6, R21, 0x6 ;  /* 0x0000001506157211 */ /* 0x000fe200078e30ff */
[----:B-----5:R-:W-:Y:S01]  /*0cb0*/  FADD.FTZ R23, R23, R28 ;  /* 0x0000001c17177221 */ /* 0x020fe20000010000 */
[----:B------:R-:W-:-:S04]  /*0cc0*/  IMAD.WIDE.U32 R28, R27, 0x4, R16 ;  /* 0x000000041b1c7825 */ /* 0x000fc800078e0010 */
[----:B------:R-:W-:-:S05]  /*0cd0*/  IMAD.WIDE.U32 R26, R27, 0x4, R18 ;  /* 0x000000041b1a7825 */ /* 0x000fca00078e0012 */
[----:B------:R0:W3:Y:S02]  /*0ce0*/  LDG.E R25, desc[UR6][R26.64] ;  /* 0x000000061a197981 */ /* 0x0000e4000c1e1900 */
[----:B0-----:R-:W-:-:S06]  /*0cf0*/  IMAD.WIDE.U32 R26, R21, 0x4, R12 ;  /* 0x00000004151a7825 */ /* 0x001fcc00078e000c */
[----:B------:R-:W4:Y:S01]  /*0d00*/  LDG.E R26, desc[UR6][R26.64] ;  /* 0x000000061a1a7981 */ /* 0x000f22000c1e1900 */
[----:B--2---:R-:W-:-:S03]  /*0d10*/  FADD.FTZ R7, R7, R20 ;  /* 0x0000001407077221 */ /* 0x004fc60000010000 */
[----:B------:R0:W2:Y:S02]  /*0d20*/  LDG.E R20, desc[UR6][R28.64] ;  /* 0x000000061c147981 */ /* 0x0000a4000c1e1900 */
[----:B0-----:R-:W-:-:S04]  /*0d30*/  IMAD.WIDE.U32 R28, R21, 0x4, R14 ;  /* 0x00000004151c7825 */ /* 0x001fc800078e000e */
[----:B---3--:R-:W-:Y:S01]  /*0d40*/  FADD.FTZ R22, R22, R25 ;  /* 0x0000001916167221 */ /* 0x008fe20000010000 */
[----:B------:R-:W-:Y:S02]  /*0d50*/  LEA R25, R6, R21, 0x5 ;  /* 0x0000001506197211 */ /* 0x000fe400078e28ff */
[----:B------:R-:W3:Y:S03]  /*0d60*/  LDG.E R6, desc[UR6][R28.64] ;  /* 0x000000061c067981 */ /* 0x000ee6000c1e1900 */
[----:B------:R-:W-:-:S04]  /*0d70*/  IMAD.WIDE.U32 R12, R25, 0x4, R12 ;  /* 0x00000004190c7825 */ /* 0x000fc800078e000c */
[----:B------:R-:W-:Y:S02]  /*0d80*/  IMAD.WIDE.U32 R14, R25, 0x4, R14 ;  /* 0x00000004190e7825 */ /* 0x000fe400078e000e */
[----:B------:R-:W5:Y:S04]  /*0d90*/  LDG.E R13, desc[UR6][R12.64] ;  /* 0x000000060c0d7981 */ /* 0x000f68000c1e1900 */
[----:B------:R-:W5:Y:S01]  /*0da0*/  LDG.E R15, desc[UR6][R14.64] ;  /* 0x000000060e0f7981 */ /* 0x000f62000c1e1900 */
[----:B--2---:R-:W-:Y:S01]  /*0db0*/  FADD.FTZ R24, R10, R20 ;  /* 0x000000140a187221 */ /* 0x004fe20000010000 */
[----:B----4-:R-:W-:Y:S01]  /*0dc0*/  FADD.FTZ R10, R7, R26 ;  /* 0x0000001a070a7221 */ /* 0x010fe20000010000 */
[----:B------:R-:W-:-:S04]  /*0dd0*/  IMAD.WIDE.U32 R26, R21, 0x4, R16 ;  /* 0x00000004151a7825 */ /* 0x000fc800078e0010 */
[----:B------:R-:W-:Y:S01]  /*0de0*/  IMAD.WIDE.U32 R20, R21, 0x4, R18 ;  /* 0x0000000415147825 */ /* 0x000fe200078e0012 */
[----:B------:R-:W2:Y:S03]  /*0df0*/  LDG.E R7, desc[UR6][R26.64] ;  /* 0x000000061a077981 */ /* 0x000ea6000c1e1900 */
[C---:B------:R-:W-:Y:S02]  /*0e00*/  IMAD.WIDE.U32 R16, R25.reuse, 0x4, R16 ;  /* 0x0000000419107825 */ /* 0x040fe400078e0010 */
[----:B------:R-:W4:Y:S02]  /*0e10*/  LDG.E R21, desc[UR6][R20.64] ;  /* 0x0000000614157981 */ /* 0x000f24000c1e1900 */
[----:B------:R-:W-:Y:S02]  /*0e20*/  IMAD.WIDE.U32 R18, R25, 0x4, R18 ;  /* 0x0000000419127825 */ /* 0x000fe400078e0012 */
[----:B------:R-:W4:Y:S04]  /*0e30*/  LDG.E R17, desc[UR6][R16.64] ;  /* 0x0000000610117981 */ /* 0x000f28000c1e1900 */
[----:B------:R-:W4:Y:S01]  /*0e40*/  LDG.E R18, desc[UR6][R18.64] ;  /* 0x0000000612127981 */ /* 0x000f22000c1e1900 */
[----:B------:R-:W-:Y:S01]  /*0e50*/  IADD3 R8, PT, PT, R8, 0x80, RZ ;  /* 0x0000008008087810 */ /* 0x000fe20007ffe0ff */
[----:B---3--:R-:W-:Y:S01]  /*0e60*/  FADD.FTZ R6, R23, R6 ;  /* 0x0000000617067221 */ /* 0x008fe20000010000 */
[----:B--2---:R-:W-:Y:S01]  /*0e70*/  FADD.FTZ R24, R24, R7 ;  /* 0x0000000718187221 */ /* 0x004fe20000010000 */
[----:B-----5:R-:W-:Y:S01]  /*0e80*/  FADD.FTZ R7, R10, R13 ;  /* 0x0000000d0a077221 */ /* 0x020fe20000010000 */
[----:B----4-:R-:W-:Y:S01]  /*0e90*/  FADD.FTZ R23, R22, R21 ;  /* 0x0000001516177221 */ /* 0x010fe20000010000 */
[----:B------:R-:W-:Y:S01]  /*0ea0*/  FADD.FTZ R22, R6, R15 ;  /* 0x0000000f06167221 */ /* 0x000fe20000010000 */
[----:B------:R-:W-:-:S02]  /*0eb0*/  FADD.FTZ R10, R24, R17 ;  /* 0x00000011180a7221 */ /* 0x000fc40000010000 */
[----:B------:R-:W-:-:S07]  /*0ec0*/  FADD.FTZ R20, R23, R18 ;  /* 0x0000001217147221 */ /* 0x000fce0000010000 */
.L_x_1621:
[----:B------:R-:W-:Y:S05]  /*0ed0*/  BSYNC.RECONVERGENT B1 ;  /* 0x0000000000017941 */ /* 0x000fea0003800200 */
.L_x_1620:
        /* <DEDUP_REMOVED lines=13> */
[----:B------:R2:W4:Y:S01]  /*0fb0*/  LDG.E R4, desc[UR6][R12.64] ;  /* 0x000000060c047981 */ /* 0x000522000c1e1900 */
[----:B------:R-:W-:-:S06]  /*0fc0*/  IMAD.WIDE.U32 R14, R9, 0x4, R14 ;  /* 0x00000004090e7825 */ /* 0x000fcc00078e000e */
[----:B------:R-:W5:Y:S01]  /*0fd0*/  LDG.E R15, desc[UR6][R14.64] ;  /* 0x000000060e0f7981 */ /* 0x000f62000c1e1900 */
[----:B--2---:R-:W-:-:S04]  /*0fe0*/  IMAD.WIDE.U32 R12, R6, 0x4, R24 ;  /* 0x00000004060c7825 */ /* 0x004fc800078e0018 */
[C---:B---3--:R-:W-:Y:S02]  /*0ff0*/  IMAD.WIDE.U32 R28, R6.reuse, 0x4, R16 ;  /* 0x00000004061c7825 */ /* 0x048fe400078e0010 */
[----:B------:R-:W2:Y:S02]  /*1000*/  LDG.E R13, desc[UR6][R12.64] ;  /* 0x000000060c0d7981 */ /* 0x000ea4000c1e1900 */
[----:B0-----:R-:W-:Y:S02]  /*1010*/  IMAD.WIDE.U32 R26, R6, 0x4, R18 ;  /* 0x00000004061a7825 */ /* 0x001fe400078e0012 */
[----:B------:R-:W3:Y:S02]  /*1020*/  LDG.E R21, desc[UR6][R28.64] ;  /* 0x000000061c157981 */ /* 0x000ee4000c1e1900 */
[C---:B------:R-:W-:Y:S02]  /*1030*/  IMAD.WIDE.U32 R16, R9.reuse, 0x4, R16 ;  /* 0x0000000409107825 */ /* 0x040fe400078e0010 */
[----:B------:R-:W3:Y:S02]  /*1040*/  LDG.E R23, desc[UR6][R26.64] ;  /* 0x000000061a177981 */ /* 0x000ee4000c1e1900 */
[----:B------:R-:W-:-:S02]  /*1050*/  IMAD.WIDE.U32 R18, R9, 0x4, R18 ;  /* 0x0000000409127825 */ /* 0x000fc400078e0012 */
[----:B------:R-:W3:Y:S02]  /*1060*/  LDG.E R16, desc[UR6][R16.64] ;  /* 0x0000000610107981 */ /* 0x000ee4000c1e1900 */
[----:B------:R-:W-:Y:S02]  /*1070*/  IMAD.WIDE.U32 R24, R9, 0x4, R24 ;  /* 0x0000000409187825 */ /* 0x000fe400078e0018 */
[----:B------:R-:W3:Y:S04]  /*1080*/  LDG.E R19, desc[UR6][R18.64] ;  /* 0x0000000612137981 */ /* 0x000ee8000c1e1900 */
[----:B------:R-:W3:Y:S01]  /*1090*/  LDG.E R25, desc[UR6][R24.64] ;  /* 0x0000000618197981 */ /* 0x000ee2000c1e1900 */
[----:B------:R-:W-:Y:S01]  /*10a0*/  IADD3 R8, PT, PT, R8, 0x40, RZ ;  /* 0x0000004008087810 */ /* 0x000fe20007ffe0ff */
[----:B----4-:R-:W-:-:S04]  /*10b0*/  FADD.FTZ R4, R7, R4 ;  /* 0x0000000407047221 */ /* 0x010fc80000010000 */
[----:B-----5:R-:W-:Y:S01]  /*10c0*/  FADD.FTZ R7, R4, R15 ;  /* 0x0000000f04077221 */ /* 0x020fe20000010000 */
[----:B--2---:R-:W-:Y:S01]  /*10d0*/  FADD.FTZ R20, R20, R13 ;  /* 0x0000000d14147221 */ /* 0x004fe20000010000 */
[----:B---3--:R-:W-:Y:S01]  /*10e0*/  FADD.FTZ R21, R22, R21 ;  /* 0x0000001516157221 */ /* 0x008fe20000010000 */
[----:B------:R-:W-:-:S03]  /*10f0*/  FADD.FTZ R10, R10, R23 ;  /* 0x000000170a0a7221 */ /* 0x000fc60000010000 */
[----:B------:R-:W-:Y:S01]  /*1100*/  FADD.FTZ R22, R21, R16 ;  /* 0x0000001015167221 */ /* 0x000fe20000010000 */
[----:B------:R-:W-:Y:S01]  /*1110*/  FADD.FTZ R10, R10, R19 ;  /* 0x000000130a0a7221 */ /* 0x000fe20000010000 */
[----:B------:R-:W-:-:S07]  /*1120*/  FADD.FTZ R20, R20, R25 ;  /* 0x0000001914147221 */ /* 0x000fce0000010000 */
.L_x_1623:
[----:B------:R-:W-:Y:S05]  /*1130*/  BSYNC.RECONVERGENT B1 ;  /* 0x0000000000017941 */ /* 0x000fea0003800200 */
.L_x_1622:
        /* <DEDUP_REMOVED lines=19> */
.L_x_1616:
[----:B------:R-:W-:Y:S05]  /*1270*/  BSYNC.RECONVERGENT B0 ;  /* 0x0000000000007941 */ /* 0x000fea0003800200 */
.L_x_1615:
        /* <DEDUP_REMOVED lines=68> */
[----:B------:R-:W-:Y:S01]  /*16c0*/  LEA R20, R5, UR4, 0x3 ;  /* 0x0000000405147c11 */ /* 0x000fe2000f8e18ff */
[----:B------:R-:W1:Y:S01]  /*16d0*/  LDC.64 R16, c[0x0][0x488] ;  /* 0x00012200ff107b82 */ /* 0x000e620000000a00 */
[----:B------:R-:W-:-:S03]  /*16e0*/  SHF.L.U32 R0, R0, 0x4, RZ ;  /* 0x0000000400007819 */ /* 0x000fc600000006ff */
[----:B------:R-:W2:Y:S01]  /*16f0*/  LDS.64 R10, [R20+0x4000] ;  /* 0x00400000140a7984 */ /* 0x000ea20000000a00 */
[----:B------:R-:W-:-:S03]  /*1700*/  LOP3.LUT R0, R0, 0x7ffffff0, RZ, 0xc0, !PT ;  /* 0x7ffffff000007812 */ /* 0x000fc600078ec0ff */
[----:B0-----:R-:W0:Y:S01]  /*1710*/  LDS.64 R8, [R20+0x4080] ;  /* 0x0040800014087984 */ /* 0x001e220000000a00 */
[----:B------:R-:W3:Y:S01]  /*1720*/  LDC.64 R18, c[0x0][0x480] ;  /* 0x00012000ff127b82 */ /* 0x000ee20000000a00 */
[----:B------:R-:W-:Y:S02]  /*1730*/  IADD3 R21, PT, PT, R5, R0, RZ ;  /* 0x0000000005157210 */ /* 0x000fe40007ffe0ff */
[----:B------:R-:W4:Y:S04]  /*1740*/  LDS.64 R6, [R20+0x4100] ;  /* 0x0041000014067984 */ /* 0x000f280000000a00 */
[----:B------:R-:W5:Y:S01]  /*1750*/  LDS.64 R2, [R20+0x4180] ;  /* 0x0041800014027984 */ /* 0x000f620000000a00 */
[----:B------:R-:W2:Y:S01]  /*1760*/  LDC.64 R14, c[0x0][0x498] ;  /* 0x00012600ff0e7b82 */ /* 0x000ea20000000a00 */
[----:B-1----:R-:W-:-:S07]  /*1770*/  IMAD.WIDE.U32 R4, R21, 0x8, R16 ;  /* 0x0000000815047825 */ /* 0x002fce00078e0010 */
[----:B------:R-:W1:Y:S01]  /*1780*/  LDC.64 R12, c[0x0][0x490] ;  /* 0x00012400ff0c7b82 */ /* 0x000e620000000a00 */
[----:B---3--:R-:W-:-:S04]  /*1790*/  IMAD.WIDE.U32 R16, R21, 0x8, R18 ;  /* 0x0000000815107825 */ /* 0x008fc800078e0012 */
[C---:B--2---:R-:W-:Y:S01]  /*17a0*/  IMAD.WIDE.U32 R14, R21.reuse, 0x8, R14 ;  /* 0x00000008150e7825 */ /* 0x044fe200078e000e */
[----:B------:R-:W-:Y:S04]  /*17b0*/  STG.E.64 desc[UR6][R4.64], R10 ;  /* 0x0000000a04007986 */ /* 0x000fe8000c101b06 */
[----:B0-----:R-:W-:Y:S01]  /*17c0*/  STG.E.64 desc[UR6][R16.64], R8 ;  /* 0x0000000810007986 */ /* 0x001fe2000c101b06 */
[----:B-1----:R-:W-:-:S03]  /*17d0*/  IMAD.WIDE.U32 R12, R21, 0x8, R12 ;  /* 0x00000008150c7825 */ /* 0x002fc600078e000c */
[----:B----4-:R-:W-:Y:S04]  /*17e0*/  STG.E.64 desc[UR6][R14.64], R6 ;  /* 0x000000060e007986 */ /* 0x010fe8000c101b06 */
[----:B-----5:R-:W-:Y:S01]  /*17f0*/  STG.E.64 desc[UR6][R12.64], R2 ;  /* 0x000000020c007986 */ /* 0x020fe2000c101b06 */
[----:B------:R-:W-:Y:S05]  /*1800*/  EXIT ;  /* 0x000000000000794d */ /* 0x000fea0003800000 */
.L_x_1624:
        /* <DEDUP_REMOVED lines=15> */
.L_x_5406:


//--------------------- .text._ZN10layer_norm31ln_parallel_residual_bwd_kernelINS_13Kernel_traitsIf13__nv_bfloat16S2_S2_fjLj5120ELj1ELj1ELj8ELj8ENS_18Kernel_traits_baseILj5120EfS2_S2_S2_fjLj256EEEEELb1ELb1ELb1EEEvNS_9BwdParamsE --------------------------
	.section	.text._ZN10layer_norm31ln_parallel_residual_bwd_kernelINS_13Kernel_traitsIf13__nv_bfloat16S2_S2_fjLj5120ELj1ELj1ELj8ELj8ENS_18Kernel_traits_baseILj5120EfS2_S2_S2_fjLj256EEEEELb1ELb1ELb1EEEvNS_9BwdParamsE,"ax",@progbits
	.align	128
        .global         _ZN10layer_norm31ln_parallel_residual_bwd_kernelINS_13Kernel_traitsIf13__nv_bfloat16S2_S2_fjLj5120ELj1ELj1ELj8ELj8ENS_18Kernel_traits_baseILj5120EfS2_S2_S2_fjLj256EEEEELb1ELb1ELb1EEEvNS_9BwdParamsE
        .type           _ZN10layer_norm31ln_parallel_residual_bwd_kernelINS_13Kernel_traitsIf13__nv_bfloat16S2_S2_fjLj5120ELj1ELj1ELj8ELj8ENS_18Kernel_traits_baseILj5120EfS2_S2_S2_fjLj256EEEEELb1ELb1ELb1EEEvNS_9BwdParamsE,@function
        .size           _ZN10layer_norm31ln_parallel_residual_bwd_kernelINS_13Kernel_traitsIf13__nv_bfloat16S2_S2_fjLj5120ELj1ELj1ELj8ELj8ENS_18Kernel_traits_baseILj5120EfS2_S2_S2_fjLj256EEEEELb1ELb1ELb1EEEvNS_9BwdParamsE,(.L_x_5407 - _ZN10layer_norm31ln_parallel_residual_bwd_kernelINS_13Kernel_traitsIf13__nv_bfloat16S2_S2_fjLj5120ELj1ELj1ELj8ELj8ENS_18Kernel_traits_baseILj5120EfS2_S2_S2_fjLj256EEEEELb1ELb1ELb1EEEvNS_9BwdParamsE)
        .other          _ZN10layer_norm31ln_parallel_residual_bwd_kernelINS_13Kernel_traitsIf13__nv_bfloat16S2_S2_fjLj5120ELj1ELj1ELj8ELj8ENS_18Kernel_traits_baseILj5120EfS2_S2_S2_fjLj256EEEEELb1ELb1ELb1EEEvNS_9BwdParamsE,@"STO_CUDA_ENTRY STV_DEFAULT"
_ZN10layer_norm31ln_parallel_residual_bwd_kernelINS_13Kernel_traitsIf13__nv_bfloat16S2_S2_fjLj5120ELj1ELj1ELj8ELj8ENS_18Kernel_traits_baseILj5120EfS2_S2_S2_fjLj256EEEEELb1ELb1ELb1EEEvNS_9BwdParamsE:
.text._ZN10layer_norm31ln_parallel_residual_bwd_kernelINS_13Kernel_traitsIf13__nv_bfloat16S2_S2_fjLj5120ELj1ELj1ELj8ELj8ENS_18Kernel_traits_baseILj5120EfS2_S2_S2_fjLj256EEEEELb1ELb1ELb1EEEvNS_9BwdParamsE:
        /* <DEDUP_REMOVED lines=31> */
[----:B------:R-:W-:Y:S01]  /*01f0*/  CS2R R54, SRZ ;  /* 0x0000000000367805 */ /* 0x000fe2000001ff00 */
[----:B------:R-:W-:Y:S01]  /*0200*/  IMAD.MOV.U32 R53, RZ, RZ, RZ ;  /* 0x000000ffff357224 */ /* 0x000fe200078e00ff */
        /* <DEDUP_REMOVED lines=16> */
[----:B------:R-:W-:Y:S01]  /*0310*/  UPLOP3.LUT UP1, UPT, UPT, UPT, UPT, 0x40, 0x4 ;  /* 0x000000000004789c */ /* 0x000fe20003f2e870 */
[----:B------:R-:W0:Y:S03]  /*0320*/  LDCU UR11, c[0x0][0x388] ;  /* 0x00007100ff0b77ac */ /* 0x000e260008000800 */
[----:B--2---:R2:W5:Y:S01]  /*0330*/  LDG.E.128 R20, desc[UR12][R2.64] ;  /* 0x0000000c02147981 */ /* 0x004562000c1e1d00 */
[----:B------:R-:W4:Y:S03]  /*0340*/  LDCU UR16, c[0x0][0x400] ;  /* 0x00008000ff1077ac */ /* 0x000f260008000800 */
[----:B------:R2:W5:Y:S01]  /*0350*/  LDG.E.128 R16, desc[UR12][R2.64+0x1000] ;  /* 0x0010000c02107981 */ /* 0x000562000c1e1d00 */
[----:B------:R-:W0:Y:S03]  /*0360*/  LDCU.64 UR8, c[0x0][0x478] ;  /* 0x00008f00ff0877ac */ /* 0x000e260008000a00 */
[----:B------:R2:W5:Y:S01]  /*0370*/  LDG.E.128 R12, desc[UR12][R2.64+0x2000] ;  /* 0x0020000c020c7981 */ /* 0x000562000c1e1d00 */
[----:B------:R-:W0:Y:S03]  /*0380*/  LDCU.64 UR14, c[0x0][0x470] ;  /* 0x00008e00ff0e77ac */ /* 0x000e260008000a00 */
[----:B------:R2:W5:Y:S04]  /*0390*/  LDG.E.128 R8, desc[UR12][R2.64+0x3000] ;  /* 0x0030000c02087981 */ /* 0x000568000c1e1d00 */
[----:B------:R2:W5:Y:S01]  /*03a0*/  LDG.E.128 R4, desc[UR12][R2.64+0x4000] ;  /* 0x0040000c02047981 */ /* 0x000562000c1e1d00 */
[----:B-1----:R-:W-:Y:S01]  /*03b0*/  UISETP.NE.U32.AND UP0, UPT, UR6, URZ, UPT ;  /* 0x000000ff0600728c */ /* 0x002fe2000bf05070 */
[----:B------:R-:W-:Y:S01]  /*03c0*/  CS2R R84, SRZ ;  /* 0x0000000000547805 */ /* 0x000fe2000001ff00 */
[----:B---3--:R-:W-:Y:S01]  /*03d0*/  UISETP.NE.AND UP2, UPT, UR5, URZ, UPT ;  /* 0x000000ff0500728c */ /* 0x008fe2000bf45270 */
[----:B------:R-:W-:Y:S01]  /*03e0*/  CS2R R86, SRZ ;  /* 0x0000000000567805 */ /* 0x000fe2000001ff00 */
[----:B------:R-:W-:Y:S01]  /*03f0*/  UISETP.NE.AND.EX UP0, UPT, UR7, URZ, UPT, UP0 ;  /* 0x000000ff0700728c */ /* 0x000fe2000bf05300 */
[----:B------:R-:W-:-:S02]  /*0400*/  CS2R R88, SRZ ;  /* 0x0000000000587805 */ /* 0x000fc4000001ff00 */
[----:B------:R-:W-:Y:S01]  /*0410*/  CS2R R90, SRZ ;  /* 0x00000000005a7805 */ /* 0x000fe2000001ff00 */
[----:B------:R-:W1:Y:S01]  /*0420*/  LDCU UR6, c[0x0][0x408] ;  /* 0x00008100ff0677ac */ /* 0x000e620008000800 */
[----:B------:R-:W-:Y:S02]  /*0430*/  PLOP3.LUT P3, PT, PT, PT, UP2, 0x80, 0x8 ;  /* 0x000000000008781c */ /* 0x000fe40003f6f028 */
[----:B0-2-4-:R-:W-:-:S13]  /*0440*/  PLOP3.LUT P0, PT, PT, PT, UP0, 0x80, 0x8 ;  /* 0x000000000008781c */ /* 0x015fda0003f0f008 */
.L_x_1678:
[----:B0-----:R-:W0:Y:S01]  /*0450*/  LDC.64 R36, c[0x0][0x3a8] ;  /* 0x0000ea00ff247b82 */ /* 0x001e220000000a00 */
[----:B------:R-:W-:-:S05]  /*0460*/  IMAD R0, R52, UR11, RZ ;  /* 0x0000000b34007c24 */ /* 0x000fca000f8e02ff */
[----:B--2---:R-:W-:Y:S02]  /*0470*/  SHF.R.S32.HI R25, RZ, 0x1f, R0 ;  /* 0x0000001fff197819 */ /* 0x004fe40000011400 */
[----:B-1----:R-:W2:Y:S02]  /*0480*/  LDC.64 R28, c[0x0][0x3c0] ;  /* 0x0000f000ff1c7b82 */ /* 0x002ea40000000a00 */
[----:B------:R-:W-:-:S04]  /*0490*/  LEA.HI R25, R25, R0, RZ, 0x2 ;  /* 0x0000000019197211 */ /* 0x000fc800078f10ff */
[----:B------:R-:W-:Y:S02]  /*04a0*/  LEA.HI.SX32 R92, R25, R110, 0x1e ;  /* 0x0000006e195c7211 */ /* 0x000fe400078ff2ff */
[----:B------:R-:W3:Y:S03]  /*04b0*/  LDC.64 R112, c[0x0][0x428] ;  /* 0x00010a00ff707b82 */ /* 0x000ee60000000a00 */
[C---:B------:R-:W-:Y:S02]  /*04c0*/  VIADD R105, R92.reuse, 0x300 ;  /* 0x000003005c697836 */ /* 0x040fe40000000000 */
[C---:B------:R-:W-:Y:S02]  /*04d0*/  VIADD R93, R92.reuse, 0x100 ;  /* 0x000001005c5d7836 */ /* 0x040fe40000000000 */
[C---:B------:R-:W-:Y:S01]  /*04e0*/  VIADD R94, R92.reuse, 0x200 ;  /* 0x000002005c5e7836 */ /* 0x040fe20000000000 */
[----:B------:R-:W4:Y:S01]  /*04f0*/  LDC.64 R108, c[0x0][0x3c8] ;  /* 0x0000f200ff6c7b82 */ /* 0x000f220000000a00 */
[----:B0-----:R-:W-:-:S04]  /*0500*/  IMAD.WIDE.U32 R24, R92, 0x8, R36 ;  /* 0x000000085c187825 */ /* 0x001fc800078e0024 */
[----:B------:R-:W-:Y:S01]  /*0510*/  IMAD.WIDE.U32 R38, R105, 0x8, R36 ;  /* 0x0000000869267825 */ /* 0x000fe200078e0024 */
[----:B------:R3:W4:Y:S02]  /*0520*/  LDG.E.64 R124, desc[UR12][R24.64] ;  /* 0x0000000c187c7981 */ /* 0x000724000c1e1b00 */
[----:B------:R-:W0:Y:S01]  /*0530*/  @P0 LDC.64 R34, c[0x0][0x438] ;  /* 0x00010e00ff220b82 */ /* 0x000e220000000a00 */
[----:B--2---:R-:W-:Y:S02]  /*0540*/  IMAD.WIDE R28, R52, 0x4, R28 ;  /* 0x00000004341c7825 */ /* 0x004fe400078e021c */
[----:B------:R-:W2:Y:S02]  /*0550*/  LDG.E.64 R38, desc[UR12][R38.64] ;  /* 0x0000000c26267981 */ /* 0x000ea4000c1e1b00 */
[----:B------:R-:W-:Y:S02]  /*0560*/  IMAD.WIDE.U32 R26, R93, 0x8, R36 ;  /* 0x000000085d1a7825 */ /* 0x000fe400078e0024 */
[----:B------:R-:W2:Y:S01]  /*0570*/  LDG.E R0, desc[UR12][R28.64] ;  /* 0x0000000c1c007981 */ /* 0x000ea2000c1e1900 */
[----:B------:R-:W1:Y:S01]  /*0580*/  LDC.64 R48, c[0x0][0x438] ;  /* 0x00010e00ff307b82 */ /* 0x000e620000000a00 */
[----:B------:R-:W-:-:S02]  /*0590*/  VIADD R107, R92, 0x400 ;  /* 0x000004005c6b7836 */ /* 0x000fc40000000000 */
[--C-:B------:R-:W-:Y:S01]  /*05a0*/  IMAD.WIDE.U32 R110, R94, 0x8, R36.reuse ;  /* 0x000000085e6e7825 */ /* 0x100fe200078e0024 */
[----:B------:R3:W2:Y:S03]  /*05b0*/  LDG.E.64 R126, desc[UR12][R26.64] ;  /* 0x0000000c1a7e7981 */ /* 0x0006a6000c1e1b00 */
[----:B------:R-:W-:Y:S01]  /*05c0*/  IMAD.WIDE.U32 R36, R107, 0x8, R36 ;  /* 0x000000086b247825 */ /* 0x000fe200078e0024 */
[----:B------:R-:W-:Y:S01]  /*05d0*/  ISETP.NE.U32.AND P1, PT, RZ, UR14, PT ;  /* 0x0000000eff007c0c */ /* 0x000fe2000bf25070 */
[----:B------:R-:W2:Y:S01]  /*05e0*/  LDG.E.64 R110, desc[UR12][R110.64] ;  /* 0x0000000c6e6e7981 */ /* 0x000ea2000c1e1b00 */
[----:B------:R-:W1:Y:S01]  /*05f0*/  LDC.64 R128, c[0x0][0x380] ;  /* 0x0000e000ff807b82 */ /* 0x000e620000000a00 */
[--C-:B---3--:R-:W-:Y:S02]  /*0600*/  IMAD.WIDE.U32 R24, R92, 0x8, R112.reuse ;  /* 0x000000085c187825 */ /* 0x108fe400078e0070 */
        /* <DEDUP_REMOVED lines=8> */
[----:B------:R-:W3:Y:S04]  /*0690*/  LDG.E.64 R32, desc[UR12][R32.64] ;  /* 0x0000000c20207981 */ /* 0x000ee8000c1e1b00 */
[----:B------:R1:W3:Y:S01]  /*06a0*/  LDG.E.64 R28, desc[UR12][R112.64] ;  /* 0x0000000c701c7981 */ /* 0x0002e2000c1e1b00 */
[----:B----4-:R-:W-:-:S06]  /*06b0*/  IMAD.WIDE R108, R52, 0x4, R108 ;  /* 0x00000004346c7825 */ /* 0x010fcc00078e026c */
[----:B------:R-:W4:Y:S01]  /*06c0*/  LDG.E R108, desc[UR12][R108.64] ;  /* 0x0000000c6c6c7981 */ /* 0x000f22000c1e1900 */
[----:B------:R-:W-:Y:S01]  /*06d0*/  ISETP.NE.AND.EX P1, PT, RZ, UR15, PT, P1 ;  /* 0x0000000fff007c0c */ /* 0x000fe2000bf25310 */
[----:B0-----:R-:W-:Y:S01]  /*06e0*/  @P0 IMAD.WIDE.U32 R34, R92, 0x8, R34 ;  /* 0x000000085c220825 */ /* 0x001fe200078e0022 */
[----:B-1----:R-:W-:-:S04]  /*06f0*/  ISETP.NE.U32.AND P2, PT, R48, RZ, PT ;  /* 0x000000ff3000720c */ /* 0x002fc80003f45070 */
[----:B-----5:R0:W5:Y:S01]  /*0700*/  @P0 LDG.E.64 R46, desc[UR12][R34.64] ;  /* 0x0000000c222e0981 */ /* 0x020162000c1e1b00 */
[----:B------:R-:W-:-:S06]  /*0710*/  ISETP.NE.AND.EX P0, PT, R49, RZ, PT, P2 ;  /* 0x000000ff3100720c */ /* 0x000fcc0003f05320 */
[----:B------:R-:W1:Y:S08]  /*0720*/  @P1 LDC.64 R112, c[0x0][0x3b8] ;  /* 0x0000ee00ff701b82 */ /* 0x000e700000000a00 */
[----:B------:R-:W0:Y:S08]  /*0730*/  @P1 LDC.64 R116, c[0x0][0x3b8] ;  /* 0x0000ee00ff741b82 */ /* 0x000e300000000a00 */
[----:B------:R-:W0:Y:S08]  /*0740*/  @P1 LDC.64 R120, c[0x0][0x3b8] ;  /* 0x0000ee00ff781b82 */ /* 0x000e300000000a00 */
[----:B------:R-:W0:Y:S01]  /*0750*/  @P0 LDC.64 R118, c[0x0][0x438] ;  /* 0x00010e00ff760b82 */ /* 0x000e220000000a00 */
[----:B-1----:R-:W-:-:S05]  /*0760*/  @P1 IMAD.WIDE.U32 R112, R92, 0x4, R112 ;  /* 0x000000045c701825 */ /* 0x002fca00078e0070 */
[----:B------:R-:W5:Y:S02]  /*0770*/  @P1 LDG.E R164, desc[UR12][R112.64] ;  /* 0x0000000c70a41981 */ /* 0x000f64000c1e1900 */
[----:B------:R-:W1:Y:S01]  /*0780*/  @P0 LDC.64 R122, c[0x0][0x438] ;  /* 0x00010e00ff7a0b82 */ /* 0x000e620000000a00 */
[----:B0-----:R-:W-:-:S05]  /*0790*/  @P1 IMAD.WIDE.U32 R116, R93, 0x4, R116 ;  /* 0x000000045d741825 */ /* 0x001fca00078e0074 */
[----:B------:R-:W5:Y:S02]  /*07a0*/  @P1 LDG.E R95, desc[UR12][R116.64] ;  /* 0x0000000c745f1981 */ /* 0x000f64000c1e1900 */
[----:B------:R-:W0:Y:S01]  /*07b0*/  @P0 LDC.64 R114, c[0x0][0x438] ;  /* 0x00010e00ff720b82 */ /* 0x000e220000000a00 */
[----:B------:R-:W-:-:S05]  /*07c0*/  @P1 IMAD.WIDE.U32 R120, R94, 0x4, R120 ;  /* 0x000000045e781825 */ /* 0x000fca00078e0078 */
[----:B------:R-:W5:Y:S02]  /*07d0*/  @P1 LDG.E R96, desc[UR12][R120.64] ;  /* 0x0000000c78601981 */ /* 0x000f64000c1e1900 */
[----:B------:R-:W0:Y:S01]  /*07e0*/  LDC.64 R34, c[0x0][0x3b0] ;  /* 0x0000ec00ff227b82 */ /* 0x000e220000000a00 */
[----:B------:R-:W-:-:S04]  /*07f0*/  @P0 IMAD.WIDE.U32 R118, R94, 0x8, R118 ;  /* 0x000000085e760825 */ /* 0x000fc800078e0076 */
[----:B------:R-:W-:Y:S01]  /*0800*/  IMAD.IADD R52, R52, 0x1, R128 ;  /* 0x0000000134347824 */ /* 0x000fe200078e0280 */
[----:B------:R-:W5:Y:S01]  /*0810*/  @P0 LDG.E.64 R42, desc[UR12][R118.64] ;  /* 0x0000000c762a0981 */ /* 0x000f62000c1e1b00 */
[----:B-1----:R-:W-:-:S03]  /*0820*/  @P0 IMAD.WIDE.U32 R122, R105, 0x8, R122 ;  /* 0x00000008697a0825 */ /* 0x002fc600078e007a */
[----:B------:R-:W-:Y:S02]  /*0830*/  ISETP.GE.AND P4, PT, R52, R129, PT ;  /* 0x000000813400720c */ /* 0x000fe40003f86270 */
[----:B------:R-:W5:Y:S01]  /*0840*/  @P0 LDG.E.64 R40, desc[UR12][R122.64] ;  /* 0x0000000c7a280981 */ /* 0x000f62000c1e1b00 */
[----:B0-----:R-:W-:-:S05]  /*0850*/  @P0 IMAD.WIDE.U32 R114, R93, 0x8, R114 ;  /* 0x000000085d720825 */ /* 0x001fca00078e0072 */
[----:B------:R0:W5:Y:S02]  /*0860*/  @P0 LDG.E.64 R44, desc[UR12][R114.64] ;  /* 0x0000000c722c0981 */ /* 0x000164000c1e1b00 */
[----:B0-----:R-:W-:-:S04]  /*0870*/  IMAD.WIDE.U32 R114, R92, 0x4, R34 ;  /* 0x000000045c727825 */ /* 0x001fc800078e0022 */
[--C-:B------:R-:W-:Y:S01]  /*0880*/  IMAD.MOV.U32 R112, RZ, RZ, R125.reuse ;  /* 0x000000ffff707224 */ /* 0x100fe200078e007d */
[--C-:B------:R-:W-:Y:S02]  /*0890*/  SHF.R.U32.HI R113, RZ, 0x10, R125.reuse ;  /* 0x00000010ff717819 */ /* 0x100fe4000001167d */
[----:B------:R-:W-:Y:S01]  /*08a0*/  SHF.R.U64 R132, R124, 0x10, R125 ;  /* 0x000000107c847819 */ /* 0x000fe2000000127d */
[----:B------:R-:W-:Y:S01]  /*08b0*/  IMAD.U32 R116, R112, 0x10000, RZ ;  /* 0x0001000070747824 */ /* 0x000fe200078e00ff */
[--C-:B--2---:R-:W-:Y:S01]  /*08c0*/  SHF.R.U64 R161, R38, 0x10, R39.reuse ;  /* 0x0000001026a17819 */ /* 0x104fe20000001227 */
[----:B------:R-:W-:Y:S01]  /*08d0*/  IMAD.MOV.U32 R120, RZ, RZ, R38 ;  /* 0x000000ffff787224 */ /* 0x000fe200078e0026 */
[--C-:B------:R-:W-:Y:S01]  /*08e0*/  SHF.R.U32.HI R143, RZ, 0x10, R39.reuse ;  /* 0x00000010ff8f7819 */ /* 0x100fe20000011627 */
[----:B------:R-:W-:Y:S02]  /*08f0*/  IMAD.MOV.U32 R121, RZ, RZ, R39 ;  /* 0x000000ffff797224 */ /* 0x000fe400078e0027 */
[----:B------:R-:W-:Y:S01]  /*0900*/  IMAD.U32 R117, R113, 0x10000, RZ ;  /* 0x0001000071757824 */ /* 0x000fe200078e00ff */
[----:B------:R-:W0:Y:S01]  /*0910*/  @P1 LDC.64 R38, c[0x0][0x3b8] ;  /* 0x0000ee00ff261b82 */ /* 0x000e220000000a00 */
[----:B------:R-:W-:Y:S01]  /*0920*/  FSEL R134, R0, RZ, !P3 ;  /* 0x000000ff00867208 */ /* 0x000fe20005800000 */
[----:B------:R-:W-:Y:S01]  /*0930*/  IMAD.U32 R0, R132, 0x10000, RZ ;  /* 0x0001000084007824 */ /* 0x000fe200078e00ff */
[----:B------:R-:W-:-:S05]  /*0940*/  SHF.R.U64 R131, R126, 0x10, R127 ;  /* 0x000000107e837819 */ /* 0x000fca000000127f */
[----:B------:R-:W1:Y:S01]  /*0950*/  @P0 LDC.64 R112, c[0x0][0x438] ;  /* 0x00010e00ff700b82 */ /* 0x000e620000000a00 */
[----:B------:R-:W-:Y:S02]  /*0960*/  IMAD.MOV.U32 R118, RZ, RZ, R110 ;  /* 0x000000ffff767224 */ /* 0x000fe400078e006e */
[----:B------:R-:W-:Y:S01]  /*0970*/  FADD.FTZ R139, -R134, R0 ;  /* 0x00000000868b7221 */ /* 0x000fe20000010100 */
[----:B------:R-:W-:Y:S01]  /*0980*/  IMAD.MOV.U32 R128, RZ, RZ, R126 ;  /* 0x000000ffff807224 */ /* 0x000fe200078e007e */
[--C-:B------:R-:W-:Y:S01]  /*0990*/  SHF.R.U32.HI R130, RZ, 0x10, R127.reuse ;  /* 0x00000010ff827819 */ /* 0x100fe2000001167f */
[----:B------:R-:W-:Y:S01]  /*09a0*/  IMAD.MOV.U32 R129, RZ, RZ, R127 ;  /* 0x000000ffff817224 */ /* 0x000fe200078e007f */
[----:B------:R-:W-:Y:S01]  /*09b0*/  SHF.R.U64 R127, R110, 0x10, R111 ;  /* 0x000000106e7f7819 */ /* 0x000fe2000000126f */
[----:B------:R-:W-:Y:S01]  /*09c0*/  IMAD.U32 R0, R131, 0x10000, RZ ;  /* 0x0001000083007824 */ /* 0x000fe200078e00ff */
[--C-:B---3--:R-:W-:Y:S01]  /*09d0*/  SHF.R.U64 R141, R36, 0x10, R37.reuse ;  /* 0x00000010248d7819 */ /* 0x108fe20000001225 */
[----:B------:R-:W-:Y:S01]  /*09e0*/  IMAD.MOV.U32 R109, RZ, RZ, R124 ;  /* 0x000000ffff6d7224 */ /* 0x000fe200078e007c */
[----:B------:R-:W-:Y:S01]  /*09f0*/  SHF.R.U32.HI R126, RZ, 0x10, R37 ;  /* 0x00000010ff7e7819 */ /* 0x000fe20000011625 */
[----:B------:R-:W-:-:S02]  /*0a00*/  IMAD.MOV.U32 R122, RZ, RZ, R36 ;  /* 0x000000ffff7a7224 */ /* 0x000fc400078e0024 */
[----:B------:R-:W-:Y:S01]  /*0a10*/  IMAD.MOV.U32 R123, RZ, RZ, R37 ;  /* 0x000000ffff7b7224 */ /* 0x000fe200078e0025 */
[--C-:B------:R-:W-:Y:S01]  /*0a20*/  SHF.R.U32.HI R163, RZ, 0x10, R111.reuse ;  /* 0x00000010ffa37819 */ /* 0x100fe2000001166f */
[----:B------:R-:W2:Y:S01]  /*0a30*/  @P1 LDC.64 R36, c[0x0][0x3b8] ;  /* 0x0000ee00ff241b82 */ /* 0x000ea20000000a00 */
[----:B------:R-:W-:Y:S02]  /*0a40*/  IMAD.MOV.U32 R119, RZ, RZ, R111 ;  /* 0x000000ffff777224 */ /* 0x000fe400078e006f */
[----:B------:R-:W-:Y:S01]  /*0a50*/  FADD.FTZ R151, -R134, R0 ;  /* 0x0000000086977221 */ /* 0x000fe20000010100 */
[----:B------:R-:W-:Y:S02]  /*0a60*/  IMAD.U32 R118, R118, 0x10000, RZ ;  /* 0x0001000076767824 */ /* 0x000fe400078e00ff */
[----:B------:R-:W-:Y:S01]  /*0a70*/  FADD.FTZ R157, -R134, R116 ;  /* 0x00000074869d7221 */ /* 0x000fe20000010100 */
[----:B------:R-:W-:-:S04]  /*0a80*/  IMAD.WIDE.U32 R110, R94, 0x4, R34 ;  /* 0x000000045e6e7825 */ /* 0x000fc800078e0022 */
[C---:B------:R-:W-:Y:S01]  /*0a90*/  FADD.FTZ R145, -R134.reuse, R117 ;  /* 0x0000007586917221 */ /* 0x040fe20000010100 */
[----:B------:R-:W-:Y:S01]  /*0aa0*/  FADD.FTZ R169, -R134, R118 ;  /* 0x0000007686a97221 */ /* 0x000fe20000010100 */
[----:B------:R-:W-:Y:S02]  /*0ab0*/  IMAD.U32 R109, R109, 0x10000, RZ ;  /* 0x000100006d6d7824 */ /* 0x000fe400078e00ff */
[----:B------:R-:W-:Y:S02]  /*0ac0*/  IMAD.MOV.U32 R0, RZ, RZ, R24 ;  /* 0x000000ffff007224 */ /* 0x000fe400078e0018 */
[----:B------:R-:W-:Y:S01]  /*0ad0*/  IMAD.U32 R116, R127, 0x10000, RZ ;  /* 0x000100007f747824 */ /* 0x000fe200078e00ff */
[----:B------:R-:W-:Y:S01]  /*0ae0*/  SHF.R.U64 R118, R24, 0x10, R25 ;  /* 0x0000001018767819 */ /* 0x000fe20000001219 */
[----:B------:R-:W-:Y:S01]  /*0af0*/  IMAD.U32 R119, R119, 0x10000, RZ ;  /* 0x0001000077777824 */ /* 0x000fe200078e00ff */
[----:B------:R3:W5:Y:S01]  /*0b00*/  LDG.E R111, desc[UR12][R110.64] ;  /* 0x0000000c6e6f7981 */ /* 0x000762000c1e1900 */
[----:B------:R-:W-:-:S02]  /*0b10*/  IMAD.U32 R121, R121, 0x10000, RZ ;  /* 0x0001000079797824 */ /* 0x000fc400078e00ff */
[----:B------:R-:W-:Y:S02]  /*0b20*/  IMAD.U32 R117, R122, 0x10000, RZ ;  /* 0x000100007a757824 */ /* 0x000fe400078e00ff */
[----:B------:R-:W-:Y:S01]  /*0b30*/  FADD.FTZ R133, -R134, R109 ;  /* 0x0000006d86857221 */ /* 0x000fe20000010100 */
[----:B------:R-:W-:Y:S02]  /*0b40*/  IMAD.U32 R128, R128, 0x10000, RZ ;  /* 0x0001000080807824 */ /* 0x000fe400078e00ff */
[----:B------:R-:W-:Y:S02]  /*0b50*/  IMAD.U32 R129, R129, 0x10000, RZ ;  /* 0x0001000081817824 */ /* 0x000fe400078e00ff */
[----:B------:R-:W-:Y:S02]  /*0b60*/  IMAD.U32 R123, R123, 0x10000, RZ ;  /* 0x000100007b7b7824 */ /* 0x000fe400078e00ff */
[----:B------:R-:W-:Y:S02]  /*0b70*/  IMAD.U32 R122, R126, 0x10000, RZ ;  /* 0x000100007e7a7824 */ /* 0x000fe400078e00ff */
[----:B------:R-:W-:Y:S01]  /*0b80*/  FADD.FTZ R171, -R134, R116 ;  /* 0x0000007486ab7221 */ /* 0x000fe20000010100 */
[----:B------:R-:W-:-:S02]  /*0b90*/  IMAD.U32 R24, R0, 0x10000, RZ ;  /* 0x0001000000187824 */ /* 0x000fc400078e00ff */
[----:B------:R-:W-:Y:S01]  /*0ba0*/  FADD.FTZ R173, -R134, R119 ;  /* 0x0000007786ad7221 */ /* 0x000fe20000010100 */
[----:B------:R-:W-:Y:S02]  /*0bb0*/  IMAD.U32 R109, R130, 0x10000, RZ ;  /* 0x00010000826d7824 */ /* 0x000fe400078e00ff */
[C---:B------:R-:W-:Y:S01]  /*0bc0*/  FADD.FTZ R131, -R134.reuse, R121 ;  /* 0x0000007986837221 */ /* 0x040fe20000010100 */
[----:B------:R4:W5:Y:S01]  /*0bd0*/  LDG.E R130, desc[UR12][R114.64] ;  /* 0x0000000c72827981 */ /* 0x000962000c1e1900 */
[--C-:B---3--:R-:W-:Y:S01]  /*0be0*/  IMAD.MOV.U32 R110, RZ, RZ, R25.reuse ;  /* 0x000000ffff6e7224 */ /* 0x108fe200078e0019 */
[----:B------:R-:W-:Y:S01]  /*0bf0*/  SHF.R.U32.HI R116, RZ, 0x10, R25 ;  /* 0x00000010ff747819 */ /* 0x000fe20000011619 */
[C---:B------:R-:W-:Y:S01]  /*0c00*/  FADD.FTZ R147, -R134.reuse, R128 ;  /* 0x0000008086937221 */ /* 0x040fe20000010100 */
[C---:B------:R-:W-:Y:S01]  /*0c10*/  FADD.FTZ R165, -R134.reuse, R129 ;  /* 0x0000008186a57221 */ /* 0x040fe20000010100 */
[C---:B------:R-:W-:Y:S01]  /*0c20*/  FADD.FTZ R119, -R134.reuse, R123 ;  /* 0x0000007b86777221 */ /* 0x040fe20000010100 */
[----:B------:R-:W-:Y:S01]  /*0c30*/  FADD.FTZ R121, -R134, R122 ;  /* 0x0000007a86797221 */ /* 0x000fe20000010100 */
[----:B------:R-:W-:-:S02]  /*0c40*/  IMAD.MOV.U32 R25, RZ, RZ, R26 ;  /* 0x000000ffff197224 */ /* 0x000fc400078e001a */
[----:B------:R-:W-:Y:S01]  /*0c50*/  FMUL.FTZ R149, R20, R24 ;  /* 0x0000001814957220 */ /* 0x000fe20000410000 */
[----:B------:R-:W-:Y:S01]  /*0c60*/  IMAD.WIDE.U32 R124, R93, 0x4, R34 ;  /* 0x000000045d7c7825 */ /* 0x000fe200078e0022 */
[----:B----4-:R-:W-:-:S03]  /*0c70*/  SHF.R.U64 R115, R26, 0x10, R27 ;  /* 0x000000101a737819 */ /* 0x010fc6000000121b */
[----:B------:R-:W-:Y:S01]  /*0c80*/  IMAD.WIDE.U32 R122, R105, 0x4, R34 ;  /* 0x00000004697a7825 */ /* 0x000fe200078e0022 */
[--C-:B------:R-:W-:Y:S02]  /*0c90*/  SHF.R.U64 R156, R28, 0x10, R29.reuse ;  /* 0x000000101c9c7819 */ /* 0x100fe4000000121d */
[----:B------:R-:W-:Y:S01]  /*0ca0*/  SHF.R.U32.HI R162, RZ, 0x10, R29 ;  /* 0x00000010ffa27819 */ /* 0x000fe2000001161d */
[----:B------:R-:W-:Y:S01]  /*0cb0*/  IMAD.WIDE.U32 R128, R107, 0x4, R34 ;  /* 0x000000046b807825 */ /* 0x000fe200078e0022 */
[----:B------:R-:W-:-:S03]  /*0cc0*/  SHF.R.U32.HI R114, RZ, 0x10, R27 ;  /* 0x00000010ff727819 */ /* 0x000fc6000001161b */
[----:B0-----:R-:W-:-:S04]  /*0cd0*/  @P1 IMAD.WIDE.U32 R38, R105, 0x4, R38 ;  /* 0x0000000469261825 */ /* 0x001fc800078e0026 */
[----:B------:R-:W-:Y:S01]  /*0ce0*/  IMAD.MOV.U32 R159, RZ, RZ, R29 ;  /* 0x000000ffff9f7224 */ /* 0x000fe200078e001d */
[----:B------:R0:W5:Y:S01]  /*0cf0*/  @P1 LDG.E R50, desc[UR12][R38.64] ;  /* 0x0000000c26321981 */ /* 0x000162000c1e1900 */
[----:B------:R-:W-:Y:S02]  /*0d00*/  IMAD.U32 R26, R118, 0x10000, RZ ;  /* 0x00010000761a7824 */ /* 0x000fe400078e00ff */
[----:B-1----:R-:W-:-:S04]  /*0d10*/  @P0 IMAD.WIDE.U32 R34, R107, 0x8, R112 ;  /* 0x000000086b220825 */ /* 0x002fc800078e0070 */
[----:B------:R-:W-:Y:S02]  /*0d20*/  IMAD.U32 R163, R163, 0x10000, RZ ;  /* 0x00010000a3a37824 */ /* 0x000fe400078e00ff */
[----:B------:R-:W-:Y:S01]  /*0d30*/  FMUL.FTZ R144, R21, R26 ;  /* 0x0000001a15907220 */ /* 0x000fe20000410000 */
[----:B------:R-:W-:Y:S01]  /*0d40*/  IMAD.MOV.U32 R113, RZ, RZ, R27 ;  /* 0x000000ffff717224 */ /* 0x000fe200078e001b */
[----:B------:R1:W5:Y:S01]  /*0d50*/  @P0 LDG.E.64 R2, desc[UR12][R34.64] ;  /* 0x0000000c22020981 */ /* 0x000362000c1e1b00 */
[----:B------:R-:W-:Y:S02]  /*0d60*/  IMAD.U32 R29, R25, 0x10000, RZ ;  /* 0x00010000191d7824 */ /* 0x000fe400078e00ff */
[----:B------:R-:W-:Y:S01]  /*0d70*/  FADD.FTZ R25, RZ, R149 ;  /* 0x00000095ff197221 */ /* 0x000fe20000010000 */
[----:B------:R-:W-:Y:S02]  /*0d80*/  IMAD.U32 R27, R110, 0x10000, RZ ;  /* 0x000100006e1b7824 */ /* 0x000fe400078e00ff */
[----:B------:R-:W-:-:S02]  /*0d90*/  IMAD.U32 R120, R120, 0x10000, RZ ;  /* 0x0001000078787824 */ /* 0x000fc400078e00ff */
[----:B------:R-:W-:Y:S01]  /*0da0*/  FADD.FTZ R25, R144, R25 ;  /* 0x0000001990197221 */ /* 0x000fe20000010000 */
[----:B0-----:R-:W-:Y:S02]  /*0db0*/  IMAD.MOV.U32 R38, RZ, RZ, R30 ;  /* 0x000000ffff267224 */ /* 0x001fe400078e001e */
[----:B------:R-:W-:Y:S01]  /*0dc0*/  FMUL.FTZ R146, R22, R27 ;  /* 0x0000001b16927220 */ /* 0x000fe20000410000 */
[----:B------:R-:W-:Y:S01]  /*0dd0*/  IMAD.U32 R161, R161, 0x10000, RZ ;  /* 0x00010000a1a17824 */ /* 0x000fe200078e00ff */
[----:B-1----:R-:W-:Y:S01]  /*0de0*/  SHF.R.U64 R34, R30, 0x10, R31 ;  /* 0x000000101e227819 */ /* 0x002fe2000000121f */
[----:B------:R-:W-:Y:S02]  /*0df0*/  IMAD.U32 R30, R116, 0x10000, RZ ;  /* 0x00010000741e7824 */ /* 0x000fe400078e00ff */
[----:B------:R-:W-:Y:S01]  /*0e00*/  FADD.FTZ R25, R146, R25 ;  /* 0x0000001992197221 */ /* 0x000fe20000010000 */
[----:B------:R-:W-:Y:S02]  /*0e10*/  IMAD.U32 R143, R143, 0x10000, RZ ;  /* 0x000100008f8f7824 */ /* 0x000fe400078e00ff */
[----:B------:R-:W-:-:S02]  /*0e20*/  IMAD.U32 R141, R141, 0x10000, RZ ;  /* 0x000100008d8d7824 */ /* 0x000fc400078e00ff */
[----:B------:R-:W-:Y:S01]  /*0e30*/  FMUL.FTZ R148, R23, R30 ;  /* 0x0000001e17947220 */ /* 0x000fe20000410000 */
[----:B--2---:R-:W-:-:S04]  /*0e40*/  @P1 IMAD.WIDE.U32 R36, R107, 0x4, R36 ;  /* 0x000000046b241825 */ /* 0x004fc800078e0024 */
[C---:B------:R-:W-:Y:S01]  /*0e50*/  FADD.FTZ R167, -R134.reuse, R109 ;  /* 0x0000006d86a77221 */ /* 0x040fe20000010100 */
[C---:B------:R-:W-:Y:S01]  /*0e60*/  FADD.FTZ R163, -R134.reuse, R163 ;  /* 0x000000a386a37221 */ /* 0x040fe20000010100 */
[C---:B------:R-:W-:Y:S01]  /*0e70*/  FADD.FTZ R127, -R134.reuse, R120 ;  /* 0x00000078867f7221 */ /* 0x040fe20000010100 */
[C---:B------:R-:W-:Y:S01]  /*0e80*/  FADD.FTZ R161, -R134.reuse, R161 ;  /* 0x000000a186a17221 */ /* 0x040fe20000010100 */
[C---:B------:R-:W-:Y:S01]  /*0e90*/  FADD.FTZ R143, -R134.reuse, R143 ;  /* 0x0000008f868f7221 */ /* 0x040fe20000010100 */
[C---:B------:R-:W-:Y:S01]  /*0ea0*/  FADD.FTZ R117, -R134.reuse, R117 ;  /* 0x0000007586757221 */ /* 0x040fe20000010100 */
[----:B------:R-:W-:Y:S01]  /*0eb0*/  FADD.FTZ R141, -R134, R141 ;  /* 0x0000008d868d7221 */ /* 0x000fe20000010100 */
[----:B------:R-:W-:Y:S02]  /*0ec0*/  IMAD.MOV.U32 R155, RZ, RZ, R28 ;  /* 0x000000ffff9b7224 */ /* 0x000fe400078e001c */
[----:B------:R-:W-:Y:S01]  /*0ed0*/  FMUL.FTZ R134, R16, R29 ;  /* 0x0000001d10867220 */ /* 0x000fe20000410000 */
[----:B------:R-:W-:-:S02]  /*0ee0*/  IMAD.U32 R28, R115, 0x10000, RZ ;  /* 0x00010000731c7824 */ /* 0x000fc400078e00ff */
[----:B------:R-:W-:Y:S01]  /*0ef0*/  FADD.FTZ R25, R148, R25 ;  /* 0x0000001994197221 */ /* 0x000fe20000010000 */
[----:B------:R0:W5:Y:S01]  /*0f00*/  @P1 LDG.E R97, desc[UR12][R36.64] ;  /* 0x0000000c24611981 */ /* 0x000162000c1e1900 */
[--C-:B------:R-:W-:Y:S01]  /*0f10*/  SHF.R.U64 R166, R32, 0x10, R33.reuse ;  /* 0x0000001020a67819 */ /* 0x100fe20000001221 */
[--C-:B------:R-:W-:Y:S01]  /*0f20*/  IMAD.MOV.U32 R153, RZ, RZ, R33.reuse ;  /* 0x000000ffff997224 */ /* 0x100fe200078e0021 */
[----:B------:R-:W-:Y:S01]  /*0f30*/  SHF.R.U32.HI R154, RZ, 0x10, R33 ;  /* 0x00000010ff9a7819 */ /* 0x000fe20000011621 */
[----:B------:R-:W-:Y:S02]  /*0f40*/  IMAD.MOV.U32 R35, RZ, RZ, R31 ;  /* 0x000000ffff237224 */ /* 0x000fe400078e001f */
[----:B------:R-:W-:Y:S01]  /*0f50*/  FMUL.FTZ R135, R17, R28 ;  /* 0x0000001c11877220 */ /* 0x000fe20000410000 */
[----:B------:R-:W-:Y:S02]  /*0f60*/  IMAD.U32 R33, R38, 0x10000, RZ ;  /* 0x0001000026217824 */ /* 0x000fe400078e00ff */
[----:B------:R-:W-:Y:S01]  /*0f70*/  FADD.FTZ R38, R134, R25 ;  /* 0x0000001986267221 */ /* 0x000fe20000010000 */
[C---:B------:R-:W-:Y:S01]  /*0f80*/  FMUL.FTZ R0, R108.reuse, R133 ;  /* 0x000000856c007220 */ /* 0x040fe20000410000 */
[----:B------:R-:W-:Y:S01]  /*0f90*/  FMUL.FTZ R158, R108, R139 ;  /* 0x0000008b6c9e7220 */ /* 0x000fe20000410000 */
[----:B0-----:R-:W-:Y:S01]  /*0fa0*/  SHF.R.U32.HI R36, RZ, 0x10, R31 ;  /* 0x00000010ff247819 */ /* 0x001fe2000001161f */
[----:B------:R-:W-:-:S02]  /*0fb0*/  IMAD.U32 R31, R113, 0x10000, RZ ;  /* 0x00010000711f7824 */ /* 0x000fc400078e00ff */
[----:B------:R-:W-:Y:S01]  /*0fc0*/  FADD.FTZ R38, R135, R38 ;  /* 0x0000002687267221 */ /* 0x000fe20000010000 */
[----:B------:R-:W-:Y:S01]  /*0fd0*/  FFMA.FTZ R25, R0, R149, RZ ;  /* 0x0000009500197223 */ /* 0x000fe200000100ff */
[----:B------:R-:W-:Y:S01]  /*0fe0*/  FMUL.FTZ R157, R108, R157 ;  /* 0x0000009d6c9d7220 */ /* 0x000fe20000410000 */
[----:B------:R-:W-:Y:S01]  /*0ff0*/  FMUL.FTZ R137, R18, R31 ;  /* 0x0000001f12897220 */ /* 0x000fe20000410000 */
[C---:B------:R-:W-:Y:S01]  /*1000*/  FMUL.FTZ R160, R108.reuse, R145 ;  /* 0x000000916ca07220 */ /* 0x040fe20000410000 */
[C---:B------:R-:W-:Y:S01]  /*1010*/  FMUL.FTZ R147, R108.reuse, R147 ;  /* 0x000000936c937220 */ /* 0x040fe20000410000 */
[----:B------:R-:W-:Y:S01]  /*1020*/  FMUL.FTZ R150, R108, R151 ;  /* 0x000000976c967220 */ /* 0x000fe20000410000 */
[----:B------:R-:W-:Y:S01]  /*1030*/  FADD.FTZ R39, R137, R38 ;  /* 0x0000002689277221 */ /* 0x000fe20000010000 */
[----:B------:R-:W-:Y:S01]  /*1040*/  FFMA.FTZ R38, R158, R144, R25 ;  /* 0x000000909e267223 */ /* 0x000fe20000010019 */
[----:B------:R-:W-:Y:S01]  /*1050*/  IMAD.U32 R34, R34, 0x10000, RZ ;  /* 0x0001000022227824 */ /* 0x000fe200078e00ff */
[----:B------:R0:W5:Y:S02]  /*1060*/  LDG.E R109, desc[UR12][R128.64] ;  /* 0x0000000c806d7981 */ /* 0x000164000c1e1900 */
[----:B------:R-:W-:Y:S01]  /*1070*/  FFMA.FTZ R25, R157, R146, R38 ;  /* 0x000000929d197223 */ /* 0x000fe20000010026 */
[----:B------:R-:W-:Y:S01]  /*1080*/  FMUL.FTZ R140, R108, R171 ;  /* 0x000000ab6c8c7220 */ /* 0x000fe20000410000 */
[----:B------:R1:W5:Y:S02]  /*1090*/  LDG.E R112, desc[UR12][R122.64] ;  /* 0x0000000c7a707981 */ /* 0x000364000c1e1900 */
[----:B------:R-:W-:Y:S01]  /*10a0*/  FFMA.FTZ R38, R160, R148, R25 ;  /* 0x00000094a0267223 */ /* 0x000fe20000010019 */
[----:B------:R-:W-:-:S02]  /*10b0*/  IMAD.MOV.U32 R37, RZ, RZ, R32 ;  /* 0x000000ffff257224 */ /* 0x000fc400078e0020 */
[----:B------:R-:W-:Y:S01]  /*10c0*/  FMUL.FTZ R131, R108, R131 ;  /* 0x000000836c837220 */ /* 0x000fe20000410000 */
[----:B------:R2:W5:Y:S01]  /*10d0*/  LDG.E R124, desc[UR12][R124.64] ;  /* 0x0000000c7c7c7981 */ /* 0x000562000c1e1900 */
[----:B------:R-:W-:Y:S01]  /*10e0*/  FFMA.FTZ R25, R147, R134, R38 ;  /* 0x0000008693197223 */ /* 0x000fe20000010026 */
[----:B------:R-:W-:Y:S02]  /*10f0*/  IMAD.U32 R32, R114, 0x10000, RZ ;  /* 0x0001000072207824 */ /* 0x000fe400078e00ff */
[----:B------:R-:W-:Y:S01]  /*1100*/  FMUL.FTZ R151, R108, R165 ;  /* 0x000000a56c977220 */ /* 0x000fe20000410000 */
[----:B------:R-:W-:Y:S01]  /*1110*/  FFMA.FTZ R38, R150, R135, R25 ;  /* 0x0000008796267223 */ /* 0x000fe20000010019 */
[----:B------:R-:W-:Y:S01]  /*1120*/  FMUL.FTZ R138, R19, R32 ;  /* 0x00000020138a7220 */ /* 0x000fe20000410000 */
[----:B------:R-:W-:Y:S02]  /*1130*/  FMUL.FTZ R152, R108, R167 ;  /* 0x000000a76c987220 */ /* 0x000fe40000410000 */
[----:B------:R-:W-:Y:S01]  /*1140*/  FFMA.FTZ R25, R151, R137, R38 ;  /* 0x0000008997197223 */ /* 0x000fe20000010026 */
[----:B------:R-:W-:Y:S01]  /*1150*/  FMUL.FTZ R126, R12, R33 ;  /* 0x000000210c7e7220 */ /* 0x000fe20000410000 */
[----:B------:R-:W-:Y:S01]  /*1160*/  FADD.FTZ R39, R138, R39 ;  /* 0x000000278a277221 */ /* 0x000fe20000010000 */
[----:B------:R-:W-:Y:S01]  /*1170*/  FMUL.FTZ R139, R108, R169 ;  /* 0x000000a96c8b7220 */ /* 0x000fe20000410000 */
[----:B------:R-:W-:Y:S01]  /*1180*/  FFMA.FTZ R38, R152, R138, R25 ;  /* 0x0000008a98267223 */ /* 0x000fe20000010019 */
[----:B------:R-:W-:-:S02]  /*1190*/  IMAD.U32 R35, R35, 0x10000, RZ ;  /* 0x0001000023237824 */ /* 0x000fc400078e00ff */
[----:B0-----:R-:W-:Y:S01]  /*11a0*/  FMUL.FTZ R129, R13, R34 ;  /* 0x000000220d817220 */ /* 0x001fe20000410000 */
[----:B------:R-:W-:Y:S01]  /*11b0*/  FADD.FTZ R110, R126, R39 ;  /* 0x000000277e6e7221 */ /* 0x000fe20000010000 */
[----:B------:R-:W-:Y:S01]  /*11c0*/  FFMA.FTZ R25, R139, R126, R38 ;  /* 0x0000007e8b197223 */ /* 0x000fe20000010026 */
[----:B------:R-:W-:Y:S02]  /*11d0*/  IMAD.U32 R36, R36, 0x10000, RZ ;  /* 0x0001000024247824 */ /* 0x000fe400078e00ff */
        /* <DEDUP_REMOVED lines=16> */
[----:B-1----:R-:W-:Y:S01]  /*12e0*/  FMUL.FTZ R122, R9, R166 ;  /* 0x000000a6097a7220 */ /* 0x002fe20000410000 */
[----:B------:R-:W-:Y:S01]  /*12f0*/  FMUL.FTZ R128, R108, R161 ;  /* 0x000000a16c807220 */ /* 0x000fe20000410000 */
[----:B------:R-:W-:Y:S01]  /*1300*/  FFMA.FTZ R25, R127, R120, R38 ;  /* 0x000000787f197223 */ /* 0x000fe20000010026 */
[----:B------:R-:W-:-:S02]  /*1310*/  IMAD.U32 R154, R154, 0x10000, RZ ;  /* 0x000100009a9a7824 */ /* 0x000fc400078e00ff */
[----:B------:R-:W-:Y:S01]  /*1320*/  FADD.FTZ R110, R122, R39 ;  /* 0x000000277a6e7221 */ /* 0x000fe20000010000 */
[----:B------:R-:W-:Y:S01]  /*1330*/  FMUL.FTZ R123, R10, R153 ;  /* 0x000000990a7b7220 */ /* 0x000fe20000410000 */
[----:B------:R-:W-:Y:S01]  /*1340*/  FFMA.FTZ R38, R128, R122, R25 ;  /* 0x0000007a80267223 */ /* 0x000fe20000010019 */
[----:B------:R-:W-:Y:S02]  /*1350*/  IMAD.U32 R155, R155, 0x10000, RZ ;  /* 0x000100009b9b7824 */ /* 0x000fe400078e00ff */
[----:B--2---:R-:W-:Y:S01]  /*1360*/  FMUL.FTZ R125, R11, R154 ;  /* 0x0000009a0b7d7220 */ /* 0x004fe20000410000 */
        /* <DEDUP_REMOVED lines=20> */
[----:B------:R-:W-:Y:S01]  /*14b0*/  FMUL.FTZ R121, R108, R121 ;  /* 0x000000796c797220 */ /* 0x000fe20000410000 */
[----:B------:R-:W-:-:S02]  /*14c0*/  FFMA.FTZ R38, R119, R115, R38 ;  /* 0x0000007377267223 */ /* 0x000fc40000010026 */
[----:B------:R-:W-:Y:S02]  /*14d0*/  FADD.FTZ R39, R39, R116 ;  /* 0x0000007427277221 */ /* 0x000fe40000010000 */
[----:B------:R-:W-:-:S03]  /*14e0*/  FFMA.FTZ R38, R121, R116, R38 ;  /* 0x0000007479267223 */ /* 0x000fc60000010026 */
        /* <DEDUP_REMOVED lines=15> */
[----:B------:R-:W-:Y:S01]  /*15e0*/  FADD.FTZ R51, R24, R51 ;  /* 0x0000003318337221 */ /* 0x000fe20000010000 */
[----:B------:R-:W-:Y:S01]  /*15f0*/  FFMA.FTZ R73, R0, R24, R73 ;  /* 0x0000001800497223 */ /* 0x000fe20000010049 */
        /* <DEDUP_REMOVED lines=17> */
.L_x_1627:
[----:B------:R-:W-:Y:S05]  /*1710*/  BSYNC.RECONVERGENT B0 ;  /* 0x0000000000007941 */ /* 0x000fea0003800200 */
.L_x_1626:
        /* <DEDUP_REMOVED lines=117> */
.L_x_1630:
        /* <DEDUP_REMOVED lines=37> */
.L_x_1629:
        /* <DEDUP_REMOVED lines=12> */
[----:B------:R-:W-:Y:S01]  /*2180*/  SHF.R.U32.HI R33, RZ, 0x10, R47 ;  /* 0x00000010ff217819 */ /* 0x000fe2000001162f */
[----:B------:R-:W-:Y:S01]  /*2190*/  FFMA.FTZ R35, R160, R26, R27 ;  /* 0x0000001aa0237223 */ /* 0x000fe2000001001b */
[----:B------:R-:W-:-:S02]  /*21a0*/  IMAD.U32 R25, R0, 0x10000, RZ ;  /* 0x0001000000197824 */ /* 0x000fc400078e00ff */
[----:B------:R-:W-:Y:S01]  /*21b0*/  FADD.FTZ R146, R146, -R157 ;  /* 0x8000009d92927221 */ /* 0x000fe20000010000 */
[----:B------:R-:W-:Y:S02]  /*21c0*/  IMAD.MOV.U32 R24, RZ, RZ, R47 ;  /* 0x000000ffff187224 */ /* 0x000fe400078e002f */
[----:B------:R-:W-:Y:S01]  /*21d0*/  FADD.FTZ R148, R148, -R35 ;  /* 0x8000002394947221 */ /* 0x000fe20000010000 */
[----:B------:R-:W-:Y:S01]  /*21e0*/  FFMA.FTZ R25, R108, R149, R25 ;  /* 0x000000956c197223 */ /* 0x000fe20000010019 */
[----:B------:R-:W-:Y:S01]  /*21f0*/  IMAD.U32 R29, R29, 0x10000, RZ ;  /* 0x000100001d1d7824 */ /* 0x000fe200078e00ff */
[----:B------:R-:W-:Y:S01]  /*2200*/  LOP3.LUT P6, RZ, R130, 0xff, RZ, 0xc0, !PT ;  /* 0x000000ff82ff7812 */ /* 0x000fe200078cc0ff */
[----:B------:R-:W-:Y:S02]  /*2210*/  IMAD.U32 R31, R24, 0x10000, RZ ;  /* 0x00010000181f7824 */ /* 0x000fe400078e00ff */
[----:B------:R-:W-:Y:S01]  /*2220*/  FMUL.FTZ R25, R25, UR6 ;  /* 0x0000000619197c20 */ /* 0x000fe20008410000 */
[----:B------:R-:W-:-:S02]  /*2230*/  IMAD.U32 R33, R33, 0x10000, RZ ;  /* 0x0001000021217824 */ /* 0x000fc400078e00ff */
        /* <DEDUP_REMOVED lines=8> */
[C---:B------:R-:W-:Y:S02]  /*22c0*/  LOP3.LUT P2, RZ, R130.reuse, 0xff0000, RZ, 0xc0, !PT ;  /* 0x00ff000082ff7812 */ /* 0x040fe4000784c0ff */
[----:B------:R-:W-:-:S02]  /*22d0*/  ISETP.GE.U32.AND P6, PT, R130, 0x1000000, PT ;  /* 0x010000008200780c */ /* 0x000fc40003fc6070 */
[----:B------:R-:W-:Y:S02]  /*22e0*/  FSEL R0, R29, RZ, P5 ;  /* 0x000000ff1d007208 */ /* 0x000fe40002800000 */
[----:B------:R-:W-:Y:S02]  /*22f0*/  FSEL R31, R31, RZ, P2 ;  /* 0x000000ff1f1f7208 */ /* 0x000fe40001000000 */
[----:B------:R-:W-:Y:S02]  /*2300*/  FSEL R24, R33, RZ, P6 ;  /* 0x000000ff21187208 */ /* 0x000fe40003000000 */
[----:B------:R-:W-:Y:S02]  /*2310*/  F2FP.BF16.F32.PACK_AB R25, R0, R25 ;  /* 0x000000190019723e */ /* 0x000fe400000010ff */
[----:B------:R-:W-:Y:S02]  /*2320*/  F2FP.BF16.F32.PACK_AB R24, R24, R31 ;  /* 0x0000001f1818723e */ /* 0x000fe400000010ff */
[----:B------:R-:W-:-:S02]  /*2330*/  PRMT R0, R25, 0x7632, R0 ;  /* 0x0000763219007816 */ /* 0x000fc40000000000 */
[----:B------:R-:W-:Y:S02]  /*2340*/  PRMT R31, R25, 0x7610, R31 ;  /* 0x00007610191f7816 */ /* 0x000fe4000000001f */
[C---:B------:R-:W-:Y:S02]  /*2350*/  PRMT R33, R24.reuse, 0x7632, R33 ;  /* 0x0000763218217816 */ /* 0x040fe40000000021 */
[----:B------:R-:W-:Y:S01]  /*2360*/  PRMT R30, R24, 0x7610, R30 ;  /* 0x00007610181e7816 */ /* 0x000fe2000000001e */
[----:B------:R-:W-:Y:S06]  /*2370*/  BRA `(.L_x_1631) ;  /* 0x0000001000107947 */ /* 0x000fec0003800000 */
.L_x_1632:
[-C--:B------:R-:W-:Y:S01]  /*2380*/  FFMA.FTZ R0, R0, R26.reuse, R27 ;  /* 0x0000001a00007223 */ /* 0x080fe2000001001b */
[----:B-----5:R-:W-:Y:S01]  /*2390*/  SHF.R.U64 R24, R46, 0x10, R47 ;  /* 0x000000102e187819 */ /* 0x020fe2000000122f */
[-CC-:B------:R-:W-:Y:S01]  /*23a0*/  FFMA.FTZ R25, R158, R26.reuse, R27.reuse ;  /* 0x0000001a9e197223 */ /* 0x180fe2000001001b */
[----:B------:R-:W-:Y:S01]  /*23b0*/  FFMA.FTZ R157, R157, R26, R27 ;  /* 0x0000001a9d9d7223 */ /* 0x000fe2000001001b */
[----:B------:R-:W-:Y:S01]  /*23c0*/  FADD.FTZ R149, R149, -R0 ;  /* 0x8000000095957221 */ /* 0x000fe20000010000 */
[----:B------:R-:W-:Y:S02]  /*23d0*/  IMAD.MOV.U32 R0, RZ, RZ, R46 ;  /* 0x000000ffff007224 */ /* 0x000fe400078e002e */
[----:B------:R-:W-:Y:S01]  /*23e0*/  FADD.FTZ R29, R144, -R25 ;  /* 0x80000019901d7221 */ /* 0x000fe20000010000 */
[--C-:B------:R-:W-:Y:S01]  /*23f0*/  IMAD.MOV.U32 R28, RZ, RZ, R47.reuse ;  /* 0x000000ffff1c7224 */ /* 0x100fe200078e002f */
[----:B------:R-:W-:Y:S01]  /*2400*/  SHF.R.U32.HI R30, RZ, 0x10, R47 ;  /* 0x00000010ff1e7819 */ /* 0x000fe2000001162f */
[----:B------:R-:W-:-:S02]  /*2410*/  IMAD.U32 R24, R24, 0x10000, RZ ;  /* 0x0001000018187824 */ /* 0x000fc400078e00ff */
[----:B------:R-:W-:Y:S01]  /*2420*/  FFMA.FTZ R31, R160, R26, R27 ;  /* 0x0000001aa01f7223 */ /* 0x000fe2000001001b */
[----:B------:R-:W-:Y:S02]  /*2430*/  IMAD.U32 R25, R0, 0x10000, RZ ;  /* 0x0001000000197824 */ /* 0x000fe400078e00ff */
[----:B------:R-:W-:Y:S01]  /*2440*/  FADD.FTZ R157, R146, -R157 ;  /* 0x8000009d929d7221 */ /* 0x000fe20000010000 */
[----:B------:R-:W-:Y:S02]  /*2450*/  IMAD.U32 R0, R28, 0x10000, RZ ;  /* 0x000100001c007824 */ /* 0x000fe400078e00ff */
[C---:B------:R-:W-:Y:S01]  /*2460*/  FFMA.FTZ R24, R108.reuse, R29, R24 ;  /* 0x0000001d6c187223 */ /* 0x040fe20000010018 */
[----:B------:R-:W-:Y:S01]  /*2470*/  FFMA.FTZ R25, R108, R149, R25 ;  /* 0x000000956c197223 */ /* 0x000fe20000010019 */
[----:B------:R-:W-:Y:S02]  /*2480*/  IMAD.U32 R30, R30, 0x10000, RZ ;  /* 0x000100001e1e7824 */ /* 0x000fe400078e00ff */
        /* <DEDUP_REMOVED lines=13> */
[----:B------:R-:W-:Y:S02]  /*2560*/  F2FP.BF16.F32.PACK_AB R0, R0, R25 ;  /* 0x000000190000723e */ /* 0x000fe400000010ff */
[----:B------:R-:W-:Y:S02]  /*2570*/  FSEL R30, R30, RZ, P2 ;  /* 0x000000ff1e1e7208 */ /* 0x000fe40001000000 */
[----:B------:R-:W-:Y:S02]  /*2580*/  FSEL R25, R28, RZ, P5 ;  /* 0x000000ff1c197208 */ /* 0x000fe40002800000 */
[----:B------:R-:W-:-:S02]  /*2590*/  F2FP.BF16.F32.PACK_AB R29, R29, R24 ;  /* 0x000000181d1d723e */ /* 0x000fc400000010ff */
[----:B------:R-:W-:Y:S02]  /*25a0*/  F2FP.BF16.F32.PACK_AB R99, R30, R157 ;  /* 0x0000009d1e63723e */ /* 0x000fe400000010ff */
[----:B------:R-:W-:Y:S02]  /*25b0*/  F2FP.BF16.F32.PACK_AB R25, R25, R32 ;  /* 0x000000201919723e */ /* 0x000fe400000010ff */
[C---:B------:R-:W-:Y:S02]  /*25c0*/  PRMT R31, R0.reuse, 0x7632, R31 ;  /* 0x00007632001f7816 */ /* 0x040fe4000000001f */
[----:B------:R-:W-:Y:S02]  /*25d0*/  PRMT R98, R0, 0x7610, R98 ;  /* 0x0000761000627816 */ /* 0x000fe40000000062 */
[C---:B------:R-:W-:Y:S02]  /*25e0*/  PRMT R0, R29.reuse, 0x7632, R0 ;  /* 0x000076321d007816 */ /* 0x040fe40000000000 */
[----:B------:R-:W-:-:S02]  /*25f0*/  PRMT R104, R29, 0x7610, R104 ;  /* 0x000076101d687816 */ /* 0x000fc40000000068 */
[----:B------:R-:W-:Y:S02]  /*2600*/  PRMT R30, R99, 0x7632, R30 ;  /* 0x00007632631e7816 */ /* 0x000fe4000000001e */
[C---:B------:R-:W-:Y:S02]  /*2610*/  PRMT R33, R25.reuse, 0x7632, R33 ;  /* 0x0000763219217816 */ /* 0x040fe40000000021 */
[----:B------:R-:W-:Y:S01]  /*2620*/  PRMT R100, R25, 0x7610, R100 ;  /* 0x0000761019647816 */ /* 0x000fe20000000064 */
[----:B------:R-:W-:Y:S06]  /*2630*/  BRA `(.L_x_1631) ;  /* 0x0000000c00607947 */ /* 0x000fec0003800000 */
.L_x_1628:
        /* <DEDUP_REMOVED lines=15> */
[----:B-----5:R-:W-:Y:S01]  /*2730*/  LOP3.LUT P2, RZ, R130, 0xff00, RZ, 0xc0, !PT ;  /* 0x0000ff0082ff7812 */ /* 0x020fe2000784c0ff */
[C---:B------:R-:W-:Y:S01]  /*2740*/  FMUL.FTZ R25, R108.reuse, R25 ;  /* 0x000000196c197220 */ /* 0x040fe20000410000 */
[----:B------:R-:W-:Y:S01]  /*2750*/  FMUL.FTZ R157, R108, R157 ;  /* 0x0000009d6c9d7220 */ /* 0x000fe20000410000 */
[----:B------:R-:W-:Y:S01]  /*2760*/  LOP3.LUT P6, RZ, R130, 0xff0000, RZ, 0xc0, !PT ;  /* 0x00ff000082ff7812 */ /* 0x000fe200078cc0ff */
[----:B------:R-:W-:Y:S01]  /*2770*/  FMUL.FTZ R149, R108, R149 ;  /* 0x000000956c957220 */ /* 0x000fe20000410000 */
[----:B------:R-:W-:Y:S01]  /*2780*/  FMUL.FTZ R25, R25, UR6 ;  /* 0x0000000619197c20 */ /* 0x000fe20008410000 */
[----:B------:R-:W-:Y:S01]  /*2790*/  FMUL.FTZ R157, R157, UR6 ;  /* 0x000000069d9d7c20 */ /* 0x000fe20008410000 */
[----:B------:R-:W-:Y:S01]  /*27a0*/  FADD.FTZ R31, R148, -R29 ;  /* 0x8000001d941f7221 */ /* 0x000fe20000010000 */
[----:B------:R-:W-:Y:S01]  /*27b0*/  LOP3.LUT P5, RZ, R164, 0xff00, RZ, 0xc0, !PT ;  /* 0x0000ff00a4ff7812 */ /* 0x000fe200078ac0ff */
[----:B------:R-:W-:Y:S01]  /*27c0*/  FMUL.FTZ R149, R149, UR6 ;  /* 0x0000000695957c20 */ /* 0x000fe20008410000 */
[----:B------:R-:W-:Y:S01]  /*27d0*/  FSEL R29, R25, RZ, P2 ;  /* 0x000000ff191d7208 */ /* 0x000fe20001000000 */
[----:B------:R-:W-:Y:S01]  /*27e0*/  FMUL.FTZ R31, R108, R31 ;  /* 0x0000001f6c1f7220 */ /* 0x000fe20000410000 */
[----:B------:R-:W-:-:S02]  /*27f0*/  FSEL R33, R157, RZ, P6 ;  /* 0x000000ff9d217208 */ /* 0x000fc40003000000 */
[----:B------:R-:W-:Y:S01]  /*2800*/  LOP3.LUT P2, RZ, R130, 0xff, RZ, 0xc0, !PT ;  /* 0x000000ff82ff7812 */ /* 0x000fe2000784c0ff */
[----:B------:R-:W-:Y:S01]  /*2810*/  FMUL.FTZ R31, R31, UR6 ;  /* 0x000000061f1f7c20 */ /* 0x000fe20008410000 */
[C---:B------:R-:W-:Y:S02]  /*2820*/  LOP3.LUT P6, RZ, R164.reuse, 0xff, RZ, 0xc0, !PT ;  /* 0x000000ffa4ff7812 */ /* 0x040fe400078cc0ff */
        /* <DEDUP_REMOVED lines=22> */
.L_x_1634:
[-CC-:B------:R-:W-:Y:S01]  /*2990*/  FFMA.FTZ R0, R0, R26.reuse, R27.reuse ;  /* 0x0000001a00007223 */ /* 0x180fe2000001001b */
[-CC-:B------:R-:W-:Y:S01]  /*29a0*/  FFMA.FTZ R25, R158, R26.reuse, R27.reuse ;  /* 0x0000001a9e197223 */ /* 0x180fe2000001001b */
[----:B-----5:R-:W-:Y:S01]  /*29b0*/  LOP3.LUT P5, RZ, R130, 0xff, RZ, 0xc0, !PT ;  /* 0x000000ff82ff7812 */ /* 0x020fe200078ac0ff */
[-C--:B------:R-:W-:Y:S01]  /*29c0*/  FFMA.FTZ R157, R157, R26.reuse, R27 ;  /* 0x0000001a9d9d7223 */ /* 0x080fe2000001001b */
[----:B------:R-:W-:Y:S01]  /*29d0*/  FADD.FTZ R149, R149, -R0 ;  /* 0x8000000095957221 */ /* 0x000fe20000010000 */
[----:B------:R-:W-:Y:S01]  /*29e0*/  FADD.FTZ R25, R144, -R25 ;  /* 0x8000001990197221 */ /* 0x000fe20000010000 */
[----:B------:R-:W-:Y:S01]  /*29f0*/  LOP3.LUT P6, RZ, R164, 0xff, RZ, 0xc0, !PT ;  /* 0x000000ffa4ff7812 */ /* 0x000fe200078cc0ff */
[----:B------:R-:W-:Y:S01]  /*2a00*/  FADD.FTZ R157, R146, -R157 ;  /* 0x8000009d929d7221 */ /* 0x000fe20000010000 */
[C---:B------:R-:W-:Y:S01]  /*2a10*/  FMUL.FTZ R149, R108.reuse, R149 ;  /* 0x000000956c957220 */ /* 0x040fe20000410000 */
[----:B------:R-:W-:Y:S01]  /*2a20*/  FMUL.FTZ R25, R108, R25 ;  /* 0x000000196c197220 */ /* 0x000fe20000410000 */
[----:B------:R-:W-:Y:S01]  /*2a30*/  FFMA.FTZ R29, R160, R26, R27 ;  /* 0x0000001aa01d7223 */ /* 0x000fe2000001001b */
[----:B------:R-:W-:Y:S01]  /*2a40*/  LOP3.LUT P2, RZ, R130, 0xff00, RZ, 0xc0, !PT ;  /* 0x0000ff0082ff7812 */ /* 0x000fe2000784c0ff */
[----:B------:R-:W-:Y:S01]  /*2a50*/  FMUL.FTZ R0, R149, UR6 ;  /* 0x0000000695007c20 */ /* 0x000fe20008410000 */
[----:B------:R-:W-:Y:S01]  /*2a60*/  FMUL.FTZ R157, R108, R157 ;  /* 0x0000009d6c9d7220 */ /* 0x000fe20000410000 */
[----:B------:R-:W-:-:S03]  /*2a70*/  FADD.FTZ R29, R148, -R29 ;  /* 0x8000001d941d7221 */ /* 0x000fc60000010000 */
[C---:B------:R-:W-:Y:S01]  /*2a80*/  FSEL R24, R0.reuse, RZ, P5 ;  /* 0x000000ff00187208 */ /* 0x040fe20002800000 */
[----:B------:R-:W-:Y:S01]  /*2a90*/  FMUL.FTZ R28, R157, UR6 ;  /* 0x000000069d1c7c20 */ /* 0x000fe20008410000 */
[----:B------:R-:W-:Y:S01]  /*2aa0*/  FSEL R0, R0, RZ, P6 ;  /* 0x000000ff00007208 */ /* 0x000fe20003000000 */
[----:B------:R-:W-:Y:S01]  /*2ab0*/  FMUL.FTZ R29, R108, R29 ;  /* 0x0000001d6c1d7220 */ /* 0x000fe20000410000 */
        /* <DEDUP_REMOVED lines=29> */
.L_x_1633:
[----:B------:R-:W-:Y:S01]  /*2c90*/  UMOV UR4, UR8 ;  /* 0x0000000800047c82 */ /* 0x000fe20008000000 */
[----:B------:R-:W-:Y:S01]  /*2ca0*/  UMOV UR5, UR9 ;  /* 0x0000000900057c82 */ /* 0x000fe20008000000 */
[----:B------:R-:W-:-:S04]  /*2cb0*/  UISETP.NE.U32.AND UP0, UPT, UR4, URZ, UPT ;  /* 0x000000ff0400728c */ /* 0x000fc8000bf05070 */
[----:B------:R-:W-:-:S09]  /*2cc0*/  UISETP.NE.AND.EX UP0, UPT, UR5, URZ, UPT, UP0 ;  /* 0x000000ff0500728c */ /* 0x000fd2000bf05300 */
[----:B------:R-:W-:Y:S05]  /*2cd0*/  BRA.U UP0, `(.L_x_1635) ;  /* 0x0000000100d47547 */ /* 0x000fea000b800000 */
[----:B-----5:R-:W-:Y:S01]  /*2ce0*/  SHF.R.U64 R28, R46, 0x10, R47 ;  /* 0x000000102e1c7819 */ /* 0x020fe2000000122f */
[-CC-:B------:R-:W-:Y:S01]  /*2cf0*/  FFMA.FTZ R25, R158, R26.reuse, R27.reuse ;  /* 0x0000001a9e197223 */ /* 0x180fe2000001001b */
[-C--:B------:R-:W-:Y:S01]  /*2d00*/  FFMA.FTZ R157, R157, R26.reuse, R27 ;  /* 0x0000001a9d9d7223 */ /* 0x080fe2000001001b */
[----:B------:R-:W-:Y:S02]  /*2d10*/  IMAD.MOV.U32 R30, RZ, RZ, R47 ;  /* 0x000000ffff1e7224 */ /* 0x000fe400078e002f */
[----:B------:R-:W-:Y:S01]  /*2d20*/  FFMA.FTZ R0, R0, R26, R27 ;  /* 0x0000001a00007223 */ /* 0x000fe2000001001b */
[----:B------:R-:W-:Y:S01]  /*2d30*/  FADD.FTZ R25, R144, -R25 ;  /* 0x8000001990197221 */ /* 0x000fe20000010000 */
[----:B------:R-:W-:Y:S02]  /*2d40*/  IMAD.U32 R29, R28, 0x10000, RZ ;  /* 0x000100001c1d7824 */ /* 0x000fe400078e00ff */
[----:B------:R-:W-:Y:S01]  /*2d50*/  FADD.FTZ R157, R146, -R157 ;  /* 0x8000009d929d7221 */ /* 0x000fe20000010000 */
[----:B------:R-:W-:-:S02]  /*2d60*/  IMAD.MOV.U32 R24, RZ, RZ, R46 ;  /* 0x000000ffff187224 */ /* 0x000fc400078e002e */
[----:B------:R-:W-:Y:S01]  /*2d70*/  FADD.FTZ R149, R149, -R0 ;  /* 0x8000000095957221 */ /* 0x000fe20000010000 */
[----:B------:R-:W-:Y:S02]  /*2d80*/  IMAD.U32 R28, R30, 0x10000, RZ ;  /* 0x000100001e1c7824 */ /* 0x000fe400078e00ff */
[----:B------:R-:W-:Y:S01]  /*2d90*/  FFMA.FTZ R25, R108, R25, R29 ;  /* 0x000000196c197223 */ /* 0x000fe2000001001d */
[----:B------:R-:W-:Y:S01]  /*2da0*/  IMAD.U32 R24, R24, 0x10000, RZ ;  /* 0x0001000018187824 */ /* 0x000fe200078e00ff */
[----:B------:R-:W-:Y:S01]  /*2db0*/  SHF.R.U32.HI R0, RZ, 0x10, R47 ;  /* 0x00000010ff007819 */ /* 0x000fe2000001162f */
[----:B------:R-:W-:Y:S01]  /*2dc0*/  FFMA.FTZ R28, R108, R157, R28 ;  /* 0x0000009d6c1c7223 */ /* 0x000fe2000001001c */
[----:B------:R-:W-:Y:S01]  /*2dd0*/  FFMA.FTZ R31, R160, R26, R27 ;  /* 0x0000001aa01f7223 */ /* 0x000fe2000001001b */
[----:B------:R-:W-:Y:S01]  /*2de0*/  FMUL.FTZ R25, R25, UR6 ;  /* 0x0000000619197c20 */ /* 0x000fe20008410000 */
[----:B------:R-:W-:Y:S01]  /*2df0*/  FFMA.FTZ R24, R108, R149, R24 ;  /* 0x000000956c187223 */ /* 0x000fe20000010018 */
[----:B------:R-:W-:Y:S01]  /*2e00*/  LOP3.LUT P5, RZ, R130, 0xff00, RZ, 0xc0, !PT ;  /* 0x0000ff0082ff7812 */ /* 0x000fe200078ac0ff */
        /* <DEDUP_REMOVED lines=34> */
.L_x_1635:
        /* <DEDUP_REMOVED lines=57> */
.L_x_1631:
        /* <DEDUP_REMOVED lines=18> */
.L_x_1636:
        /* <DEDUP_REMOVED lines=10> */
.L_x_1637:
[----:B------:R-:W-:Y:S05]  /*3580*/  @!P1 BRA `(.L_x_1638) ;  /* 0x0000000c00389947 */ /* 0x000fea0003800000 */
[----:B------:R-:W-:Y:S05]  /*3590*/  @!P0 BRA `(.L_x_1639) ;  /* 0x0000000400c08947 */ /* 0x000fea0003800000 */
[----:B------:R-:W-:Y:S05]  /*35a0*/  BRA.U !UP0, `(.L_x_1640) ;  /* 0x0000000108e87547 */ /* 0x000fea000b800000 */
[----:B------:R-:W-:Y:S02]  /*35b0*/  IMAD.MOV.U32 R0, RZ, RZ, R44 ;  /* 0x000000ffff007224 */ /* 0x000fe400078e002c */
[-C--:B------:R-:W-:Y:S01]  /*35c0*/  FFMA.FTZ R147, R147, R26.reuse, R27 ;  /* 0x0000001a93937223 */ /* 0x080fe2000001001b */
[----:B-12---:R-:W-:Y:S01]  /*35d0*/  SHF.R.U64 R31, R44, 0x10, R45 ;  /* 0x000000102c1f7819 */ /* 0x006fe2000000122d */
[-C--:B------:R-:W-:Y:S01]  /*35e0*/  FFMA.FTZ R150, R150, R26.reuse, R27 ;  /* 0x0000001a96967223 */ /* 0x080fe2000001001b */
[----:B0-----:R-:W-:Y:S02]  /*35f0*/  IMAD.U32 R29, R0, 0x10000, RZ ;  /* 0x00010000001d7824 */ /* 0x001fe400078e00ff */
[----:B------:R-:W-:Y:S01]  /*3600*/  FADD.FTZ R147, R134, -R147 ;  /* 0x8000009386937221 */ /* 0x000fe20000010000 */
[----:B------:R-:W-:Y:S01]  /*3610*/  LOP3.LUT P5, RZ, R124, 0xff, RZ, 0xc0, !PT ;  /* 0x000000ff7cff7812 */ /* 0x000fe200078ac0ff */
[----:B------:R-:W-:Y:S01]  /*3620*/  FFMA.FTZ R30, R151, R26, R27 ;  /* 0x0000001a971e7223 */ /* 0x000fe2000001001b */
[----:B------:R-:W-:Y:S01]  /*3630*/  FADD.FTZ R135, R135, -R150 ;  /* 0x8000009687877221 */ /* 0x000fe20000010000 */
[----:B------:R-:W-:Y:S01]  /*3640*/  FFMA.FTZ R29, R108, R147, R29 ;  /* 0x000000936c1d7223 */ /* 0x000fe2000001001d */
[----:B------:R-:W-:-:S02]  /*3650*/  IMAD.U32 R31, R31, 0x10000, RZ ;  /* 0x000100001f1f7824 */ /* 0x000fc400078e00ff */
[----:B------:R-:W-:Y:S01]  /*3660*/  FADD.FTZ R137, R137, -R30 ;  /* 0x8000001e89897221 */ /* 0x000fe20000010000 */
[----:B------:R-:W-:Y:S02]  /*3670*/  IMAD.MOV.U32 R32, RZ, RZ, R45 ;  /* 0x000000ffff207224 */ /* 0x000fe400078e002d */
[----:B------:R-:W-:Y:S01]  /*3680*/  FMUL.FTZ R0, R29, UR6 ;  /* 0x000000061d007c20 */ /* 0x000fe20008410000 */
[----:B------:R-:W-:Y:S01]  /*3690*/  LOP3.LUT P6, RZ, R95, 0xff, RZ, 0xc0, !PT ;  /* 0x000000ff5fff7812 */ /* 0x000fe200078cc0ff */
[----:B------:R-:W-:Y:S01]  /*36a0*/  FFMA.FTZ R31, R108, R135, R31 ;  /* 0x000000876c1f7223 */ /* 0x000fe2000001001f */
[----:B------:R-:W-:Y:S01]  /*36b0*/  SHF.R.U32.HI R30, RZ, 0x10, R45 ;  /* 0x00000010ff1e7819 */ /* 0x000fe2000001162d */
[----:B------:R-:W-:Y:S01]  /*36c0*/  FFMA.FTZ R35, R152, R26, R27 ;  /* 0x0000001a98237223 */ /* 0x000fe2000001001b */
        /* <DEDUP_REMOVED lines=40> */
.L_x_1640:
        /* <DEDUP_REMOVED lines=11> */
[----:B------:R-:W-:Y:S01]  /*3a00*/  FADD.FTZ R35, R138, -R31 ;  /* 0x8000001f8a237221 */ /* 0x000fe20000010000 */
[C---:B------:R-:W-:Y:S01]  /*3a10*/  FFMA.FTZ R29, R108.reuse, R135, R29 ;  /* 0x000000876c1d7223 */ /* 0x040fe2000001001d */
[----:B------:R-:W-:Y:S01]  /*3a20*/  FFMA.FTZ R28, R108, R137, R28 ;  /* 0x000000896c1c7223 */ /* 0x000fe2000001001c */
[----:B------:R-:W-:Y:S01]  /*3a30*/  SHF.R.U32.HI R31, RZ, 0x10, R45 ;  /* 0x00000010ff1f7819 */ /* 0x000fe2000001162d */
[----:B------:R-:W-:Y:S02]  /*3a40*/  IMAD.U32 R0, R0, 0x10000, RZ ;  /* 0x0001000000007824 */ /* 0x000fe400078e00ff */
[----:B------:R-:W-:Y:S01]  /*3a50*/  FADD.FTZ R147, R134, -R147 ;  /* 0x8000009386937221 */ /* 0x000fe20000010000 */
[----:B------:R-:W-:Y:S01]  /*3a60*/  FMUL.FTZ R29, R29, UR6 ;  /* 0x000000061d1d7c20 */ /* 0x000fe20008410000 */
[----:B------:R-:W-:Y:S01]  /*3a70*/  FMUL.FTZ R32, R28, UR6 ;  /* 0x000000061c207c20 */ /* 0x000fe20008410000 */
[----:B------:R-:W-:Y:S01]  /*3a80*/  LOP3.LUT P5, RZ, R124, 0xff00, RZ, 0xc0, !PT ;  /* 0x0000ff007cff7812 */ /* 0x000fe200078ac0ff */
[----:B------:R-:W-:Y:S01]  /*3a90*/  FFMA.FTZ R0, R108, R147, R0 ;  /* 0x000000936c007223 */ /* 0x000fe20000010000 */
[----:B------:R-:W-:Y:S01]  /*3aa0*/  LOP3.LUT P6, RZ, R124, 0xff0000, RZ, 0xc0, !PT ;  /* 0x00ff00007cff7812 */ /* 0x000fe200078cc0ff */
[----:B------:R-:W-:Y:S01]  /*3ab0*/  IMAD.U32 R37, R31, 0x10000, RZ ;  /* 0x000100001f257824 */ /* 0x000fe200078e00ff */
[----:B------:R-:W-:Y:S01]  /*3ac0*/  LOP3.LUT P2, RZ, R95, 0xff00, RZ, 0xc0, !PT ;  /* 0x0000ff005fff7812 */ /* 0x000fe2000784c0ff */
[----:B------:R-:W-:Y:S01]  /*3ad0*/  FMUL.FTZ R0, R0, UR6 ;  /* 0x0000000600007c20 */ /* 0x000fe20008410000 */
[----:B------:R-:W-:Y:S01]  /*3ae0*/  FSEL R30, R29, RZ, P5 ;  /* 0x000000ff1d1e7208 */ /* 0x000fe20002800000 */
[----:B------:R-:W-:Y:S01]  /*3af0*/  FFMA.FTZ R35, R108, R35, R37 ;  /* 0x000000236c237223 */ /* 0x000fe20000010025 */
[----:B------:R-:W-:-:S02]  /*3b00*/  FSEL R33, R32, RZ, P6 ;  /* 0x000000ff20217208 */ /* 0x000fc40003000000 */
[C---:B------:R-:W-:Y:S01]  /*3b10*/  LOP3.LUT P5, RZ, R124.reuse, 0xff, RZ, 0xc0, !PT ;  /* 0x000000ff7cff7812 */ /* 0x040fe200078ac0ff */
        /* <DEDUP_REMOVED lines=24> */
.L_x_1639:
[----:B------:R-:W-:Y:S05]  /*3ca0*/  BRA.U !UP0, `(.L_x_1642) ;  /* 0x0000000108c47547 */ /* 0x000fea000b800000 */
[-CC-:B------:R-:W-:Y:S01]  /*3cb0*/  FFMA.FTZ R147, R147, R26.reuse, R27.reuse ;  /* 0x0000001a93937223 */ /* 0x180fe2000001001b */
[-CC-:B------:R-:W-:Y:S01]  /*3cc0*/  FFMA.FTZ R150, R150, R26.reuse, R27.reuse ;  /* 0x0000001a96967223 */ /* 0x180fe2000001001b */
[----:B------:R-:W-:Y:S01]  /*3cd0*/  LOP3.LUT P5, RZ, R124, 0xff, RZ, 0xc0, !PT ;  /* 0x000000ff7cff7812 */ /* 0x000fe200078ac0ff */
[-C--:B-12---:R-:W-:Y:S01]  /*3ce0*/  FFMA.FTZ R30, R151, R26.reuse, R27 ;  /* 0x0000001a971e7223 */ /* 0x086fe2000001001b */
[----:B------:R-:W-:Y:S01]  /*3cf0*/  FADD.FTZ R147, R134, -R147 ;  /* 0x8000009386937221 */ /* 0x000fe20000010000 */
[----:B------:R-:W-:Y:S01]  /*3d00*/  FADD.FTZ R31, R135, -R150 ;  /* 0x80000096871f7221 */ /* 0x000fe20000010000 */
[----:B------:R-:W-:Y:S01]  /*3d10*/  LOP3.LUT P6, RZ, R95, 0xff, RZ, 0xc0, !PT ;  /* 0x000000ff5fff7812 */ /* 0x000fe200078cc0ff */
[----:B0-----:R-:W-:Y:S01]  /*3d20*/  FFMA.FTZ R33, R152, R26, R27 ;  /* 0x0000001a98217223 */ /* 0x001fe2000001001b */
        /* <DEDUP_REMOVED lines=41> */
.L_x_1642:
[-CC-:B------:R-:W-:Y:S01]  /*3fc0*/  FFMA.FTZ R150, R150, R26.reuse, R27.reuse ;  /* 0x0000001a96967223 */ /* 0x180fe2000001001b */
[-CC-:B------:R-:W-:Y:S01]  /*3fd0*/  FFMA.FTZ R0, R151, R26.reuse, R27.reuse ;  /* 0x0000001a97007223 */ /* 0x180fe2000001001b */
[-CC-:B------:R-:W-:Y:S01]  /*3fe0*/  FFMA.FTZ R147, R147, R26.reuse, R27.reuse ;  /* 0x0000001a93937223 */ /* 0x180fe2000001001b */
[----:B0-2---:R-:W-:Y:S01]  /*3ff0*/  FFMA.FTZ R29, R152, R26, R27 ;  /* 0x0000001a981d7223 */ /* 0x005fe2000001001b */
[----:B------:R-:W-:Y:S01]  /*4000*/  FADD.FTZ R135, R135, -R150 ;  /* 0x8000009687877221 */ /* 0x000fe20000010000 */
[----:B------:R-:W-:Y:S01]  /*4010*/  FADD.FTZ R137, R137, -R0 ;  /* 0x8000000089897221 */ /* 0x000fe20000010000 */
[----:B------:R-:W-:Y:S01]  /*4020*/  FADD.FTZ R147, R134, -R147 ;  /* 0x8000009386937221 */ /* 0x000fe20000010000 */
[----:B------:R-:W-:Y:S01]  /*4030*/  LOP3.LUT P5, RZ, R124, 0xff00, RZ, 0xc0, !PT ;  /* 0x0000ff007cff7812 */ /* 0x000fe200078ac0ff */
[C---:B------:R-:W-:Y:S01]  /*4040*/  FMUL.FTZ R135, R108.reuse, R135 ;  /* 0x000000876c877220 */ /* 0x040fe20000410000 */
[C---:B------:R-:W-:Y:S01]  /*4050*/  FMUL.FTZ R137, R108.reuse, R137 ;  /* 0x000000896c897220 */ /* 0x040fe20000410000 */
[----:B------:R-:W-:Y:S01]  /*4060*/  FMUL.FTZ R147, R108, R147 ;  /* 0x000000936c937220 */ /* 0x000fe20000410000 */
[----:B-1----:R-:W-:Y:S01]  /*4070*/  FADD.FTZ R31, R138, -R29 ;  /* 0x8000001d8a1f7221 */ /* 0x002fe20000010000 */
[----:B------:R-:W-:Y:S01]  /*4080*/  FMUL.FTZ R135, R135, UR6 ;  /* 0x0000000687877c20 */ /* 0x000fe20008410000 */
[----:B------:R-:W-:Y:S01]  /*4090*/  FMUL.FTZ R137, R137, UR6 ;  /* 0x0000000689897c20 */ /* 0x000fe20008410000 */
[----:B------:R-:W-:Y:S01]  /*40a0*/  LOP3.LUT P6, RZ, R124, 0xff0000, RZ, 0xc0, !PT ;  /* 0x00ff00007cff7812 */ /* 0x000fe200078cc0ff */
[----:B------:R-:W-:Y:S01]  /*40b0*/  FMUL.FTZ R147, R147, UR6 ;  /* 0x0000000693937c20 */ /* 0x000fe20008410000 */
[----:B------:R-:W-:Y:S01]  /*40c0*/  LOP3.LUT P2, RZ, R95, 0xff00, RZ, 0xc0, !PT ;  /* 0x0000ff005fff7812 */ /* 0x000fe2000784c0ff */
[----:B------:R-:W-:Y:S01]  /*40d0*/  FMUL.FTZ R31, R108, R31 ;  /* 0x0000001f6c1f7220 */ /* 0x000fe20000410000 */
[----:B------:R-:W-:-:S02]  /*40e0*/  FSEL R28, R135, RZ, P5 ;  /* 0x000000ff871c7208 */ /* 0x000fc40002800000 */
        /* <DEDUP_REMOVED lines=22> */
[----:B------:R-:W-:Y:S01]  /*4250*/  PRMT R101, R31, 0x7632, R101 ;  /* 0x000076321f657816 */ /* 0x000fe20000000065 */
[----:B------:R-:W-:Y:S06]  /*4260*/  BRA `(.L_x_1641) ;  /* 0x0000000800587947 */ /* 0x000fec0003800000 */
.L_x_1638:
[----:B------:R-:W-:Y:S05]  /*4270*/  @!P0 BRA `(.L_x_1643) ;  /* 0x0000000400508947 */ /* 0x000fea0003800000 */
[----:B------:R-:W-:Y:S05]  /*4280*/  BRA.U !UP0, `(.L_x_1644) ;  /* 0x0000000108b47547 */ /* 0x000fea000b800000 */
[-C--:B------:R-:W-:Y:S01]  /*4290*/  FFMA.FTZ R0, R151, R26.reuse, R27 ;  /* 0x0000001a97007223 */ /* 0x080fe2000001001b */
[----:B0-2---:R-:W-:Y:S01]  /*42a0*/  SHF.R.U64 R28, R44, 0x10, R45 ;  /* 0x000000102c1c7819 */ /* 0x005fe2000000122d */
[-CC-:B------:R-:W-:Y:S01]  /*42b0*/  FFMA.FTZ R150, R150, R26.reuse, R27.reuse ;  /* 0x0000001a96967223 */ /* 0x180fe2000001001b */
[----:B------:R-:W-:Y:S01]  /*42c0*/  FFMA.FTZ R147, R147, R26, R27 ;  /* 0x0000001a93937223 */ /* 0x000fe2000001001b */
[----:B------:R-:W-:Y:S01]  /*42d0*/  FADD.FTZ R137, R137, -R0 ;  /* 0x8000000089897221 */ /* 0x000fe20000010000 */
[----:B------:R-:W-:Y:S02]  /*42e0*/  IMAD.MOV.U32 R0, RZ, RZ, R44 ;  /* 0x000000ffff007224 */ /* 0x000fe400078e002c */
[----:B------:R-:W-:Y:S01]  /*42f0*/  FADD.FTZ R135, R135, -R150 ;  /* 0x8000009687877221 */ /* 0x000fe20000010000 */
[----:B-1----:R-:W-:Y:S02]  /*4300*/  IMAD.MOV.U32 R30, RZ, RZ, R45 ;  /* 0x000000ffff1e7224 */ /* 0x002fe400078e002d */
[----:B------:R-:W-:Y:S01]  /*4310*/  FADD.FTZ R147, R134, -R147 ;  /* 0x8000009386937221 */ /* 0x000fe20000010000 */
[----:B------:R-:W-:Y:S01]  /*4320*/  IMAD.U32 R28, R28, 0x10000, RZ ;  /* 0x000100001c1c7824 */ /* 0x000fe200078e00ff */
[----:B------:R-:W-:Y:S01]  /*4330*/  SHF.R.U32.HI R32, RZ, 0x10, R45 ;  /* 0x00000010ff207819 */ /* 0x000fe2000001162d */
[----:B------:R-:W-:-:S02]  /*4340*/  IMAD.U32 R29, R0, 0x10000, RZ ;  /* 0x00010000001d7824 */ /* 0x000fc400078e00ff */
[----:B------:R-:W-:Y:S01]  /*4350*/  FFMA.FTZ R31, R152, R26, R27 ;  /* 0x0000001a981f7223 */ /* 0x000fe2000001001b */
        /* <DEDUP_REMOVED lines=32> */
.L_x_1644:
[-CC-:B------:R-:W-:Y:S01]  /*4560*/  FFMA.FTZ R0, R151, R26.reuse, R27.reuse ;  /* 0x0000001a97007223 */ /* 0x180fe2000001001b */
[-C--:B------:R-:W-:Y:S01]  /*4570*/  FFMA.FTZ R147, R147, R26.reuse, R27 ;  /* 0x0000001a93937223 */ /* 0x080fe2000001001b */
[----:B0-2---:R-:W-:Y:S01]  /*4580*/  SHF.R.U64 R28, R44, 0x10, R45 ;  /* 0x000000102c1c7819 */ /* 0x005fe2000000122d */
[-C--:B------:R-:W-:Y:S01]  /*4590*/  FFMA.FTZ R150, R150, R26.reuse, R27 ;  /* 0x0000001a96967223 */ /* 0x080fe2000001001b */
[----:B------:R-:W-:Y:S01]  /*45a0*/  FADD.FTZ R137, R137, -R0 ;  /* 0x8000000089897221 */ /* 0x000fe20000010000 */
[----:B------:R-:W-:Y:S02]  /*45b0*/  IMAD.MOV.U32 R0, RZ, RZ, R44 ;  /* 0x000000ffff007224 */ /* 0x000fe400078e002c */
[----:B------:R-:W-:Y:S01]  /*45c0*/  FADD.FTZ R147, R134, -R147 ;  /* 0x8000009386937221 */ /* 0x000fe20000010000 */
[----:B------:R-:W-:Y:S01]  /*45d0*/  SHF.R.U32.HI R32, RZ, 0x10, R45 ;  /* 0x00000010ff207819 */ /* 0x000fe2000001162d */
[----:B-1----:R-:W-:Y:S01]  /*45e0*/  FFMA.FTZ R31, R152, R26, R27 ;  /* 0x0000001a981f7223 */ /* 0x002fe2000001001b */
        /* <DEDUP_REMOVED lines=27> */
[----:B------:R-:W-:Y:S01]  /*47a0*/  PRMT R31, R0, 0x7632, R31 ;  /* 0x00007632001f7816 */ /* 0x000fe2000000001f */
[----:B------:R-:W-:Y:S06]  /*47b0*/  BRA `(.L_x_1641) ;  /* 0x0000000400047947 */ /* 0x000fec0003800000 */
.L_x_1643:
[----:B------:R-:W-:Y:S05]  /*47c0*/  BRA.U !UP0, `(.L_x_1645) ;  /* 0x0000000108887547 */ /* 0x000fea000b800000 */
[-CC-:B------:R-:W-:Y:S01]  /*47d0*/  FFMA.FTZ R147, R147, R26.reuse, R27.reuse ;  /* 0x0000001a93937223 */ /* 0x180fe2000001001b */
[-CC-:B------:R-:W-:Y:S01]  /*47e0*/  FFMA.FTZ R150, R150, R26.reuse, R27.reuse ;  /* 0x0000001a96967223 */ /* 0x180fe2000001001b */
[-CC-:B------:R-:W-:Y:S01]  /*47f0*/  FFMA.FTZ R0, R151, R26.reuse, R27.reuse ;  /* 0x0000001a97007223 */ /* 0x180fe2000001001b */
[----:B0-2---:R-:W-:Y:S01]  /*4800*/  FFMA.FTZ R29, R152, R26, R27 ;  /* 0x0000001a981d7223 */ /* 0x005fe2000001001b */
        /* <DEDUP_REMOVED lines=9> */
[----:B-1----:R-:W-:Y:S01]  /*48a0*/  FMUL.FTZ R30, R108, R29 ;  /* 0x0000001d6c1e7220 */ /* 0x002fe20000410000 */
        /* <DEDUP_REMOVED lines=20> */
.L_x_1645:
        /* <DEDUP_REMOVED lines=28> */
[C---:B-1----:R-:W-:Y:S02]  /*4bb0*/  PRMT R31, R137.reuse, 0x7632, R31 ;  /* 0x00007632891f7816 */ /* 0x042fe4000000001f */
[----:B------:R-:W-:-:S07]  /*4bc0*/  PRMT R0, R137, 0x7610, R0 ;  /* 0x0000761089007816 */ /* 0x000fce0000000000 */
.L_x_1641:
        /* <DEDUP_REMOVED lines=15> */
.L_x_1646:
        /* <DEDUP_REMOVED lines=10> */
.L_x_1647:
        /* <DEDUP_REMOVED lines=61> */
.L_x_1650:
        /* <DEDUP_REMOVED lines=9> */
[----:B------:R-:W-:Y:S01]  /*51c0*/  FADD.FTZ R139, R126, -R139 ;  /* 0x8000008b7e8b7221 */ /* 0x000fe20000010000 */
[----:B------:R-:W-:Y:S02]  /*51d0*/  IMAD.MOV.U32 R0, RZ, RZ, R42 ;  /* 0x000000ffff007224 */ /* 0x000fe400078e002a */
[C---:B------:R-:W-:Y:S01]  /*51e0*/  FFMA.FTZ R29, R108.reuse, R129, R29 ;  /* 0x000000816c1d7223 */ /* 0x040fe2000001001d */
[----:B------:R-:W-:Y:S01]  /*51f0*/  FFMA.FTZ R28, R108, R145, R28 ;  /* 0x000000916c1c7223 */ /* 0x000fe2000001001c */
[----:B------:R-:W-:Y:S01]  /*5200*/  SHF.R.U32.HI R31, RZ, 0x10, R43 ;  /* 0x00000010ff1f7819 */ /* 0x000fe2000001162b */
[----:B------:R-:W-:Y:S02]  /*5210*/  IMAD.U32 R0, R0, 0x10000, RZ ;  /* 0x0001000000007824 */ /* 0x000fe400078e00ff */
[----:B------:R-:W-:Y:S01]  /*5220*/  FFMA.FTZ R142, R142, R26, R27 ;  /* 0x0000001a8e8e7223 */ /* 0x000fe2000001001b */
        /* <DEDUP_REMOVED lines=37> */
.L_x_1649:
        /* <DEDUP_REMOVED lines=50> */
.L_x_1652:
        /* <DEDUP_REMOVED lines=44> */
.L_x_1648:
        /* <DEDUP_REMOVED lines=47> */
.L_x_1654:
[-C--:B------:R-:W-:Y:S01]  /*5d50*/  FFMA.FTZ R139, R139, R26.reuse, R27 ;  /* 0x0000001a8b8b7223 */ /* 0x080fe2000001001b */
[----:B------:R-:W-:Y:S01]  /*5d60*/  IMAD.MOV.U32 R0, RZ, RZ, R42 ;  /* 0x000000ffff007224 */ /* 0x000fe200078e002a */
[--C-:B0-2---:R-:W-:Y:S01]  /*5d70*/  SHF.R.U64 R28, R42, 0x10, R43.reuse ;  /* 0x000000102a1c7819 */ /* 0x105fe2000000122b */
[----:B-1----:R-:W-:Y:S02]  /*5d80*/  IMAD.MOV.U32 R30, RZ, RZ, R43 ;  /* 0x000000ffff1e7224 */ /* 0x002fe400078e002b */
        /* <DEDUP_REMOVED lines=34> */
.L_x_1653:
        /* <DEDUP_REMOVED lines=35> */
.L_x_1655:
        /* <DEDUP_REMOVED lines=30> */
.L_x_1651:
        /* <DEDUP_REMOVED lines=15> */
.L_x_1656:
        /* <DEDUP_REMOVED lines=10> */
.L_x_1657:
        /* <DEDUP_REMOVED lines=61> */
.L_x_1660:
[----:B0-2---:R-:W-:Y:S01]  /*6920*/  SHF.R.U64 R28, R40, 0x10, R41 ;  /* 0x00000010281c7819 */ /* 0x005fe20000001229 */
[-CC-:B------:R-:W-:Y:S01]  /*6930*/  FFMA.FTZ R29, R128, R26.reuse, R27.reuse ;  /* 0x0000001a801d7223 */ /* 0x180fe2000001001b */
[-C--:B------:R-:W-:Y:S01]  /*6940*/  FFMA.FTZ R0, R131, R26.reuse, R27 ;  /* 0x0000001a83007223 */ /* 0x080fe2000001001b */
[----:B-1----:R-:W-:Y:S02]  /*6950*/  IMAD.MOV.U32 R30, RZ, RZ, R41 ;  /* 0x000000ffff1e7224 */ /* 0x002fe400078e0029 */
[----:B------:R-:W-:Y:S01]  /*6960*/  FFMA.FTZ R127, R127, R26, R27 ;  /* 0x0000001a7f7f7223 */ /* 0x000fe2000001001b */
[----:B------:R-:W-:Y:S01]  /*6970*/  FADD.FTZ R29, R122, -R29 ;  /* 0x8000001d7a1d7221 */ /* 0x000fe20000010000 */
[----:B------:R-:W-:Y:S02]  /*6980*/  IMAD.U32 R31, R28, 0x10000, RZ ;  /* 0x000100001c1f7824 */ /* 0x000fe400078e00ff */
[----:B------:R-:W-:Y:S01]  /*6990*/  FADD.FTZ R123, R123, -R0 ;  /* 0x800000007b7b7221 */ /* 0x000fe20000010000 */
[----:B------:R-:W-:-:S02]  /*69a0*/  IMAD.U32 R28, R30, 0x10000, RZ ;  /* 0x000100001e1c7824 */ /* 0x000fc400078e00ff */
[----:B------:R-:W-:Y:S01]  /*69b0*/  FFMA.FTZ R136, R136, R26, R27 ;  /* 0x0000001a88887223 */ /* 0x000fe2000001001b */
[----:B------:R-:W-:Y:S02]  /*69c0*/  IMAD.MOV.U32 R0, RZ, RZ, R40 ;  /* 0x000000ffff007224 */ /* 0x000fe400078e0028 */
[C---:B------:R-:W-:Y:S01]  /*69d0*/  FFMA.FTZ R29, R108.reuse, R29, R31 ;  /* 0x0000001d6c1d7223 */ /* 0x040fe2000001001f */
[----:B------:R-:W-:Y:S01]  /*69e0*/  FFMA.FTZ R28, R108, R123, R28 ;  /* 0x0000007b6c1c7223 */ /* 0x000fe2000001001c */
[----:B------:R-:W-:Y:S01]  /*69f0*/  SHF.R.U32.HI R31, RZ, 0x10, R41 ;  /* 0x00000010ff1f7819 */ /* 0x000fe20000011629 */
[----:B------:R-:W-:Y:S02]  /*6a00*/  IMAD.U32 R0, R0, 0x10000, RZ ;  /* 0x0001000000007824 */ /* 0x000fe400078e00ff */
[----:B------:R-:W-:Y:S01]  /*6a10*/  FADD.FTZ R127, R120, -R127 ;  /* 0x8000007f787f7221 */ /* 0x000fe20000010000 */
[----:B------:R-:W-:Y:S01]  /*6a20*/  FMUL.FTZ R29, R29, UR6 ;  /* 0x000000061d1d7c20 */ /* 0x000fe20008410000 */
[----:B------:R-:W-:Y:S01]  /*6a30*/  FMUL.FTZ R32, R28, UR6 ;  /* 0x000000061c207c20 */ /* 0x000fe20008410000 */
[----:B------:R-:W-:Y:S01]  /*6a40*/  FADD.FTZ R125, R125, -R136 ;  /* 0x800000887d7d7221 */ /* 0x000fe20000010000 */
        /* <DEDUP_REMOVED lines=34> */
.L_x_1659:
[----:B------:R-:W-:Y:S05]  /*6c70*/  BRA.U !UP0, `(.L_x_1662) ;  /* 0x0000000108c47547 */ /* 0x000fea000b800000 */
[-CC-:B------:R-:W-:Y:S01]  /*6c80*/  FFMA.FTZ R127, R127, R26.reuse, R27.reuse ;  /* 0x0000001a7f7f7223 */ /* 0x180fe2000001001b */
[-CC-:B0-2---:R-:W-:Y:S01]  /*6c90*/  FFMA.FTZ R29, R128, R26.reuse, R27.reuse ;  /* 0x0000001a801d7223 */ /* 0x185fe2000001001b */
[----:B------:R-:W-:Y:S01]  /*6ca0*/  LOP3.LUT P5, RZ, R112, 0xff, RZ, 0xc0, !PT ;  /* 0x000000ff70ff7812 */ /* 0x000fe200078ac0ff */
[-C--:B-1----:R-:W-:Y:S01]  /*6cb0*/  FFMA.FTZ R30, R131, R26.reuse, R27 ;  /* 0x0000001a831e7223 */ /* 0x082fe2000001001b */
        /* <DEDUP_REMOVED lines=45> */
.L_x_1662:
[-CC-:B0-2---:R-:W-:Y:S01]  /*6f90*/  FFMA.FTZ R29, R128, R26.reuse, R27.reuse ;  /* 0x0000001a801d7223 */ /* 0x185fe2000001001b */
        /* <DEDUP_REMOVED lines=19> */
[----:B-1----:R-:W-:Y:S01]  /*70d0*/  FSEL R30, R123, RZ, P6 ;  /* 0x000000ff7b1e7208 */ /* 0x002fe20003000000 */
        /* <DEDUP_REMOVED lines=23> */
.L_x_1658:
        /* <DEDUP_REMOVED lines=8> */
[----:B-1----:R-:W-:Y:S01]  /*72d0*/  FADD.FTZ R31, R122, -R29 ;  /* 0x8000001d7a1f7221 */ /* 0x002fe20000010000 */
        /* <DEDUP_REMOVED lines=38> */
.L_x_1664:
[-CC-:B------:R-:W-:Y:S01]  /*7540*/  FFMA.FTZ R0, R131, R26.reuse, R27.reuse ;  /* 0x0000001a83007223 */ /* 0x180fe2000001001b */
[-CC-:B0-2---:R-:W-:Y:S01]  /*7550*/  FFMA.FTZ R29, R128, R26.reuse, R27.reuse ;  /* 0x0000001a801d7223 */ /* 0x185fe2000001001b */
[----:B------:R-:W-:Y:S01]  /*7560*/  FFMA.FTZ R127, R127, R26, R27 ;  /* 0x0000001a7f7f7223 */ /* 0x000fe2000001001b */
[----:B------:R-:W-:Y:S01]  /*7570*/  SHF.R.U64 R28, R40, 0x10, R41 ;  /* 0x00000010281c7819 */ /* 0x000fe20000001229 */
[----:B------:R-:W-:Y:S01]  /*7580*/  FADD.FTZ R123, R123, -R0 ;  /* 0x800000007b7b7221 */ /* 0x000fe20000010000 */
[----:B------:R-:W-:Y:S02]  /*7590*/  IMAD.MOV.U32 R0, RZ, RZ, R40 ;  /* 0x000000ffff007224 */ /* 0x000fe400078e0028 */
[----:B-1----:R-:W-:Y:S01]  /*75a0*/  FADD.FTZ R31, R122, -R29 ;  /* 0x8000001d7a1f7221 */ /* 0x002fe20000010000 */
[----:B------:R-:W-:Y:S01]  /*75b0*/  FADD.FTZ R127, R120, -R127 ;  /* 0x8000007f787f7221 */ /* 0x000fe20000010000 */
[----:B------:R-:W-:Y:S01]  /*75c0*/  SHF.R.U32.HI R32, RZ, 0x10, R41 ;  /* 0x00000010ff207819 */ /* 0x000fe20000011629 */
[----:B------:R-:W-:-:S02]  /*75d0*/  IMAD.U32 R29, R0, 0x10000, RZ ;  /* 0x00010000001d7824 */ /* 0x000fc400078e00ff */
[----:B------:R-:W-:Y:S01]  /*75e0*/  FFMA.FTZ R136, R136, R26, R27 ;  /* 0x0000001a88887223 */ /* 0x000fe2000001001b */
[----:B------:R-:W-:Y:S01]  /*75f0*/  IMAD.MOV.U32 R30, RZ, RZ, R41 ;  /* 0x000000ffff1e7224 */ /* 0x000fe200078e0029 */
[----:B------:R-:W-:Y:S01]  /*7600*/  LOP3.LUT P6, RZ, R112, 0xff, RZ, 0xc0, !PT ;  /* 0x000000ff70ff7812 */ /* 0x000fe200078cc0ff */
[----:B------:R-:W-:Y:S01]  /*7610*/  FFMA.FTZ R29, R108, R127, R29 ;  /* 0x0000007f6c1d7223 */ /* 0x000fe2000001001d */
[----:B------:R-:W-:Y:S02]  /*7620*/  IMAD.U32 R28, R28, 0x10000, RZ ;  /* 0x000100001c1c7824 */ /* 0x000fe400078e00ff */
[----:B------:R-:W-:Y:S01]  /*7630*/  FADD.FTZ R125, R125, -R136 ;  /* 0x800000887d7d7221 */ /* 0x000fe20000010000 */
        /* <DEDUP_REMOVED lines=22> */
.L_x_1663:
[----:B------:R-:W-:Y:S05]  /*77a0*/  BRA.U !UP0, `(.L_x_1665) ;  /* 0x00000001088c7547 */ /* 0x000fea000b800000 */
[-CC-:B------:R-:W-:Y:S01]  /*77b0*/  FFMA.FTZ R127, R127, R26.reuse, R27.reuse ;  /* 0x0000001a7f7f7223 */ /* 0x180fe2000001001b */
[-CC-:B0-2---:R-:W-:Y:S01]  /*77c0*/  FFMA.FTZ R29, R128, R26.reuse, R27.reuse ;  /* 0x0000001a801d7223 */ /* 0x185fe2000001001b */
        /* <DEDUP_REMOVED lines=13> */
[----:B-1----:R-:W-:Y:S01]  /*78a0*/  FMUL.FTZ R30, R123, UR6 ;  /* 0x000000067b1e7c20 */ /* 0x002fe20008410000 */
        /* <DEDUP_REMOVED lines=19> */
.L_x_1665:
        /* <DEDUP_REMOVED lines=30> */
.L_x_1661:
        /* <DEDUP_REMOVED lines=15> */
.L_x_1666:
        /* <DEDUP_REMOVED lines=10> */
.L_x_1667:
[----:B------:R-:W-:Y:S05]  /*7d50*/  @!P1 BRA `(.L_x_1668) ;  /* 0x0000000c00409947 */ /* 0x000fea0003800000 */
[----:B------:R-:W-:Y:S05]  /*7d60*/  @!P0 BRA `(.L_x_1669) ;  /* 0x0000000400c48947 */ /* 0x000fea0003800000 */
[----:B------:R-:W-:Y:S05]  /*7d70*/  BRA.U !UP0, `(.L_x_1670) ;  /* 0x0000000108ec7547 */ /* 0x000fea000b800000 */
[----:B0-2---:R-:W-:Y:S02]  /*7d80*/  IMAD.MOV.U32 R28, RZ, RZ, R2 ;  /* 0x000000ffff1c7224 */ /* 0x005fe400078e0002 */
[-CC-:B------:R-:W-:Y:S01]  /*7d90*/  FFMA.FTZ R0, R117, R26.reuse, R27.reuse ;  /* 0x0000001a75007223 */ /* 0x180fe2000001001b */
[-CC-:B-1----:R-:W-:Y:S01]  /*7da0*/  FFMA.FTZ R31, R118, R26.reuse, R27.reuse ;  /* 0x0000001a761f7223 */ /* 0x182fe2000001001b */
[-CC-:B------:R-:W-:Y:S01]  /*7db0*/  FFMA.FTZ R121, R121, R26.reuse, R27.reuse ;  /* 0x0000001a79797223 */ /* 0x180fe2000001001b */
[----:B------:R-:W-:Y:S02]  /*7dc0*/  IMAD.U32 R29, R28, 0x10000, RZ ;  /* 0x000100001c1d7824 */ /* 0x000fe400078e00ff */
[----:B------:R-:W-:Y:S01]  /*7dd0*/  FADD.FTZ R113, R113, -R0 ;  /* 0x8000000071717221 */ /* 0x000fe20000010000 */
[----:B------:R-:W-:Y:S01]  /*7de0*/  FFMA.FTZ R28, R119, R26, R27 ;  /* 0x0000001a771c7223 */ /* 0x000fe2000001001b */
[----:B------:R-:W-:Y:S01]  /*7df0*/  SHF.R.U64 R27, R2, 0x10, R3 ;  /* 0x00000010021b7819 */ /* 0x000fe20000001203 */
[----:B------:R-:W-:Y:S01]  /*7e00*/  FADD.FTZ R31, R114, -R31 ;  /* 0x8000001f721f7221 */ /* 0x000fe20000010000 */
[----:B------:R-:W-:Y:S01]  /*7e10*/  FFMA.FTZ R29, R108, R113, R29 ;  /* 0x000000716c1d7223 */ /* 0x000fe2000001001d */
[----:B------:R-:W-:Y:S01]  /*7e20*/  LOP3.LUT P5, RZ, R109, 0xff, RZ, 0xc0, !PT ;  /* 0x000000ff6dff7812 */ /* 0x000fe200078ac0ff */
[--C-:B------:R-:W-:Y:S01]  /*7e30*/  IMAD.MOV.U32 R30, RZ, RZ, R3.reuse ;  /* 0x000000ffff1e7224 */ /* 0x100fe200078e0003 */
[----:B------:R-:W-:Y:S01]  /*7e40*/  LOP3.LUT P6, RZ, R97, 0xff, RZ, 0xc0, !PT ;  /* 0x000000ff61ff7812 */ /* 0x000fe200078cc0ff */
[----:B------:R-:W-:Y:S01]  /*7e50*/  FMUL.FTZ R0, R29, UR6 ;  /* 0x000000061d007c20 */ /* 0x000fe20008410000 */
[----:B------:R-:W-:Y:S01]  /*7e60*/  IMAD.U32 R27, R27, 0x10000, RZ ;  /* 0x000100001b1b7824 */ /* 0x000fe200078e00ff */
[----:B------:R-:W-:Y:S01]  /*7e70*/  SHF.R.U32.HI R33, RZ, 0x10, R3 ;  /* 0x00000010ff217819 */ /* 0x000fe20000011603 */
[----:B------:R-:W-:-:S02]  /*7e80*/  IMAD.U32 R30, R30, 0x10000, RZ ;  /* 0x000100001e1e7824 */ /* 0x000fc400078e00ff */
[----:B------:R-:W-:Y:S01]  /*7e90*/  FADD.FTZ R115, R115, -R28 ;  /* 0x8000001c73737221 */ /* 0x000fe20000010000 */
[----:B------:R-:W-:Y:S01]  /*7ea0*/  FSEL R26, R0, RZ, P5 ;  /* 0x000000ff001a7208 */ /* 0x000fe20002800000 */
        /* <DEDUP_REMOVED lines=16> */
[C---:B------:R-:W-:Y:S02]  /*7fb0*/  PRMT R31, R29.reuse, 0x7632, R31 ;  /* 0x000076321d1f7816 */ /* 0x040fe4000000001f */
[----:B------:R-:W-:Y:S02]  /*7fc0*/  PRMT R98, R29, 0x7610, R98 ;  /* 0x000076101d627816 */ /* 0x000fe40000000062 */
[----:B------:R-:W-:Y:S01]  /*7fd0*/  FSEL R27, R26, RZ, P2 ;  /* 0x000000ff1a1b7208 */ /* 0x000fe20001000000 */
[----:B------:R-:W-:Y:S01]  /*7fe0*/  FMUL.FTZ R26, R33, UR6 ;  /* 0x00000006211a7c20 */ /* 0x000fe20008410000 */
        /* <DEDUP_REMOVED lines=20> */
.L_x_1670:
[-CC-:B0-2---:R-:W-:Y:S01]  /*8130*/  FFMA.FTZ R29, R118, R26.reuse, R27.reuse ;  /* 0x0000001a761d7223 */ /* 0x185fe2000001001b */
[-CC-:B------:R-:W-:Y:S01]  /*8140*/  FFMA.FTZ R28, R119, R26.reuse, R27.reuse ;  /* 0x0000001a771c7223 */ /* 0x180fe2000001001b */
[-CC-:B------:R-:W-:Y:S01]  /*8150*/  FFMA.FTZ R121, R121, R26.reuse, R27.reuse ;  /* 0x0000001a79797223 */ /* 0x180fe2000001001b */
[----:B------:R-:W-:Y:S01]  /*8160*/  FFMA.FTZ R26, R117, R26, R27 ;  /* 0x0000001a751a7223 */ /* 0x000fe2000001001b */
[--C-:B------:R-:W-:Y:S01]  /*8170*/  SHF.R.U64 R27, R2, 0x10, R3.reuse ;  /* 0x00000010021b7819 */ /* 0x100fe20000001203 */
[----:B-1----:R-:W-:Y:S02]  /*8180*/  IMAD.MOV.U32 R30, RZ, RZ, R3 ;  /* 0x000000ffff1e7224 */ /* 0x002fe400078e0003 */
[----:B------:R-:W-:Y:S01]  /*8190*/  FADD.FTZ R115, R115, -R28 ;  /* 0x8000001c73737221 */ /* 0x000fe20000010000 */
[----:B------:R-:W-:Y:S01]  /*81a0*/  FADD.FTZ R29, R114, -R29 ;  /* 0x8000001d721d7221 */ /* 0x000fe20000010000 */
[----:B------:R-:W-:Y:S02]  /*81b0*/  IMAD.MOV.U32 R0, RZ, RZ, R2 ;  /* 0x000000ffff007224 */ /* 0x000fe400078e0002 */
[----:B------:R-:W-:Y:S01]  /*81c0*/  FADD.FTZ R113, R113, -R26 ;  /* 0x8000001a71717221 */ /* 0x000fe20000010000 */
[----:B------:R-:W-:Y:S01]  /*81d0*/  IMAD.U32 R27, R27, 0x10000, RZ ;  /* 0x000100001b1b7824 */ /* 0x000fe200078e00ff */
[----:B------:R-:W-:Y:S01]  /*81e0*/  SHF.R.U32.HI R26, RZ, 0x10, R3 ;  /* 0x00000010ff1a7819 */ /* 0x000fe20000011603 */
[----:B------:R-:W-:Y:S01]  /*81f0*/  IMAD.U32 R28, R30, 0x10000, RZ ;  /* 0x000100001e1c7824 */ /* 0x000fe200078e00ff */
[----:B------:R-:W-:Y:S01]  /*8200*/  LOP3.LUT P5, RZ, R109, 0xff00, RZ, 0xc0, !PT ;  /* 0x0000ff006dff7812 */ /* 0x000fe200078ac0ff */
[----:B------:R-:W-:Y:S01]  /*8210*/  FFMA.FTZ R27, R108, R29, R27 ;  /* 0x0000001d6c1b7223 */ /* 0x000fe2000001001b */
[----:B------:R-:W-:-:S02]  /*8220*/  IMAD.U32 R0, R0, 0x10000, RZ ;  /* 0x0001000000007824 */ /* 0x000fc400078e00ff */
[C---:B------:R-:W-:Y:S01]  /*8230*/  FFMA.FTZ R115, R108.reuse, R115, R28 ;  /* 0x000000736c737223 */ /* 0x040fe2000001001c */
[----:B------:R-:W-:Y:S01]  /*8240*/  LOP3.LUT P6, RZ, R109, 0xff0000, RZ, 0xc0, !PT ;  /* 0x00ff00006dff7812 */ /* 0x000fe200078cc0ff */
[----:B------:R-:W-:Y:S01]  /*8250*/  FMUL.FTZ R27, R27, UR6 ;  /* 0x000000061b1b7c20 */ /* 0x000fe20008410000 */
[----:B------:R-:W-:Y:S01]  /*8260*/  FFMA.FTZ R0, R108, R113, R0 ;  /* 0x000000716c007223 */ /* 0x000fe20000010000 */
[----:B------:R-:W-:Y:S01]  /*8270*/  FMUL.FTZ R115, R115, UR6 ;  /* 0x0000000673737c20 */ /* 0x000fe20008410000 */
[----:B------:R-:W-:Y:S01]  /*8280*/  FADD.FTZ R121, R116, -R121 ;  /* 0x8000007974797221 */ /* 0x000fe20000010000 */
        /* <DEDUP_REMOVED lines=31> */
.L_x_1669:
[----:B------:R-:W-:Y:S05]  /*8480*/  BRA.U !UP0, `(.L_x_1672) ;  /* 0x0000000108c47547 */ /* 0x000fea000b800000 */
[-CC-:B------:R-:W-:Y:S01]  /*8490*/  FFMA.FTZ R0, R117, R26.reuse, R27.reuse ;  /* 0x0000001a75007223 */ /* 0x180fe2000001001b */
[-CC-:B0-2---:R-:W-:Y:S01]  /*84a0*/  FFMA.FTZ R29, R118, R26.reuse, R27.reuse ;  /* 0x0000001a761d7223 */ /* 0x185fe2000001001b */
[-CC-:B------:R-:W-:Y:S01]  /*84b0*/  FFMA.FTZ R28, R119, R26.reuse, R27.reuse ;  /* 0x0000001a771c7223 */ /* 0x180fe2000001001b */
[----:B------:R-:W-:Y:S01]  /*84c0*/  FFMA.FTZ R121, R121, R26, R27 ;  /* 0x0000001a79797223 */ /* 0x000fe2000001001b */
[----:B------:R-:W-:Y:S01]  /*84d0*/  FADD.FTZ R113, R113, -R0 ;  /* 0x8000000071717221 */ /* 0x000fe20000010000 */
[----:B------:R-:W-:Y:S01]  /*84e0*/  LOP3.LUT P5, RZ, R109, 0xff, RZ, 0xc0, !PT ;  /* 0x000000ff6dff7812 */ /* 0x000fe200078ac0ff */
[----:B------:R-:W-:Y:S01]  /*84f0*/  FADD.FTZ R29, R114, -R29 ;  /* 0x8000001d721d7221 */ /* 0x000fe20000010000 */
[----:B------:R-:W-:Y:S01]  /*8500*/  LOP3.LUT P6, RZ, R97, 0xff, RZ, 0xc0, !PT ;  /* 0x000000ff61ff7812 */ /* 0x000fe200078cc0ff */
[C---:B------:R-:W-:Y:S01]  /*8510*/  FMUL.FTZ R0, R108.reuse, R113 ;  /* 0x000000716c007220 */ /* 0x040fe20000410000 */
[----:B------:R-:W-:Y:S01]  /*8520*/  FADD.FTZ R115, R115, -R28 ;  /* 0x8000001c73737221 */ /* 0x000fe20000010000 */
[----:B------:R-:W-:Y:S01]  /*8530*/  FMUL.FTZ R29, R108, R29 ;  /* 0x0000001d6c1d7220 */ /* 0x000fe20000410000 */
        /* <DEDUP_REMOVED lines=14> */
[C---:B-1----:R-:W-:Y:S02]  /*8620*/  PRMT R31, R27.reuse, 0x7632, R31 ;  /* 0x000076321b1f7816 */ /* 0x042fe4000000001f */
        /* <DEDUP_REMOVED lines=23> */
.L_x_1672:
[-CC-:B0-2---:R-:W-:Y:S01]  /*87a0*/  FFMA.FTZ R29, R118, R26.reuse, R27.reuse ;  /* 0x0000001a761d7223 */ /* 0x185fe2000001001b */
        /* <DEDUP_REMOVED lines=10> */
[C---:B------:R-:W-:Y:S01]  /*8850*/  FMUL.FTZ R113, R108.reuse, R113 ;  /* 0x000000716c717220 */ /* 0x040fe20000410000 */
[----:B------:R-:W-:Y:S01]  /*8860*/  FMUL.FTZ R29, R29, UR6 ;  /* 0x000000061d1d7c20 */ /* 0x000fe20008410000 */
[----:B------:R-:W-:Y:S01]  /*8870*/  FMUL.FTZ R115, R115, UR6 ;  /* 0x0000000673737c20 */ /* 0x000fe20008410000 */
[----:B------:R-:W-:Y:S01]  /*8880*/  LOP3.LUT P6, RZ, R109, 0xff0000, RZ, 0xc0, !PT ;  /* 0x00ff00006dff7812 */ /* 0x000fe200078cc0ff */
[----:B------:R-:W-:Y:S01]  /*8890*/  FMUL.FTZ R113, R113, UR6 ;  /* 0x0000000671717c20 */ /* 0x000fe20008410000 */
[----:B------:R-:W-:Y:S01]  /*88a0*/  LOP3.LUT P2, RZ, R97, 0xff00, RZ, 0xc0, !PT ;  /* 0x0000ff0061ff7812 */ /* 0x000fe2000784c0ff */
[----:B------:R-:W-:Y:S01]  /*88b0*/  FMUL.FTZ R121, R108, R121 ;  /* 0x000000796c797220 */ /* 0x000fe20000410000 */
[----:B------:R-:W-:-:S02]  /*88c0*/  FSEL R26, R29, RZ, P5 ;  /* 0x000000ff1d1a7208 */ /* 0x000fc40002800000 */
        /* <DEDUP_REMOVED lines=20> */
[----:B-1----:R-:W-:Y:S02]  /*8a10*/  PRMT R31, R113, 0x7610, R31 ;  /* 0x00007610711f7816 */ /* 0x002fe4000000001f */
[----:B------:R-:W-:Y:S02]  /*8a20*/  PRMT R106, R0, 0x7632, R106 ;  /* 0x00007632006a7816 */ /* 0x000fe4000000006a */
[C---:B------:R-:W-:Y:S02]  /*8a30*/  PRMT R101, R121.reuse, 0x7632, R101 ;  /* 0x0000763279657816 */ /* 0x040fe40000000065 */
[----:B------:R-:W-:Y:S01]  /*8a40*/  PRMT R29, R121, 0x7610, R29 ;  /* 0x00007610791d7816 */ /* 0x000fe2000000001d */
[----:B------:R-:W-:Y:S06]  /*8a50*/  BRA `(.L_x_1671) ;  /* 0x0000000800587947 */ /* 0x000fec0003800000 */
.L_x_1668:
[----:B------:R-:W-:Y:S05]  /*8a60*/  @!P0 BRA `(.L_x_1673) ;  /* 0x00000004004c8947 */ /* 0x000fea0003800000 */
[----:B------:R-:W-:Y:S05]  /*8a70*/  BRA.U !UP0, `(.L_x_1674) ;  /* 0x0000000108b07547 */ /* 0x000fea000b800000 */
[-CC-:B------:R-:W-:Y:S01]  /*8a80*/  FFMA.FTZ R0, R117, R26.reuse, R27.reuse ;  /* 0x0000001a75007223 */ /* 0x180fe2000001001b */
[-CC-:B0-2---:R-:W-:Y:S01]  /*8a90*/  FFMA.FTZ R29, R118, R26.reuse, R27.reuse ;  /* 0x0000001a761d7223 */ /* 0x185fe2000001001b */
[-CC-:B------:R-:W-:Y:S01]  /*8aa0*/  FFMA.FTZ R121, R121, R26.reuse, R27.reuse ;  /* 0x0000001a79797223 */ /* 0x180fe2000001001b */
[----:B------:R-:W-:Y:S01]  /*8ab0*/  FFMA.FTZ R28, R119, R26, R27 ;  /* 0x0000001a771c7223 */ /* 0x000fe2000001001b */
[----:B------:R-:W-:Y:S01]  /*8ac0*/  FADD.FTZ R113, R113, -R0 ;  /* 0x8000000071717221 */ /* 0x000fe20000010000 */
[----:B------:R-:W-:Y:S01]  /*8ad0*/  IMAD.MOV.U32 R0, RZ, RZ, R2 ;  /* 0x000000ffff007224 */ /* 0x000fe200078e0002 */
[--C-:B------:R-:W-:Y:S01]  /*8ae0*/  SHF.R.U64 R26, R2, 0x10, R3.reuse ;  /* 0x00000010021a7819 */ /* 0x100fe20000001203 */
[--C-:B------:R-:W-:Y:S01]  /*8af0*/  IMAD.MOV.U32 R27, RZ, RZ, R3.reuse ;  /* 0x000000ffff1b7224 */ /* 0x100fe200078e0003 */
[----:B-1----:R-:W-:Y:S01]  /*8b00*/  SHF.R.U32.HI R30, RZ, 0x10, R3 ;  /* 0x00000010ff1e7819 */ /* 0x002fe20000011603 */
[----:B------:R-:W-:Y:S02]  /*8b10*/  IMAD.U32 R0, R0, 0x10000, RZ ;  /* 0x0001000000007824 */ /* 0x000fe400078e00ff */
[----:B------:R-:W-:Y:S01]  /*8b20*/  FADD.FTZ R29, R114, -R29 ;  /* 0x8000001d721d7221 */ /* 0x000fe20000010000 */
[----:B------:R-:W-:-:S02]  /*8b30*/  IMAD.U32 R26, R26, 0x10000, RZ ;  /* 0x000100001a1a7824 */ /* 0x000fc400078e00ff */
[----:B------:R-:W-:Y:S01]  /*8b40*/  FADD.FTZ R121, R116, -R121 ;  /* 0x8000007974797221 */ /* 0x000fe20000010000 */
[----:B------:R-:W-:Y:S01]  /*8b50*/  FFMA.FTZ R0, R108, R113, R0 ;  /* 0x000000716c007223 */ /* 0x000fe20000010000 */
[----:B------:R-:W-:Y:S02]  /*8b60*/  IMAD.U32 R31, R30, 0x10000, RZ ;  /* 0x000100001e1f7824 */ /* 0x000fe400078e00ff */
        /* <DEDUP_REMOVED lines=29> */
.L_x_1674:
[-CC-:B------:R-:W-:Y:S01]  /*8d40*/  FFMA.FTZ R0, R117, R26.reuse, R27.reuse ;  /* 0x0000001a75007223 */ /* 0x180fe2000001001b */
[-CC-:B0-2---:R-:W-:Y:S01]  /*8d50*/  FFMA.FTZ R29, R118, R26.reuse, R27.reuse ;  /* 0x0000001a761d7223 */ /* 0x185fe2000001001b */
[-CC-:B------:R-:W-:Y:S01]  /*8d60*/  FFMA.FTZ R121, R121, R26.reuse, R27.reuse ;  /* 0x0000001a79797223 */ /* 0x180fe2000001001b */
[----:B------:R-:W-:Y:S01]  /*8d70*/  FFMA.FTZ R28, R119, R26, R27 ;  /* 0x0000001a771c7223 */ /* 0x000fe2000001001b */
[----:B------:R-:W-:Y:S01]  /*8d80*/  FADD.FTZ R113, R113, -R0 ;  /* 0x8000000071717221 */ /* 0x000fe20000010000 */
[----:B------:R-:W-:Y:S01]  /*8d90*/  IMAD.MOV.U32 R0, RZ, RZ, R2 ;  /* 0x000000ffff007224 */ /* 0x000fe200078e0002 */
[--C-:B------:R-:W-:Y:S01]  /*8da0*/  SHF.R.U64 R26, R2, 0x10, R3.reuse ;  /* 0x00000010021a7819 */ /* 0x100fe20000001203 */
[--C-:B-1----:R-:W-:Y:S01]  /*8db0*/  IMAD.MOV.U32 R30, RZ, RZ, R3.reuse ;  /* 0x000000ffff1e7224 */ /* 0x102fe200078e0003 */
[----:B------:R-:W-:Y:S01]  /*8dc0*/  SHF.R.U32.HI R31, RZ, 0x10, R3 ;  /* 0x00000010ff1f7819 */ /* 0x000fe20000011603 */
[----:B------:R-:W-:Y:S02]  /*8dd0*/  IMAD.U32 R27, R0, 0x10000, RZ ;  /* 0x00010000001b7824 */ /* 0x000fe400078e00ff */
[----:B------:R-:W-:Y:S01]  /*8de0*/  FADD.FTZ R29, R114, -R29 ;  /* 0x8000001d721d7221 */ /* 0x000fe20000010000 */
[----:B------:R-:W-:Y:S01]  /*8df0*/  FADD.FTZ R121, R116, -R121 ;  /* 0x8000007974797221 */ /* 0x000fe20000010000 */
[----:B------:R-:W-:-:S02]  /*8e00*/  IMAD.U32 R26, R26, 0x10000, RZ ;  /* 0x000100001a1a7824 */ /* 0x000fc400078e00ff */
[----:B------:R-:W-:Y:S01]  /*8e10*/  FFMA.FTZ R27, R108, R113, R27 ;  /* 0x000000716c1b7223 */ /* 0x000fe2000001001b */
        /* <DEDUP_REMOVED lines=24> */
.L_x_1673:
        /* <DEDUP_REMOVED lines=12> */
[----:B------:R-:W-:Y:S01]  /*9060*/  LOP3.LUT P5, RZ, R109, 0xff, RZ, 0xc0, !PT ;  /* 0x000000ff6dff7812 */ /* 0x000fe200078ac0ff */
        /* <DEDUP_REMOVED lines=18> */
[----:B-1----:R-:W-:-:S02]  /*9190*/  PRMT R31, R98, 0x7632, R31 ;  /* 0x00007632621f7816 */ /* 0x002fc4000000001f */
[----:B------:R-:W-:Y:S02]  /*91a0*/  PRMT R0, R99, 0x7632, R0 ;  /* 0x0000763263007816 */ /* 0x000fe40000000000 */
[C---:B------:R-:W-:Y:S02]  /*91b0*/  PRMT R29, R27.reuse, 0x7632, R29 ;  /* 0x000076321b1d7816 */ /* 0x040fe4000000001d */
[----:B------:R-:W-:Y:S01]  /*91c0*/  PRMT R100, R27, 0x7610, R100 ;  /* 0x000076101b647816 */ /* 0x000fe20000000064 */
[----:B------:R-:W-:Y:S06]  /*91d0*/  BRA `(.L_x_1671) ;  /* 0x0000000000787947 */ /* 0x000fec0003800000 */
.L_x_1675:
        /* <DEDUP_REMOVED lines=27> */
[----:B-1----:R-:W-:Y:S02]  /*9390*/  PRMT R31, R0, 0x7610, R31 ;  /* 0x00007610001f7816 */ /* 0x002fe4000000001f */
[C---:B------:R-:W-:Y:S02]  /*93a0*/  PRMT R29, R115.reuse, 0x7632, R29 ;  /* 0x00007632731d7816 */ /* 0x040fe4000000001d */
[----:B------:R-:W-:-:S07]  /*93b0*/  PRMT R0, R115, 0x7610, R0 ;  /* 0x0000761073007816 */ /* 0x000fce0000000000 */
.L_x_1671:
        /* <DEDUP_REMOVED lines=15> */
.L_x_1676:
        /* <DEDUP_REMOVED lines=10> */
.L_x_1677:
[----:B------:R-:W-:Y:S01]  /*9550*/  UPLOP3.LUT UP1, UPT, UPT, UPT, UP1, 0x40, 0x4 ;  /* 0x000000000004789c */ /* 0x000fe20003f2e810 */
[----:B------:R-:W-:Y:S10]  /*9560*/  @!P4 BRA `(.L_x_1678) ;  /* 0xffffff6c00b8c947 */ /* 0x000ff4000383ffff */
        /* <DEDUP_REMOVED lines=31> */
[----:B------:R-:W-:-:S07]  /*9760*/  IMAD.MOV.U32 R59, RZ, RZ, R53 ;  /* 0x000000ffff3b7224 */ /* 0x000fce00078e0035 */
.L_x_1625:
[----:B------:R-:W3:Y:S08]  /*9770*/  S2UR UR4, SR_CTAID.X ;  /* 0x00000000000479c3 */ /* 0x000ef00000002500 */
[----:B------:R-:W3:Y:S08]  /*9780*/  LDC R7, c[0x0][0x388] ;  /* 0x0000e200ff077b82 */ /* 0x000ef00000000800 */
[----:B------:R-:W4:Y:S08]  /*9790*/  LDC.64 R2, c[0x0][0x440] ;  /* 0x00011000ff027b82 */ /* 0x000f300000000a00 */
[----:B------:R-:W5:Y:S01]  /*97a0*/  LDC.64 R4, c[0x0][0x448] ;  /* 0x00011200ff047b82 */ /* 0x000f620000000a00 */
[----:B---3--:R-:W-:-:S05]  /*97b0*/  IMAD R7, R7, UR4, RZ ;  /* 0x0000000407077c24 */ /* 0x008fca000f8e02ff */
[----:B------:R-:W-:-:S05]  /*97c0*/  LEA.HI R7, R7, R110, RZ, 0x1e ;  /* 0x0000006e07077211 */ /* 0x000fca00078ff0ff */
[----:B----4-:R-:W-:-:S05]  /*97d0*/  IMAD.WIDE.U32 R2, R7, 0x10, R2 ;  /* 0x0000001007027825 */ /* 0x010fca00078e0002 */
[----:B--2---:R-:W-:Y:S01]  /*97e0*/  STG.E.128 desc[UR12][R2.64], R8 ;  /* 0x0000000802007986 */ /* 0x004fe2000c101d0c */
[----:B-----5:R-:W-:-:S05]  /*97f0*/  IMAD.WIDE.U32 R4, R7, 0x10, R4 ;  /* 0x0000001007047825 */ /* 0x020fca00078e0004 */
        /* <DEDUP_REMOVED lines=10> */
.L_x_1679:
        /* <DEDUP_REMOVED lines=14> */
.L_x_5407:


//--------------------- .text._ZN10layer_norm31ln_parallel_residual_bwd_kernelINS_13Kernel_traitsI13__nv_bfloat16S2_fS2_fjLj5120ELj1ELj1ELj8ELj8ENS_18Kernel_traits_baseILj5120ES2_S2_fS2_fjLj256EEEEELb0ELb0ELb0EEEvNS_9BwdParamsE --------------------------
	.section	.text._ZN10layer_norm31ln_parallel_residual_bwd_kernelINS_13Kernel_traitsI13__nv_bfloat16S2_fS2_fjLj5120ELj1ELj1ELj8ELj8ENS_18Kernel_traits_baseILj5120ES2_S2_fS2_fjLj256EEEEELb0ELb0ELb0EEEvNS_9BwdParamsE,"ax",@progbits
	.align	128
        .global         _ZN10layer_norm31ln_parallel_residual_bwd_kernelINS_13Kernel_traitsI13__nv_bfloat16S2_fS2_fjLj5120ELj1ELj1ELj8ELj8ENS_18Kernel_traits_baseILj5120ES2_S2_fS2_fjLj256EEEEELb0ELb0ELb0EEEvNS_9BwdParamsE
        .type           _ZN10layer_norm31ln_parallel_residual_bwd_kernelINS_13Kernel_traitsI13__nv_bfloat16S2_fS2_fjLj5120ELj1ELj1ELj8ELj8ENS_18Kernel_traits_baseILj5120ES2_S2_fS2_fjLj256EEEEELb0ELb0ELb0EEEvNS_9BwdParamsE,@function
        .size           _ZN10layer_norm31ln_parallel_residual_bwd_kernelINS_13Kernel_traitsI13__nv_bfloat16S2_fS2_fjLj5120ELj1ELj1ELj8ELj8ENS_18Kernel_traits_baseILj5120ES2_S2_fS2_fjLj256EEEEELb0ELb0ELb0EEEvNS_9BwdParamsE,(.L_x_5408 - _ZN10layer_norm31ln_parallel_residual_bwd_kernelINS_13Kernel_traitsI13__nv_bfloat16S2_fS2_fjLj5120ELj1ELj1ELj8ELj8ENS_18Kernel_traits_baseILj5120ES2_S2_fS2_fjLj256EEEEELb0ELb0ELb0EEEvNS_9BwdParamsE)
        .other          _ZN10layer_norm31ln_parallel_residual_bwd_kernelINS_13Kernel_traitsI13__nv_bfloat16S2_fS2_fjLj5120ELj1ELj1ELj8ELj8ENS_18Kernel_traits_baseILj5120ES2_S2_fS2_fjLj256EEEEELb0ELb0ELb0EEEvNS_9BwdParamsE,@"STO_CUDA_ENTRY STV_DEFAULT"
_ZN10layer_norm31ln_parallel_residual_bwd_kernelINS_13Kernel_traitsI13__nv_bfloat16S2_fS2_fjLj5120ELj1ELj1ELj8ELj8ENS_18Kernel_traits_baseILj5120ES2_S2_fS2_fjLj256EEEEELb0ELb0ELb0EEEvNS_9BwdParamsE:
.text._ZN10layer_norm31ln_parallel_residual_bwd_kernelINS_13Kernel_traitsI13__nv_bfloat16S2_fS2_fjLj5120ELj1ELj1ELj8ELj8ENS_18Kernel_traits_baseILj5120ES2_S2_fS2_fjLj256EEEEELb0ELb0ELb0EEEvNS_9BwdParamsE:
        /* <DEDUP_REMOVED lines=35> */
[C---:B0-----:R-:W-:Y:S01]  /*0230*/  @P2 IMAD.WIDE.U32 R34, R47.reuse, 0x8, R34 ;  /* 0x000000082f222825 */ /* 0x041fe200078e0022 */
[----:B------:R-:W5:Y:S03]  /*0240*/  @P1 LDG.E.64 R12, desc[UR12][R32.64] ;  /* 0x0000000c200c1981 */ /* 0x000f66000c1e1b00 */
[C---:B------:R-:W-:Y:S01]  /*0250*/  @P2 IMAD.WIDE.U32 R36, R47.reuse, 0x8, R36 ;  /* 0x000000082f242825 */ /* 0x040fe200078e0024 */
[----:B------:R-:W-:Y:S01]  /*0260*/  @P2 IADD3 R47, PT, PT, R47, 0x100, RZ ;  /* 0x000001002f2f2810 */ /* 0x000fe20007ffe0ff */
[----:B------:R-:W5:Y:S04]  /*0270*/  @P2 LDG.E.64 R14, desc[UR12][R34.64] ;  /* 0x0000000c220e2981 */ /* 0x000f68000c1e1b00 */
[C---:B------:R-:W-:Y:S01]  /*0280*/  @P3 IMAD.WIDE.U32 R38, R47.reuse, 0x8, R38 ;  /* 0x000000082f263825 */ /* 0x040fe200078e0026 */
[----:B------:R-:W0:Y:S01]  /*0290*/  S2UR UR4, SR_CTAID.X ;  /* 0x00000000000479c3 */ /* 0x000e220000002500 */
[----:B------:R-:W5:Y:S02]  /*02a0*/  @P2 LDG.E.64 R16, desc[UR12][R36.64] ;  /* 0x0000000c24102981 */ /* 0x000f64000c1e1b00 */
[C---:B--2---:R-:W-:Y:S01]  /*02b0*/  @P3 IMAD.WIDE.U32 R40, R47.reuse, 0x8, R40 ;  /* 0x000000082f283825 */ /* 0x044fe200078e0028 */
[----:B------:R-:W-:Y:S01]  /*02c0*/  @P3 IADD3 R47, PT, PT, R47, 0x100, RZ ;  /* 0x000001002f2f3810 */ /* 0x000fe20007ffe0ff */
[----:B------:R-:W5:Y:S04]  /*02d0*/  @P3 LDG.E.64 R18, desc[UR12][R38.64] ;  /* 0x0000000c26123981 */ /* 0x000f68000c1e1b00 */
[C---:B---3--:R-:W-:Y:S01]  /*02e0*/  @P4 IMAD.WIDE.U32 R22, R47.reuse, 0x8, R42 ;  /* 0x000000082f164825 */ /* 0x048fe200078e002a */
[----:B------:R2:W5:Y:S03]  /*02f0*/  @P3 LDG.E.64 R20, desc[UR12][R40.64] ;  /* 0x0000000c28143981 */ /* 0x000566000c1e1b00 */
[----:B-1----:R-:W-:Y:S01]  /*0300*/  @P4 IMAD.WIDE.U32 R26, R47, 0x8, R44 ;  /* 0x000000082f1a4825 */ /* 0x002fe200078e002c */
        /* <DEDUP_REMOVED lines=40> */
[----:B--2---:R-:W-:Y:S02]  /*0590*/  CS2R R40, SRZ ;  /* 0x0000000000287805 */ /* 0x004fe4000001ff00 */
[----:B------:R-:W-:Y:S02]  /*05a0*/  CS2R R42, SRZ ;  /* 0x00000000002a7805 */ /* 0x000fe4000001ff00 */
[----:B------:R-:W-:Y:S02]  /*05b0*/  CS2R R36, SRZ ;  /* 0x0000000000247805 */ /* 0x000fe4000001ff00 */
[----:B------:R-:W-:Y:S01]  /*05c0*/  CS2R R38, SRZ ;  /* 0x0000000000267805 */ /* 0x000fe2000001ff00 */
[----:B-1----:R-:W-:Y:S06]  /*05d0*/  @P5 BRA `(.L_x_1680) ;  /* 0x0000006400845947 */ /* 0x002fec0003800000 */
[----:B------:R-:W0:Y:S01]  /*05e0*/  LDCU.U8 UR4, c[0x0][0x410] ;  /* 0x00008200ff0477ac */ /* 0x000e220008000000 */
[----:B-----5:R-:W-:Y:S02]  /*05f0*/  MOV R173, R4 ;  /* 0x0000000400ad7202 */ /* 0x020fe40000000f00 */
[----:B------:R-:W-:Y:S02]  /*0600*/  CS2R R112, SRZ ;  /* 0x0000000000707805 */ /* 0x000fe4000001ff00 */
[----:B------:R-:W-:Y:S02]  /*0610*/  SHF.R.U64 R172, R4, 0x10, R5 ;  /* 0x0000001004ac7819 */ /* 0x000fe40000001205 */
[----:B------:R-:W-:Y:S02]  /*0620*/  CS2R R114, SRZ ;  /* 0x0000000000727805 */ /* 0x000fe4000001ff00 */
[----:B------:R-:W-:Y:S02]  /*0630*/  MOV R0, R18 ;  /* 0x0000001200007202 */ /* 0x000fe40000000f00 */
[----:B------:R-:W-:-:S02]  /*0640*/  CS2R R108, SRZ ;  /* 0x00000000006c7805 */ /* 0x000fc4000001ff00 */
[----:B------:R-:W-:Y:S02]  /*0650*/  SHF.R.U64 R3, R18, 0x10, R19 ;  /* 0x0000001012037819 */ /* 0x000fe40000001213 */
[----:B------:R-:W-:Y:S02]  /*0660*/  CS2R R110, SRZ ;  /* 0x00000000006e7805 */ /* 0x000fe4000001ff00 */
[----:B------:R-:W-:Y:S02]  /*0670*/  MOV R2, R20 ;  /* 0x0000001400027202 */ /* 0x000fe40000000f00 */
[----:B------:R-:W-:Y:S02]  /*0680*/  CS2R R104, SRZ ;  /* 0x0000000000687805 */ /* 0x000fe4000001ff00 */
[----:B------:R-:W-:Y:S02]  /*0690*/  SHF.R.U64 R4, R20, 0x10, R21 ;  /* 0x0000001014047819 */ /* 0x000fe40000001215 */
[----:B------:R-:W-:-:S02]  /*06a0*/  CS2R R106, SRZ ;  /* 0x00000000006a7805 */ /* 0x000fc4000001ff00 */
[----:B------:R-:W-:Y:S02]  /*06b0*/  MOV R157, R14 ;  /* 0x0000000e009d7202 */ /* 0x000fe40000000f00 */
        /* <DEDUP_REMOVED lines=11> */
[----:B------:R-:W-:-:S02]  /*0770*/  PLOP3.LUT P1, PT, PT, PT, UP0, 0x80, 0x8 ;  /* 0x000000000008781c */ /* 0x000fc40003f2f008 */
[----:B------:R-:W-:Y:S02]  /*0780*/  CS2R R94, SRZ ;  /* 0x00000000005e7805 */ /* 0x000fe4000001ff00 */
[----:B------:R-:W-:Y:S02]  /*0790*/  MOV R31, R17 ;  /* 0x00000011001f7202 */ /* 0x000fe40000000f00 */
[----:B------:R-:W-:Y:S02]  /*07a0*/  CS2R R88, SRZ ;  /* 0x0000000000587805 */ /* 0x000fe4000001ff00 */
[----:B------:R-:W-:Y:S02]  /*07b0*/  SHF.R.U32.HI R30, RZ, 0x10, R17 ;  /* 0x00000010ff1e7819 */ /* 0x000fe40000011611 */
[----:B------:R-:W-:Y:S02]  /*07c0*/  CS2R R90, SRZ ;  /* 0x00000000005a7805 */ /* 0x000fe4000001ff00 */
[----:B------:R-:W-:-:S02]  /*07d0*/  MOV R27, R19 ;  /* 0x00000013001b7202 */ /* 0x000fc40000000f00 */
[----:B------:R-:W-:Y:S02]  /*07e0*/  CS2R R84, SRZ ;  /* 0x0000000000547805 */ /* 0x000fe4000001ff00 */
[----:B------:R-:W-:Y:S02]  /*07f0*/  SHF.R.U32.HI R26, RZ, 0x10, R19 ;  /* 0x00000010ff1a7819 */ /* 0x000fe40000011613 */
        /* <DEDUP_REMOVED lines=49> */
[----:B------:R-:W-:Y:S01]  /*0b10*/  PRMT R29, R0, 0x7610, R29 ;  /* 0x00007610001d7816 */ /* 0x000fe2000000001d */
[----:B------:R-:W-:Y:S01]  /*0b20*/  UPLOP3.LUT UP1, UPT, UPT, UPT, UPT, 0x40, 0x4 ;  /* 0x000000000004789c */ /* 0x000fe20003f2e870 */
[----:B------:R-:W-:Y:S01]  /*0b30*/  PRMT R28, R3, 0x7610, R28 ;  /* 0x00007610031c7816 */ /* 0x000fe2000000001c */
[----:B------:R-:W0:Y:S01]  /*0b40*/  LDCU UR11, c[0x0][0x400] ;  /* 0x00008000ff0b77ac */ /* 0x000e220008000800 */
[----:B------:R-:W-:-:S02]  /*0b50*/  PRMT R25, R2, 0x7610, R25 ;  /* 0x0000761002197816 */ /* 0x000fc40000000019 */
[----:B------:R-:W-:Y:S01]  /*0b60*/  PRMT R24, R4, 0x7610, R24 ;  /* 0x0000761004187816 */ /* 0x000fe20000000018 */
[----:B------:R-:W1:Y:S01]  /*0b70*/  LDCU.64 UR6, c[0x0][0x470] ;  /* 0x00008e00ff0677ac */ /* 0x000e620008000a00 */
[----:B------:R-:W-:Y:S01]  /*0b80*/  P2R R144, PR, RZ, 0x2 ;  /* 0x00000002ff907803 */ /* 0x000fe20000000000 */
[----:B------:R-:W2:Y:S01]  /*0b90*/  LDCU.64 UR14, c[0x0][0x438] ;  /* 0x00008700ff0e77ac */ /* 0x000ea20008000a00 */
[----:B------:R-:W3:Y:S05]  /*0ba0*/  LDCU.64 UR8, c[0x0][0x478] ;  /* 0x00008f00ff0877ac */ /* 0x000eea0008000a00 */
.L_x_1747:
[----:B0123--:R-:W4:Y:S01]  /*0bb0*/  LDC.64 R140, c[0x0][0x3c0] ;  /* 0x0000f000ff8c7b82 */ /* 0x00ff220000000a00 */
[----:B------:R-:W-:-:S07]  /*0bc0*/  ISETP.NE.AND P5, PT, R144, RZ, PT ;  /* 0x000000ff9000720c */ /* 0x000fce0003fa5270 */
        /* <DEDUP_REMOVED lines=14> */
[----:B----4-:R-:W-:-:S05]  /*0cb0*/  IMAD.WIDE R140, R174, 0x4, R140 ;  /* 0x00000004ae8c7825 */ /* 0x010fca00078e028c */
[----:B------:R0:W5:Y:S01]  /*0cc0*/  LDG.E R11, desc[UR12][R140.64] ;  /* 0x0000000c8c0b7981 */ /* 0x000162000c1e1900 */
[----:B------:R-:W-:Y:S02]  /*0cd0*/  MOV R152, RZ ;  /* 0x000000ff00987202 */ /* 0x000fe40000000f00 */
[----:B------:R-:W-:Y:S02]  /*0ce0*/  MOV R151, R13 ;  /* 0x0000000d00977202 */ /* 0x000fe40000000f00 */
[----:B--2---:R-:W-:Y:S01]  /*0cf0*/  FSEL R150, R142, RZ, !P5 ;  /* 0x000000ff8e967208 */ /* 0x004fe20006800000 */
[----:B0-----:R-:W-:Y:S06]  /*0d00*/  @!P0 BRA `(.L_x_1682) ;  /* 0x00000004003c8947 */ /* 0x001fec0003800000 */
        /* <DEDUP_REMOVED lines=8> */
[----:B------:R-:W4:Y:S01]  /*0d90*/  LDG.E.128 R140, desc[UR12][R140.64] ;  /* 0x0000000c8c8c7981 */ /* 0x000f22000c1e1d00 */
        /* <DEDUP_REMOVED lines=8> */
[----:B------:R0:W5:Y:S02]  /*0e20*/  @P0 LDG.E.128 R116, desc[UR12][R148.64] ;  /* 0x0000000c94740981 */ /* 0x000164000c1e1d00 */
[----:B0-----:R-:W-:Y:S02]  /*0e30*/  SHF.L.U32 R148, R167, 0x10, RZ ;  /* 0x00000010a7947819 */ /* 0x001fe400000006ff */
[----:B---3--:R-:W-:-:S04]  /*0e40*/  MOV R12, R144 ;  /* 0x00000090000c7202 */ /* 0x008fc80000000f00 */
[----:B------:R-:W-:Y:S02]  /*0e50*/  SHF.L.U32 R151, R12, 0x10, RZ ;  /* 0x000000100c977819 */ /* 0x000fe400000006ff */
[----:B--2---:R-:W-:Y:S02]  /*0e60*/  MOV R3, R146 ;  /* 0x0000009200037202 */ /* 0x004fe40000000f00 */
[--C-:B------:R-:W-:Y:S02]  /*0e70*/  SHF.R.U64 R186, R146, 0x10, R147.reuse ;  /* 0x0000001092ba7819 */ /* 0x100fe40000001293 */
[----:B------:R-:W-:Y:S02]  /*0e80*/  MOV R152, R147 ;  /* 0x0000009300987202 */ /* 0x000fe40000000f00 */
[----:B------:R-:W-:Y:S02]  /*0e90*/  SHF.R.U32.HI R153, RZ, 0x10, R147 ;  /* 0x00000010ff997819 */ /* 0x000fe40000011693 */
[----:B------:R-:W-:-:S02]  /*0ea0*/  SHF.L.U32 R12, R173, 0x10, RZ ;  /* 0x00000010ad0c7819 */ /* 0x000fc400000006ff */
[----:B------:R-:W-:Y:S01]  /*0eb0*/  SHF.L.U32 R147, R3, 0x10, RZ ;  /* 0x0000001003937819 */ /* 0x000fe200000006ff */
[----:B------:R-:W-:Y:S01]  /*0ec0*/  FMUL.FTZ R3, R10, R151 ;  /* 0x000000970a037220 */ /* 0x000fe20000410000 */
[----:B------:R-:W-:-:S03]  /*0ed0*/  SHF.R.U64 R146, R144, 0x10, R145 ;  /* 0x0000001090927819 */ /* 0x000fc60000001291 */
[----:B------:R-:W-:Y:S01]  /*0ee0*/  FFMA.FTZ R12, R12, R147, R3 ;  /* 0x000000930c0c7223 */ /* 0x000fe20000010003 */
[----:B------:R-:W-:Y:S02]  /*0ef0*/  SHF.L.U32 R3, R168, 0x10, RZ ;  /* 0x00000010a8037819 */ /* 0x000fe400000006ff */
[----:B------:R-:W-:Y:S02]  /*0f00*/  SHF.L.U32 R146, R146, 0x10, RZ ;  /* 0x0000001092927819 */ /* 0x000fe400000006ff */
[----:B------:R-:W-:Y:S02]  /*0f10*/  SHF.L.U32 R10, R172, 0x10, RZ ;  /* 0x00000010ac0a7819 */ /* 0x000fe400000006ff */
[----:B------:R-:W-:Y:S01]  /*0f20*/  SHF.L.U32 R144, R186, 0x10, RZ ;  /* 0x00000010ba907819 */ /* 0x000fe200000006ff */
[----:B------:R-:W-:Y:S01]  /*0f30*/  FMUL.FTZ R3, R3, R146 ;  /* 0x0000009203037220 */ /* 0x000fe20000410000 */
[----:B------:R-:W-:Y:S01]  /*0f40*/  MOV R149, R145 ;  /* 0x0000009100957202 */ /* 0x000fe20000000f00 */
[----:B----4-:R-:W-:Y:S01]  /*0f50*/  FADD.FTZ R140, -R150, R140 ;  /* 0x0000008c968c7221 */ /* 0x010fe20000010100 */
[----:B------:R-:W-:Y:S01]  /*0f60*/  SHF.R.U32.HI R155, RZ, 0x10, R145 ;  /* 0x00000010ff9b7819 */ /* 0x000fe20000011691 */
[----:B------:R-:W-:Y:S01]  /*0f70*/  FFMA.FTZ R10, R10, R144, R3 ;  /* 0x000000900a0a7223 */ /* 0x000fe20000010003 */
[----:B------:R-:W-:Y:S01]  /*0f80*/  SHF.L.U32 R149, R149, 0x10, RZ ;  /* 0x0000001095957819 */ /* 0x000fe200000006ff */
[C---:B------:R-:W-:Y:S01]  /*0f90*/  FADD.FTZ R194, -R150.reuse, R141 ;  /* 0x0000008d96c27221 */ /* 0x040fe20000010100 */
[----:B-----5:R-:W-:Y:S01]  /*0fa0*/  FMUL.FTZ R3, R11, R140 ;  /* 0x0000008c0b037220 */ /* 0x020fe20000410000 */
[----:B------:R-:W-:Y:S01]  /*0fb0*/  SHF.L.U32 R155, R155, 0x10, RZ ;  /* 0x000000109b9b7819 */ /* 0x000fe200000006ff */
[----:B------:R-:W-:Y:S01]  /*0fc0*/  FADD.FTZ R196, -R150, R143 ;  /* 0x0000008f96c47221 */ /* 0x000fe20000010100 */
[----:B------:R-:W-:Y:S01]  /*0fd0*/  SHF.L.U32 R145, R152, 0x10, RZ ;  /* 0x0000001098917819 */ /* 0x000fe200000006ff */
[----:B------:R-:W-:Y:S01]  /*0fe0*/  FADD.FTZ R142, -R150, R142 ;  /* 0x0000008e968e7221 */ /* 0x000fe20000010100 */
[----:B------:R-:W-:Y:S01]  /*0ff0*/  SHF.L.U32 R152, R153, 0x10, RZ ;  /* 0x0000001099987819 */ /* 0x000fe200000006ff */
[----:B------:R-:W-:Y:S01]  /*1000*/  FMUL.FTZ R153, R148, R149 ;  /* 0x0000009594997220 */ /* 0x000fe20000410000 */
[----:B------:R-:W-:Y:S01]  /*1010*/  FMUL.FTZ R194, R11, R194 ;  /* 0x000000c20bc27220 */ /* 0x000fe20000410000 */
[----:B------:R-:W-:Y:S01]  /*1020*/  FADD.FTZ R141, RZ, R12 ;  /* 0x0000000cff8d7221 */ /* 0x000fe20000010000 */
[----:B------:R-:W-:Y:S01]  /*1030*/  FFMA.FTZ R143, R3, R12, RZ ;  /* 0x0000000c038f7223 */ /* 0x000fe200000100ff */
[----:B------:R-:W-:Y:S01]  /*1040*/  FMUL.FTZ R154, R154, R155 ;  /* 0x0000009b9a9a7220 */ /* 0x000fe20000410000 */
[----:B------:R-:W-:Y:S01]  /*1050*/  FFMA.FTZ R192, R192, R145, R153 ;  /* 0x00000091c0c07223 */ /* 0x000fe20000010099 */
        /* <DEDUP_REMOVED lines=26> */
.L_x_1682:
[----:B-1-3--:R-:W-:Y:S05]  /*1200*/  BSYNC.RECONVERGENT B0 ;  /* 0x0000000000007941 */ /* 0x00afea0003800200 */
.L_x_1681:
        /* <DEDUP_REMOVED lines=10> */
[----:B------:R-:W2:Y:S01]  /*12b0*/  LDG.E.128 R140, desc[UR12][R140.64] ;  /* 0x0000000c8c8c7981 */ /* 0x000ea2000c1e1d00 */
        /* <DEDUP_REMOVED lines=10> */
[----:B------:R-:W-:Y:S02]  /*1360*/  IADD3 R151, PT, PT, R151, 0x100, RZ ;  /* 0x0000010097977810 */ /* 0x000fe40007ffe0ff */
[----:B---3--:R-:W-:-:S04]  /*1370*/  MOV R153, R144 ;  /* 0x0000009000997202 */ /* 0x008fc80000000f00 */
[----:B------:R-:W-:Y:S02]  /*1380*/  SHF.L.U32 R153, R153, 0x10, RZ ;  /* 0x0000001099997819 */ /* 0x000fe400000006ff */
[----:B----4-:R-:W-:Y:S02]  /*1390*/  MOV R148, R146 ;  /* 0x0000009200947202 */ /* 0x010fe40000000f00 */
[--C-:B------:R-:W-:Y:S02]  /*13a0*/  SHF.R.U64 R199, R146, 0x10, R147.reuse ;  /* 0x0000001092c77819 */ /* 0x100fe40000001293 */
[----:B------:R-:W-:Y:S02]  /*13b0*/  MOV R155, R147 ;  /* 0x00000093009b7202 */ /* 0x000fe40000000f00 */
[----:B------:R-:W-:Y:S02]  /*13c0*/  SHF.R.U32.HI R187, RZ, 0x10, R147 ;  /* 0x00000010ffbb7819 */ /* 0x000fe40000011693 */
[----:B------:R-:W-:Y:S01]  /*13d0*/  SHF.R.U32.HI R211, RZ, 0x10, R145 ;  /* 0x00000010ffd37819 */ /* 0x000fe20000011691 */
[----:B------:R-:W-:Y:S01]  /*13e0*/  FMUL.FTZ R149, R149, R153 ;  /* 0x0000009995957220 */ /* 0x000fe20000410000 */
[----:B------:R-:W-:-:S02]  /*13f0*/  SHF.L.U32 R146, R165, 0x10, RZ ;  /* 0x00000010a5927819 */ /* 0x000fc400000006ff */
[----:B------:R-:W-:Y:S02]  /*1400*/  SHF.L.U32 R147, R148, 0x10, RZ ;  /* 0x0000001094937819 */ /* 0x000fe400000006ff */
[----:B------:R-:W-:Y:S02]  /*1410*/  MOV R186, R145 ;  /* 0x0000009100ba7202 */ /* 0x000fe40000000f00 */
[----:B------:R-:W-:Y:S01]  /*1420*/  SHF.L.U32 R211, R211, 0x10, RZ ;  /* 0x00000010d3d37819 */ /* 0x000fe200000006ff */
[----:B------:R-:W-:Y:S01]  /*1430*/  FFMA.FTZ R9, R146, R147, R149 ;  /* 0x0000009392097223 */ /* 0x000fe20000010095 */
[----:B------:R-:W-:Y:S02]  /*1440*/  SHF.R.U64 R144, R144, 0x10, R145 ;  /* 0x0000001090907819 */ /* 0x000fe40000001291 */
[----:B------:R-:W-:Y:S01]  /*1450*/  SHF.L.U32 R149, R186, 0x10, RZ ;  /* 0x00000010ba957819 */ /* 0x000fe200000006ff */
[----:B------:R-:W-:Y:S01]  /*1460*/  FMUL.FTZ R198, R198, R211 ;  /* 0x000000d3c6c67220 */ /* 0x000fe20000410000 */
[----:B------:R-:W-:Y:S01]  /*1470*/  SHF.L.U32 R186, R187, 0x10, RZ ;  /* 0x00000010bbba7819 */ /* 0x000fe200000006ff */
[----:B--2---:R-:W-:Y:S01]  /*1480*/  FADD.FTZ R140, -R150, R140 ;  /* 0x0000008c968c7221 */ /* 0x004fe20000010100 */
[----:B------:R-:W-:-:S02]  /*1490*/  SHF.L.U32 R145, R160, 0x10, RZ ;  /* 0x00000010a0917819 */ /* 0x000fc400000006ff */
[----:B------:R-:W-:Y:S01]  /*14a0*/  SHF.L.U32 R146, R144, 0x10, RZ ;  /* 0x0000001090927819 */ /* 0x000fe200000006ff */
[----:B------:R-:W-:Y:S01]  /*14b0*/  FFMA.FTZ R189, R189, R186, R198 ;  /* 0x000000babdbd7223 */ /* 0x000fe200000100c6 */
[----:B------:R-:W-:Y:S01]  /*14c0*/  SHF.L.U32 R148, R159, 0x10, RZ ;  /* 0x000000109f947819 */ /* 0x000fe200000006ff */
[C---:B------:R-:W-:Y:S01]  /*14d0*/  FADD.FTZ R198, -R150.reuse, R141 ;  /* 0x0000008d96c67221 */ /* 0x040fe20000010100 */
[----:B------:R-:W-:Y:S01]  /*14e0*/  SHF.L.U32 R144, R199, 0x10, RZ ;  /* 0x00000010c7907819 */ /* 0x000fe200000006ff */
[----:B------:R-:W-:Y:S01]  /*14f0*/  FMUL.FTZ R145, R145, R146 ;  /* 0x0000009291917220 */ /* 0x000fe20000410000 */
[----:B-----5:R-:W-:Y:S01]  /*1500*/  FMUL.FTZ R199, R11, R140 ;  /* 0x0000008c0bc77220 */ /* 0x020fe20000410000 */
[----:B------:R-:W-:Y:S01]  /*1510*/  SHF.L.U32 R155, R155, 0x10, RZ ;  /* 0x000000109b9b7819 */ /* 0x000fe200000006ff */
[----:B------:R-:W-:Y:S01]  /*1520*/  FADD.FTZ R200, -R150, R143 ;  /* 0x0000008f96c87221 */ /* 0x000fe20000010100 */
[----:B------:R-:W-:Y:S01]  /*1530*/  FMUL.FTZ R187, R148, R149 ;  /* 0x0000009594bb7220 */ /* 0x000fe20000410000 */
[----:B------:R-:W-:Y:S01]  /*1540*/  FFMA.FTZ R8, R8, R144, R145 ;  /* 0x0000009008087223 */ /* 0x000fe20000010091 */
        /* <DEDUP_REMOVED lines=8> */
[----:B------:R-:W-:-:S02]  /*15d0*/  FMUL.FTZ R200, R11, R200 ;  /* 0x000000c80bc87220 */ /* 0x000fc40000410000 */
        /* <DEDUP_REMOVED lines=20> */
.L_x_1684:
[----:B------:R-:W-:Y:S05]  /*1720*/  BSYNC.RECONVERGENT B0 ;  /* 0x0000000000007941 */ /* 0x000fea0003800200 */
.L_x_1683:
        /* <DEDUP_REMOVED lines=27> */
[----:B------:R-:W-:Y:S01]  /*18e0*/  SHF.R.U32.HI R187, RZ, 0x10, R147 ;  /* 0x00000010ffbb7819 */ /* 0x000fe20000011693 */
[----:B------:R-:W-:Y:S01]  /*18f0*/  FMUL.FTZ R149, R149, R153 ;  /* 0x0000009995957220 */ /* 0x000fe20000410000 */
[----:B------:R-:W-:-:S02]  /*1900*/  SHF.L.U32 R146, R157, 0x10, RZ ;  /* 0x000000109d927819 */ /* 0x000fc400000006ff */
[----:B------:R-:W-:Y:S02]  /*1910*/  SHF.L.U32 R147, R148, 0x10, RZ ;  /* 0x0000001094937819 */ /* 0x000fe400000006ff */
[----:B------:R-:W-:Y:S02]  /*1920*/  MOV R185, R145 ;  /* 0x0000009100b97202 */ /* 0x000fe40000000f00 */
[----:B------:R-:W-:Y:S01]  /*1930*/  SHF.R.U32.HI R214, RZ, 0x10, R145 ;  /* 0x00000010ffd67819 */ /* 0x000fe20000011691 */
[----:B------:R-:W-:Y:S01]  /*1940*/  FFMA.FTZ R7, R146, R147, R149 ;  /* 0x0000009392077223 */ /* 0x000fe20000010095 */
[----:B------:R-:W-:Y:S02]  /*1950*/  SHF.L.U32 R148, R31, 0x10, RZ ;  /* 0x000000101f947819 */ /* 0x000fe400000006ff */
[----:B------:R-:W-:Y:S02]  /*1960*/  SHF.L.U32 R149, R185, 0x10, RZ ;  /* 0x00000010b9957819 */ /* 0x000fe400000006ff */
[----:B------:R-:W-:-:S02]  /*1970*/  SHF.L.U32 R214, R214, 0x10, RZ ;  /* 0x00000010d6d67819 */ /* 0x000fc400000006ff */
[----:B------:R-:W-:Y:S01]  /*1980*/  SHF.R.U64 R144, R144, 0x10, R145 ;  /* 0x0000001090907819 */ /* 0x000fe20000001291 */
[----:B------:R-:W-:Y:S01]  /*1990*/  FMUL.FTZ R185, R148, R149 ;  /* 0x0000009594b97220 */ /* 0x000fe20000410000 */
[----:B------:R-:W-:Y:S01]  /*19a0*/  SHF.L.U32 R155, R155, 0x10, RZ ;  /* 0x000000109b9b7819 */ /* 0x000fe200000006ff */
[----:B------:R-:W-:Y:S01]  /*19b0*/  FMUL.FTZ R197, R197, R214 ;  /* 0x000000d6c5c57220 */ /* 0x000fe20000410000 */
[----:B------:R-:W-:Y:S01]  /*19c0*/  SHF.L.U32 R187, R187, 0x10, RZ ;  /* 0x00000010bbbb7819 */ /* 0x000fe200000006ff */
[----:B--2---:R-:W-:Y:S01]  /*19d0*/  FADD.FTZ R140, -R150, R140 ;  /* 0x0000008c968c7221 */ /* 0x004fe20000010100 */
[----:B------:R-:W-:Y:S02]  /*19e0*/  SHF.L.U32 R145, R32, 0x10, RZ ;  /* 0x0000001020917819 */ /* 0x000fe400000006ff */
[----:B------:R-:W-:Y:S01]  /*19f0*/  SHF.L.U32 R146, R144, 0x10, RZ ;  /* 0x0000001090927819 */ /* 0x000fe200000006ff */
[----:B------:R-:W-:Y:S01]  /*1a00*/  FFMA.FTZ R188, R188, R155, R185 ;  /* 0x0000009bbcbc7223 */ /* 0x000fe200000100b9 */
[----:B------:R-:W-:Y:S01]  /*1a10*/  SHF.L.U32 R144, R202, 0x10, RZ ;  /* 0x00000010ca907819 */ /* 0x000fe200000006ff */
[----:B------:R-:W-:Y:S01]  /*1a20*/  FFMA.FTZ R185, R186, R187, R197 ;  /* 0x000000bbbab97223 */ /* 0x000fe200000100c5 */
[C---:B------:R-:W-:Y:S01]  /*1a30*/  FADD.FTZ R202, -R150.reuse, R141 ;  /* 0x0000008d96ca7221 */ /* 0x040fe20000010100 */
[----:B------:R-:W-:Y:S01]  /*1a40*/  FMUL.FTZ R145, R145, R146 ;  /* 0x0000009291917220 */ /* 0x000fe20000410000 */
[C---:B-----5:R-:W-:Y:S01]  /*1a50*/  FMUL.FTZ R197, R11.reuse, R140 ;  /* 0x0000008c0bc57220 */ /* 0x060fe20000410000 */
[C---:B------:R-:W-:Y:S01]  /*1a60*/  FADD.FTZ R204, -R150.reuse, R143 ;  /* 0x0000008f96cc7221 */ /* 0x040fe20000010100 */
[----:B------:R-:W-:Y:S01]  /*1a70*/  FADD.FTZ R142, -R150, R142 ;  /* 0x0000008e968e7221 */ /* 0x000fe20000010100 */
[----:B------:R-:W-:Y:S01]  /*1a80*/  FFMA.FTZ R6, R6, R144, R145 ;  /* 0x0000009006067223 */ /* 0x000fe20000010091 */
[----:B------:R-:W-:Y:S01]  /*1a90*/  FMUL.FTZ R202, R11, R202 ;  /* 0x000000ca0bca7220 */ /* 0x000fe20000410000 */
[----:B------:R-:W-:Y:S01]  /*1aa0*/  FADD.FTZ R141, R154, R7 ;  /* 0x000000079a8d7221 */ /* 0x000fe20000010000 */
[----:B------:R-:W-:Y:S01]  /*1ab0*/  FFMA.FTZ R143, R197, R7, R152 ;  /* 0x00000007c58f7223 */ /* 0x000fe20000010098 */
[----:B------:R-:W-:-:S02]  /*1ac0*/  FMUL.FTZ R205, R11, R142 ;  /* 0x0000008e0bcd7220 */ /* 0x000fc40000410000 */
[----:B------:R-:W-:Y:S01]  /*1ad0*/  FADD.FTZ R141, R141, R6 ;  /* 0x000000068d8d7221 */ /* 0x000fe20000010000 */
[----:B------:R-:W-:Y:S01]  /*1ae0*/  FFMA.FTZ R140, R202, R6, R143 ;  /* 0x00000006ca8c7223 */ /* 0x000fe2000001008f */
[----:B------:R-:W-:Y:S02]  /*1af0*/  FMUL.FTZ R204, R11, R204 ;  /* 0x000000cc0bcc7220 */ /* 0x000fe40000410000 */
        /* <DEDUP_REMOVED lines=20> */
.L_x_1686:
[----:B------:R-:W-:Y:S05]  /*1c40*/  BSYNC.RECONVERGENT B0 ;  /* 0x0000000000007941 */ /* 0x000fea0003800200 */
.L_x_1685:
        /* <DEDUP_REMOVED lines=81> */
.L_x_1688:
[----:B------:R-:W-:Y:S05]  /*2160*/  BSYNC.RECONVERGENT B0 ;  /* 0x0000000000007941 */ /* 0x000fea0003800200 */
.L_x_1687:
        /* <DEDUP_REMOVED lines=14> */
[----:B------:R-:W-:Y:S01]  /*2250*/  SHF.L.U32 R181, R18, 0x10, RZ ;  /* 0x0000001012b57819 */ /* 0x000fe200000006ff */
[----:B0-----:R-:W-:Y:S01]  /*2260*/  @P0 IMAD.WIDE.U32 R144, R151, 0x10, R144 ;  /* 0x0000001097900825 */ /* 0x001fe200078e0090 */
[----:B------:R-:W-:-:S04]  /*2270*/  SHF.L.U32 R151, R17, 0x10, RZ ;  /* 0x0000001011977819 */ /* 0x000fc800000006ff */
[----:B------:R0:W5:Y:S01]  /*2280*/  @P0 LDG.E.128 R132, desc[UR12][R144.64] ;  /* 0x0000000c90840981 */ /* 0x000162000c1e1d00 */
[----:B------:R-:W-:Y:S02]  /*2290*/  SHF.L.U32 R182, R19, 0x10, RZ ;  /* 0x0000001013b67819 */ /* 0x000fe400000006ff */
[----:B0-----:R-:W-:Y:S02]  /*22a0*/  SHF.L.U32 R145, R16, 0x10, RZ ;  /* 0x0000001010917819 */ /* 0x001fe400000006ff */
        /* <DEDUP_REMOVED lines=9> */
[----:B------:R-:W-:-:S03]  /*2340*/  SHF.R.U32.HI R214, RZ, 0x10, R147 ;  /* 0x00000010ffd67819 */ /* 0x000fc60000011693 */
[----:B------:R-:W-:Y:S01]  /*2350*/  FFMA.FTZ R2, R2, R149, R151 ;  /* 0x0000009502027223 */ /* 0x000fe20000010097 */
[----:B------:R-:W-:Y:S02]  /*2360*/  SHF.L.U32 R151, R14, 0x10, RZ ;  /* 0x000000100e977819 */ /* 0x000fe400000006ff */
[----:B------:R-:W-:Y:S02]  /*2370*/  SHF.L.U32 R214, R214, 0x10, RZ ;  /* 0x00000010d6d67819 */ /* 0x000fe400000006ff */
[----:B------:R-:W-:Y:S02]  /*2380*/  SHF.R.U64 R146, R146, 0x10, R147 ;  /* 0x0000001092927819 */ /* 0x000fe40000001293 */
[----:B------:R-:W-:Y:S01]  /*2390*/  SHF.L.U32 R186, R186, 0x10, RZ ;  /* 0x00000010baba7819 */ /* 0x000fe200000006ff */
[----:B------:R-:W-:Y:S01]  /*23a0*/  FMUL.FTZ R210, R151, R214 ;  /* 0x000000d697d27220 */ /* 0x000fe20000410000 */
[----:B------:R-:W-:Y:S01]  /*23b0*/  MOV R148, R147 ;  /* 0x0000009300947202 */ /* 0x000fe20000000f00 */
[----:B--2---:R-:W-:Y:S01]  /*23c0*/  FADD.FTZ R140, -R150, R140 ;  /* 0x0000008c968c7221 */ /* 0x004fe20000010100 */
[----:B------:R-:W-:Y:S01]  /*23d0*/  SHF.L.U32 R146, R146, 0x10, RZ ;  /* 0x0000001092927819 */ /* 0x000fe200000006ff */
[----:B------:R-:W-:Y:S01]  /*23e0*/  FFMA.FTZ R181, R181, R186, R210 ;  /* 0x000000bab5b57223 */ /* 0x000fe200000100d2 */
[----:B------:R-:W-:Y:S01]  /*23f0*/  SHF.L.U32 R0, R20, 0x10, RZ ;  /* 0x0000001014007819 */ /* 0x000fe200000006ff */
[----:B------:R-:W-:Y:S01]  /*2400*/  FADD.FTZ R210, -R150, R141 ;  /* 0x0000008d96d27221 */ /* 0x000fe20000010100 */
[----:B------:R-:W-:Y:S01]  /*2410*/  SHF.L.U32 R147, R15, 0x10, RZ ;  /* 0x000000100f937819 */ /* 0x000fe200000006ff */
[----:B------:R-:W-:Y:S01]  /*2420*/  FMUL.FTZ R145, R145, R146 ;  /* 0x0000009291917220 */ /* 0x000fe20000410000 */
[----:B------:R-:W-:Y:S01]  /*2430*/  SHF.L.U32 R144, R187, 0x10, RZ ;  /* 0x00000010bb907819 */ /* 0x000fe200000006ff */
[----:B-----5:R-:W-:Y:S01]  /*2440*/  FMUL.FTZ R193, R11, R140 ;  /* 0x0000008c0bc17220 */ /* 0x020fe20000410000 */
[----:B------:R-:W-:Y:S01]  /*2450*/  SHF.L.U32 R148, R148, 0x10, RZ ;  /* 0x0000001094947819 */ /* 0x000fe200000006ff */
[----:B------:R-:W-:Y:S01]  /*2460*/  FADD.FTZ R212, -R150, R143 ;  /* 0x0000008f96d47221 */ /* 0x000fe20000010100 */
[----:B------:R-:W-:Y:S01]  /*2470*/  SHF.L.U32 R155, R155, 0x10, RZ ;  /* 0x000000109b9b7819 */ /* 0x000fe200000006ff */
[----:B------:R-:W-:Y:S01]  /*2480*/  FFMA.FTZ R0, R0, R144, R145 ;  /* 0x0000009000007223 */ /* 0x000fe20000010091 */
[----:B------:R-:W-:Y:S01]  /*2490*/  FADD.FTZ R142, -R150, R142 ;  /* 0x0000008e968e7221 */ /* 0x000fe20000010100 */
[----:B------:R-:W-:Y:S01]  /*24a0*/  FMUL.FTZ R147, R147, R148 ;  /* 0x0000009493937220 */ /* 0x000fe20000410000 */
        /* <DEDUP_REMOVED lines=28> */
.L_x_1690:
[----:B------:R-:W-:Y:S05]  /*2670*/  BSYNC.RECONVERGENT B0 ;  /* 0x0000000000007941 */ /* 0x000fea0003800200 */
.L_x_1689:
        /* <DEDUP_REMOVED lines=32> */
.L_x_1692:
[----:B------:R-:W-:Y:S05]  /*2880*/  BSYNC.RECONVERGENT B0 ;  /* 0x0000000000007941 */ /* 0x000fea0003800200 */
.L_x_1691:
        /* <DEDUP_REMOVED lines=38> */
[----:B------:R-:W-:Y:S01]  /*2af0*/  FADD.FTZ R140, R155, R140 ;  /* 0x0000008c9b8c7221 */ /* 0x000fe20000010000 */
[----:B------:R-:W-:Y:S02]  /*2b00*/  P2R R141, PR, RZ, 0x40 ;  /* 0x00000040ff8d7803 */ /* 0x000fe40000000000 */
[----:B------:R-:W-:Y:S01]  /*2b10*/  FMUL.FTZ R146, R154, UR11 ;  /* 0x0000000b9a927c20 */ /* 0x000fe20008410000 */
[----:B------:R-:W-:Y:S01]  /*2b20*/  P2R R144, PR, RZ, 0x20 ;  /* 0x00000020ff907803 */ /* 0x000fe20000000000 */
[----:B------:R-:W-:-:S03]  /*2b30*/  FMUL.FTZ R145, R140, UR11 ;  /* 0x0000000b8c917c20 */ /* 0x000fc60008410000 */
        /* <DEDUP_REMOVED lines=32> */
.L_x_1697:
        /* <DEDUP_REMOVED lines=23> */
.L_x_1696:
        /* <DEDUP_REMOVED lines=18> */
[----:B------:R-:W-:Y:S01]  /*2fd0*/  PRMT R151, R150, 0x7632, R151 ;  /* 0x0000763296977816 */ /* 0x000fe20000000097 */
[----:B------:R-:W-:Y:S06]  /*2fe0*/  BRA `(.L_x_1698) ;  /* 0x0000000400bc7947 */ /* 0x000fec0003800000 */
.L_x_1699:
        /* <DEDUP_REMOVED lines=21> */
.L_x_1695:
        /* <DEDUP_REMOVED lines=27> */
.L_x_1701:
        /* <DEDUP_REMOVED lines=23> */
.L_x_1700:
        /* <DEDUP_REMOVED lines=18> */
[----:B------:R-:W-:Y:S01]  /*3580*/  PRMT R151, R150, 0x7632, R151 ;  /* 0x0000763296977816 */ /* 0x000fe20000000097 */
[----:B------:R-:W-:Y:S06]  /*3590*/  BRA `(.L_x_1698) ;  /* 0x0000000000507947 */ /* 0x000fec0003800000 */
.L_x_1702:
        /* <DEDUP_REMOVED lines=19> */
[----:B------:R-:W-:-:S07]  /*36d0*/  PRMT R180, R147, 0x7610, R180 ;  /* 0x0000761093b47816 */ /* 0x000fce00000000b4 */
.L_x_1698:
[----:B------:R-:W-:Y:S01]  /*36e0*/  ISETP.NE.U32.AND P5, PT, RZ, UR4, PT ;  /* 0x00000004ff007c0c */ /* 0x000fe2000bfa5070 */
[----:B------:R-:W-:Y:S01]  /*36f0*/  UISETP.NE.U32.AND UP0, UPT, UR6, URZ, UPT ;  /* 0x000000ff0600728c */ /* 0x000fe2000bf05070 */
[----:B------:R-:W-:Y:S02]  /*3700*/  LOP3.LUT R142, R142, 0xffff, RZ, 0xc0, !PT ;  /* 0x0000ffff8e8e7812 */ /* 0x000fe400078ec0ff */
[----:B------:R-:W-:Y:S01]  /*3710*/  ISETP.NE.AND.EX P5, PT, RZ, UR5, PT, P5 ;  /* 0x00000005ff007c0c */ /* 0x000fe2000bfa5350 */
[----:B------:R-:W-:Y:S01]  /*3720*/  UISETP.NE.AND.EX UP0, UPT, UR7, URZ, UPT, UP0 ;  /* 0x000000ff0700728c */ /* 0x000fe2000bf05300 */
[----:B------:R-:W-:Y:S01]  /*3730*/  PRMT R151, R150, 0x5410, R151 ;  /* 0x0000541096977816 */ /* 0x000fe20000000097 */
[----:B------:R-:W-:-:S05]  /*3740*/  IMAD.WIDE.U32 R142, R142, 0x10000, RZ ;  /* 0x000100008e8e7825 */ /* 0x000fca00078e00ff */
[----:B------:R-:W-:Y:S02]  /*3750*/  LOP3.LUT R143, R151, R143, RZ, 0xfc, !PT ;  /* 0x0000008f978f7212 */ /* 0x000fe400078efcff */
[----:B------:R-:W-:-:S03]  /*3760*/  LOP3.LUT R142, R142, 0xffff, R147, 0xf8, !PT ;  /* 0x0000ffff8e8e7812 */ /* 0x000fc600078ef893 */
[----:B------:R-:W0:Y:S02]  /*3770*/  @P5 LDC.64 R140, c[0x0][0x478] ;  /* 0x00011e00ff8c5b82 */ /* 0x000e240000000a00 */
[----:B0-----:R-:W-:-:S06]  /*3780*/  @P5 IMAD.WIDE.U32 R148, R13, 0x10, R140 ;  /* 0x000000100d945825 */ /* 0x001fcc00078e008c */
[----:B------:R-:W0:Y:S01]  /*3790*/  LDC.64 R140, c[0x0][0x468] ;  /* 0x00011a00ff8c7b82 */ /* 0x000e220000000a00 */
[----:B------:R1:W-:Y:S01]  /*37a0*/  @P5 STG.E.128 desc[UR12][R148.64], R136 ;  /* 0x0000008894005986 */ /* 0x0003e2000c101d0c */
[----:B0-----:R-:W-:-:S05]  /*37b0*/  IMAD.WIDE.U32 R140, R13, 0x8, R140 ;  /* 0x000000080d8c7825 */ /* 0x001fca00078e008c */
[----:B------:R1:W-:Y:S01]  /*37c0*/  STG.E.64 desc[UR12][R140.64], R142 ;  /* 0x0000008e8c007986 */ /* 0x0003e2000c101b0c */
[----:B------:R-:W-:Y:S05]  /*37d0*/  BRA.U !UP0, `(.L_x_1703) ;  /* 0x0000000108207547 */ /* 0x000fea000b800000 */
[----:B-1----:R-:W0:Y:S01]  /*37e0*/  LDC.64 R140, c[0x0][0x470] ;  /* 0x00011c00ff8c7b82 */ /* 0x002e220000000a00 */
[----:B------:R-:W-:Y:S02]  /*37f0*/  LOP3.LUT R142, R178, 0xffff, RZ, 0xc0, !PT ;  /* 0x0000ffffb28e7812 */ /* 0x000fe400078ec0ff */
[----:B------:R-:W-:-:S03]  /*3800*/  PRMT R147, R179, 0x5410, R176 ;  /* 0x00005410b3937816 */ /* 0x000fc600000000b0 */
[----:B------:R-:W-:-:S05]  /*3810*/  IMAD.WIDE.U32 R142, R142, 0x10000, RZ ;  /* 0x000100008e8e7825 */ /* 0x000fca00078e00ff */
[----:B------:R-:W-:Y:S02]  /*3820*/  LOP3.LUT R143, R147, R143, RZ, 0xfc, !PT ;  /* 0x0000008f938f7212 */ /* 0x000fe400078efcff */
[----:B------:R-:W-:Y:S01]  /*3830*/  LOP3.LUT R142, R142, 0xffff, R180, 0xf8, !PT ;  /* 0x0000ffff8e8e7812 */ /* 0x000fe200078ef8b4 */
[----:B0-----:R-:W-:-:S05]  /*3840*/  IMAD.WIDE.U32 R140, R13, 0x8, R140 ;  /* 0x000000080d8c7825 */ /* 0x001fca00078e008c */
[----:B------:R0:W-:Y:S02]  /*3850*/  STG.E.64 desc[UR12][R140.64], R142 ;  /* 0x0000008e8c007986 */ /* 0x0001e4000c101b0c */
.L_x_1703:
[----:B------:R-:W-:-:S07]  /*3860*/  IADD3 R13, PT, PT, R13, 0x100, RZ ;  /* 0x000001000d0d7810 */ /* 0x000fce0007ffe0ff */
.L_x_1694:
[----:B------:R-:W-:Y:S05]  /*3870*/  BSYNC.RECONVERGENT B0 ;  /* 0x0000000000007941 */ /* 0x000fea0003800200 */
.L_x_1693:
[----:B------:R-:W-:Y:S04]  /*3880*/  BSSY.RECONVERGENT B0, `(.L_x_1704) ;  /* 0x00000cd000007945 */ /* 0x000fe80003800200 */
[----:B------:R-:W-:Y:S05]  /*3890*/  @!P1 BRA `(.L_x_1705) ;  /* 0x0000000c002c9947 */ /* 0x000fea0003800000 */
[----:B------:R-:W-:-:S04]  /*38a0*/  UISETP.NE.U32.AND UP0, UPT, UR14, URZ, UPT ;  /* 0x000000ff0e00728c */ /* 0x000fc8000bf05070 */
[----:B------:R-:W-:-:S09]  /*38b0*/  UISETP.NE.AND.EX UP0, UPT, UR15, URZ, UPT, UP0 ;  /* 0x000000ff0f00728c */ /* 0x000fd2000bf05300 */
[----:B------:R-:W-:Y:S05]  /*38c0*/  BRA.U !UP0, `(.L_x_1706) ;  /* 0x0000000508687547 */ /* 0x000fea000b800000 */
[----:B------:R-:W-:-:S04]  /*38d0*/  UISETP.NE.U32.AND UP0, UPT, UR8, URZ, UPT ;  /* 0x000000ff0800728c */ /* 0x000fc8000bf05070 */
[----:B------:R-:W-:-:S06]  /*38e0*/  UISETP.NE.AND.EX UP0, UPT, UR9, URZ, UPT, UP0 ;  /* 0x000000ff0900728c */ /* 0x000fcc000bf05300 */
[----:B------:R-:W-:-:S13]  /*38f0*/  PLOP3.LUT P5, PT, PT, PT, UP0, 0x80, 0x8 ;  /* 0x000000000008781c */ /* 0x000fda0003faf008 */
[----:B------:R-:W-:Y:S05]  /*3900*/  @!P5 BRA `(.L_x_1707) ;  /* 0x0000000000a4d947 */ /* 0x000fea0003800000 */
        /* <DEDUP_REMOVED lines=24> */
.L_x_1708:
[-CC-:B-1----:R-:W-:Y:S01]  /*3a90*/  FFMA.FTZ R137, R198, R145.reuse, R146.reuse ;  /* 0x00000091c6897223 */ /* 0x182fe20000010092 */
[-CC-:B------:R-:W-:Y:S01]  /*3aa0*/  FFMA.FTZ R139, R203, R145.reuse, R146.reuse ;  /* 0x00000091cb8b7223 */ /* 0x180fe20000010092 */
[-CC-:B------:R-:W-:Y:S01]  /*3ab0*/  FFMA.FTZ R136, R199, R145.reuse, R146.reuse ;  /* 0x00000091c7887223 */ /* 0x180fe20000010092 */
[----:B0-----:R-:W-:Y:S01]  /*3ac0*/  FFMA.FTZ R140, R200, R145, R146 ;  /* 0x00000091c88c7223 */ /* 0x001fe20000010092 */
        /* <DEDUP_REMOVED lines=10> */
[----:B------:R-:W-:Y:S02]  /*3b70*/  PRMT R142, R147, 0x7632, R142 ;  /* 0x00007632938e7816 */ /* 0x000fe4000000008e */
[----:B------:R-:W-:Y:S01]  /*3b80*/  PRMT R151, R150, 0x7632, R151 ;  /* 0x0000763296977816 */ /* 0x000fe20000000097 */
[----:B------:R-:W-:Y:S06]  /*3b90*/  BRA `(.L_x_1709) ;  /* 0x0000000800187947 */ /* 0x000fec0003800000 */
.L_x_1707:
        /* <DEDUP_REMOVED lines=26> */
.L_x_1710:
        /* <DEDUP_REMOVED lines=19> */
.L_x_1706:
[----:B01----:R-:W0:Y:S02]  /*3e70*/  LDC.64 R140, c[0x0][0x478] ;  /* 0x00011e00ff8c7b82 */ /* 0x003e240000000a00 */
[----:B0-----:R-:W-:-:S04]  /*3e80*/  ISETP.NE.U32.AND P5, PT, R140, RZ, PT ;  /* 0x000000ff8c00720c */ /* 0x001fc80003fa5070 */
[----:B------:R-:W-:-:S13]  /*3e90*/  ISETP.NE.AND.EX P5, PT, R141, RZ, PT, P5 ;  /* 0x000000ff8d00720c */ /* 0x000fda0003fa5350 */
[----:B------:R-:W-:Y:S05]  /*3ea0*/  @!P5 BRA `(.L_x_1711) ;  /* 0x0000000000a4d947 */ /* 0x000fea0003800000 */
[----:B------:R-:W-:-:S04]  /*3eb0*/  UISETP.NE.U32.AND UP0, UPT, UR6, URZ, UPT ;  /* 0x000000ff0600728c */ /* 0x000fc8000bf05070 */
[----:B------:R-:W-:-:S09]  /*3ec0*/  UISETP.NE.AND.EX UP0, UPT, UR7, URZ, UPT, UP0 ;  /* 0x000000ff0700728c */ /* 0x000fd2000bf05300 */
        /* <DEDUP_REMOVED lines=22> */
.L_x_1712:
        /* <DEDUP_REMOVED lines=17> */
.L_x_1711:
        /* <DEDUP_REMOVED lines=26> */
.L_x_1713:
        /* <DEDUP_REMOVED lines=18> */
.L_x_1709:
[----:B------:R-:W0:Y:S01]  /*4400*/  @P5 LDC.64 R148, c[0x0][0x478] ;  /* 0x00011e00ff945b82 */ /* 0x000e220000000a00 */
[----:B------:R-:W-:Y:S02]  /*4410*/  LOP3.LUT R142, R142, 0xffff, RZ, 0xc0, !PT ;  /* 0x0000ffff8e8e7812 */ /* 0x000fe400078ec0ff */
[----:B------:R-:W-:-:S03]  /*4420*/  PRMT R151, R150, 0x5410, R151 ;  /* 0x0000541096977816 */ /* 0x000fc60000000097 */
[----:B------:R-:W-:Y:S02]  /*4430*/  IMAD.WIDE.U32 R142, R142, 0x10000, RZ ;  /* 0x000100008e8e7825 */ /* 0x000fe400078e00ff */
[----:B------:R-:W1:Y:S03]  /*4440*/  LDC.64 R140, c[0x0][0x468] ;  /* 0x00011a00ff8c7b82 */ /* 0x000e660000000a00 */
[----:B------:R-:W-:Y:S02]  /*4450*/  LOP3.LUT R143, R151, R143, RZ, 0xfc, !PT ;  /* 0x0000008f978f7212 */ /* 0x000fe400078efcff */
[----:B------:R-:W-:Y:S01]  /*4460*/  LOP3.LUT R142, R142, 0xffff, R147, 0xf8, !PT ;  /* 0x0000ffff8e8e7812 */ /* 0x000fe200078ef893 */
[----:B0-----:R-:W-:-:S05]  /*4470*/  @P5 IMAD.WIDE.U32 R148, R13, 0x10, R148 ;  /* 0x000000100d945825 */ /* 0x001fca00078e0094 */
[----:B------:R0:W-:Y:S01]  /*4480*/  @P5 STG.E.128 desc[UR12][R148.64], R136 ;  /* 0x0000008894005986 */ /* 0x0001e2000c101d0c */
[----:B-1----:R-:W-:-:S05]  /*4490*/  IMAD.WIDE.U32 R140, R13, 0x8, R140 ;  /* 0x000000080d8c7825 */ /* 0x002fca00078e008c */
        /* <DEDUP_REMOVED lines=10> */
.L_x_1714:
[----:B------:R-:W-:-:S07]  /*4540*/  IADD3 R13, PT, PT, R13, 0x100, RZ ;  /* 0x000001000d0d7810 */ /* 0x000fce0007ffe0ff */
.L_x_1705:
[----:B------:R-:W-:Y:S05]  /*4550*/  BSYNC.RECONVERGENT B0 ;  /* 0x0000000000007941 */ /* 0x000fea0003800200 */
.L_x_1704:
        /* <DEDUP_REMOVED lines=33> */
.L_x_1719:
        /* <DEDUP_REMOVED lines=17> */
.L_x_1718:
        /* <DEDUP_REMOVED lines=26> */
.L_x_1721:
        /* <DEDUP_REMOVED lines=19> */
.L_x_1717:
        /* <DEDUP_REMOVED lines=28> */
.L_x_1723:
        /* <DEDUP_REMOVED lines=17> */
.L_x_1722:
        /* <DEDUP_REMOVED lines=26> */
.L_x_1724:
        /* <DEDUP_REMOVED lines=18> */
.L_x_1720:
        /* <DEDUP_REMOVED lines=20> */
.L_x_1725:
[----:B------:R-:W-:-:S07]  /*5220*/  IADD3 R13, PT, PT, R13, 0x100, RZ ;  /* 0x000001000d0d7810 */ /* 0x000fce0007ffe0ff */
.L_x_1716:
[----:B------:R-:W-:Y:S05]  /*5230*/  BSYNC.RECONVERGENT B0 ;  /* 0x0000000000007941 */ /* 0x000fea0003800200 */
.L_x_1715:
        /* <DEDUP_REMOVED lines=33> */
.L_x_1730:
        /* <DEDUP_REMOVED lines=17> */
.L_x_1729:
        /* <DEDUP_REMOVED lines=26> */
.L_x_1732:
        /* <DEDUP_REMOVED lines=19> */
.L_x_1728:
        /* <DEDUP_REMOVED lines=28> */
.L_x_1734:
        /* <DEDUP_REMOVED lines=17> */
.L_x_1733:
        /* <DEDUP_REMOVED lines=26> */
.L_x_1735:
        /* <DEDUP_REMOVED lines=18> */
.L_x_1731:
        /* <DEDUP_REMOVED lines=20> */
.L_x_1736:
[----:B------:R-:W-:-:S07]  /*5f00*/  IADD3 R13, PT, PT, R13, 0x100, RZ ;  /* 0x000001000d0d7810 */ /* 0x000fce0007ffe0ff */
.L_x_1727:
[----:B------:R-:W-:Y:S05]  /*5f10*/  BSYNC.RECONVERGENT B0 ;  /* 0x0000000000007941 */ /* 0x000fea0003800200 */
.L_x_1726:
        /* <DEDUP_REMOVED lines=27> */
[----:B------:R-:W-:Y:S02]  /*60d0*/  PRMT R142, R11, 0x7632, R142 ;  /* 0x000076320b8e7816 */ /* 0x000fe4000000008e */
[----:B------:R-:W-:Y:S02]  /*60e0*/  PRMT R176, R148, 0x7610, R176 ;  /* 0x0000761094b07816 */ /* 0x000fe400000000b0 */
[----:B------:R-:W-:-:S02]  /*60f0*/  PRMT R179, R145, 0x7610, R179 ;  /* 0x0000761091b37816 */ /* 0x000fc400000000b3 */
[----:B------:R-:W-:Y:S02]  /*6100*/  PRMT R178, R142, 0x7610, R178 ;  /* 0x000076108eb27816 */ /* 0x000fe400000000b2 */
[----:B------:R-:W-:Y:S01]  /*6110*/  PRMT R180, R11, 0x7610, R180 ;  /* 0x000076100bb47816 */ /* 0x000fe200000000b4 */
[----:B------:R-:W-:Y:S06]  /*6120*/  BRA `(.L_x_1742) ;  /* 0x0000000800547947 */ /* 0x000fec0003800000 */
.L_x_1741:
        /* <DEDUP_REMOVED lines=17> */
.L_x_1740:
        /* <DEDUP_REMOVED lines=26> */
.L_x_1743:
        /* <DEDUP_REMOVED lines=18> */
.L_x_1739:
        /* <DEDUP_REMOVED lines=28> */
.L_x_1745:
        /* <DEDUP_REMOVED lines=17> */
.L_x_1744:
        /* <DEDUP_REMOVED lines=25> */
.L_x_1746:
        /* <DEDUP_REMOVED lines=18> */
.L_x_1742:
[----:B------:R-:W0:Y:S01]  /*6a80*/  @P5 LDC.64 R140, c[0x0][0x478] ;  /* 0x00011e00ff8c5b82 */ /* 0x000e220000000a00 */
[----:B------:R-:W-:Y:S02]  /*6a90*/  LOP3.LUT R142, R142, 0xffff, RZ, 0xc0, !PT ;  /* 0x0000ffff8e8e7812 */ /* 0x000fe400078ec0ff */
[----:B------:R-:W-:-:S03]  /*6aa0*/  PRMT R145, R145, 0x5410, R148 ;  /* 0x0000541091917816 */ /* 0x000fc60000000094 */
[----:B------:R-:W-:-:S05]  /*6ab0*/  IMAD.WIDE.U32 R142, R142, 0x10000, RZ ;  /* 0x000100008e8e7825 */ /* 0x000fca00078e00ff */
[----:B------:R-:W-:Y:S02]  /*6ac0*/  LOP3.LUT R143, R145, R143, RZ, 0xfc, !PT ;  /* 0x0000008f918f7212 */ /* 0x000fe400078efcff */
[----:B------:R-:W-:Y:S01]  /*6ad0*/  LOP3.LUT R142, R142, 0xffff, R11, 0xf8, !PT ;  /* 0x0000ffff8e8e7812 */ /* 0x000fe200078ef80b */
[C---:B0-----:R-:W-:Y:S02]  /*6ae0*/  @P5 IMAD.WIDE.U32 R146, R13.reuse, 0x10, R140 ;  /* 0x000000100d925825 */ /* 0x041fe400078e008c */
[----:B------:R-:W0:Y:S03]  /*6af0*/  LDC.64 R140, c[0x0][0x468] ;  /* 0x00011a00ff8c7b82 */ /* 0x000e260000000a00 */
[----:B------:R2:W-:Y:S01]  /*6b00*/  @P5 STG.E.128 desc[UR12][R146.64], R136 ;  /* 0x0000008892005986 */ /* 0x0005e2000c101d0c */
[----:B0-----:R-:W-:-:S05]  /*6b10*/  IMAD.WIDE.U32 R140, R13, 0x8, R140 ;  /* 0x000000080d8c7825 */ /* 0x001fca00078e008c */
[----:B------:R2:W-:Y:S01]  /*6b20*/  STG.E.64 desc[UR12][R140.64], R142 ;  /* 0x0000008e8c007986 */ /* 0x0005e2000c101b0c */
[----:B------:R-:W-:Y:S05]  /*6b30*/  BRA.U !UP0, `(.L_x_1738) ;  /* 0x0000000108207547 */ /* 0x000fea000b800000 */
[----:B--2---:R-:W0:Y:S01]  /*6b40*/  LDC.64 R142, c[0x0][0x470] ;  /* 0x00011c00ff8e7b82 */ /* 0x004e220000000a00 */
[----:B------:R-:W-:Y:S02]  /*6b50*/  LOP3.LUT R140, R178, 0xffff, RZ, 0xc0, !PT ;  /* 0x0000ffffb28c7812 */ /* 0x000fe400078ec0ff */
[----:B------:R-:W-:-:S03]  /*6b60*/  PRMT R11, R179, 0x5410, R176 ;  /* 0x00005410b30b7816 */ /* 0x000fc600000000b0 */
[----:B------:R-:W-:-:S05]  /*6b70*/  IMAD.WIDE.U32 R140, R140, 0x10000, RZ ;  /* 0x000100008c8c7825 */ /* 0x000fca00078e00ff */
[----:B------:R-:W-:Y:S02]  /*6b80*/  LOP3.LUT R141, R11, R141, RZ, 0xfc, !PT ;  /* 0x0000008d0b8d7212 */ /* 0x000fe400078efcff */
[----:B------:R-:W-:Y:S01]  /*6b90*/  LOP3.LUT R140, R140, 0xffff, R180, 0xf8, !PT ;  /* 0x0000ffff8c8c7812 */ /* 0x000fe200078ef8b4 */
[----:B0-----:R-:W-:-:S05]  /*6ba0*/  IMAD.WIDE.U32 R142, R13, 0x8, R142 ;  /* 0x000000080d8e7825 */ /* 0x001fca00078e008e */
[----:B------:R3:W-:Y:S02]  /*6bb0*/  STG.E.64 desc[UR12][R142.64], R140 ;  /* 0x0000008c8e007986 */ /* 0x0007e4000c101b0c */
.L_x_1738:
[----:B------:R-:W-:Y:S05]  /*6bc0*/  BSYNC.RECONVERGENT B0 ;  /* 0x0000000000007941 */ /* 0x000fea0003800200 */
.L_x_1737:
[----:B------:R-:W-:Y:S01]  /*6bd0*/  UPLOP3.LUT UP1, UPT, UPT, UPT, UP1, 0x40, 0x4 ;  /* 0x000000000004789c */ /* 0x000fe20003f2e810 */
[----:B------:R-:W-:Y:S10]  /*6be0*/  @!P6 BRA `(.L_x_1747) ;  /* 0xffffff9c00f0e947 */ /* 0x000ff4000383ffff */
.L_x_1680:
[----:B------:R-:W4:Y:S01]  /*6bf0*/  S2UR UR4, SR_CTAID.X ;  /* 0x00000000000479c3 */ /* 0x000f220000002500 */
[----:B------:R-:W-:Y:S01]  /*6c00*/  BSSY.RECONVERGENT B0, `(.L_x_1748) ;  /* 0x0000011000007945 */ /* 0x000fe20003800200 */
[----:B----4-:R-:W-:-:S05]  /*6c10*/  IMAD R0, R177, UR4, RZ ;  /* 0x00000004b1007c24 */ /* 0x010fca000f8e02ff */
[----:B------:R-:W-:Y:S01]  /*6c20*/  LEA.HI R211, R0, R211, RZ, 0x1e ;  /* 0x000000d300d37211 */ /* 0x000fe200078ff0ff */
[----:B------:R-:W-:Y:S06]  /*6c30*/  @!P0 BRA `(.L_x_1749) ;  /* 0x0000000000348947 */ /* 0x000fec0003800000 */
[----:B------:R-:W4:Y:S08]  /*6c40*/  LDC.64 R2, c[0x0][0x440] ;  /* 0x00011000ff027b82 */ /* 0x000f300000000a00 */
[----:B-----5:R-:W0:Y:S08]  /*6c50*/  LDC.64 R4, c[0x0][0x448] ;  /* 0x00011200ff047b82 */ /* 0x020e300000000a00 */
[----:B------:R-:W1:Y:S08]  /*6c60*/  LDC.64 R6, c[0x0][0x450] ;  /* 0x00011400ff067b82 */ /* 0x000e700000000a00 */
[----:B------:R-:W2:Y:S01]  /*6c70*/  LDC.64 R8, c[0x0][0x458] ;  /* 0x00011600ff087b82 */ /* 0x000ea20000000a00 */
[----:B----4-:R-:W-:-:S05]  /*6c80*/  IMAD.WIDE.U32 R2, R211, 0x10, R2 ;  /* 0x00000010d3027825 */ /* 0x010fca00078e0002 */
[----:B------:R4:W-:Y:S01]  /*6c90*/  STG.E.128 desc[UR12][R2.64], R92 ;  /* 0x0000005c02007986 */ /* 0x0009e2000c101d0c */
[----:B0-----:R-:W-:-:S05]  /*6ca0*/  IMAD.WIDE.U32 R4, R211, 0x10, R4 ;  /* 0x00000010d3047825 */ /* 0x001fca00078e0004 */
[----:B------:R4:W-:Y:S01]  /*6cb0*/  STG.E.128 desc[UR12][R4.64], R112 ;  /* 0x0000007004007986 */ /* 0x0009e2000c101d0c */
[----:B-1----:R-:W-:-:S05]  /*6cc0*/  IMAD.WIDE.U32 R6, R211, 0x10, R6 ;  /* 0x00000010d3067825 */ /* 0x002fca00078e0006 */
[----:B------:R4:W-:Y:S01]  /*6cd0*/  STG.E.128 desc[UR12][R6.64], R52 ;  /* 0x0000003406007986 */ /* 0x0009e2000c101d0c */
[C---:B--2---:R-:W-:Y:S01]  /*6ce0*/  IMAD.WIDE.U32 R8, R211.reuse, 0x10, R8 ;  /* 0x00000010d3087825 */ /* 0x044fe200078e0008 */
[----:B------:R-:W-:-:S04]  /*6cf0*/  IADD3 R211, PT, PT, R211, 0x100, RZ ;  /* 0x00000100d3d37810 */ /* 0x000fc80007ffe0ff */
[----:B------:R4:W-:Y:S03]  /*6d00*/  STG.E.128 desc[UR12][R8.64], R72 ;  /* 0x0000004808007986 */ /* 0x0009e6000c101d0c */
.L_x_1749:
[----:B------:R-:W-:Y:S05]  /*6d10*/  BSYNC.RECONVERGENT B0 ;  /* 0x0000000000007941 */ /* 0x000fea0003800200 */
.L_x_1748:
[----:B------:R-:W-:Y:S04]  /*6d20*/  BSSY.RECONVERGENT B0, `(.L_x_1750) ;  /* 0x000000f000007945 */ /* 0x000fe80003800200 */
[----:B------:R-:W-:Y:S05]  /*6d30*/  @!P1 BRA `(.L_x_1751) ;  /* 0x0000000000349947 */ /* 0x000fea0003800000 */
[----:B----4-:R-:W4:Y:S08]  /*6d40*/  LDC.64 R2, c[0x0][0x440] ;  /* 0x00011000ff027b82 */ /* 0x010f300000000a00 */
        /* <DEDUP_REMOVED lines=12> */
.L_x_1751:
[----:B------:R-:W-:Y:S05]  /*6e10*/  BSYNC.RECONVERGENT B0 ;  /* 0x0000000000007941 */ /* 0x000fea0003800200 */
.L_x_1750:
        /* <DEDUP_REMOVED lines=15> */
.L_x_1753:
[----:B------:R-:W-:Y:S05]  /*6f10*/  BSYNC.RECONVERGENT B0 ;  /* 0x0000000000007941 */ /* 0x000fea0003800200 */
.L_x_1752:
        /* <DEDUP_REMOVED lines=15> */
.L_x_1755:
[----:B------:R-:W-:Y:S05]  /*7010*/  BSYNC.RECONVERGENT B0 ;  /* 0x0000000000007941 */ /* 0x000fea0003800200 */
.L_x_1754:
[----:B------:R-:W-:Y:S05]  /*7020*/  @!P4 EXIT ;  /* 0x000000000000c94d */ /* 0x000fea0003800000 */
[----:B----4-:R-:W4:Y:S08]  /*7030*/  LDC.64 R2, c[0x0][0x440] ;  /* 0x00011000ff027b82 */ /* 0x010f300000000a00 */
[----:B-----5:R-:W0:Y:S08]  /*7040*/  LDC.64 R4, c[0x0][0x448] ;  /* 0x00011200ff047b82 */ /* 0x020e300000000a00 */
[----:B------:R-:W1:Y:S08]  /*7050*/  LDC.64 R6, c[0x0][0x450] ;  /* 0x00011400ff067b82 */ /* 0x000e700000000a00 */
[----:B------:R-:W2:Y:S01]  /*7060*/  LDC.64 R8, c[0x0][0x458] ;  /* 0x00011600ff087b82 */ /* 0x000ea20000000a00 */
[----:B----4-:R-:W-:-:S05]  /*7070*/  IMAD.WIDE.U32 R2, R211, 0x10, R2 ;  /* 0x00000010d3027825 */ /* 0x010fca00078e0002 */
[----:B------:R-:W-:Y:S01]  /*7080*/  STG.E.128 desc[UR12][R2.64], R76 ;  /* 0x0000004c02007986 */ /* 0x000fe2000c101d0c */
[----:B0-----:R-:W-:-:S05]  /*7090*/  IMAD.WIDE.U32 R4, R211, 0x10, R4 ;  /* 0x00000010d3047825 */ /* 0x001fca00078e0004 */
[----:B------:R-:W-:Y:S01]  /*70a0*/  STG.E.128 desc[UR12][R4.64], R96 ;  /* 0x0000006004007986 */ /* 0x000fe2000c101d0c */
[----:B-1----:R-:W-:-:S05]  /*70b0*/  IMAD.WIDE.U32 R6, R211, 0x10, R6 ;  /* 0x00000010d3067825 */ /* 0x002fca00078e0006 */
[----:B------:R-:W-:Y:S01]  /*70c0*/  STG.E.128 desc[UR12][R6.64], R36 ;  /* 0x0000002406007986 */ /* 0x000fe2000c101d0c */
[----:B--2---:R-:W-:-:S05]  /*70d0*/  IMAD.WIDE.U32 R8, R211, 0x10, R8 ;  /* 0x00000010d3087825 */ /* 0x004fca00078e0008 */
[----:B------:R-:W-:Y:S01]  /*70e0*/  STG.E.128 desc[UR12][R8.64], R56 ;  /* 0x0000003808007986 */ /* 0x000fe2000c101d0c */
[----:B------:R-:W-:Y:S05]  /*70f0*/  EXIT ;  /* 0x000000000000794d */ /* 0x000fea0003800000 */
.L_x_1756:
        /* <DEDUP_REMOVED lines=16> */
.L_x_5408:


//--------------------- .text._ZN10layer_norm31ln_parallel_residual_bwd_kernelINS_13Kernel_traitsI13__nv_bfloat16S2_fS2_fjLj5120ELj1ELj1ELj8ELj8ENS_18Kernel_traits_baseILj5120ES2_S2_fS2_fjLj256EEEEELb0ELb0ELb1EEEvNS_9BwdParamsE --------------------------
	.section	.text._ZN10layer_norm31ln_parallel_residual_bwd_kernelINS_13Kernel_traitsI13__nv_bfloat16S2_fS2_fjLj5120ELj1ELj1ELj8ELj8ENS_18Kernel_traits_baseILj5120ES2_S2_fS2_fjLj256EEEEELb0ELb0ELb1EEEvNS_9BwdParamsE,"ax",@progbits
	.align	128
        .global         _ZN10layer_norm31ln_parallel_residual_bwd_kernelINS_13Kernel_traitsI13__nv_bfloat16S2_fS2_fjLj5120ELj1ELj1ELj8ELj8ENS_18Kernel_traits_baseILj5120ES2_S2_fS2_fjLj256EEEEELb0ELb0ELb1EEEvNS_9BwdParamsE
        .type           _ZN10layer_norm31ln_parallel_residual_bwd_kernelINS_13Kernel_traitsI13__nv_bfloat16S2_fS2_fjLj5120ELj1ELj1ELj8ELj8ENS_18Kernel_traits_baseILj5120ES2_S2_fS2_fjLj256EEEEELb0ELb0ELb1EEEvNS_9BwdParamsE,@function
        .size           _ZN10layer_norm31ln_parallel_residual_bwd_kernelINS_13Kernel_traitsI13__nv_bfloat16S2_fS2_fjLj5120ELj1ELj1ELj8ELj8ENS_18Kernel_traits_baseILj5120ES2_S2_fS2_fjLj256EEEEELb0ELb0ELb1EEEvNS_9BwdParamsE,(.L_x_5409 - _ZN10layer_norm31ln_parallel_residual_bwd_kernelINS_13Kernel_traitsI13__nv_bfloat16S2_fS2_fjLj5120ELj1ELj1ELj8ELj8ENS_18Kernel_traits_baseILj5120ES2_S2_fS2_fjLj256EEEEELb0ELb0ELb1EEEvNS_9BwdParamsE)
        .other          _ZN10layer_norm31ln_parallel_residual_bwd_kernelINS_13Kernel_traitsI13__nv_bfloat16S2_fS2_fjLj5120ELj1ELj1ELj8ELj8ENS_18Kernel_traits_baseILj5120ES2_S2_fS2_fjLj256EEEEELb0ELb0ELb1EEEvNS_9BwdParamsE,@"STO_CUDA_ENTRY STV_DEFAULT"
_ZN10layer_norm31ln_parallel_residual_bwd_kernelINS_13Kernel_traitsI13__nv_bfloat16S2_fS2_fjLj5120ELj1ELj1ELj8ELj8ENS_18Kernel_traits_baseILj5120ES2_S2_fS2_fjLj256EEEEELb0ELb0ELb1EEEvNS_9BwdParamsE:
.text._ZN10layer_norm31ln_parallel_residual_bwd_kernelINS_13Kernel_traitsI13__nv_bfloat16S2_fS2_fjLj5120ELj1ELj1ELj8ELj8ENS_18Kernel_traits_baseILj5120ES2_S2_fS2_fjLj256EEEEELb0ELb0ELb1EEEvNS_9BwdParamsE:
        /* <DEDUP_REMOVED lines=170> */
.L_x_1805:
[----:B0-----:R-:W0:Y:S01]  /*0aa0*/  LDC.64 R88, c[0x0][0x3c0] ;  /* 0x0000f000ff587b82 */ /* 0x001e220000000a00 */
[----:B------:R-:W-:-:S05]  /*0ab0*/  IMAD R0, R158, UR16, RZ ;  /* 0x000000109e007c24 */ /* 0x000fca000f8e02ff */
[----:B-1----:R-:W-:Y:S02]  /*0ac0*/  SHF.R.S32.HI R81, RZ, 0x1f, R0 ;  /* 0x0000001fff517819 */ /* 0x002fe40000011400 */
[----:B------:R-:W1:Y:S02]  /*0ad0*/  LDC.64 R96, c[0x0][0x3a8] ;  /* 0x0000ea00ff607b82 */ /* 0x000e640000000a00 */
[----:B------:R-:W-:-:S04]  /*0ae0*/  LEA.HI R81, R81, R0, RZ, 0x2 ;  /* 0x0000000051517211 */ /* 0x000fc800078f10ff */
[----:B------:R-:W-:Y:S02]  /*0af0*/  LEA.HI.SX32 R130, R81, R98, 0x1e ;  /* 0x0000006251827211 */ /* 0x000fe400078ff2ff */
[----:B------:R-:W2:Y:S08]  /*0b00*/  LDC.64 R190, c[0x0][0x428] ;  /* 0x00010a00ffbe7b82 */ /* 0x000eb00000000a00 */
[----:B------:R-:W3:Y:S01]  /*0b10*/  LDC.64 R148, c[0x0][0x430] ;  /* 0x00010c00ff947b82 */ /* 0x000ee20000000a00 */
[----:B0-----:R-:W-:Y:S01]  /*0b20*/  IMAD.WIDE R88, R158, 0x4, R88 ;  /* 0x000000049e587825 */ /* 0x001fe200078e0258 */
[----:B------:R-:W-:-:S02]  /*0b30*/  IADD3 R129, PT, PT, R130, 0x100, RZ ;  /* 0x0000010082817810 */ /* 0x000fc40007ffe0ff */
[C---:B------:R-:W-:Y:S02]  /*0b40*/  IADD3 R128, PT, PT, R130.reuse, 0x200, RZ ;  /* 0x0000020082807810 */ /* 0x040fe40007ffe0ff */
[----:B------:R0:W4:Y:S02]  /*0b50*/  LDG.E R211, desc[UR12][R88.64] ;  /* 0x0000000c58d37981 */ /* 0x000124000c1e1900 */
[----:B------:R-:W3:Y:S01]  /*0b60*/  LDC.64 R188, c[0x0][0x3c8] ;  /* 0x0000f200ffbc7b82 */ /* 0x000ee20000000a00 */
[----:B-1----:R-:W-:-:S04]  /*0b70*/  IMAD.WIDE.U32 R80, R130, 0x10, R96 ;  /* 0x0000001082507825 */ /* 0x002fc800078e0060 */
[----:B------:R-:W-:Y:S02]  /*0b80*/  IMAD.WIDE.U32 R84, R129, 0x10, R96 ;  /* 0x0000001081547825 */ /* 0x000fe400078e0060 */
[----:B------:R-:W4:Y:S02]  /*0b90*/  LDG.E.128 R80, desc[UR12][R80.64] ;  /* 0x0000000c50507981 */ /* 0x000f24000c1e1d00 */
[----:B--2---:R-:W-:Y:S02]  /*0ba0*/  IMAD.WIDE.U32 R186, R130, 0x8, R190 ;  /* 0x0000000882ba7825 */ /* 0x004fe400078e00be */
[----:B------:R-:W2:Y:S02]  /*0bb0*/  LDG.E.128 R84, desc[UR12][R84.64] ;  /* 0x0000000c54547981 */ /* 0x000ea4000c1e1d00 */
[----:B0-----:R-:W-:Y:S02]  /*0bc0*/  IMAD.WIDE.U32 R88, R128, 0x10, R96 ;  /* 0x0000001080587825 */ /* 0x001fe400078e0060 */
[----:B------:R-:W2:Y:S02]  /*0bd0*/  LDG.E.64 R186, desc[UR12][R186.64] ;  /* 0x0000000cbaba7981 */ /* 0x000ea4000c1e1b00 */
[----:B---3--:R-:W-:-:S02]  /*0be0*/  IMAD.WIDE.U32 R184, R130, 0x8, R148 ;  /* 0x0000000882b87825 */ /* 0x008fc400078e0094 */
[----:B------:R-:W3:Y:S01]  /*0bf0*/  LDG.E.128 R88, desc[UR12][R88.64] ;  /* 0x0000000c58587981 */ /* 0x000ee2000c1e1d00 */
[----:B------:R-:W-:-:S03]  /*0c00*/  IADD3 R126, PT, PT, R130, 0x400, RZ ;  /* 0x00000400827e7810 */ /* 0x000fc60007ffe0ff */
[----:B------:R-:W3:Y:S01]  /*0c10*/  LDG.E.64 R184, desc[UR12][R184.64] ;  /* 0x0000000cb8b87981 */ /* 0x000ee2000c1e1b00 */
[----:B------:R-:W-:Y:S01]  /*0c20*/  IADD3 R127, PT, PT, R130, 0x300, RZ ;  /* 0x00000300827f7810 */ /* 0x000fe20007ffe0ff */
[----:B------:R-:W-:-:S04]  /*0c30*/  IMAD.WIDE.U32 R198, R129, 0x8, R190 ;  /* 0x0000000881c67825 */ /* 0x000fc800078e00be */
[--C-:B------:R-:W-:Y:S02]  /*0c40*/  IMAD.WIDE.U32 R192, R129, 0x8, R148.reuse ;  /* 0x0000000881c07825 */ /* 0x100fe400078e0094 */
[----:B------:R-:W3:Y:S02]  /*0c50*/  LDG.E.64 R198, desc[UR12][R198.64] ;  /* 0x0000000cc6c67981 */ /* 0x000ee4000c1e1b00 */
[----:B------:R-:W-:Y:S02]  /*0c60*/  IMAD.WIDE.U32 R150, R126, 0x8, R148 ;  /* 0x000000087e967825 */ /* 0x000fe400078e0094 */
[----:B------:R-:W3:Y:S02]  /*0c70*/  LDG.E.64 R192, desc[UR12][R192.64] ;  /* 0x0000000cc0c07981 */ /* 0x000ee4000c1e1b00 */
[----:B------:R-:W-:Y:S02]  /*0c80*/  IMAD.WIDE.U32 R194, R127, 0x8, R190 ;  /* 0x000000087fc27825 */ /* 0x000fe400078e00be */
[----:B------:R-:W3:Y:S02]  /*0c90*/  LDG.E.64 R150, desc[UR12][R150.64] ;  /* 0x0000000c96967981 */ /* 0x000ee4000c1e1b00 */
[----:B------:R-:W-:-:S02]  /*0ca0*/  IMAD.WIDE R188, R158, 0x4, R188 ;  /* 0x000000049ebc7825 */ /* 0x000fc400078e02bc */
[----:B------:R-:W3:Y:S02]  /*0cb0*/  LDG.E.64 R194, desc[UR12][R194.64] ;  /* 0x0000000cc2c27981 */ /* 0x000ee4000c1e1b00 */
[----:B------:R-:W-:Y:S02]  /*0cc0*/  IMAD.WIDE.U32 R92, R127, 0x10, R96 ;  /* 0x000000107f5c7825 */ /* 0x000fe400078e0060 */
[----:B------:R0:W3:Y:S02]  /*0cd0*/  LDG.E R125, desc[UR12][R188.64] ;  /* 0x0000000cbc7d7981 */ /* 0x0000e4000c1e1900 */
[----:B------:R-:W-:Y:S02]  /*0ce0*/  IMAD.WIDE.U32 R196, R128, 0x8, R148 ;  /* 0x0000000880c47825 */ /* 0x000fe400078e0094 */
[----:B------:R-:W3:Y:S02]  /*0cf0*/  LDG.E.128 R92, desc[UR12][R92.64] ;  /* 0x0000000c5c5c7981 */ /* 0x000ee4000c1e1d00 */
[----:B------:R-:W-:-:S02]  /*0d00*/  IMAD.WIDE.U32 R96, R126, 0x10, R96 ;  /* 0x000000107e607825 */ /* 0x000fc400078e0060 */
[----:B------:R-:W3:Y:S04]  /*0d10*/  LDG.E.64 R196, desc[UR12][R196.64] ;  /* 0x0000000cc4c47981 */ /* 0x000ee8000c1e1b00 */
[----:B------:R-:W3:Y:S01]  /*0d20*/  LDG.E.128 R96, desc[UR12][R96.64] ;  /* 0x0000000c60607981 */ /* 0x000ee2000c1e1d00 */
[----:B------:R-:W-:-:S04]  /*0d30*/  IMAD.WIDE.U32 R212, R128, 0x8, R190 ;  /* 0x0000000880d47825 */ /* 0x000fc800078e00be */
[----:B------:R-:W-:Y:S02]  /*0d40*/  IMAD.WIDE.U32 R190, R126, 0x8, R190 ;  /* 0x000000087ebe7825 */ /* 0x000fe400078e00be */
[----:B------:R-:W3:Y:S02]  /*0d50*/  LDG.E.64 R212, desc[UR12][R212.64] ;  /* 0x0000000cd4d47981 */ /* 0x000ee4000c1e1b00 */
[----:B------:R-:W-:Y:S02]  /*0d60*/  IMAD.WIDE.U32 R146, R127, 0x8, R148 ;  /* 0x000000087f927825 */ /* 0x000fe400078e0094 */
[----:B------:R1:W3:Y:S04]  /*0d70*/  LDG.E.64 R148, desc[UR12][R190.64] ;  /* 0x0000000cbe947981 */ /* 0x0002e8000c1e1b00 */
[----:B------:R-:W3:Y:S01]  /*0d80*/  LDG.E.64 R146, desc[UR12][R146.64] ;  /* 0x0000000c92927981 */ /* 0x000ee2000c1e1b00 */
[----:B------:R-:W-:-:S04]  /*0d90*/  ISETP.NE.U32.AND P0, PT, RZ, UR14, PT ;  /* 0x0000000eff007c0c */ /* 0x000fc8000bf05070 */
[----:B------:R-:W-:Y:S02]  /*0da0*/  ISETP.NE.AND.EX P0, PT, RZ, UR15, PT, P0 ;  /* 0x0000000fff007c0c */ /* 0x000fe4000bf05300 */
[----:B------:R-:W-:-:S04]  /*0db0*/  ISETP.NE.AND P1, PT, RZ, UR11, PT ;  /* 0x0000000bff007c0c */ /* 0x000fc8000bf25270 */
[----:B----4-:R-:W-:-:S05]  /*0dc0*/  FSEL R211, R211, RZ, !P1 ;  /* 0x000000ffd3d37208 */ /* 0x010fca0004800000 */
[C---:B------:R-:W-:Y:S01]  /*0dd0*/  FADD.FTZ R0, -R211.reuse, R80 ;  /* 0x00000050d3007221 */ /* 0x040fe20000010100 */
[C---:B------:R-:W-:Y:S02]  /*0de0*/  FADD.FTZ R234, -R211.reuse, R81 ;  /* 0x00000051d3ea7221 */ /* 0x040fe40000010100 */
[----:B------:R-:W4:Y:S01]  /*0df0*/  @P0 LDC.64 R80, c[0x0][0x438] ;  /* 0x00010e00ff500b82 */ /* 0x000f220000000a00 */
[C---:B------:R-:W-:Y:S01]  /*0e00*/  FADD.FTZ R248, -R211.reuse, R82 ;  /* 0x00000052d3f87221 */ /* 0x040fe20000010100 */
[C---:B------:R-:W-:Y:S01]  /*0e10*/  FADD.FTZ R250, -R211.reuse, R83 ;  /* 0x00000053d3fa7221 */ /* 0x040fe20000010100 */
[----:B--2---:R-:W-:Y:S02]  /*0e20*/  MOV R218, R186 ;  /* 0x000000ba00da7202 */ /* 0x004fe40000000f00 */
[----:B------:R-:W-:Y:S01]  /*0e30*/  SHF.R.U64 R239, R186, 0x10, R187 ;  /* 0x00000010baef7819 */ /* 0x000fe200000012bb */
[C---:B------:R-:W-:Y:S01]  /*0e40*/  FADD.FTZ R186, -R211.reuse, R85 ;  /* 0x00000055d3ba7221 */ /* 0x040fe20000010100 */
[C---:B---3--:R-:W-:Y:S01]  /*0e50*/  FADD.FTZ R236, -R211.reuse, R88 ;  /* 0x00000058d3ec7221 */ /* 0x048fe20000010100 */
[----:B------:R-:W-:Y:S01]  /*0e60*/  FADD.FTZ R238, -R211, R89 ;  /* 0x00000059d3ee7221 */ /* 0x000fe20000010100 */
[----:B------:R-:W2:Y:S01]  /*0e70*/  @P0 LDC.64 R82, c[0x0][0x438] ;  /* 0x00010e00ff520b82 */ /* 0x000ea20000000a00 */
[----:B------:R-:W-:-:S02]  /*0e80*/  MOV R206, R184 ;  /* 0x000000b800ce7202 */ /* 0x000fc40000000f00 */
[----:B------:R-:W-:Y:S01]  /*0e90*/  SHF.R.U64 R235, R184, 0x10, R185 ;  /* 0x00000010b8eb7819 */ /* 0x000fe200000012b9 */
[----:B------:R-:W-:-:S04]  /*0ea0*/  FADD.FTZ R184, -R211, R84 ;  /* 0x00000054d3b87221 */ /* 0x000fc80000010100 */
[----:B------:R-:W3:Y:S08]  /*0eb0*/  @P0 LDC.64 R84, c[0x0][0x438] ;  /* 0x00010e00ff540b82 */ /* 0x000ef00000000a00 */
[----:B------:R-:W3:Y:S01]  /*0ec0*/  @P0 LDC.64 R88, c[0x0][0x438] ;  /* 0x00010e00ff580b82 */ /* 0x000ee20000000a00 */
[----:B------:R-:W-:Y:S01]  /*0ed0*/  MOV R201, R187 ;  /* 0x000000bb00c97202 */ /* 0x000fe20000000f00 */
[C---:B0-----:R-:W-:Y:S01]  /*0ee0*/  FADD.FTZ R188, -R211.reuse, R86 ;  /* 0x00000056d3bc7221 */ /* 0x041fe20000010100 */
[----:B------:R-:W-:Y:S01]  /*0ef0*/  SHF.L.U32 R237, R206, 0x10, RZ ;  /* 0x00000010ceed7819 */ /* 0x000fe200000006ff */
[----:B-1----:R-:W-:Y:S01]  /*0f00*/  FADD.FTZ R190, -R211, R87 ;  /* 0x00000057d3be7221 */ /* 0x002fe20000010100 */
[----:B------:R-:W-:-:S02]  /*0f10*/  MOV R246, R198 ;  /* 0x000000c600f67202 */ /* 0x000fc40000000f00 */
[----:B------:R-:W-:Y:S01]  /*0f20*/  SHF.R.U64 R229, R198, 0x10, R199 ;  /* 0x00000010c6e57819 */ /* 0x000fe200000012c7 */
[----:B------:R-:W0:Y:S01]  /*0f30*/  @P0 LDC.64 R86, c[0x0][0x438] ;  /* 0x00010e00ff560b82 */ /* 0x000e220000000a00 */
[----:B------:R-:W-:Y:S02]  /*0f40*/  MOV R244, R192 ;  /* 0x000000c000f47202 */ /* 0x000fe40000000f00 */
[----:B------:R-:W-:Y:S02]  /*0f50*/  SHF.R.U64 R207, R192, 0x10, R193 ;  /* 0x00000010c0cf7819 */ /* 0x000fe400000012c1 */
[----:B------:R-:W-:Y:S02]  /*0f60*/  MOV R198, R150 ;  /* 0x0000009600c67202 */ /* 0x000fe40000000f00 */
[----:B------:R-:W-:Y:S01]  /*0f70*/  SHF.R.U64 R191, R150, 0x10, R151 ;  /* 0x0000001096bf7819 */ /* 0x000fe20000001297 */
[----:B------:R-:W-:Y:S01]  /*0f80*/  FMUL.FTZ R150, R125, R234 ;  /* 0x000000ea7d967220 */ /* 0x000fe20000410000 */
[----:B------:R-:W-:-:S02]  /*0f90*/  MOV R205, R193 ;  /* 0x000000c100cd7202 */ /* 0x000fc40000000f00 */
[----:B------:R-:W-:Y:S01]  /*0fa0*/  SHF.R.U32.HI R192, RZ, 0x10, R193 ;  /* 0x00000010ffc07819 */ /* 0x000fe200000116c1 */
[C---:B------:R-:W-:Y:S01]  /*0fb0*/  FADD.FTZ R208, -R211.reuse, R92 ;  /* 0x0000005cd3d07221 */ /* 0x040fe20000010100 */
[----:B------:R-:W-:Y:S01]  /*0fc0*/  MOV R233, R185 ;  /* 0x000000b900e97202 */ /* 0x000fe20000000f00 */
[----:B------:R-:W-:Y:S01]  /*0fd0*/  FADD.FTZ R210, -R211, R93 ;  /* 0x0000005dd3d27221 */ /* 0x000fe20000010100 */
[----:B------:R-:W-:Y:S02]  /*0fe0*/  MOV R193, R195 ;  /* 0x000000c300c17202 */ /* 0x000fe40000000f00 */
[----:B------:R-:W-:Y:S02]  /*0ff0*/  SHF.L.U32 R241, R218, 0x10, RZ ;  /* 0x00000010daf17819 */ /* 0x000fe400000006ff */
[----:B------:R-:W-:Y:S01]  /*1000*/  SHF.L.U32 R234, R201, 0x10, RZ ;  /* 0x00000010c9ea7819 */ /* 0x000fe200000006ff */
[----:B------:R-:W-:Y:S01]  /*1010*/  FMUL.FTZ R201, R170, R237 ;  /* 0x000000edaac97220 */ /* 0x000fe20000410000 */
[----:B------:R-:W-:Y:S01]  /*1020*/  SHF.L.U32 R235, R235, 0x10, RZ ;  /* 0x00000010ebeb7819 */ /* 0x000fe200000006ff */
[----:B----4-:R-:W-:Y:S01]  /*1030*/  @P0 IMAD.WIDE.U32 R92, R130, 0x10, R80 ;  /* 0x00000010825c0825 */ /* 0x010fe200078e0050 */
[----:B------:R-:W-:-:S03]  /*1040*/  SHF.R.U32.HI R230, RZ, 0x10, R187 ;  /* 0x00000010ffe67819 */ /* 0x000fc600000116bb */
[----:B------:R-:W-:Y:S01]  /*1050*/  FADD.FTZ R214, -R211, R97 ;  /* 0x00000061d3d67221 */ /* 0x000fe20000010100 */
[----:B------:R-:W-:Y:S02]  /*1060*/  SHF.R.U32.HI R232, RZ, 0x10, R185 ;  /* 0x00000010ffe87819 */ /* 0x000fe400000116b9 */
[--C-:B------:R-:W-:Y:S02]  /*1070*/  SHF.R.U64 R187, R196, 0x10, R197.reuse ;  /* 0x00000010c4bb7819 */ /* 0x100fe400000012c5 */
[----:B------:R-:W-:Y:S01]  /*1080*/  SHF.R.U32.HI R183, RZ, 0x10, R197 ;  /* 0x00000010ffb77819 */ /* 0x000fe200000116c5 */
[----:B------:R-:W-:Y:S01]  /*1090*/  FMUL.FTZ R81, R142, R235 ;  /* 0x000000eb8e517220 */ /* 0x000fe20000410000 */
[----:B------:R-:W-:Y:S02]  /*10a0*/  MOV R185, R197 ;  /* 0x000000c500b97202 */ /* 0x000fe40000000f00 */
[----:B------:R-:W-:Y:S01]  /*10b0*/  MOV R204, R194 ;  /* 0x000000c200cc7202 */ /* 0x000fe20000000f00 */
[----:B------:R-:W-:Y:S01]  /*10c0*/  FMUL.FTZ R0, R125, R0 ;  /* 0x000000007d007220 */ /* 0x000fe20000410000 */
[----:B------:R-:W-:Y:S01]  /*10d0*/  SHF.R.U64 R197, R194, 0x10, R195 ;  /* 0x00000010c2c57819 */ /* 0x000fe200000012c3 */
[----:B-----5:R1:W5:Y:S01]  /*10e0*/  @P0 LDG.E.128 R72, desc[UR12][R92.64] ;  /* 0x0000000c5c480981 */ /* 0x020362000c1e1d00 */
[----:B------:R-:W-:-:S02]  /*10f0*/  SHF.L.U32 R239, R239, 0x10, RZ ;  /* 0x00000010efef7819 */ /* 0x000fc400000006ff */
[----:B------:R-:W-:Y:S02]  /*1100*/  SHF.L.U32 R233, R233, 0x10, RZ ;  /* 0x00000010e9e97819 */ /* 0x000fe400000006ff */
[----:B------:R-:W-:Y:S01]  /*1110*/  SHF.L.U32 R97, R193, 0x10, RZ ;  /* 0x00000010c1617819 */ /* 0x000fe200000006ff */
[----:B------:R-:W-:Y:S01]  /*1120*/  FFMA.FTZ R193, R160, R241, R201 ;  /* 0x000000f1a0c17223 */ /* 0x000fe200000100c9 */
[----:B------:R-:W-:Y:S01]  /*1130*/  FADD.FTZ R202, -R211, R96 ;  /* 0x00000060d3ca7221 */ /* 0x000fe20000010100 */
[----:B------:R-:W-:Y:S01]  /*1140*/  SHF.L.U32 R232, R232, 0x10, RZ ;  /* 0x00000010e8e87819 */ /* 0x000fe200000006ff */
[----:B------:R-:W-:Y:S01]  /*1150*/  FMUL.FTZ R218, R169, R233 ;  /* 0x000000e9a9da7220 */ /* 0x000fe20000410000 */
[----:B-1----:R-:W-:Y:S01]  /*1160*/  SHF.L.U32 R93, R204, 0x10, RZ ;  /* 0x00000010cc5d7819 */ /* 0x002fe200000006ff */
[----:B------:R-:W-:Y:S01]  /*1170*/  FADD.FTZ R204, RZ, R193 ;  /* 0x000000c1ffcc7221 */ /* 0x000fe20000010000 */
[----:B------:R-:W-:Y:S01]  /*1180*/  SHF.L.U32 R96, R197, 0x10, RZ ;  /* 0x00000010c5607819 */ /* 0x000fe200000006ff */
[----:B------:R-:W-:Y:S01]  /*1190*/  FFMA.FTZ R197, R132, R239, R81 ;  /* 0x000000ef84c57223 */ /* 0x000fe20000010051 */
[----:B--2---:R-:W-:-:S04]  /*11a0*/  @P0 IMAD.WIDE.U32 R82, R129, 0x10, R82 ;  /* 0x0000001081520825 */ /* 0x004fc800078e0052 */
[----:B------:R-:W-:Y:S01]  /*11b0*/  FFMA.FTZ R81, R0, R193, RZ ;  /* 0x000000c100517223 */ /* 0x000fe200000100ff */
[----:B------:R-:W-:Y:S01]  /*11c0*/  FADD.FTZ R242, -R211, R91 ;  /* 0x0000005bd3f27221 */ /* 0x000fe20000010100 */
[----:B---3--:R-:W-:Y:S01]  /*11d0*/  @P0 IMAD.WIDE.U32 R84, R128, 0x10, R84 ;  /* 0x0000001080540825 */ /* 0x008fe200078e0054 */
[----:B------:R-:W-:-:S03]  /*11e0*/  SHF.R.U64 R203, R212, 0x10, R213 ;  /* 0x00000010d4cb7819 */ /* 0x000fc600000012d5 */
[----:B------:R-:W-:Y:S01]  /*11f0*/  @P0 IMAD.WIDE.U32 R88, R126, 0x10, R88 ;  /* 0x000000107e580825 */ /* 0x000fe200078e0058 */
[----:B------:R-:W-:-:S03]  /*1200*/  SHF.L.U32 R230, R230, 0x10, RZ ;  /* 0x00000010e6e67819 */ /* 0x000fc600000006ff */
[----:B------:R-:W-:Y:S01]  /*1210*/  FMUL.FTZ R206, R141, R232 ;  /* 0x000000e88dce7220 */ /* 0x000fe20000410000 */
[----:B------:R-:W-:Y:S01]  /*1220*/  SHF.L.U32 R91, R244, 0x10, RZ ;  /* 0x00000010f45b7819 */ /* 0x000fe200000006ff */
[----:B------:R-:W-:Y:S01]  /*1230*/  FFMA.FTZ R201, R159, R234, R218 ;  /* 0x000000ea9fc97223 */ /* 0x000fe200000100da */
[----:B------:R-:W-:Y:S01]  /*1240*/  MOV R225, R148 ;  /* 0x0000009400e17202 */ /* 0x000fe20000000f00 */
[----:B------:R-:W-:Y:S01]  /*1250*/  FADD.FTZ R204, R197, R204 ;  /* 0x000000ccc5cc7221 */ /* 0x000fe20000010000 */
[----:B------:R-:W-:Y:S01]  /*1260*/  SHF.R.U64 R194, R148, 0x10, R149 ;  /* 0x0000001094c27819 */ /* 0x000fe20000001295 */
[----:B------:R-:W-:Y:S01]  /*1270*/  FMUL.FTZ R148, R125, R248 ;  /* 0x000000f87d947220 */ /* 0x000fe20000410000 */
[----:B------:R-:W-:Y:S01]  /*1280*/  FFMA.FTZ R81, R150, R197, R81 ;  /* 0x000000c596517223 */ /* 0x000fe20000010051 */
[----:B------:R1:W5:Y:S01]  /*1290*/  @P0 LDG.E.128 R68, desc[UR12][R82.64] ;  /* 0x0000000c52440981 */ /* 0x000362000c1e1d00 */
[----:B------:R-:W-:Y:S01]  /*12a0*/  SHF.L.U32 R231, R246, 0x10, RZ ;  /* 0x00000010f6e77819 */ /* 0x000fe200000006ff */
[----:B------:R-:W-:-:S02]  /*12b0*/  FADD.FTZ R204, R201, R204 ;  /* 0x000000ccc9cc7221 */ /* 0x000fc40000010000 */
[----:B------:R2:W5:Y:S01]  /*12c0*/  @P0 LDG.E.128 R64, desc[UR12][R84.64] ;  /* 0x0000000c54400981 */ /* 0x000562000c1e1d00 */
[----:B------:R-:W-:-:S03]  /*12d0*/  MOV R226, R146 ;  /* 0x0000009200e27202 */ /* 0x000fc60000000f00 */
[----:B------:R3:W5:Y:S01]  /*12e0*/  @P0 LDG.E.128 R56, desc[UR12][R88.64] ;  /* 0x0000000c58380981 */ /* 0x000762000c1e1d00 */
[----:B------:R-:W-:Y:S02]  /*12f0*/  SHF.R.U64 R221, R146, 0x10, R147 ;  /* 0x0000001092dd7819 */ /* 0x000fe40000001293 */
[----:B-1----:R-:W-:Y:S01]  /*1300*/  SHF.L.U32 R83, R205, 0x10, RZ ;  /* 0x00000010cd537819 */ /* 0x002fe200000006ff */
[----:B------:R-:W-:Y:S01]  /*1310*/  FMUL.FTZ R205, R172, R91 ;  /* 0x0000005baccd7220 */ /* 0x000fe20000410000 */
[----:B--2---:R-:W-:Y:S01]  /*1320*/  SHF.L.U32 R85, R203, 0x10, RZ ;  /* 0x00000010cb557819 */ /* 0x004fe200000006ff */
[----:B------:R-:W-:Y:S01]  /*1330*/  FFMA.FTZ R203, R131, R230, R206 ;  /* 0x000000e683cb7223 */ /* 0x000fe200000100ce */
[----:B------:R-:W-:Y:S02]  /*1340*/  MOV R227, R199 ;  /* 0x000000c700e37202 */ /* 0x000fe40000000f00 */
[----:B---3--:R-:W-:Y:S01]  /*1350*/  SHF.L.U32 R89, R207, 0x10, RZ ;  /* 0x00000010cf597819 */ /* 0x008fe200000006ff */
[----:B------:R-:W-:Y:S01]  /*1360*/  FMUL.FTZ R146, R125, R250 ;  /* 0x000000fa7d927220 */ /* 0x000fe20000410000 */
[----:B------:R-:W-:Y:S01]  /*1370*/  SHF.R.U32.HI R209, RZ, 0x10, R199 ;  /* 0x00000010ffd17819 */ /* 0x000fe200000116c7 */
[----:B------:R-:W-:Y:S01]  /*1380*/  FFMA.FTZ R81, R148, R201, R81 ;  /* 0x000000c994517223 */ /* 0x000fe20000010051 */
[----:B------:R-:W-:Y:S01]  /*1390*/  MOV R199, R213 ;  /* 0x000000d500c77202 */ /* 0x000fe20000000f00 */
[----:B------:R-:W-:Y:S01]  /*13a0*/  FMUL.FTZ R207, R144, R89 ;  /* 0x0000005990cf7220 */ /* 0x000fe20000410000 */
[----:B------:R-:W-:Y:S01]  /*13b0*/  SHF.L.U32 R229, R229, 0x10, RZ ;  /* 0x00000010e5e57819 */ /* 0x000fe200000006ff */
[----:B------:R-:W-:Y:S01]  /*13c0*/  FFMA.FTZ R205, R162, R231, R205 ;  /* 0x000000e7a2cd7223 */ /* 0x000fe200000100cd */
[----:B------:R-:W-:Y:S01]  /*13d0*/  FADD.FTZ R204, R203, R204 ;  /* 0x000000cccbcc7221 */ /* 0x000fe20000010000 */
[----:B0-----:R-:W-:-:S04]  /*13e0*/  @P0 IMAD.WIDE.U32 R86, R127, 0x10, R86 ;  /* 0x000000107f560825 */ /* 0x001fc800078e0056 */
[----:B------:R-:W-:Y:S01]  /*13f0*/  FMUL.FTZ R184, R125, R184 ;  /* 0x000000b87db87220 */ /* 0x000fe20000410000 */
[----:B------:R-:W-:Y:S01]  /*1400*/  FFMA.FTZ R81, R146, R203, R81 ;  /* 0x000000cb92517223 */ /* 0x000fe20000010051 */
[----:B------:R-:W-:Y:S01]  /*1410*/  MOV R220, R196 ;  /* 0x000000c400dc7202 */ /* 0x000fe20000000f00 */
[----:B------:R-:W-:Y:S01]  /*1420*/  FADD.FTZ R240, -R211, R90 ;  /* 0x0000005ad3f07221 */ /* 0x000fe20000010100 */
[----:B------:R-:W-:Y:S01]  /*1430*/  SHF.L.U32 R84, R199, 0x10, RZ ;  /* 0x00000010c7547819 */ /* 0x000fe200000006ff */
[----:B------:R-:W-:Y:S01]  /*1440*/  FMUL.FTZ R199, R125, R202 ;  /* 0x000000ca7dc77220 */ /* 0x000fe20000410000 */
[----:B------:R-:W-:Y:S01]  /*1450*/  SHF.L.U32 R227, R227, 0x10, RZ ;  /* 0x00000010e3e37819 */ /* 0x000fe200000006ff */
[----:B------:R-:W-:Y:S01]  /*1460*/  FMUL.FTZ R202, R171, R83 ;  /* 0x00000053abca7220 */ /* 0x000fe20000410000 */
[----:B------:R-:W-:Y:S01]  /*1470*/  SHF.L.U32 R82, R192, 0x10, RZ ;  /* 0x00000010c0527819 */ /* 0x000fe200000006ff */
[----:B------:R-:W-:Y:S01]  /*1480*/  FFMA.FTZ R207, R134, R229, R207 ;  /* 0x000000e586cf7223 */ /* 0x000fe200000100cf */
[----:B------:R-:W-:Y:S01]  /*1490*/  SHF.R.U32.HI R90, RZ, 0x10, R213 ;  /* 0x00000010ff5a7819 */ /* 0x000fe200000116d5 */
[----:B------:R-:W-:Y:S01]  /*14a0*/  FADD.FTZ R206, R205, R204 ;  /* 0x000000cccdce7221 */ /* 0x000fe20000010000 */
[----:B------:R-:W-:Y:S01]  /*14b0*/  FMUL.FTZ R186, R125, R186 ;  /* 0x000000ba7dba7220 */ /* 0x000fe20000410000 */
[----:B------:R-:W-:Y:S01]  /*14c0*/  FFMA.FTZ R213, R184, R205, R81 ;  /* 0x000000cdb8d57223 */ /* 0x000fe20000010051 */
[----:B------:R-:W-:Y:S01]  /*14d0*/  MOV R222, R212 ;  /* 0x000000d400de7202 */ /* 0x000fe20000000f00 */
[----:B------:R0:W5:Y:S01]  /*14e0*/  @P0 LDG.E.128 R60, desc[UR12][R86.64] ;  /* 0x0000000c563c0981 */ /* 0x000162000c1e1d00 */
[----:B------:R-:W-:Y:S01]  /*14f0*/  SHF.L.U32 R88, R220, 0x10, RZ ;  /* 0x00000010dc587819 */ /* 0x000fe200000006ff */
[----:B------:R-:W-:Y:S01]  /*1500*/  FMUL.FTZ R204, R143, R82 ;  /* 0x000000528fcc7220 */ /* 0x000fe20000410000 */
[----:B------:R-:W-:Y:S01]  /*1510*/  FADD.FTZ R206, R207, R206 ;  /* 0x000000cecfce7221 */ /* 0x000fe20000010000 */
[----:B------:R-:W-:Y:S01]  /*1520*/  FMUL.FTZ R188, R125, R188 ;  /* 0x000000bc7dbc7220 */ /* 0x000fe20000410000 */
[----:B------:R-:W-:Y:S01]  /*1530*/  FFMA.FTZ R215, R186, R207, R213 ;  /* 0x000000cfbad77223 */ /* 0x000fe200000100d5 */
[----:B------:R-:W-:Y:S01]  /*1540*/  FADD.FTZ R216, -R211, R95 ;  /* 0x0000005fd3d87221 */ /* 0x000fe20000010100 */
[----:B0-----:R-:W-:Y:S01]  /*1550*/  SHF.L.U32 R86, R209, 0x10, RZ ;  /* 0x00000010d1567819 */ /* 0x001fe200000006ff */
[----:B------:R-:W-:Y:S01]  /*1560*/  FFMA.FTZ R209, R161, R227, R202 ;  /* 0x000000e3a1d17223 */ /* 0x000fe200000100ca */
[----:B------:R-:W-:Y:S01]  /*1570*/  SHF.L.U32 R87, R222, 0x10, RZ ;  /* 0x00000010de577819 */ /* 0x000fe200000006ff */
[C---:B------:R-:W-:Y:S01]  /*1580*/  FADD.FTZ R212, -R211.reuse, R94 ;  /* 0x0000005ed3d47221 */ /* 0x040fe20000010100 */
[C---:B------:R-:W-:Y:S01]  /*1590*/  FADD.FTZ R98, -R211.reuse, R98 ;  /* 0x00000062d3627221 */ /* 0x040fe20000010100 */
[----:B------:R-:W-:Y:S01]  /*15a0*/  FADD.FTZ R80, -R211, R99 ;  /* 0x00000063d3507221 */ /* 0x000fe20000010100 */
[----:B------:R-:W-:Y:S01]  /*15b0*/  SHF.L.U32 R95, R187, 0x10, RZ ;  /* 0x00000010bb5f7819 */ /* 0x000fe200000006ff */
[----:B------:R-:W-:Y:S01]  /*15c0*/  FMUL.FTZ R81, R174, R88 ;  /* 0x00000058ae517220 */ /* 0x000fe20000410000 */
[----:B------:R-:W-:Y:S01]  /*15d0*/  FFMA.FTZ R211, R133, R86, R204 ;  /* 0x0000005685d37223 */ /* 0x000fe200000100cc */
[----:B------:R-:W-:Y:S01]  /*15e0*/  FADD.FTZ R206, R209, R206 ;  /* 0x000000ced1ce7221 */ /* 0x000fe20000010000 */
[C---:B------:R-:W-:Y:S01]  /*15f0*/  FMUL.FTZ R190, R125.reuse, R190 ;  /* 0x000000be7dbe7220 */ /* 0x040fe20000410000 */
[----:B------:R-:W-:Y:S01]  /*1600*/  FFMA.FTZ R215, R188, R209, R215 ;  /* 0x000000d1bcd77223 */ /* 0x000fe200000100d7 */
[----:B------:R-:W-:Y:S01]  /*1610*/  SHF.R.U32.HI R224, RZ, 0x10, R195 ;  /* 0x00000010ffe07819 */ /* 0x000fe200000116c3 */
[----:B------:R-:W-:Y:S01]  /*1620*/  FFMA.FTZ R202, R164, R87, R81 ;  /* 0x00000057a4ca7223 */ /* 0x000fe20000010051 */
[----:B------:R-:W-:Y:S01]  /*1630*/  MOV R200, R151 ;  /* 0x0000009700c87202 */ /* 0x000fe20000000f00 */
[----:B------:R-:W-:Y:S01]  /*1640*/  FMUL.FTZ R213, R152, R95 ;  /* 0x0000005f98d57220 */ /* 0x000fe20000410000 */
[----:B------:R-:W-:Y:S01]  /*1650*/  SHF.R.U32.HI R195, RZ, 0x10, R151 ;  /* 0x00000010ffc37819 */ /* 0x000fe20000011697 */
[----:B------:R-:W-:Y:S01]  /*1660*/  FMUL.FTZ R151, R125, R208 ;  /* 0x000000d07d977220 */ /* 0x000fe20000410000 */
[----:B------:R-:W-:Y:S01]  /*1670*/  SHF.L.U32 R94, R185, 0x10, RZ ;  /* 0x00000010b95e7819 */ /* 0x000fe200000006ff */
[----:B------:R-:W-:Y:S01]  /*1680*/  FADD.FTZ R81, R211, R206 ;  /* 0x000000ced3517221 */ /* 0x000fe20000010000 */
[----:B------:R-:W-:Y:S01]  /*1690*/  FMUL.FTZ R99, R125, R236 ;  /* 0x000000ec7d637220 */ /* 0x000fe20000410000 */
[----:B------:R-:W-:Y:S01]  /*16a0*/  FFMA.FTZ R208, R190, R211, R215 ;  /* 0x000000d3bed07223 */ /* 0x000fe200000100d7 */
[----:B------:R-:W-:Y:S01]  /*16b0*/  SHF.L.U32 R92, R183, 0x10, RZ ;  /* 0x00000010b75c7819 */ /* 0x000fe200000006ff */
[----:B------:R-:W-:Y:S01]  /*16c0*/  FMUL.FTZ R183, R125, R210 ;  /* 0x000000d27db77220 */ /* 0x000fe20000410000 */
[----:B------:R-:W-:Y:S01]  /*16d0*/  FMUL.FTZ R204, R173, R94 ;  /* 0x0000005eadcc7220 */ /* 0x000fe20000410000 */
        /* <DEDUP_REMOVED lines=10> */
[----:B------:R-:W-:Y:S01]  /*1780*/  SHF.R.U32.HI R223, RZ, 0x10, R147 ;  /* 0x00000010ffdf7819 */ /* 0x000fe20000011693 */
[----:B------:R-:W-:Y:S01]  /*1790*/  FMUL.FTZ R147, R125, R240 ;  /* 0x000000f07d937220 */ /* 0x000fe20000410000 */
[----:B------:R-:W-:Y:S01]  /*17a0*/  FFMA.FTZ R210, R192, R213, R215 ;  /* 0x000000d5c0d27223 */ /* 0x000fe200000100d7 */
[----:B------:R-:W-:Y:S01]  /*17b0*/  SHF.L.U32 R221, R221, 0x10, RZ ;  /* 0x00000010dddd7819 */ /* 0x000fe200000006ff */
[----:B------:R-:W-:Y:S01]  /*17c0*/  FMUL.FTZ R185, R125, R212 ;  /* 0x000000d47db97220 */ /* 0x000fe20000410000 */
[----:B------:R-:W-:Y:S01]  /*17d0*/  SHF.L.U32 R228, R228, 0x10, RZ ;  /* 0x00000010e4e47819 */ /* 0x000fe200000006ff */
[----:B------:R-:W-:Y:S01]  /*17e0*/  FMUL.FTZ R81, R176, R226 ;  /* 0x000000e2b0517220 */ /* 0x000fe20000410000 */
[----:B------:R-:W-:Y:S01]  /*17f0*/  MOV R189, R149 ;  /* 0x0000009500bd7202 */ /* 0x000fe20000000f00 */
[----:B------:R-:W-:Y:S01]  /*1800*/  FFMA.FTZ R206, R135, R90, R206 ;  /* 0x0000005a87ce7223 */ /* 0x000fe200000100ce */
[----:B------:R-:W-:Y:S01]  /*1810*/  SHF.R.U32.HI R196, RZ, 0x10, R149 ;  /* 0x00000010ffc47819 */ /* 0x000fe20000011695 */
[----:B------:R-:W-:Y:S01]  /*1820*/  FADD.FTZ R217, R204, R217 ;  /* 0x000000d9ccd97221 */ /* 0x000fe20000010000 */
[----:B------:R-:W-:Y:S01]  /*1830*/  FMUL.FTZ R149, R125, R242 ;  /* 0x000000f27d957220 */ /* 0x000fe20000410000 */
[----:B------:R-:W-:Y:S01]  /*1840*/  FFMA.FTZ R212, R147, R204, R210 ;  /* 0x000000cc93d47223 */ /* 0x000fe200000100d2 */
[----:B------:R-:W-:Y:S01]  /*1850*/  FMUL.FTZ R187, R125, R216 ;  /* 0x000000d87dbb7220 */ /* 0x000fe20000410000 */
[----:B------:R-:W-:Y:S01]  /*1860*/  FMUL.FTZ R215, R154, R221 ;  /* 0x000000dd9ad77220 */ /* 0x000fe20000410000 */
[----:B------:R-:W-:Y:S01]  /*1870*/  FFMA.FTZ R208, R166, R93, R81 ;  /* 0x0000005da6d07223 */ /* 0x000fe20000010051 */
[----:B------:R-:W-:Y:S01]  /*1880*/  FADD.FTZ R217, R206, R217 ;  /* 0x000000d9ced97221 */ /* 0x000fe20000010000 */
[----:B------:R-:W-:Y:S01]  /*1890*/  FMUL.FTZ R218, R175, R228 ;  /* 0x000000e4afda7220 */ /* 0x000fe20000410000 */
[----:B------:R-:W-:Y:S01]  /*18a0*/  FFMA.FTZ R216, R149, R206, R212 ;  /* 0x000000ce95d87223 */ /* 0x000fe200000100d4 */
[----:B------:R-:W-:Y:S01]  /*18b0*/  SHF.L.U32 R223, R223, 0x10, RZ ;  /* 0x00000010dfdf7819 */ /* 0x000fe200000006ff */
[----:B------:R-:W-:Y:S01]  /*18c0*/  FFMA.FTZ R210, R138, R96, R215 ;  /* 0x000000608ad27223 */ /* 0x000fe200000100d7 */
[----:B------:R-:W-:Y:S01]  /*18d0*/  FADD.FTZ R217, R208, R217 ;  /* 0x000000d9d0d97221 */ /* 0x000fe20000010000 */
[----:B------:R-:W-:Y:S01]  /*18e0*/  FFMA.FTZ R212, R165, R97, R218 ;  /* 0x00000061a5d47223 */ /* 0x000fe200000100da */
[----:B------:R-:W-:Y:S01]  /*18f0*/  FFMA.FTZ R218, R151, R208, R216 ;  /* 0x000000d097da7223 */ /* 0x000fe200000100d8 */
[----:B------:R-:W-:Y:S01]  /*1900*/  SHF.L.U32 R224, R224, 0x10, RZ ;  /* 0x00000010e0e07819 */ /* 0x000fe200000006ff */
[----:B------:R-:W-:Y:S01]  /*1910*/  FMUL.FTZ R220, R153, R223 ;  /* 0x000000df99dc7220 */ /* 0x000fe20000410000 */
[----:B------:R-:W-:Y:S01]  /*1920*/  SHF.L.U32 R198, R198, 0x10, RZ ;  /* 0x00000010c6c67819 */ /* 0x000fe200000006ff */
[----:B------:R-:W-:Y:S01]  /*1930*/  FADD.FTZ R217, R210, R217 ;  /* 0x000000d9d2d97221 */ /* 0x000fe20000010000 */
[----:B------:R-:W-:Y:S01]  /*1940*/  FFMA.FTZ R218, R183, R210, R218 ;  /* 0x000000d2b7da7223 */ /* 0x000fe200000100da */
        /* <DEDUP_REMOVED lines=13> */
[----:B------:R-:W-:Y:S01]  /*1a20*/  FFMA.FTZ R215, R140, R194, R215 ;  /* 0x000000c28cd77223 */ /* 0x000fe200000100d7 */
[----:B------:R-:W-:Y:S01]  /*1a30*/  SHF.L.U32 R195, R195, 0x10, RZ ;  /* 0x00000010c3c37819 */ /* 0x000fe200000006ff */
[----:B------:R-:W-:Y:S01]  /*1a40*/  FADD.FTZ R222, R218, R217 ;  /* 0x000000d9dade7221 */ /* 0x000fe20000010000 */
[----:B------:R-:W-:Y:S01]  /*1a50*/  FMUL.FTZ R214, R125, R214 ;  /* 0x000000d67dd67220 */ /* 0x000fe20000410000 */
[----:B------:R-:W-:Y:S01]  /*1a60*/  FMUL.FTZ R220, R177, R200 ;  /* 0x000000c8b1dc7220 */ /* 0x000fe20000410000 */
[----:B------:R-:W-:Y:S01]  /*1a70*/  FFMA.FTZ R81, R199, R218, R236 ;  /* 0x000000dac7517223 */ /* 0x000fe200000100ec */
[----:B------:R-:W-:Y:S01]  /*1a80*/  SHF.L.U32 R196, R196, 0x10, RZ ;  /* 0x00000010c4c47819 */ /* 0x000fe200000006ff */
[----:B------:R-:W-:Y:S01]  /*1a90*/  FMUL.FTZ R217, R125, R98 ;  /* 0x000000627dd97220 */ /* 0x000fe20000410000 */
[----:B------:R-:W-:Y:S01]  /*1aa0*/  FADD.FTZ R243, R222, R215 ;  /* 0x000000d7def37221 */ /* 0x000fe20000010000 */
[----:B------:R-:W-:Y:S01]  /*1ab0*/  FFMA.FTZ R220, R167, R189, R220 ;  /* 0x000000bda7dc7223 */ /* 0x000fe200000100dc */
        /* <DEDUP_REMOVED lines=40> */
.L_x_1759:
[----:B------:R-:W-:Y:S05]  /*1d40*/  BSYNC.RECONVERGENT B0 ;  /* 0x0000000000007941 */ /* 0x000fea0003800200 */
.L_x_1758:
[----:B------:R-:W1:Y:S08]  /*1d50*/  S2UR UR5, SR_CgaCtaId ;  /* 0x00000000000579c3 */ /* 0x000e700000008800 */
[----:B------:R-:W-:Y:S01]  /*1d60*/  BAR.SYNC.DEFER_BLOCKING 0x0 ;  /* 0x0000000000007b1d */ /* 0x000fe20000010000 */
[----:B------:R-:W-:Y:S01]  /*1d70*/  FFMA.FTZ R55, R188, R83, R55 ;  /* 0x00000053bc377223 */ /* 0x000fe20000010037 */
[----:B------:R-:W-:Y:S01]  /*1d80*/  FADD.FTZ R54, R83, R54 ;  /* 0x0000003653367221 */ /* 0x000fe20000010000 */
[----:B------:R-:W-:Y:S01]  /*1d90*/  FFMA.FTZ R51, R190, R82, R51 ;  /* 0x00000052be337223 */ /* 0x000fe20000010033 */
[----:B------:R-:W-:Y:S01]  /*1da0*/  FADD.FTZ R50, R82, R50 ;  /* 0x0000003252327221 */ /* 0x000fe20000010000 */
[----:B------:R-:W-:Y:S01]  /*1db0*/  FFMA.FTZ R53, R190, R86, R53 ;  /* 0x00000056be357223 */ /* 0x000fe20000010035 */
[----:B------:R-:W-:Y:S01]  /*1dc0*/  UMOV UR4, 0x400 ;  /* 0x0000040000047882 */ /* 0x000fe20000000000 */
        /* <DEDUP_REMOVED lines=16> */
[----:B-1----:R-:W-:Y:S01]  /*1ed0*/  ULEA UR4, UR5, UR4, 0x18 ;  /* 0x0000000405047291 */ /* 0x002fe2000f8ec0ff */
[----:B------:R-:W-:Y:S01]  /*1ee0*/  FADD.FTZ R38, R95, R38 ;  /* 0x000000265f267221 */ /* 0x000fe20000010000 */
[----:B------:R-:W-:Y:S01]  /*1ef0*/  FFMA.FTZ R49, R147, R94, R49 ;  /* 0x0000005e93317223 */ /* 0x000fe20000010031 */
[----:B------:R-:W-:Y:S01]  /*1f00*/  FADD.FTZ R37, R94, R37 ;  /* 0x000000255e257221 */ /* 0x000fe20000010000 */
[----:B------:R-:W-:Y:S01]  /*1f10*/  UIADD3 UR5, UPT, UPT, UR4, 0x5040, URZ ;  /* 0x0000504004057890 */ /* 0x000fe2000fffe0ff */
[----:B------:R-:W-:Y:S01]  /*1f20*/  FFMA.FTZ R48, R149, R92, R48 ;  /* 0x0000005c95307223 */ /* 0x000fe20000010030 */
[----:B------:R-:W-:Y:S01]  /*1f30*/  @!UP1 UIADD3 UR5, UPT, UPT, UR4, 0x5000, URZ ;  /* 0x0000500004059890 */ /* 0x000fe2000fffe0ff */
[----:B------:R-:W-:Y:S01]  /*1f40*/  FADD.FTZ R36, R92, R36 ;  /* 0x000000245c247221 */ /* 0x000fe20000010000 */
[----:B------:R-:W-:Y:S01]  /*1f50*/  UIADD3 UR10, UPT, UPT, UR4, 0x5050, URZ ;  /* 0x00005050040a7890 */ /* 0x000fe2000fffe0ff */
[----:B------:R-:W-:Y:S01]  /*1f60*/  FFMA.FTZ R6, R151, R93, R6 ;  /* 0x0000005d97067223 */ /* 0x000fe20000010006 */
[----:B------:R-:W-:Y:S01]  /*1f70*/  @!UP1 UIADD3 UR10, UPT, UPT, UR4, 0x5010, URZ ;  /* 0x00005010040a9890 */ /* 0x000fe2000fffe0ff */
[----:B------:R-:W-:Y:S01]  /*1f80*/  FADD.FTZ R18, R93, R18 ;  /* 0x000000125d127221 */ /* 0x000fe20000010000 */
[----:B------:R-:W-:Y:S01]  /*1f90*/  FFMA.FTZ R46, R183, R221, R46 ;  /* 0x000000ddb72e7223 */ /* 0x000fe2000001002e */
[----:B------:R-:W-:Y:S01]  /*1fa0*/  FADD.FTZ R34, R221, R34 ;  /* 0x00000022dd227221 */ /* 0x000fe20000010000 */
[----:B------:R-:W-:Y:S01]  /*1fb0*/  FFMA.FTZ R7, R183, R96, R7 ;  /* 0x00000060b7077223 */ /* 0x000fe20000010007 */
[----:B0-----:R-:W0:Y:S01]  /*1fc0*/  LDS.128 R80, [UR5] ;  /* 0x00000005ff507984 */ /* 0x001e220008000c00 */
[----:B------:R-:W-:Y:S01]  /*1fd0*/  UIADD3 UR5, UPT, UPT, UR4, 0x5060, URZ ;  /* 0x0000506004057890 */ /* 0x000fe2000fffe0ff */
[----:B------:R-:W-:Y:S01]  /*1fe0*/  FADD.FTZ R19, R96, R19 ;  /* 0x0000001360137221 */ /* 0x000fe20000010000 */
[----:B------:R-:W-:Y:S01]  /*1ff0*/  @!UP1 UIADD3 UR5, UPT, UPT, UR4, 0x5020, URZ ;  /* 0x0000502004059890 */ /* 0x000fe2000fffe0ff */
[----:B------:R-:W1:Y:S01]  /*2000*/  LDS.128 R84, [UR10] ;  /* 0x0000000aff547984 */ /* 0x000e620008000c00 */
[----:B------:R-:W-:Y:S01]  /*2010*/  UIADD3 UR10, UPT, UPT, UR4, 0x5070, URZ ;  /* 0x00005070040a7890 */ /* 0x000fe2000fffe0ff */
[----:B------:R-:W-:Y:S01]  /*2020*/  FFMA.FTZ R8, R185, R97, R8 ;  /* 0x00000061b9087223 */ /* 0x000fe20000010008 */
[----:B------:R-:W-:Y:S01]  /*2030*/  @!UP1 UIADD3 UR10, UPT, UPT, UR4, 0x5030, URZ ;  /* 0x00005030040a9890 */ /* 0x000fe2000fffe0ff */
[----:B------:R-:W-:Y:S01]  /*2040*/  FADD.FTZ R20, R97, R20 ;  /* 0x0000001461147221 */ /* 0x000fe20000010000 */
[----:B------:R-:W-:Y:S01]  /*2050*/  UISETP.NE.U32.AND UP0, UPT, UR14, URZ, UPT ;  /* 0x000000ff0e00728c */ /* 0x000fe2000bf05070 */
[----:B------:R-:W2:Y:S01]  /*2060*/  LDC.64 R96, c[0x0][0x380] ;  /* 0x0000e000ff607b82 */ /* 0x000ea20000000a00 */
[----:B------:R-:W-:Y:S01]  /*2070*/  FFMA.FTZ R157, R0, R241, R157 ;  /* 0x000000f1009d7223 */ /* 0x000fe2000001009d */
[----:B------:R-:W3:Y:S01]  /*2080*/  LDS.128 R88, [UR5] ;  /* 0x00000005ff587984 */ /* 0x000ee20008000c00 */
[----:B------:R-:W-:Y:S01]  /*2090*/  UISETP.NE.AND.EX UP0, UPT, UR15, URZ, UPT, UP0 ;  /* 0x000000ff0f00728c */ /* 0x000fe2000bf05300 */
[----:B------:R-:W-:Y:S01]  /*20a0*/  FADD.FTZ R124, R241, R124 ;  /* 0x0000007cf17c7221 */ /* 0x000fe20000010000 */
[----:B------:R-:W-:Y:S01]  /*20b0*/  FFMA.FTZ R121, R150, R239, R121 ;  /* 0x000000ef96797223 */ /* 0x000fe20000010079 */
[----:B------:R-:W4:Y:S01]  /*20c0*/  LDS.128 R92, [UR10] ;  /* 0x0000000aff5c7984 */ /* 0x000f220008000c00 */
        /* <DEDUP_REMOVED lines=17> */
[----:B--2---:R-:W-:Y:S01]  /*21e0*/  IADD3 R158, PT, PT, R158, R96, RZ ;  /* 0x000000609e9e7210 */ /* 0x004fe20007ffe0ff */
[----:B------:R-:W-:Y:S01]  /*21f0*/  FFMA.FTZ R101, R188, R227, R101 ;  /* 0x000000e3bc657223 */ /* 0x000fe20000010065 */
[----:B------:R-:W-:Y:S01]  /*2200*/  FADD.FTZ R100, R227, R100 ;  /* 0x00000064e3647221 */ /* 0x000fe20000010000 */
[----:B------:R-:W-:Y:S01]  /*2210*/  FFMA.FTZ R9, R187, R224, R9 ;  /* 0x000000e0bb097223 */ /* 0x000fe20000010009 */
[----:B------:R-:W-:Y:S01]  /*2220*/  FADD.FTZ R21, R224, R21 ;  /* 0x00000015e0157221 */ /* 0x000fe20000010000 */
[----:B------:R-:W-:Y:S01]  /*2230*/  FFMA.FTZ R47, R151, R226, R47 ;  /* 0x000000e2972f7223 */ /* 0x000fe2000001002f */
[----:B0-----:R-:W-:Y:S01]  /*2240*/  FADD.FTZ R221, RZ, R80 ;  /* 0x00000050ffdd7221 */ /* 0x001fe20000010000 */
[----:B------:R-:W-:Y:S01]  /*2250*/  FADD.FTZ R80, RZ, R81 ;  /* 0x00000051ff507221 */ /* 0x000fe20000010000 */
[----:B------:R-:W-:Y:S01]  /*2260*/  FADD.FTZ R35, R226, R35 ;  /* 0x00000023e2237221 */ /* 0x000fe20000010000 */
[----:B------:R-:W-:Y:S01]  /*2270*/  FFMA.FTZ R45, R185, R228, R45 ;  /* 0x000000e4b92d7223 */ /* 0x000fe2000001002d */
[----:B------:R-:W-:Y:S01]  /*2280*/  FADD.FTZ R221, R82, R221 ;  /* 0x000000dd52dd7221 */ /* 0x000fe20000010000 */
[----:B------:R-:W-:Y:S01]  /*2290*/  FADD.FTZ R80, R83, R80 ;  /* 0x0000005053507221 */ /* 0x000fe20000010000 */
[----:B------:R-:W-:Y:S01]  /*22a0*/  FADD.FTZ R33, R228, R33 ;  /* 0x00000021e4217221 */ /* 0x000fe20000010000 */
[----:B------:R-:W-:Y:S01]  /*22b0*/  FFMA.FTZ R44, R187, R223, R44 ;  /* 0x000000dfbb2c7223 */ /* 0x000fe2000001002c */
[----:B-1----:R-:W-:Y:S01]  /*22c0*/  FADD.FTZ R221, R221, R84 ;  /* 0x00000054dddd7221 */ /* 0x002fe20000010000 */
[----:B------:R-:W-:Y:S01]  /*22d0*/  FADD.FTZ R80, R80, R85 ;  /* 0x0000005550507221 */ /* 0x000fe20000010000 */
[----:B------:R-:W-:Y:S01]  /*22e0*/  FADD.FTZ R32, R223, R32 ;  /* 0x00000020df207221 */ /* 0x000fe20000010000 */
        /* <DEDUP_REMOVED lines=58> */
.L_x_1762:
        /* <DEDUP_REMOVED lines=23> */
.L_x_1761:
        /* <DEDUP_REMOVED lines=20> */
.L_x_1764:
        /* <DEDUP_REMOVED lines=21> */
.L_x_1760:
        /* <DEDUP_REMOVED lines=27> */
.L_x_1766:
        /* <DEDUP_REMOVED lines=23> */
.L_x_1765:
        /* <DEDUP_REMOVED lines=20> */
.L_x_1767:
        /* <DEDUP_REMOVED lines=20> */
.L_x_1763:
[----:B------:R-:W-:Y:S01]  /*3030*/  ISETP.NE.U32.AND P1, PT, RZ, UR4, PT ;  /* 0x00000004ff007c0c */ /* 0x000fe2000bf25070 */
[----:B------:R-:W0:Y:S01]  /*3040*/  LDC.64 R80, c[0x0][0x468] ;  /* 0x00011a00ff507b82 */ /* 0x000e220000000a00 */
[----:B------:R-:W-:Y:S01]  /*3050*/  LOP3.LUT R82, R0, 0xffff, RZ, 0xc0, !PT ;  /* 0x0000ffff00527812 */ /* 0x000fe200078ec0ff */
[----:B------:R-:W-:Y:S01]  /*3060*/  UISETP.NE.U32.AND UP0, UPT, UR6, URZ, UPT ;  /* 0x000000ff0600728c */ /* 0x000fe2000bf05070 */
[----:B------:R-:W-:Y:S02]  /*3070*/  ISETP.NE.AND.EX P1, PT, RZ, UR5, PT, P1 ;  /* 0x00000005ff007c0c */ /* 0x000fe4000bf25310 */
[----:B------:R-:W-:Y:S01]  /*3080*/  PRMT R91, R84, 0x5410, R91 ;  /* 0x00005410545b7816 */ /* 0x000fe2000000005b */
[----:B------:R-:W-:Y:S01]  /*3090*/  IMAD.WIDE.U32 R82, R82, 0x10000, RZ ;  /* 0x0001000052527825 */ /* 0x000fe200078e00ff */
[----:B------:R-:W-:Y:S02]  /*30a0*/  UISETP.NE.AND.EX UP0, UPT, UR7, URZ, UPT, UP0 ;  /* 0x000000ff0700728c */ /* 0x000fe4000bf05300 */
[----:B------:R-:W-:-:S02]  /*30b0*/  LOP3.LUT R82, R82, 0xffff, R85, 0xf8, !PT ;  /* 0x0000ffff52527812 */ /* 0x000fc400078ef855 */
[----:B------:R-:W-:-:S05]  /*30c0*/  LOP3.LUT R83, R91, R83, RZ, 0xfc, !PT ;  /* 0x000000535b537212 */ /* 0x000fca00078efcff */
[----:B------:R-:W1:Y:S01]  /*30d0*/  @P1 LDC.64 R86, c[0x0][0x478] ;  /* 0x00011e00ff561b82 */ /* 0x000e620000000a00 */
[----:B0-----:R-:W-:-:S04]  /*30e0*/  IMAD.WIDE.U32 R84, R130, 0x8, R80 ;  /* 0x0000000882547825 */ /* 0x001fc800078e0050 */
[----:B-1----:R-:W-:-:S05]  /*30f0*/  @P1 IMAD.WIDE.U32 R86, R130, 0x10, R86 ;  /* 0x0000001082561825 */ /* 0x002fca00078e0056 */
[----:B------:R0:W-:Y:S04]  /*3100*/  @P1 STG.E.128 desc[UR12][R86.64], R76 ;  /* 0x0000004c56001986 */ /* 0x0001e8000c101d0c */
        /* <DEDUP_REMOVED lines=10> */
.L_x_1768:
[----:B------:R-:W-:Y:S05]  /*31b0*/  @!P0 BRA `(.L_x_1769) ;  /* 0x00000004004c8947 */ /* 0x000fea0003800000 */
[----:B------:R-:W-:Y:S05]  /*31c0*/  @!P1 BRA `(.L_x_1770) ;  /* 0x00000000009c9947 */ /* 0x000fea0003800000 */
        /* <DEDUP_REMOVED lines=9> */
[C---:B0----5:R-:W-:Y:S01]  /*3260*/  FFMA.FTZ R78, R125.reuse, R188, R70 ;  /* 0x000000bc7d4e7223 */ /* 0x061fe20000010046 */
[C---:B------:R-:W-:Y:S01]  /*3270*/  FFMA.FTZ R79, R125.reuse, R190, R71 ;  /* 0x000000be7d4f7223 */ /* 0x040fe20000010047 */
[C---:B------:R-:W-:Y:S01]  /*3280*/  FFMA.FTZ R76, R125.reuse, R205, R68 ;  /* 0x000000cd7d4c7223 */ /* 0x040fe20000010044 */
[----:B------:R-:W-:-:S03]  /*3290*/  FFMA.FTZ R77, R125, R186, R69 ;  /* 0x000000ba7d4d7223 */ /* 0x000fc60000010045 */
[----:B-1----:R-:W-:Y:S02]  /*32a0*/  F2FP.BF16.F32.PACK_AB R84, R79, R78 ;  /* 0x0000004e4f54723e */ /* 0x002fe400000010ff */
        /* <DEDUP_REMOVED lines=8> */
.L_x_1771:
        /* <DEDUP_REMOVED lines=14> */
[----:B------:R-:W-:Y:S02]  /*3410*/  PRMT R0, R85, 0x7632, R0 ;  /* 0x0000763255007816 */ /* 0x000fe40000000000 */
[----:B------:R-:W-:Y:S01]  /*3420*/  PRMT R91, R84, 0x7632, R91 ;  /* 0x00007632545b7816 */ /* 0x000fe2000000005b */
[----:B------:R-:W-:Y:S06]  /*3430*/  BRA `(.L_x_1772) ;  /* 0x0000000400f47947 */ /* 0x000fec0003800000 */
.L_x_1770:
        /* <DEDUP_REMOVED lines=10> */
[C---:B01----:R-:W-:Y:S01]  /*34e0*/  FFMA.FTZ R83, R125.reuse, R190, R71 ;  /* 0x000000be7d537223 */ /* 0x043fe20000010047 */
        /* <DEDUP_REMOVED lines=13> */
.L_x_1773:
        /* <DEDUP_REMOVED lines=19> */
.L_x_1769:
        /* <DEDUP_REMOVED lines=10> */
[C---:B0-----:R-:W-:Y:S01]  /*3790*/  FMUL.FTZ R78, R125.reuse, R188 ;  /* 0x000000bc7d4e7220 */ /* 0x041fe20000410000 */
[C---:B------:R-:W-:Y:S01]  /*37a0*/  FMUL.FTZ R79, R125.reuse, R190 ;  /* 0x000000be7d4f7220 */ /* 0x040fe20000410000 */
[C---:B------:R-:W-:Y:S01]  /*37b0*/  FMUL.FTZ R76, R125.reuse, R184 ;  /* 0x000000b87d4c7220 */ /* 0x040fe20000410000 */
[----:B------:R-:W-:-:S03]  /*37c0*/  FMUL.FTZ R77, R125, R186 ;  /* 0x000000ba7d4d7220 */ /* 0x000fc60000410000 */
        /* <DEDUP_REMOVED lines=9> */
.L_x_1775:
        /* <DEDUP_REMOVED lines=14> */
[----:B------:R-:W-:Y:S02]  /*3940*/  PRMT R0, R85, 0x7632, R0 ;  /* 0x0000763255007816 */ /* 0x000fe40000000000 */
[----:B------:R-:W-:Y:S01]  /*3950*/  PRMT R91, R84, 0x7632, R91 ;  /* 0x00007632545b7816 */ /* 0x000fe2000000005b */
[----:B------:R-:W-:Y:S06]  /*3960*/  BRA `(.L_x_1772) ;  /* 0x0000000000a87947 */ /* 0x000fec0003800000 */
.L_x_1774:
        /* <DEDUP_REMOVED lines=24> */
.L_x_1776:
        /* <DEDUP_REMOVED lines=18> */
.L_x_1772:
[----:B------:R-:W0:Y:S01]  /*3c10*/  @P1 LDC.64 R86, c[0x0][0x478] ;  /* 0x00011e00ff561b82 */ /* 0x000e220000000a00 */
[----:B------:R-:W-:Y:S02]  /*3c20*/  LOP3.LUT R82, R0, 0xffff, RZ, 0xc0, !PT ;  /* 0x0000ffff00527812 */ /* 0x000fe400078ec0ff */
[----:B------:R-:W-:-:S03]  /*3c30*/  PRMT R91, R84, 0x5410, R91 ;  /* 0x00005410545b7816 */ /* 0x000fc6000000005b */
[----:B------:R-:W-:-:S03]  /*3c40*/  IMAD.WIDE.U32 R82, R82, 0x10000, RZ ;  /* 0x0001000052527825 */ /* 0x000fc600078e00ff */
[----:B------:R-:W-:Y:S01]  /*3c50*/  LOP3.LUT R82, R82, 0xffff, R85, 0xf8, !PT ;  /* 0x0000ffff52527812 */ /* 0x000fe200078ef855 */
[----:B------:R-:W-:Y:S01]  /*3c60*/  IMAD.WIDE.U32 R84, R129, 0x8, R80 ;  /* 0x0000000881547825 */ /* 0x000fe200078e0050 */
[----:B------:R-:W-:-:S03]  /*3c70*/  LOP3.LUT R83, R91, R83, RZ, 0xfc, !PT ;  /* 0x000000535b537212 */ /* 0x000fc600078efcff */
[----:B0-----:R-:W-:-:S05]  /*3c80*/  @P1 IMAD.WIDE.U32 R86, R129, 0x10, R86 ;  /* 0x0000001081561825 */ /* 0x001fca00078e0056 */
        /* <DEDUP_REMOVED lines=11> */
.L_x_1777:
        /* <DEDUP_REMOVED lines=24> */
.L_x_1780:
        /* <DEDUP_REMOVED lines=17> */
.L_x_1779:
        /* <DEDUP_REMOVED lines=16> */
[----:B01----:R-:W-:Y:S02]  /*40d0*/  PRMT R84, R147, 0x7610, R84 ;  /* 0x0000761093547816 */ /* 0x003fe40000000054 */
[C---:B------:R-:W-:Y:S02]  /*40e0*/  PRMT R0, R99.reuse, 0x7632, R0 ;  /* 0x0000763263007816 */ /* 0x040fe40000000000 */
[----:B------:R-:W-:-:S02]  /*40f0*/  PRMT R85, R99, 0x7610, R85 ;  /* 0x0000761063557816 */ /* 0x000fc40000000055 */
[----:B------:R-:W-:Y:S02]  /*4100*/  PRMT R179, R91, 0x7610, R179 ;  /* 0x000076105bb37816 */ /* 0x000fe400000000b3 */
[----:B------:R-:W-:Y:S02]  /*4110*/  PRMT R180, R84, 0x7610, R180 ;  /* 0x0000761054b47816 */ /* 0x000fe400000000b4 */
[----:B------:R-:W-:Y:S02]  /*4120*/  PRMT R181, R0, 0x7610, R181 ;  /* 0x0000761000b57816 */ /* 0x000fe400000000b5 */
[----:B------:R-:W-:Y:S01]  /*4130*/  PRMT R182, R85, 0x7610, R182 ;  /* 0x0000761055b67816 */ /* 0x000fe200000000b6 */
[----:B------:R-:W-:Y:S06]  /*4140*/  BRA `(.L_x_1781) ;  /* 0x0000000400947947 */ /* 0x000fec0003800000 */
.L_x_1782:
        /* <DEDUP_REMOVED lines=17> */
[----:B------:R-:W-:Y:S01]  /*4260*/  PRMT R84, R147, 0x7610, R84 ;  /* 0x0000761093547816 */ /* 0x000fe20000000054 */
[----:B------:R-:W-:Y:S06]  /*4270*/  BRA `(.L_x_1781) ;  /* 0x0000000400487947 */ /* 0x000fec0003800000 */
.L_x_1778:
[----:B------:R-:W-:Y:S05]  /*4280*/  @!P1 BRA `(.L_x_1783) ;  /* 0x00000000009c9947 */ /* 0x000fea0003800000 */
[----:B------:R-:W-:Y:S05]  /*4290*/  BRA.U !UP0, `(.L_x_1784) ;  /* 0x0000000108547547 */ /* 0x000fea000b800000 */
[-CC-:B------:R-:W-:Y:S01]  /*42a0*/  FFMA.FTZ R147, R147, R88.reuse, R89.reuse ;  /* 0x0000005893937223 */ /* 0x180fe20000010059 */
[-CC-:B------:R-:W-:Y:S01]  /*42b0*/  FFMA.FTZ R149, R149, R88.reuse, R89.reuse ;  /* 0x0000005895957223 */ /* 0x180fe20000010059 */
[-CC-:B------:R-:W-:Y:S01]  /*42c0*/  FFMA.FTZ R99, R99, R88.reuse, R89.reuse ;  /* 0x0000005863637223 */ /* 0x180fe20000010059 */
[----:B------:R-:W-:Y:S01]  /*42d0*/  FFMA.FTZ R192, R192, R88, R89 ;  /* 0x00000058c0c07223 */ /* 0x000fe20000010059 */
[----:B0-----:R-:W-:Y:S01]  /*42e0*/  FADD.FTZ R78, R204, -R147 ;  /* 0x80000093cc4e7221 */ /* 0x001fe20000010000 */
[----:B------:R-:W-:Y:S01]  /*42f0*/  FADD.FTZ R206, R206, -R149 ;  /* 0x80000095cece7221 */ /* 0x000fe20000010000 */
[----:B------:R-:W-:Y:S01]  /*4300*/  FADD.FTZ R76, R202, -R99 ;  /* 0x80000063ca4c7221 */ /* 0x000fe20000010000 */
[----:B------:R-:W-:Y:S01]  /*4310*/  FADD.FTZ R192, R213, -R192 ;  /* 0x800000c0d5c07221 */ /* 0x000fe20000010000 */
[C---:B------:R-:W-:Y:S01]  /*4320*/  FMUL.FTZ R78, R125.reuse, R78 ;  /* 0x0000004e7d4e7220 */ /* 0x040fe20000410000 */
        /* <DEDUP_REMOVED lines=12> */
.L_x_1784:
        /* <DEDUP_REMOVED lines=17> */
.L_x_1783:
        /* <DEDUP_REMOVED lines=24> */
.L_x_1785:
        /* <DEDUP_REMOVED lines=18> */
.L_x_1781:
        /* <DEDUP_REMOVED lines=19> */
.L_x_1786:
        /* <DEDUP_REMOVED lines=24> */
.L_x_1789:
        /* <DEDUP_REMOVED lines=17> */
.L_x_1788:
        /* <DEDUP_REMOVED lines=24> */
.L_x_1791:
        /* <DEDUP_REMOVED lines=19> */
.L_x_1787:
        /* <DEDUP_REMOVED lines=23> */
.L_x_1793:
        /* <DEDUP_REMOVED lines=17> */
.L_x_1792:
        /* <DEDUP_REMOVED lines=24> */
.L_x_1794:
        /* <DEDUP_REMOVED lines=18> */
.L_x_1790:
        /* <DEDUP_REMOVED lines=19> */
.L_x_1795:
        /* <DEDUP_REMOVED lines=24> */
.L_x_1798:
        /* <DEDUP_REMOVED lines=17> */
.L_x_1797:
        /* <DEDUP_REMOVED lines=16> */
[----:B0-----:R-:W-:Y:S02]  /*57f0*/  PRMT R86, R217, 0x7610, R86 ;  /* 0x00007610d9567816 */ /* 0x001fe40000000056 */
[C---:B------:R-:W-:Y:S02]  /*5800*/  PRMT R0, R88.reuse, 0x7632, R0 ;  /* 0x0000763258007816 */ /* 0x040fe40000000000 */
[----:B------:R-:W-:-:S02]  /*5810*/  PRMT R87, R88, 0x7610, R87 ;  /* 0x0000761058577816 */ /* 0x000fc40000000057 */
[----:B------:R-:W-:Y:S02]  /*5820*/  PRMT R179, R89, 0x7610, R179 ;  /* 0x0000761059b37816 */ /* 0x000fe400000000b3 */
[----:B------:R-:W-:Y:S02]  /*5830*/  PRMT R180, R86, 0x7610, R180 ;  /* 0x0000761056b47816 */ /* 0x000fe400000000b4 */
[----:B------:R-:W-:Y:S02]  /*5840*/  PRMT R181, R0, 0x7610, R181 ;  /* 0x0000761000b57816 */ /* 0x000fe400000000b5 */
[----:B------:R-:W-:Y:S01]  /*5850*/  PRMT R182, R87, 0x7610, R182 ;  /* 0x0000761057b67816 */ /* 0x000fe200000000b6 */
[----:B------:R-:W-:Y:S06]  /*5860*/  BRA `(.L_x_1799) ;  /* 0x0000000400947947 */ /* 0x000fec0003800000 */
.L_x_1800:
        /* <DEDUP_REMOVED lines=17> */
[----:B------:R-:W-:Y:S01]  /*5980*/  PRMT R86, R217, 0x7610, R86 ;  /* 0x00007610d9567816 */ /* 0x000fe20000000056 */
[----:B------:R-:W-:Y:S06]  /*5990*/  BRA `(.L_x_1799) ;  /* 0x0000000400487947 */ /* 0x000fec0003800000 */
.L_x_1796:
        /* <DEDUP_REMOVED lines=23> */
.L_x_1802:
        /* <DEDUP_REMOVED lines=17> */
.L_x_1801:
        /* <DEDUP_REMOVED lines=24> */
.L_x_1803:
        /* <DEDUP_REMOVED lines=18> */
.L_x_1799:
[----:B-1----:R-:W0:Y:S01]  /*5ec0*/  @P1 LDC.64 R82, c[0x0][0x478] ;  /* 0x00011e00ff521b82 */ /* 0x002e220000000a00 */
[----:B------:R-:W-:Y:S01]  /*5ed0*/  LOP3.LUT R84, R0, 0xffff, RZ, 0xc0, !PT ;  /* 0x0000ffff00547812 */ /* 0x000fe200078ec0ff */
[----:B------:R-:W-:Y:S01]  /*5ee0*/  IMAD.WIDE.U32 R80, R126, 0x8, R80 ;  /* 0x000000087e507825 */ /* 0x000fe200078e0050 */
[----:B------:R-:W-:-:S03]  /*5ef0*/  PRMT R89, R86, 0x5410, R89 ;  /* 0x0000541056597816 */ /* 0x000fc60000000059 */
[----:B------:R-:W-:-:S05]  /*5f00*/  IMAD.WIDE.U32 R84, R84, 0x10000, RZ ;  /* 0x0001000054547825 */ /* 0x000fca00078e00ff */
[----:B------:R-:W-:Y:S02]  /*5f10*/  LOP3.LUT R85, R89, R85, RZ, 0xfc, !PT ;  /* 0x0000005559557212 */ /* 0x000fe400078efcff */
[----:B------:R-:W-:Y:S01]  /*5f20*/  LOP3.LUT R84, R84, 0xffff, R87, 0xf8, !PT ;  /* 0x0000ffff54547812 */ /* 0x000fe200078ef857 */
        /* <DEDUP_REMOVED lines=12> */
.L_x_1804:
[----:B------:R-:W-:Y:S01]  /*5ff0*/  UPLOP3.LUT UP1, UPT, UPT, UPT, UP1, 0x40, 0x4 ;  /* 0x000000000004789c */ /* 0x000fe20003f2e810 */
[----:B------:R-:W-:Y:S10]  /*6000*/  @!P2 BRA `(.L_x_1805) ;  /* 0xffffffa800a4a947 */ /* 0x000ff4000383ffff */
[----:B------:R-:W-:Y:S02]  /*6010*/  MOV R94, R49 ;  /* 0x00000031005e7202 */ /* 0x000fe40000000f00 */
[----:B------:R-:W-:Y:S02]  /*6020*/  MOV R95, R48 ;  /* 0x00000030005f7202 */ /* 0x000fe40000000f00 */
[----:B0-----:R-:W-:Y:S02]  /*6030*/  MOV R77, R103 ;  /* 0x00000067004d7202 */ /* 0x001fe40000000f00 */
[----:B-1----:R-:W-:Y:S02]  /*6040*/  MOV R81, R102 ;  /* 0x0000006600517202 */ /* 0x002fe40000000f00 */
[----:B-----5:R-:W-:Y:S02]  /*6050*/  MOV R62, R101 ;  /* 0x00000065003e7202 */ /* 0x020fe40000000f00 */
        /* <DEDUP_REMOVED lines=75> */
.L_x_1757:
        /* <DEDUP_REMOVED lines=33> */
.L_x_1806:
        /* <DEDUP_REMOVED lines=14> */
.L_x_5409:


//--------------------- .text._ZN10layer_norm31ln_parallel_residual_bwd_kernelINS_13Kernel_traitsI13__nv_bfloat16S2_fS2_fjLj5120ELj1ELj1ELj8ELj8ENS_18Kernel_traits_baseILj5120ES2_S2_fS2_fjLj256EEEEELb0ELb1ELb0EEEvNS_9BwdParamsE --------------------------
	.section	.text._ZN10layer_norm31ln_parallel_residual_bwd_kernelINS_13Kernel_traitsI13__nv_bfloat16S2_fS2_fjLj5120ELj1ELj1ELj8ELj8ENS_18Kernel_traits_baseILj5120ES2_S2_fS2_fjLj256EEEEELb0ELb1ELb0EEEvNS_9BwdParamsE,"ax",@progbits
	.align	128
        .global         _ZN10layer_norm31ln_parallel_residual_bwd_kernelINS_13Kernel_traitsI13__nv_bfloat16S2_fS2_fjLj5120ELj1ELj1ELj8ELj8ENS_18Kernel_traits_baseILj5120ES2_S2_fS2_fjLj256EEEEELb0ELb1ELb0EEEvNS_9BwdParamsE
        .type           _ZN10layer_norm31ln_parallel_residual_bwd_kernelINS_13Kernel_traitsI13__nv_bfloat16S2_fS2_fjLj5120ELj1ELj1ELj8ELj8ENS_18Kernel_traits_baseILj5120ES2_S2_fS2_fjLj256EEEEELb0ELb1ELb0EEEvNS_9BwdParamsE,@function
        .size           _ZN10layer_norm31ln_parallel_residual_bwd_kernelINS_13Kernel_traitsI13__nv_bfloat16S2_fS2_fjLj5120ELj1ELj1ELj8ELj8ENS_18Kernel_traits_baseILj5120ES2_S2_fS2_fjLj256EEEEELb0ELb1ELb0EEEvNS_9BwdParamsE,(.L_x_5410 - _ZN10layer_norm31ln_parallel_residual_bwd_kernelINS_13Kernel_traitsI13__nv_bfloat16S2_fS2_fjLj5120ELj1ELj1ELj8ELj8ENS_18Kernel_traits_baseILj5120ES2_S2_fS2_fjLj256EEEEELb0ELb1ELb0EEEvNS_9BwdParamsE)
        .other          _ZN10layer_norm31ln_parallel_residual_bwd_kernelINS_13Kernel_traitsI13__nv_bfloat16S2_fS2_fjLj5120ELj1ELj1ELj8ELj8ENS_18Kernel_traits_baseILj5120ES2_S2_fS2_fjLj256EEEEELb0ELb1ELb0EEEvNS_9BwdParamsE,@"STO_CUDA_ENTRY STV_DEFAULT"
_ZN10layer_norm31ln_parallel_residual_bwd_kernelINS_13Kernel_traitsI13__nv_bfloat16S2_fS2_fjLj5120ELj1ELj1ELj8ELj8ENS_18Kernel_traits_baseILj5120ES2_S2_fS2_fjLj256EEEEELb0ELb1ELb0EEEvNS_9BwdParamsE:
.text._ZN10layer_norm31ln_parallel_residual_bwd_kernelINS_13Kernel_traitsI13__nv_bfloat16S2_fS2_fjLj5120ELj1ELj1ELj8ELj8ENS_18Kernel_traits_baseILj5120ES2_S2_fS2_fjLj256EEEEELb0ELb1ELb0EEEvNS_9BwdParamsE:
        /* <DEDUP_REMOVED lines=25> */
[----:B------:R-:W-:-:S04]  /*0190*/  @P1 IADD3 R3, PT, PT, R3, 0x100, RZ ;  /* 0x0000010003031810 */ /* 0x000fc80007ffe0ff */
[----:B------:R-:W5:Y:S01]  /*01a0*/  @P1 LDG.E.64 R8, desc[UR12][R18.64] ;  /* 0x0000000c12081981 */ /* 0x000f62000c1e1b00 */
[C---:B----4-:R-:W-:Y:S01]  /*01b0*/  @P2 IMAD.WIDE.U32 R20, R3.reuse, 0x8, R20 ;  /* 0x0000000803142825 */ /* 0x050fe200078e0014 */
[----:B------:R-:W-:Y:S01]  /*01c0*/  @P2 IADD3 R3, PT, PT, R3, 0x100, RZ ;  /* 0x0000010003032810 */ /* 0x000fe20007ffe0ff */
[----:B------:R-:W1:Y:S01]  /*01d0*/  S2UR UR4, SR_CTAID.X ;  /* 0x00000000000479c3 */ /* 0x000e620000002500 */
[----:B------:R-:W-:Y:S02]  /*01e0*/  CS2R R56, SRZ ;  /* 0x0000000000387805 */ /* 0x000fe4000001ff00 */
[----:B------:R-:W-:Y:S01]  /*01f0*/  CS2R R58, SRZ ;  /* 0x00000000003a7805 */ /* 0x000fe2000001ff00 */
[----:B------:R2:W5:Y:S01]  /*0200*/  @P2 LDG.E.64 R10, desc[UR12][R20.64] ;  /* 0x0000000c140a2981 */ /* 0x000562000c1e1b00 */
[C---:B---3--:R-:W-:Y:S01]  /*0210*/  @P3 IMAD.WIDE.U32 R22, R3.reuse, 0x8, R22 ;  /* 0x0000000803163825 */ /* 0x048fe200078e0016 */
[----:B------:R-:W-:Y:S02]  /*0220*/  @P3 IADD3 R3, PT, PT, R3, 0x100, RZ ;  /* 0x0000010003033810 */ /* 0x000fe40007ffe0ff */
[----:B------:R-:W-:-:S02]  /*0230*/  CS2R R52, SRZ ;  /* 0x0000000000347805 */ /* 0x000fc4000001ff00 */
[----:B------:R-:W-:Y:S02]  /*0240*/  CS2R R54, SRZ ;  /* 0x0000000000367805 */ /* 0x000fe4000001ff00 */
[----:B------:R-:W-:Y:S01]  /*0250*/  CS2R R48, SRZ ;  /* 0x0000000000307805 */ /* 0x000fe2000001ff00 */
[----:B------:R3:W5:Y:S01]  /*0260*/  @P3 LDG.E.64 R12, desc[UR12][R22.64] ;  /* 0x0000000c160c3981 */ /* 0x000762000c1e1b00 */
[----:B0-----:R-:W-:-:S05]  /*0270*/  @P4 IMAD.WIDE.U32 R14, R3, 0x8, R24 ;  /* 0x00000008030e4825 */ /* 0x001fca00078e0018 */
[----:B------:R0:W5:Y:S01]  /*0280*/  @P4 LDG.E.64 R16, desc[UR12][R14.64] ;  /* 0x0000000c0e104981 */ /* 0x000162000c1e1b00 */
[----:B-1----:R-:W-:-:S04]  /*0290*/  MOV R85, UR4 ;  /* 0x0000000400557c02 */ /* 0x002fc80008000f00 */
        /* <DEDUP_REMOVED lines=14> */
[----:B--2---:R-:W-:Y:S02]  /*0380*/  CS2R R20, SRZ ;  /* 0x0000000000147805 */ /* 0x004fe4000001ff00 */
[----:B---3--:R-:W-:Y:S01]  /*0390*/  CS2R R22, SRZ ;  /* 0x0000000000167805 */ /* 0x008fe2000001ff00 */
[----:B0-----:R-:W-:Y:S06]  /*03a0*/  @P5 BRA `(.L_x_1807) ;  /* 0x0000005800a85947 */ /* 0x001fec0003800000 */
        /* <DEDUP_REMOVED lines=25> */
[----:B------:R-:W-:-:S02]  /*0540*/  PLOP3.LUT P1, PT, PT, PT, UP0, 0x80, 0x8 ;  /* 0x000000000008781c */ /* 0x000fc40003f2f008 */
        /* <DEDUP_REMOVED lines=17> */
[----:B------:R-:W-:Y:S01]  /*0660*/  P2R R78, PR, RZ, 0x2 ;  /* 0x00000002ff4e7803 */ /* 0x000fe20000000000 */
[----:B------:R-:W-:Y:S01]  /*0670*/  UPLOP3.LUT UP1, UPT, UPT, UPT, UPT, 0x40, 0x4 ;  /* 0x000000000004789c */ /* 0x000fe20003f2e870 */
[----:B------:R-:W0:Y:S01]  /*0680*/  LDCU UR11, c[0x0][0x400] ;  /* 0x00008000ff0b77ac */ /* 0x000e220008000800 */
[----:B------:R-:W1:Y:S01]  /*0690*/  LDCU.64 UR6, c[0x0][0x470] ;  /* 0x00008e00ff0677ac */ /* 0x000e620008000a00 */
[----:B------:R-:W2:Y:S01]  /*06a0*/  LDCU.64 UR14, c[0x0][0x438] ;  /* 0x00008700ff0e77ac */ /* 0x000ea20008000a00 */
[----:B------:R-:W3:Y:S07]  /*06b0*/  LDCU.64 UR8, c[0x0][0x478] ;  /* 0x00008f00ff0877ac */ /* 0x000eee0008000a00 */
.L_x_1874:
[----:B--23--:R-:W4:Y:S01]  /*06c0*/  LDC.64 R68, c[0x0][0x3c0] ;  /* 0x0000f000ff447b82 */ /* 0x00cf220000000a00 */
[----:B------:R-:W-:-:S07]  /*06d0*/  ISETP.NE.AND P5, PT, R78, RZ, PT ;  /* 0x000000ff4e00720c */ /* 0x000fce0003fa5270 */
[----:B01----:R-:W0:Y:S08]  /*06e0*/  LDC.64 R70, c[0x0][0x3c8] ;  /* 0x0000f200ff467b82 */ /* 0x003e300000000a00 */
[----:B------:R-:W1:Y:S01]  /*06f0*/  LDC R2, c[0x0][0x388] ;  /* 0x0000e200ff027b82 */ /* 0x000e620000000800 */
[----:B----4-:R-:W-:-:S06]  /*0700*/  IMAD.WIDE R68, R85, 0x4, R68 ;  /* 0x0000000455447825 */ /* 0x010fcc00078e0244 */
[----:B------:R-:W4:Y:S01]  /*0710*/  LDG.E R68, desc[UR12][R68.64] ;  /* 0x0000000c44447981 */ /* 0x000f22000c1e1900 */
        /* <DEDUP_REMOVED lines=9> */
[----:B------:R-:W-:Y:S03]  /*07b0*/  BSSY.RECONVERGENT B0, `(.L_x_1808) ;  /* 0x000003a000007945 */ /* 0x000fe60003800200 */
[----:B------:R-:W-:Y:S02]  /*07c0*/  LEA.HI.SX32 R124, R72, R149, 0x1e ;  /* 0x00000095487c7211 */ /* 0x000fe400078ff2ff */
[----:B------:R-:W-:Y:S02]  /*07d0*/  CS2R R74, SRZ ;  /* 0x00000000004a7805 */ /* 0x000fe4000001ff00 */
[----:B------:R-:W-:Y:S02]  /*07e0*/  MOV R73, R124 ;  /* 0x0000007c00497202 */ /* 0x000fe40000000f00 */
[----:B----4-:R-:W-:Y:S01]  /*07f0*/  FSEL R72, R68, RZ, !P5 ;  /* 0x000000ff44487208 */ /* 0x010fe20006800000 */
[----:B0-----:R-:W-:Y:S06]  /*0800*/  @!P0 BRA `(.L_x_1809) ;  /* 0x0000000000d08947 */ /* 0x001fec0003800000 */
[----:B------:R-:W0:Y:S01]  /*0810*/  LDC.64 R74, c[0x0][0x428] ;  /* 0x00010a00ff4a7b82 */ /* 0x000e220000000a00 */
[----:B--2---:R-:W-:-:S07]  /*0820*/  ISETP.NE.U32.AND P0, PT, RZ, UR14, PT ;  /* 0x0000000eff007c0c */ /* 0x004fce000bf05070 */
[----:B------:R-:W1:Y:S01]  /*0830*/  LDC.64 R68, c[0x0][0x3a8] ;  /* 0x0000ea00ff447b82 */ /* 0x000e620000000a00 */
[----:B------:R-:W-:-:S13]  /*0840*/  ISETP.NE.AND.EX P0, PT, RZ, UR15, PT, P0 ;  /* 0x0000000fff007c0c */ /* 0x000fda000bf05300 */
[----:B------:R-:W2:Y:S01]  /*0850*/  @P0 LDC.64 R76, c[0x0][0x438] ;  /* 0x00010e00ff4c0b82 */ /* 0x000ea20000000a00 */
[----:B0-----:R-:W-:-:S06]  /*0860*/  IMAD.WIDE.U32 R74, R124, 0x8, R74 ;  /* 0x000000087c4a7825 */ /* 0x001fcc00078e004a */
[----:B------:R-:W4:Y:S01]  /*0870*/  LDG.E.64 R74, desc[UR12][R74.64] ;  /* 0x0000000c4a4a7981 */ /* 0x000f22000c1e1b00 */
[----:B-1----:R-:W-:-:S06]  /*0880*/  IMAD.WIDE.U32 R68, R124, 0x10, R68 ;  /* 0x000000107c447825 */ /* 0x002fcc00078e0044 */
[----:B------:R-:W3:Y:S01]  /*0890*/  LDG.E.128 R68, desc[UR12][R68.64] ;  /* 0x0000000c44447981 */ /* 0x000ee2000c1e1d00 */
[----:B--2---:R-:W-:-:S05]  /*08a0*/  @P0 IMAD.WIDE.U32 R76, R124, 0x10, R76 ;  /* 0x000000107c4c0825 */ /* 0x004fca00078e004c */
[----:B------:R0:W5:Y:S01]  /*08b0*/  @P0 LDG.E.128 R16, desc[UR12][R76.64] ;  /* 0x0000000c4c100981 */ /* 0x000162000c1e1d00 */
[----:B------:R-:W-:Y:S02]  /*08c0*/  SHF.L.U32 R134, R87, 0x10, RZ ;  /* 0x0000001057867819 */ /* 0x000fe400000006ff */
[----:B------:R-:W-:Y:S02]  /*08d0*/  SHF.L.U32 R135, R88, 0x10, RZ ;  /* 0x0000001058877819 */ /* 0x000fe400000006ff */
[----:B------:R-:W-:Y:S02]  /*08e0*/  SHF.L.U32 R138, R89, 0x10, RZ ;  /* 0x00000010598a7819 */ /* 0x000fe400000006ff */
[----:B------:R-:W-:Y:S02]  /*08f0*/  SHF.L.U32 R139, R90, 0x10, RZ ;  /* 0x000000105a8b7819 */ /* 0x000fe400000006ff */
[----:B----4-:R-:W-:Y:S02]  /*0900*/  MOV R3, R74 ;  /* 0x0000004a00037202 */ /* 0x010fe40000000f00 */
[----:B------:R-:W-:Y:S01]  /*0910*/  SHF.R.U64 R79, R74, 0x10, R75 ;  /* 0x000000104a4f7819 */ /* 0x000fe2000000124b */
[C---:B---3--:R-:W-:Y:S01]  /*0920*/  FADD.FTZ R136, -R72.reuse, R69 ;  /* 0x0000004548887221 */ /* 0x048fe20000010100 */
[----:B------:R-:W-:Y:S01]  /*0930*/  SHF.L.U32 R69, R3, 0x10, RZ ;  /* 0x0000001003457819 */ /* 0x000fe200000006ff */
[----:B------:R-:W-:Y:S01]  /*0940*/  FADD.FTZ R74, -R72, R68 ;  /* 0x00000044484a7221 */ /* 0x000fe20000010100 */
[----:B------:R-:W-:Y:S01]  /*0950*/  SHF.L.U32 R68, R79, 0x10, RZ ;  /* 0x000000104f447819 */ /* 0x000fe200000006ff */
[C---:B-----5:R-:W-:Y:S01]  /*0960*/  FMUL.FTZ R136, R133.reuse, R136 ;  /* 0x0000008885887220 */ /* 0x060fe20000410000 */
[----:B------:R-:W-:Y:S01]  /*0970*/  MOV R73, R75 ;  /* 0x0000004b00497202 */ /* 0x000fe20000000f00 */
[----:B------:R-:W-:Y:S01]  /*0980*/  FMUL.FTZ R3, R133, R74 ;  /* 0x0000004a85037220 */ /* 0x000fe20000410000 */
[-C--:B------:R-:W-:Y:S01]  /*0990*/  FMUL.FTZ R134, R134, R69.reuse ;  /* 0x0000004586867220 */ /* 0x080fe20000410000 */
[-C--:B------:R-:W-:Y:S01]  /*09a0*/  FMUL.FTZ R135, R135, R68.reuse ;  /* 0x0000004487877220 */ /* 0x080fe20000410000 */
[----:B------:R-:W-:Y:S01]  /*09b0*/  FADD.FTZ R37, R37, R68 ;  /* 0x0000004425257221 */ /* 0x000fe20000010000 */
[----:B------:R-:W-:Y:S01]  /*09c0*/  FFMA.FTZ R57, R136, R68, R57 ;  /* 0x0000004488397223 */ /* 0x000fe20000010039 */
[----:B------:R-:W-:Y:S01]  /*09d0*/  SHF.R.U32.HI R78, RZ, 0x10, R75 ;  /* 0x00000010ff4e7819 */ /* 0x000fe2000001164b */
[----:B------:R-:W-:Y:S01]  /*09e0*/  FADD.FTZ R36, R36, R69 ;  /* 0x0000004524247221 */ /* 0x000fe20000010000 */
[----:B------:R-:W-:Y:S01]  /*09f0*/  FFMA.FTZ R56, R3, R69, R56 ;  /* 0x0000004503387223 */ /* 0x000fe20000010038 */
[----:B------:R-:W-:Y:S01]  /*0a00*/  SHF.L.U32 R73, R73, 0x10, RZ ;  /* 0x0000001049497819 */ /* 0x000fe200000006ff */
[----:B------:R-:W-:Y:S01]  /*0a10*/  FADD.FTZ R68, RZ, R134 ;  /* 0x00000086ff447221 */ /* 0x000fe20000010000 */
[C---:B------:R-:W-:Y:S01]  /*0a20*/  FADD.FTZ R70, -R72.reuse, R70 ;  /* 0x0000004648467221 */ /* 0x040fe20000010100 */
[----:B------:R-:W-:Y:S01]  /*0a30*/  FFMA.FTZ R69, R3, R134, RZ ;  /* 0x0000008603457223 */ /* 0x000fe200000100ff */
[----:B------:R-:W-:Y:S01]  /*0a40*/  FADD.FTZ R140, -R72, R71 ;  /* 0x00000047488c7221 */ /* 0x000fe20000010100 */
[----:B------:R-:W-:Y:S01]  /*0a50*/  SHF.L.U32 R74, R78, 0x10, RZ ;  /* 0x000000104e4a7819 */ /* 0x000fe200000006ff */
[----:B------:R-:W-:Y:S01]  /*0a60*/  FADD.FTZ R71, R68, R135 ;  /* 0x0000008744477221 */ /* 0x000fe20000010000 */
[C---:B------:R-:W-:Y:S01]  /*0a70*/  FMUL.FTZ R137, R133.reuse, R70 ;  /* 0x0000004685897220 */ /* 0x040fe20000410000 */
        /* <DEDUP_REMOVED lines=12> */
[----:B0-----:R-:W-:-:S07]  /*0b40*/  FFMA.FTZ R74, R140, R139, R68 ;  /* 0x0000008b8c4a7223 */ /* 0x001fce0000010044 */
.L_x_1809:
[----:B--23--:R-:W-:Y:S05]  /*0b50*/  BSYNC.RECONVERGENT B0 ;  /* 0x0000000000007941 */ /* 0x00cfea0003800200 */
.L_x_1808:
[----:B------:R-:W-:Y:S04]  /*0b60*/  BSSY.RECONVERGENT B0, `(.L_x_1810) ;  /* 0x0000036000007945 */ /* 0x000fe80003800200 */
[----:B------:R-:W-:Y:S05]  /*0b70*/  @!P1 BRA `(.L_x_1811) ;  /* 0x0000000000d09947 */ /* 0x000fea0003800000 */
[----:B------:R-:W0:Y:S01]  /*0b80*/  LDC.64 R76, c[0x0][0x428] ;  /* 0x00010a00ff4c7b82 */ /* 0x000e220000000a00 */
[----:B------:R-:W-:-:S07]  /*0b90*/  ISETP.NE.U32.AND P0, PT, RZ, UR14, PT ;  /* 0x0000000eff007c0c */ /* 0x000fce000bf05070 */
[----:B------:R-:W1:Y:S01]  /*0ba0*/  LDC.64 R68, c[0x0][0x3a8] ;  /* 0x0000ea00ff447b82 */ /* 0x000e620000000a00 */
[----:B------:R-:W-:-:S13]  /*0bb0*/  ISETP.NE.AND.EX P0, PT, RZ, UR15, PT, P0 ;  /* 0x0000000fff007c0c */ /* 0x000fda000bf05300 */
[----:B------:R-:W2:Y:S01]  /*0bc0*/  @P0 LDC.64 R78, c[0x0][0x438] ;  /* 0x00010e00ff4e0b82 */ /* 0x000ea20000000a00 */
[----:B0-----:R-:W-:-:S06]  /*0bd0*/  IMAD.WIDE.U32 R76, R73, 0x8, R76 ;  /* 0x00000008494c7825 */ /* 0x001fcc00078e004c */
[----:B------:R-:W3:Y:S01]  /*0be0*/  LDG.E.64 R76, desc[UR12][R76.64] ;  /* 0x0000000c4c4c7981 */ /* 0x000ee2000c1e1b00 */
[----:B-1----:R-:W-:-:S06]  /*0bf0*/  IMAD.WIDE.U32 R68, R73, 0x10, R68 ;  /* 0x0000001049447825 */ /* 0x002fcc00078e0044 */
[----:B------:R-:W4:Y:S01]  /*0c00*/  LDG.E.128 R68, desc[UR12][R68.64] ;  /* 0x0000000c44447981 */ /* 0x000f22000c1e1d00 */
[----:B--2---:R-:W-:-:S05]  /*0c10*/  @P0 IMAD.WIDE.U32 R78, R73, 0x10, R78 ;  /* 0x00000010494e0825 */ /* 0x004fca00078e004e */
[----:B------:R0:W5:Y:S01]  /*0c20*/  @P0 LDG.E.128 R12, desc[UR12][R78.64] ;  /* 0x0000000c4e0c0981 */ /* 0x000162000c1e1d00 */
[----:B------:R-:W-:Y:S02]  /*0c30*/  SHF.L.U32 R142, R91, 0x10, RZ ;  /* 0x000000105b8e7819 */ /* 0x000fe400000006ff */
[----:B------:R-:W-:Y:S02]  /*0c40*/  SHF.L.U32 R143, R92, 0x10, RZ ;  /* 0x000000105c8f7819 */ /* 0x000fe400000006ff */
[----:B------:R-:W-:Y:S02]  /*0c50*/  SHF.L.U32 R146, R93, 0x10, RZ ;  /* 0x000000105d927819 */ /* 0x000fe400000006ff */
[----:B------:R-:W-:Y:S02]  /*0c60*/  SHF.L.U32 R147, R94, 0x10, RZ ;  /* 0x000000105e937819 */ /* 0x000fe400000006ff */
[----:B------:R-:W-:Y:S02]  /*0c70*/  IADD3 R73, PT, PT, R73, 0x100, RZ ;  /* 0x0000010049497810 */ /* 0x000fe40007ffe0ff */
[----:B---3--:R-:W-:-:S02]  /*0c80*/  MOV R80, R76 ;  /* 0x0000004c00507202 */ /* 0x008fc40000000f00 */
[----:B------:R-:W-:Y:S01]  /*0c90*/  SHF.R.U64 R83, R76, 0x10, R77 ;  /* 0x000000104c537819 */ /* 0x000fe2000000124d */
[----:B----4-:R-:W-:Y:S01]  /*0ca0*/  FADD.FTZ R144, -R72, R69 ;  /* 0x0000004548907221 */ /* 0x010fe20000010100 */
        /* <DEDUP_REMOVED lines=14> */
[----:B------:R-:W-:Y:S01]  /*0d90*/  FADD.FTZ R68, R75, R142 ;  /* 0x0000008e4b447221 */ /* 0x000fe20000010000 */
[C---:B------:R-:W-:Y:S01]  /*0da0*/  FADD.FTZ R70, -R72.reuse, R70 ;  /* 0x0000004648467221 */ /* 0x040fe20000010100 */
[----:B------:R-:W-:Y:S01]  /*0db0*/  FFMA.FTZ R69, R141, R142, R74 ;  /* 0x0000008e8d457223 */ /* 0x000fe2000001004a */
        /* <DEDUP_REMOVED lines=15> */
[----:B0-----:R-:W-:-:S07]  /*0eb0*/  FFMA.FTZ R74, R148, R147, R68 ;  /* 0x00000093944a7223 */ /* 0x001fce0000010044 */
.L_x_1811:
[----:B------:R-:W-:Y:S05]  /*0ec0*/  BSYNC.RECONVERGENT B0 ;  /* 0x0000000000007941 */ /* 0x000fea0003800200 */
.L_x_1810:
        /* <DEDUP_REMOVED lines=20> */
[C---:B----4-:R-:W-:Y:S01]  /*1010*/  FADD.FTZ R68, -R72.reuse, R68 ;  /* 0x0000004448447221 */ /* 0x050fe20000010100 */
[----:B------:R-:W-:Y:S01]  /*1020*/  FADD.FTZ R110, -R72, R69 ;  /* 0x00000045486e7221 */ /* 0x000fe20000010100 */
[----:B------:R-:W-:Y:S02]  /*1030*/  SHF.L.U32 R69, R80, 0x10, RZ ;  /* 0x0000001050457819 */ /* 0x000fe400000006ff */
[----:B-----5:R-:W-:Y:S01]  /*1040*/  FMUL.FTZ R109, R133, R68 ;  /* 0x00000044856d7220 */ /* 0x020fe20000410000 */
[----:B------:R-:W-:Y:S01]  /*1050*/  SHF.L.U32 R68, R83, 0x10, RZ ;  /* 0x0000001053447819 */ /* 0x000fe200000006ff */
[----:B------:R-:W-:Y:S01]  /*1060*/  FMUL.FTZ R110, R133, R110 ;  /* 0x0000006e856e7220 */ /* 0x000fe20000410000 */
[----:B------:R-:W-:Y:S01]  /*1070*/  MOV R81, R77 ;  /* 0x0000004d00517202 */ /* 0x000fe20000000f00 */
[-C--:B------:R-:W-:Y:S01]  /*1080*/  FMUL.FTZ R108, R108, R69.reuse ;  /* 0x000000456c6c7220 */ /* 0x080fe20000410000 */
[----:B------:R-:W-:Y:S01]  /*1090*/  SHF.R.U32.HI R82, RZ, 0x10, R77 ;  /* 0x00000010ff527819 */ /* 0x000fe2000001164d */
[-C--:B------:R-:W-:Y:S01]  /*10a0*/  FMUL.FTZ R111, R111, R68.reuse ;  /* 0x000000446f6f7220 */ /* 0x080fe20000410000 */
[----:B------:R-:W-:Y:S01]  /*10b0*/  FADD.FTZ R29, R29, R68 ;  /* 0x000000441d1d7221 */ /* 0x000fe20000010000 */
[----:B------:R-:W-:Y:S01]  /*10c0*/  FFMA.FTZ R49, R110, R68, R49 ;  /* 0x000000446e317223 */ /* 0x000fe20000010031 */
        /* <DEDUP_REMOVED lines=22> */
.L_x_1813:
[----:B------:R-:W-:Y:S05]  /*1230*/  BSYNC.RECONVERGENT B0 ;  /* 0x0000000000007941 */ /* 0x000fea0003800200 */
.L_x_1812:
        /* <DEDUP_REMOVED lines=54> */
.L_x_1815:
[----:B------:R-:W-:Y:S05]  /*15a0*/  BSYNC.RECONVERGENT B0 ;  /* 0x0000000000007941 */ /* 0x000fea0003800200 */
.L_x_1814:
        /* <DEDUP_REMOVED lines=17> */
[----:B---3--:R-:W-:Y:S02]  /*16c0*/  MOV R73, R76 ;  /* 0x0000004c00497202 */ /* 0x008fe40000000f00 */
[----:B------:R-:W-:-:S02]  /*16d0*/  SHF.R.U64 R82, R76, 0x10, R77 ;  /* 0x000000104c527819 */ /* 0x000fc4000000124d */
[----:B------:R-:W-:Y:S01]  /*16e0*/  SHF.L.U32 R73, R73, 0x10, RZ ;  /* 0x0000001049497819 */ /* 0x000fe200000006ff */
[C---:B----4-:R-:W-:Y:S01]  /*16f0*/  FADD.FTZ R128, -R72.reuse, R69 ;  /* 0x0000004548807221 */ /* 0x050fe20000010100 */
[C---:B------:R-:W-:Y:S01]  /*1700*/  FADD.FTZ R76, -R72.reuse, R68 ;  /* 0x00000044484c7221 */ /* 0x040fe20000010100 */
[----:B------:R-:W-:Y:S01]  /*1710*/  MOV R80, R77 ;  /* 0x0000004d00507202 */ /* 0x000fe20000000f00 */
[----:B------:R-:W-:Y:S01]  /*1720*/  FADD.FTZ R70, -R72, R70 ;  /* 0x0000004648467221 */ /* 0x000fe20000010100 */
[----:B------:R-:W-:Y:S01]  /*1730*/  SHF.L.U32 R68, R82, 0x10, RZ ;  /* 0x0000001052447819 */ /* 0x000fe200000006ff */
[C---:B-----5:R-:W-:Y:S01]  /*1740*/  FMUL.FTZ R128, R133.reuse, R128 ;  /* 0x0000008085807220 */ /* 0x060fe20000410000 */
[----:B------:R-:W-:Y:S01]  /*1750*/  FMUL.FTZ R126, R126, R73 ;  /* 0x000000497e7e7220 */ /* 0x000fe20000410000 */
[----:B------:R-:W-:Y:S01]  /*1760*/  FADD.FTZ R132, -R72, R71 ;  /* 0x0000004748847221 */ /* 0x000fe20000010100 */
[----:B------:R-:W-:Y:S01]  /*1770*/  FMUL.FTZ R125, R133, R76 ;  /* 0x0000004c857d7220 */ /* 0x000fe20000410000 */
[----:B------:R-:W-:Y:S01]  /*1780*/  SHF.L.U32 R71, R80, 0x10, RZ ;  /* 0x0000001050477819 */ /* 0x000fe200000006ff */
[-C--:B------:R-:W-:Y:S01]  /*1790*/  FMUL.FTZ R127, R127, R68.reuse ;  /* 0x000000447f7f7220 */ /* 0x080fe20000410000 */
[----:B------:R-:W-:Y:S01]  /*17a0*/  FADD.FTZ R21, R21, R68 ;  /* 0x0000004415157221 */ /* 0x000fe20000010000 */
[----:B------:R-:W-:Y:S01]  /*17b0*/  FFMA.FTZ R41, R128, R68, R41 ;  /* 0x0000004480297223 */ /* 0x000fe20000010029 */
[----:B------:R-:W-:Y:S01]  /*17c0*/  FMUL.FTZ R129, R133, R70 ;  /* 0x0000004685817220 */ /* 0x000fe20000410000 */
[----:B------:R-:W-:Y:S01]  /*17d0*/  SHF.R.U32.HI R81, RZ, 0x10, R77 ;  /* 0x00000010ff517819 */ /* 0x000fe2000001164d */
[----:B------:R-:W-:Y:S01]  /*17e0*/  FADD.FTZ R68, R75, R126 ;  /* 0x0000007e4b447221 */ /* 0x000fe20000010000 */
[----:B------:R-:W-:Y:S01]  /*17f0*/  FFMA.FTZ R69, R125, R126, R74 ;  /* 0x0000007e7d457223 */ /* 0x000fe2000001004a */
[-C--:B------:R-:W-:Y:S01]  /*1800*/  FMUL.FTZ R130, R130, R71.reuse ;  /* 0x0000004782827220 */ /* 0x080fe20000410000 */
[----:B------:R-:W-:Y:S01]  /*1810*/  FADD.FTZ R22, R22, R71 ;  /* 0x0000004716167221 */ /* 0x000fe20000010000 */
[----:B------:R-:W-:Y:S01]  /*1820*/  FFMA.FTZ R42, R129, R71, R42 ;  /* 0x00000047812a7223 */ /* 0x000fe2000001002a */
[----:B------:R-:W-:Y:S01]  /*1830*/  SHF.L.U32 R72, R81, 0x10, RZ ;  /* 0x0000001051487819 */ /* 0x000fe200000006ff */
[----:B------:R-:W-:Y:S01]  /*1840*/  FADD.FTZ R71, R68, R127 ;  /* 0x0000007f44477221 */ /* 0x000fe20000010000 */
[----:B------:R-:W-:Y:S01]  /*1850*/  FFMA.FTZ R68, R128, R127, R69 ;  /* 0x0000007f80447223 */ /* 0x000fe20000010045 */
[----:B------:R-:W-:-:S02]  /*1860*/  FMUL.FTZ R132, R133, R132 ;  /* 0x0000008485847220 */ /* 0x000fc40000410000 */
        /* <DEDUP_REMOVED lines=8> */
[----:B0-----:R-:W-:-:S07]  /*18f0*/  FFMA.FTZ R74, R132, R131, R68 ;  /* 0x00000083844a7223 */ /* 0x001fce0000010044 */
.L_x_1817:
[----:B------:R-:W-:Y:S05]  /*1900*/  BSYNC.RECONVERGENT B0 ;  /* 0x0000000000007941 */ /* 0x000fea0003800200 */
.L_x_1816:
        /* <DEDUP_REMOVED lines=32> */
.L_x_1819:
[----:B------:R-:W-:Y:S05]  /*1b10*/  BSYNC.RECONVERGENT B0 ;  /* 0x0000000000007941 */ /* 0x000fea0003800200 */
.L_x_1818:
        /* <DEDUP_REMOVED lines=38> */
[----:B------:R-:W-:Y:S01]  /*1d80*/  P2R R69, PR, RZ, 0x40 ;  /* 0x00000040ff457803 */ /* 0x000fe20000000000 */
[----:B------:R-:W-:Y:S01]  /*1d90*/  FADD.FTZ R68, R83, R68 ;  /* 0x0000004453447221 */ /* 0x000fe20000010000 */
[----:B------:R-:W-:Y:S01]  /*1da0*/  P2R R78, PR, RZ, 0x20 ;  /* 0x00000020ff4e7803 */ /* 0x000fe20000000000 */
[----:B------:R-:W-:Y:S02]  /*1db0*/  FMUL.FTZ R69, R82, UR11 ;  /* 0x0000000b52457c20 */ /* 0x000fe40008410000 */
        /* <DEDUP_REMOVED lines=32> */
.L_x_1824:
        /* <DEDUP_REMOVED lines=22> */
.L_x_1823:
        /* <DEDUP_REMOVED lines=20> */
.L_x_1826:
        /* <DEDUP_REMOVED lines=21> */
.L_x_1822:
        /* <DEDUP_REMOVED lines=27> */
.L_x_1828:
        /* <DEDUP_REMOVED lines=23> */
.L_x_1827:
        /* <DEDUP_REMOVED lines=20> */
.L_x_1829:
        /* <DEDUP_REMOVED lines=20> */
.L_x_1825:
[----:B------:R-:W-:Y:S01]  /*2950*/  ISETP.NE.U32.AND P5, PT, RZ, UR4, PT ;  /* 0x00000004ff007c0c */ /* 0x000fe2000bfa5070 */
[----:B------:R-:W0:Y:S01]  /*2960*/  LDC.64 R76, c[0x0][0x468] ;  /* 0x00011a00ff4c7b82 */ /* 0x000e220000000a00 */
[----:B------:R-:W-:Y:S01]  /*2970*/  LOP3.LUT R72, R72, 0xffff, RZ, 0xc0, !PT ;  /* 0x0000ffff48487812 */ /* 0x000fe200078ec0ff */
[----:B------:R-:W-:Y:S01]  /*2980*/  UISETP.NE.U32.AND UP0, UPT, UR6, URZ, UPT ;  /* 0x000000ff0600728c */ /* 0x000fe2000bf05070 */
[----:B------:R-:W-:Y:S02]  /*2990*/  ISETP.NE.AND.EX P5, PT, RZ, UR5, PT, P5 ;  /* 0x00000005ff007c0c */ /* 0x000fe4000bfa5350 */
[----:B------:R-:W-:Y:S01]  /*29a0*/  PRMT R75, R74, 0x5410, R75 ;  /* 0x000054104a4b7816 */ /* 0x000fe2000000004b */
[----:B------:R-:W-:Y:S01]  /*29b0*/  IMAD.WIDE.U32 R72, R72, 0x10000, RZ ;  /* 0x0001000048487825 */ /* 0x000fe200078e00ff */
[----:B------:R-:W-:-:S04]  /*29c0*/  UISETP.NE.AND.EX UP0, UPT, UR7, URZ, UPT, UP0 ;  /* 0x000000ff0700728c */ /* 0x000fc8000bf05300 */
[----:B------:R-:W-:Y:S02]  /*29d0*/  LOP3.LUT R75, R75, R73, RZ, 0xfc, !PT ;  /* 0x000000494b4b7212 */ /* 0x000fe400078efcff */
[----:B------:R-:W-:-:S03]  /*29e0*/  LOP3.LUT R74, R72, 0xffff, R79, 0xf8, !PT ;  /* 0x0000ffff484a7812 */ /* 0x000fc600078ef84f */
        /* <DEDUP_REMOVED lines=14> */
.L_x_1830:
[----:B------:R-:W-:-:S07]  /*2ad0*/  IADD3 R124, PT, PT, R124, 0x100, RZ ;  /* 0x000001007c7c7810 */ /* 0x000fce0007ffe0ff */
.L_x_1821:
[----:B------:R-:W-:Y:S05]  /*2ae0*/  BSYNC.RECONVERGENT B0 ;  /* 0x0000000000007941 */ /* 0x000fea0003800200 */
.L_x_1820:
        /* <DEDUP_REMOVED lines=12> */
[-CC-:B0-----:R-:W-:Y:S01]  /*2bb0*/  FFMA.FTZ R67, R145, R68.reuse, R69.reuse ;  /* 0x0000004491437223 */ /* 0x181fe20000010045 */
[-CC-:B------:R-:W-:Y:S01]  /*2bc0*/  FFMA.FTZ R65, R141, R68.reuse, R69.reuse ;  /* 0x000000448d417223 */ /* 0x180fe20000010045 */
[-CC-:B------:R-:W-:Y:S01]  /*2bd0*/  FFMA.FTZ R66, R148, R68.reuse, R69.reuse ;  /* 0x0000004494427223 */ /* 0x180fe20000010045 */
[----:B------:R-:W-:Y:S01]  /*2be0*/  FFMA.FTZ R64, R144, R68, R69 ;  /* 0x0000004490407223 */ /* 0x000fe20000010045 */
[----:B------:R-:W-:Y:S01]  /*2bf0*/  FADD.FTZ R67, R146, -R67 ;  /* 0x8000004392437221 */ /* 0x000fe20000010000 */
[----:B------:R-:W-:Y:S01]  /*2c00*/  FADD.FTZ R65, R142, -R65 ;  /* 0x800000418e417221 */ /* 0x000fe20000010000 */
[----:B-1----:R-:W-:Y:S01]  /*2c10*/  FADD.FTZ R72, R147, -R66 ;  /* 0x8000004293487221 */ /* 0x002fe20000010000 */
        /* <DEDUP_REMOVED lines=14> */
.L_x_1835:
[-CC-:B0-----:R-:W-:Y:S01]  /*2d00*/  FFMA.FTZ R65, R141, R68.reuse, R69.reuse ;  /* 0x000000448d417223 */ /* 0x181fe20000010045 */
[-CC-:B------:R-:W-:Y:S01]  /*2d10*/  FFMA.FTZ R64, R144, R68.reuse, R69.reuse ;  /* 0x0000004490407223 */ /* 0x180fe20000010045 */
[-CC-:B------:R-:W-:Y:S01]  /*2d20*/  FFMA.FTZ R67, R145, R68.reuse, R69.reuse ;  /* 0x0000004491437223 */ /* 0x180fe20000010045 */
[----:B-1----:R-:W-:Y:S01]  /*2d30*/  FFMA.FTZ R70, R148, R68, R69 ;  /* 0x0000004494467223 */ /* 0x002fe20000010045 */
        /* <DEDUP_REMOVED lines=13> */
.L_x_1834:
        /* <DEDUP_REMOVED lines=26> */
.L_x_1837:
        /* <DEDUP_REMOVED lines=19> */
.L_x_1833:
        /* <DEDUP_REMOVED lines=28> */
.L_x_1839:
        /* <DEDUP_REMOVED lines=17> */
.L_x_1838:
        /* <DEDUP_REMOVED lines=26> */
.L_x_1840:
        /* <DEDUP_REMOVED lines=18> */
.L_x_1836:
[----:B------:R-:W0:Y:S01]  /*3670*/  @P5 LDC.64 R70, c[0x0][0x478] ;  /* 0x00011e00ff465b82 */ /* 0x000e220000000a00 */
[----:B------:R-:W-:-:S07]  /*3680*/  PRMT R79, R79, 0x5410, R80 ;  /* 0x000054104f4f7816 */ /* 0x000fce0000000050 */
[----:B------:R-:W1:Y:S01]  /*3690*/  LDC.64 R74, c[0x0][0x468] ;  /* 0x00011a00ff4a7b82 */ /* 0x000e620000000a00 */
[----:B0-----:R-:W-:Y:S01]  /*36a0*/  @P5 IMAD.WIDE.U32 R72, R124, 0x10, R70 ;  /* 0x000000107c485825 */ /* 0x001fe200078e0046 */
[----:B------:R-:W-:-:S04]  /*36b0*/  LOP3.LUT R70, R76, 0xffff, RZ, 0xc0, !PT ;  /* 0x0000ffff4c467812 */ /* 0x000fc800078ec0ff */
[----:B------:R0:W-:Y:S01]  /*36c0*/  @P5 STG.E.128 desc[UR12][R72.64], R64 ;  /* 0x0000004048005986 */ /* 0x0001e2000c101d0c */
[----:B------:R-:W-:-:S04]  /*36d0*/  IMAD.WIDE.U32 R70, R70, 0x10000, RZ ;  /* 0x0001000046467825 */ /* 0x000fc800078e00ff */
[----:B-1----:R-:W-:Y:S01]  /*36e0*/  IMAD.WIDE.U32 R74, R124, 0x8, R74 ;  /* 0x000000087c4a7825 */ /* 0x002fe200078e004a */
[----:B------:R-:W-:Y:S02]  /*36f0*/  LOP3.LUT R71, R79, R71, RZ, 0xfc, !PT ;  /* 0x000000474f477212 */ /* 0x000fe400078efcff */
[----:B------:R-:W-:-:S05]  /*3700*/  LOP3.LUT R70, R70, 0xffff, R77, 0xf8, !PT ;  /* 0x0000ffff46467812 */ /* 0x000fca00078ef84d */
        /* <DEDUP_REMOVED lines=10> */
.L_x_1841:
[----:B------:R-:W-:-:S07]  /*37b0*/  IADD3 R124, PT, PT, R124, 0x100, RZ ;  /* 0x000001007c7c7810 */ /* 0x000fce0007ffe0ff */
.L_x_1832:
[----:B------:R-:W-:Y:S05]  /*37c0*/  BSYNC.RECONVERGENT B0 ;  /* 0x0000000000007941 */ /* 0x000fea0003800200 */
.L_x_1831:
        /* <DEDUP_REMOVED lines=33> */
.L_x_1846:
        /* <DEDUP_REMOVED lines=17> */
.L_x_1845:
        /* <DEDUP_REMOVED lines=26> */
.L_x_1848:
        /* <DEDUP_REMOVED lines=19> */
.L_x_1844:
        /* <DEDUP_REMOVED lines=28> */
.L_x_1850:
        /* <DEDUP_REMOVED lines=17> */
.L_x_1849:
        /* <DEDUP_REMOVED lines=26> */
.L_x_1851:
        /* <DEDUP_REMOVED lines=18> */
.L_x_1847:
        /* <DEDUP_REMOVED lines=20> */
.L_x_1852:
[----:B------:R-:W-:-:S07]  /*4490*/  IADD3 R124, PT, PT, R124, 0x100, RZ ;  /* 0x000001007c7c7810 */ /* 0x000fce0007ffe0ff */
.L_x_1843:
[----:B------:R-:W-:Y:S05]  /*44a0*/  BSYNC.RECONVERGENT B0 ;  /* 0x0000000000007941 */ /* 0x000fea0003800200 */
.L_x_1842:
        /* <DEDUP_REMOVED lines=33> */
.L_x_1857:
        /* <DEDUP_REMOVED lines=17> */
.L_x_1856:
        /* <DEDUP_REMOVED lines=26> */
.L_x_1859:
        /* <DEDUP_REMOVED lines=19> */
.L_x_1855:
        /* <DEDUP_REMOVED lines=28> */
.L_x_1861:
        /* <DEDUP_REMOVED lines=17> */
.L_x_1860:
        /* <DEDUP_REMOVED lines=26> */
.L_x_1862:
        /* <DEDUP_REMOVED lines=18> */
.L_x_1858:
        /* <DEDUP_REMOVED lines=20> */
.L_x_1863:
[----:B------:R-:W-:-:S07]  /*5170*/  IADD3 R124, PT, PT, R124, 0x100, RZ ;  /* 0x000001007c7c7810 */ /* 0x000fce0007ffe0ff */
.L_x_1854:
[----:B------:R-:W-:Y:S05]  /*5180*/  BSYNC.RECONVERGENT B0 ;  /* 0x0000000000007941 */ /* 0x000fea0003800200 */
.L_x_1853:
        /* <DEDUP_REMOVED lines=33> */
.L_x_1868:
[-CC-:B0-----:R-:W-:Y:S01]  /*53a0*/  FFMA.FTZ R65, R125, R68.reuse, R69.reuse ;  /* 0x000000447d417223 */ /* 0x181fe20000010045 */
[-CC-:B------:R-:W-:Y:S01]  /*53b0*/  FFMA.FTZ R64, R128, R68.reuse, R69.reuse ;  /* 0x0000004480407223 */ /* 0x180fe20000010045 */
[-CC-:B-1----:R-:W-:Y:S01]  /*53c0*/  FFMA.FTZ R70, R132, R68.reuse, R69.reuse ;  /* 0x0000004484467223 */ /* 0x182fe20000010045 */
        /* <DEDUP_REMOVED lines=14> */
.L_x_1867:
        /* <DEDUP_REMOVED lines=26> */
.L_x_1870:
        /* <DEDUP_REMOVED lines=18> */
.L_x_1866:
        /* <DEDUP_REMOVED lines=28> */
.L_x_1872:
        /* <DEDUP_REMOVED lines=17> */
.L_x_1871:
        /* <DEDUP_REMOVED lines=25> */
.L_x_1873:
        /* <DEDUP_REMOVED lines=17> */
.L_x_1869:
        /* <DEDUP_REMOVED lines=20> */
.L_x_1865:
[----:B------:R-:W-:Y:S05]  /*5e20*/  BSYNC.RECONVERGENT B0 ;  /* 0x0000000000007941 */ /* 0x000fea0003800200 */
.L_x_1864:
[----:B------:R-:W-:Y:S01]  /*5e30*/  UPLOP3.LUT UP1, UPT, UPT, UPT, UP1, 0x40, 0x4 ;  /* 0x000000000004789c */ /* 0x000fe20003f2e810 */
[----:B------:R-:W-:Y:S10]  /*5e40*/  @!P6 BRA `(.L_x_1874) ;  /* 0xffffffa8001ce947 */ /* 0x000ff4000383ffff */
.L_x_1807:
[----:B------:R-:W4:Y:S08]  /*5e50*/  S2UR UR4, SR_CTAID.X ;  /* 0x00000000000479c3 */ /* 0x000f300000002500 */
[----:B------:R-:W0:Y:S08]  /*5e60*/  LDC.64 R4, c[0x0][0x440] ;  /* 0x00011000ff047b82 */ /* 0x000e300000000a00 */
[----:B-----5:R-:W1:Y:S08]  /*5e70*/  LDC.64 R6, c[0x0][0x448] ;  /* 0x00011200ff067b82 */ /* 0x020e700000000a00 */
[----:B------:R-:W2:Y:S01]  /*5e80*/  LDC.64 R8, c[0x0][0x440] ;  /* 0x00011000ff087b82 */ /* 0x000ea20000000a00 */
[----:B----4-:R-:W-:-:S05]  /*5e90*/  IMAD R2, R2, UR4, RZ ;  /* 0x0000000402027c24 */ /* 0x010fca000f8e02ff */
[----:B------:R-:W-:Y:S02]  /*5ea0*/  LEA.HI R149, R2, R149, RZ, 0x1e ;  /* 0x0000009502957211 */ /* 0x000fe400078ff0ff */
[----:B------:R-:W4:Y:S03]  /*5eb0*/  LDC.64 R10, c[0x0][0x448] ;  /* 0x00011200ff0a7b82 */ /* 0x000f260000000a00 */
[----:B0-----:R-:W-:-:S05]  /*5ec0*/  @P0 IMAD.WIDE.U32 R2, R149, 0x10, R4 ;  /* 0x0000001095020825 */ /* 0x001fca00078e0004 */
[----:B------:R-:W0:Y:S01]  /*5ed0*/  LDC.64 R12, c[0x0][0x440] ;  /* 0x00011000ff0c7b82 */ /* 0x000e220000000a00 */
[C---:B-1----:R-:W-:Y:S01]  /*5ee0*/  @P0 IMAD.WIDE.U32 R4, R149.reuse, 0x10, R6 ;  /* 0x0000001095040825 */ /* 0x042fe200078e0006 */
[----:B------:R-:W-:Y:S01]  /*5ef0*/  @P0 IADD3 R149, PT, PT, R149, 0x100, RZ ;  /* 0x0000010095950810 */ /* 0x000fe20007ffe0ff */
[----:B------:R1:W-:Y:S04]  /*5f00*/  @P0 STG.E.128 desc[UR12][R2.64], R36 ;  /* 0x0000002402000986 */ /* 0x0003e8000c101d0c */
[----:B------:R1:W-:Y:S01]  /*5f10*/  @P0 STG.E.128 desc[UR12][R4.64], R56 ;  /* 0x0000003804000986 */ /* 0x0003e2000c101d0c */
[----:B------:R-:W3:Y:S01]  /*5f20*/  LDC.64 R14, c[0x0][0x448] ;  /* 0x00011200ff0e7b82 */ /* 0x000ee20000000a00 */
[----:B--2---:R-:W-:-:S05]  /*5f30*/  @P1 IMAD.WIDE.U32 R8, R149, 0x10, R8 ;  /* 0x0000001095081825 */ /* 0x004fca00078e0008 */
[----:B------:R1:W-:Y:S02]  /*5f40*/  @P1 STG.E.128 desc[UR12][R8.64], R32 ;  /* 0x0000002008001986 */ /* 0x0003e4000c101d0c */
[----:B------:R-:W2:Y:S01]  /*5f50*/  LDC.64 R16, c[0x0][0x440] ;  /* 0x00011000ff107b82 */ /* 0x000ea20000000a00 */
[C---:B----4-:R-:W-:Y:S01]  /*5f60*/  @P1 IMAD.WIDE.U32 R10, R149.reuse, 0x10, R10 ;  /* 0x00000010950a1825 */ /* 0x050fe200078e000a */
[----:B------:R-:W-:-:S04]  /*5f70*/  @P1 IADD3 R149, PT, PT, R149, 0x100, RZ ;  /* 0x0000010095951810 */ /* 0x000fc80007ffe0ff */
[----:B------:R1:W-:Y:S02]  /*5f80*/  @P1 STG.E.128 desc[UR12][R10.64], R52 ;  /* 0x000000340a001986 */ /* 0x0003e4000c101d0c */
[----:B------:R-:W4:Y:S01]  /*5f90*/  LDC.64 R18, c[0x0][0x448] ;  /* 0x00011200ff127b82 */ /* 0x000f220000000a00 */
[----:B0-----:R-:W-:-:S05]  /*5fa0*/  @P2 IMAD.WIDE.U32 R12, R149, 0x10, R12 ;  /* 0x00000010950c2825 */ /* 0x001fca00078e000c */
[----:B------:R1:W-:Y:S01]  /*5fb0*/  @P2 STG.E.128 desc[UR12][R12.64], R28 ;  /* 0x0000001c0c002986 */ /* 0x0003e2000c101d0c */
[C---:B---3--:R-:W-:Y:S01]  /*5fc0*/  @P2 IMAD.WIDE.U32 R14, R149.reuse, 0x10, R14 ;  /* 0x00000010950e2825 */ /* 0x048fe200078e000e */
[----:B------:R-:W-:-:S04]  /*5fd0*/  @P2 IADD3 R149, PT, PT, R149, 0x100, RZ ;  /* 0x0000010095952810 */ /* 0x000fc80007ffe0ff */
[----:B------:R1:W-:Y:S01]  /*5fe0*/  @P2 STG.E.128 desc[UR12][R14.64], R48 ;  /* 0x000000300e002986 */ /* 0x0003e2000c101d0c */
[----:B--2---:R-:W-:-:S05]  /*5ff0*/  @P3 IMAD.WIDE.U32 R16, R149, 0x10, R16 ;  /* 0x0000001095103825 */ /* 0x004fca00078e0010 */
[----:B------:R1:W-:Y:S01]  /*6000*/  @P3 STG.E.128 desc[UR12][R16.64], R24 ;  /* 0x0000001810003986 */ /* 0x0003e2000c101d0c */
[----:B----4-:R-:W-:-:S05]  /*6010*/  @P3 IMAD.WIDE.U32 R18, R149, 0x10, R18 ;  /* 0x0000001095123825 */ /* 0x010fca00078e0012 */
[----:B------:R1:W-:Y:S01]  /*6020*/  @P3 STG.E.128 desc[UR12][R18.64], R44 ;  /* 0x0000002c12003986 */ /* 0x0003e2000c101d0c */
[----:B------:R-:W-:Y:S05]  /*6030*/  @!P4 EXIT ;  /* 0x000000000000c94d */ /* 0x000fea0003800000 */
[----:B-1----:R-:W0:Y:S01]  /*6040*/  LDC.64 R2, c[0x0][0x440] ;  /* 0x00011000ff027b82 */ /* 0x002e220000000a00 */
[----:B------:R-:W-:-:S07]  /*6050*/  @P3 IADD3 R149, PT, PT, R149, 0x100, RZ ;  /* 0x0000010095953810 */ /* 0x000fce0007ffe0ff */
[----:B------:R-:W1:Y:S01]  /*6060*/  LDC.64 R4, c[0x0][0x448] ;  /* 0x00011200ff047b82 */ /* 0x000e620000000a00 */
[----:B0-----:R-:W-:-:S05]  /*6070*/  IMAD.WIDE.U32 R2, R149, 0x10, R2 ;  /* 0x0000001095027825 */ /* 0x001fca00078e0002 */
[----:B------:R-:W-:Y:S01]  /*6080*/  STG.E.128 desc[UR12][R2.64], R20 ;  /* 0x0000001402007986 */ /* 0x000fe2000c101d0c */
[----:B-1----:R-:W-:-:S05]  /*6090*/  IMAD.WIDE.U32 R4, R149, 0x10, R4 ;  /* 0x0000001095047825 */ /* 0x002fca00078e0004 */
[----:B------:R-:W-:Y:S01]  /*60a0*/  STG.E.128 desc[UR12][R4.64], R40 ;  /* 0x0000002804007986 */ /* 0x000fe2000c101d0c */
[----:B------:R-:W-:Y:S05]  /*60b0*/  EXIT ;  /* 0x000000000000794d */ /* 0x000fea0003800000 */
.L_x_1875:
        /* <DEDUP_REMOVED lines=12> */
.L_x_5410:


//--------------------- .text._ZN10layer_norm31ln_parallel_residual_bwd_kernelINS_13Kernel_traitsI13__nv_bfloat16S2_fS2_fjLj5120ELj1ELj1ELj8ELj8ENS_18Kernel_traits_baseILj5120ES2_S2_fS2_fjLj256EEEEELb0ELb1ELb1EEEvNS_9BwdParamsE --------------------------
	.section	.text._ZN10layer_norm31ln_parallel_residual_bwd_kernelINS_13Kernel_traitsI13__nv_bfloat16S2_fS2_fjLj5120ELj1ELj1ELj8ELj8ENS_18Kernel_traits_baseILj5120ES2_S2_fS2_fjLj256EEEEELb0ELb1ELb1EEEvNS_9BwdParamsE,"ax",@progbits
	.align	128
        .global         _ZN10layer_norm31ln_parallel_residual_bwd_kernelINS_13Kernel_traitsI13__nv_bfloat16S2_fS2_fjLj5120ELj1ELj1ELj8ELj8ENS_18Kernel_traits_baseILj5120ES2_S2_fS2_fjLj256EEEEELb0ELb1ELb1EEEvNS_9BwdParamsE
        .type           _ZN10layer_norm31ln_parallel_residual_bwd_kernelINS_13Kernel_traitsI13__nv_bfloat16S2_fS2_fjLj5120ELj1ELj1ELj8ELj8ENS_18Kernel_traits_baseILj5120ES2_S2_fS2_fjLj256EEEEELb0ELb1ELb1EEEvNS_9BwdParamsE,@function
        .size           _ZN10layer_norm31ln_parallel_residual_bwd_kernelINS_13Kernel_traitsI13__nv_bfloat16S2_fS2_fjLj5120ELj1ELj1ELj8ELj8ENS_18Kernel_traits_baseILj5120ES2_S2_fS2_fjLj256EEEEELb0ELb1ELb1EEEvNS_9BwdParamsE,(.L_x_5411 - _ZN10layer_norm31ln_parallel_residual_bwd_kernelINS_13Kernel_traitsI13__nv_bfloat16S2_fS2_fjLj5120ELj1ELj1ELj8ELj8ENS_18Kernel_traits_baseILj5120ES2_S2_fS2_fjLj256EEEEELb0ELb1ELb1EEEvNS_9BwdParamsE)
        .other          _ZN10layer_norm31ln_parallel_residual_bwd_kernelINS_13Kernel_traitsI13__nv_bfloat16S2_fS2_fjLj5120ELj1ELj1ELj8ELj8ENS_18Kernel_traits_baseILj5120ES2_S2_fS2_fjLj256EEEEELb0ELb1ELb1EEEvNS_9BwdParamsE,@"STO_CUDA_ENTRY STV_DEFAULT"
_ZN10layer_norm31ln_parallel_residual_bwd_kernelINS_13Kernel_traitsI13__nv_bfloat16S2_fS2_fjLj5120ELj1ELj1ELj8ELj8ENS_18Kernel_traits_baseILj5120ES2_S2_fS2_fjLj256EEEEELb0ELb1ELb1EEEvNS_9BwdParamsE:
.text._ZN10layer_norm31ln_parallel_residual_bwd_kernelINS_13Kernel_traitsI13__nv_bfloat16S2_fS2_fjLj5120ELj1ELj1ELj8ELj8ENS_18Kernel_traits_baseILj5120ES2_S2_fS2_fjLj256EEEEELb0ELb1ELb1EEEvNS_9BwdParamsE:
        /* <DEDUP_REMOVED lines=30> */
[----:B------:R-:W-:Y:S01]  /*01e0*/  HFMA2 R59, -RZ, RZ, 0, 0 ;  /* 0x00000000ff3b7431 */ /* 0x000fe200000001ff */
        /* <DEDUP_REMOVED lines=17> */
[----:B0-----:R-:W-:Y:S01]  /*0300*/  IMAD.WIDE.U32 R2, R44, 0x8, R2 ;  /* 0x000000082c027825 */ /* 0x001fe200078e0002 */
[----:B------:R-:W-:Y:S02]  /*0310*/  CS2R R92, SRZ ;  /* 0x00000000005c7805 */ /* 0x000fe4000001ff00 */
[----:B------:R-:W-:Y:S02]  /*0320*/  CS2R R94, SRZ ;  /* 0x00000000005e7805 */ /* 0x000fe4000001ff00 */
[----:B------:R-:W-:Y:S01]  /*0330*/  CS2R R96, SRZ ;  /* 0x0000000000607805 */ /* 0x000fe2000001ff00 */
[----:B------:R-:W-:Y:S01]  /*0340*/  UPLOP3.LUT UP1, UPT, UPT, UPT, UPT, 0x40, 0x4 ;  /* 0x000000000004789c */ /* 0x000fe20003f2e870 */
[----:B--2---:R-:W2:Y:S01]  /*0350*/  LDG.E.64 R98, desc[UR12][R2.64+0x2000] ;  /* 0x0020000c02627981 */ /* 0x004ea2000c1e1b00 */
[----:B------:R-:W0:Y:S03]  /*0360*/  LDCU UR11, c[0x0][0x388] ;  /* 0x00007100ff0b77ac */ /* 0x000e260008000800 */
[----:B------:R-:W4:Y:S01]  /*0370*/  LDG.E.64 R4, desc[UR12][R2.64+0x1800] ;  /* 0x0018000c02047981 */ /* 0x000f22000c1e1b00 */
[----:B------:R-:W0:Y:S03]  /*0380*/  LDCU UR14, c[0x0][0x400] ;  /* 0x00008000ff0e77ac */ /* 0x000e260008000800 */
[----:B------:R-:W5:Y:S01]  /*0390*/  LDG.E.64 R6, desc[UR12][R2.64+0x1000] ;  /* 0x0010000c02067981 */ /* 0x000f62000c1e1b00 */
[----:B------:R-:W0:Y:S03]  /*03a0*/  LDCU.64 UR8, c[0x0][0x478] ;  /* 0x00008f00ff0877ac */ /* 0x000e260008000a00 */
[----:B------:R-:W5:Y:S04]  /*03b0*/  LDG.E.64 R8, desc[UR12][R2.64+0x800] ;  /* 0x0008000c02087981 */ /* 0x000f68000c1e1b00 */
[----:B------:R-:W5:Y:S01]  /*03c0*/  LDG.E.64 R10, desc[UR12][R2.64] ;  /* 0x0000000c020a7981 */ /* 0x000f62000c1e1b00 */
[----:B-1----:R-:W-:-:S02]  /*03d0*/  UISETP.NE.U32.AND UP0, UPT, UR6, URZ, UPT ;  /* 0x000000ff0600728c */ /* 0x002fc4000bf05070 */
[----:B---3--:R-:W-:Y:S02]  /*03e0*/  UISETP.NE.AND UP2, UPT, UR5, URZ, UPT ;  /* 0x000000ff0500728c */ /* 0x008fe4000bf45270 */
[----:B------:R-:W-:Y:S01]  /*03f0*/  UISETP.NE.AND.EX UP0, UPT, UR7, URZ, UPT, UP0 ;  /* 0x000000ff0700728c */ /* 0x000fe2000bf05300 */
[----:B------:R-:W1:Y:S03]  /*0400*/  LDCU.64 UR6, c[0x0][0x470] ;  /* 0x00008e00ff0677ac */ /* 0x000e660008000a00 */
[----:B------:R-:W-:Y:S02]  /*0410*/  PLOP3.LUT P3, PT, PT, PT, UP2, 0x80, 0x8 ;  /* 0x000000000008781c */ /* 0x000fe40003f6f028 */
[----:B------:R-:W-:Y:S02]  /*0420*/  PLOP3.LUT P0, PT, PT, PT, UP0, 0x80, 0x8 ;  /* 0x000000000008781c */ /* 0x000fe40003f0f008 */
[----:B--2---:R-:W-:-:S02]  /*0430*/  SHF.L.U32 R48, R98, 0x10, RZ ;  /* 0x0000001062307819 */ /* 0x004fc400000006ff */
[--C-:B------:R-:W-:Y:S02]  /*0440*/  SHF.R.U64 R98, R98, 0x10, R99.reuse ;  /* 0x0000001062627819 */ /* 0x100fe40000001263 */
[----:B------:R-:W-:Y:S02]  /*0450*/  SHF.R.U32.HI R100, RZ, 0x10, R99 ;  /* 0x00000010ff647819 */ /* 0x000fe40000011663 */
[--C-:B----4-:R-:W-:Y:S02]  /*0460*/  SHF.R.U64 R101, R4, 0x10, R5.reuse ;  /* 0x0000001004657819 */ /* 0x110fe40000001205 */
[----:B------:R-:W-:Y:S02]  /*0470*/  SHF.R.U32.HI R102, RZ, 0x10, R5 ;  /* 0x00000010ff667819 */ /* 0x000fe40000011605 */
[--C-:B-----5:R-:W-:Y:S02]  /*0480*/  SHF.R.U64 R103, R6, 0x10, R7.reuse ;  /* 0x0000001006677819 */ /* 0x120fe40000001207 */
[----:B------:R-:W-:-:S02]  /*0490*/  SHF.R.U32.HI R104, RZ, 0x10, R7 ;  /* 0x00000010ff687819 */ /* 0x000fc40000011607 */
[--C-:B------:R-:W-:Y:S02]  /*04a0*/  SHF.R.U64 R105, R8, 0x10, R9.reuse ;  /* 0x0000001008697819 */ /* 0x100fe40000001209 */
[----:B------:R-:W-:Y:S02]  /*04b0*/  SHF.R.U32.HI R106, RZ, 0x10, R9 ;  /* 0x00000010ff6a7819 */ /* 0x000fe40000011609 */
[--C-:B------:R-:W-:Y:S02]  /*04c0*/  SHF.R.U64 R107, R10, 0x10, R11.reuse ;  /* 0x000000100a6b7819 */ /* 0x100fe4000000120b */
[----:B------:R-:W-:Y:S02]  /*04d0*/  SHF.R.U32.HI R108, RZ, 0x10, R11 ;  /* 0x00000010ff6c7819 */ /* 0x000fe4000001160b */
        /* <DEDUP_REMOVED lines=9> */
[----:B------:R-:W-:Y:S02]  /*0570*/  MOV R99, RZ ;  /* 0x000000ff00637202 */ /* 0x000fe40000000f00 */
        /* <DEDUP_REMOVED lines=9> */
[----:B01----:R-:W-:-:S07]  /*0610*/  SHF.L.U32 R108, R108, 0x10, RZ ;  /* 0x000000106c6c7819 */ /* 0x003fce00000006ff */
.L_x_1924:
[----:B01----:R-:W0:Y:S01]  /*0620*/  LDC.64 R2, c[0x0][0x3c0] ;  /* 0x0000f000ff027b82 */ /* 0x003e220000000a00 */
[----:B------:R-:W-:-:S05]  /*0630*/  IMAD R0, R58, UR11, RZ ;  /* 0x0000000b3a007c24 */ /* 0x000fca000f8e02ff */
[----:B------:R-:W-:Y:S02]  /*0640*/  SHF.R.S32.HI R29, RZ, 0x1f, R0 ;  /* 0x0000001fff1d7819 */ /* 0x000fe40000011400 */
[----:B------:R-:W1:Y:S02]  /*0650*/  LDC.64 R42, c[0x0][0x3a8] ;  /* 0x0000ea00ff2a7b82 */ /* 0x000e640000000a00 */
[----:B------:R-:W-:-:S04]  /*0660*/  LEA.HI R29, R29, R0, RZ, 0x2 ;  /* 0x000000001d1d7211 */ /* 0x000fc800078f10ff */
[----:B------:R-:W-:Y:S02]  /*0670*/  LEA.HI.SX32 R123, R29, R44, 0x1e ;  /* 0x0000002c1d7b7211 */ /* 0x000fe400078ff2ff */
[----:B------:R-:W2:Y:S01]  /*0680*/  LDC.64 R128, c[0x0][0x428] ;  /* 0x00010a00ff807b82 */ /* 0x000ea20000000a00 */
[----:B0-----:R-:W-:-:S07]  /*0690*/  IMAD.WIDE R2, R58, 0x4, R2 ;  /* 0x000000043a027825 */ /* 0x001fce00078e0202 */
[----:B------:R-:W0:Y:S01]  /*06a0*/  LDC.64 R120, c[0x0][0x3c8] ;  /* 0x0000f200ff787b82 */ /* 0x000e220000000a00 */
[----:B------:R3:W4:Y:S01]  /*06b0*/  LDG.E R0, desc[UR12][R2.64] ;  /* 0x0000000c02007981 */ /* 0x000722000c1e1900 */
[C---:B------:R-:W-:Y:S01]  /*06c0*/  IADD3 R119, PT, PT, R123.reuse, 0x100, RZ ;  /* 0x000001007b777810 */ /* 0x040fe20007ffe0ff */
[----:B-1----:R-:W-:-:S05]  /*06d0*/  IMAD.WIDE.U32 R28, R123, 0x10, R42 ;  /* 0x000000107b1c7825 */ /* 0x002fca00078e002a */
[----:B------:R-:W1:Y:S01]  /*06e0*/  @P0 LDC.64 R132, c[0x0][0x438] ;  /* 0x00010e00ff840b82 */ /* 0x000e620000000a00 */
[----:B------:R-:W4:Y:S01]  /*06f0*/  LDG.E.128 R28, desc[UR12][R28.64] ;  /* 0x0000000c1c1c7981 */ /* 0x000f22000c1e1d00 */
[----:B------:R-:W-:Y:S01]  /*0700*/  IMAD.WIDE.U32 R32, R119, 0x10, R42 ;  /* 0x0000001077207825 */ /* 0x000fe200078e002a */
[----:B------:R-:W-:-:S05]  /*0710*/  IADD3 R113, PT, PT, R123, 0x200, RZ ;  /* 0x000002007b717810 */ /* 0x000fca0007ffe0ff */
[----:B---3--:R-:W3:Y:S01]  /*0720*/  LDC.64 R2, c[0x0][0x438] ;  /* 0x00010e00ff027b82 */ /* 0x008ee20000000a00 */
[----:B--2---:R-:W-:Y:S01]  /*0730*/  IMAD.WIDE.U32 R40, R123, 0x8, R128 ;  /* 0x000000087b287825 */ /* 0x004fe200078e0080 */
[----:B------:R-:W2:Y:S03]  /*0740*/  LDG.E.128 R32, desc[UR12][R32.64] ;  /* 0x0000000c20207981 */ /* 0x000ea6000c1e1d00 */
[----:B------:R-:W-:Y:S01]  /*0750*/  IMAD.WIDE.U32 R36, R113, 0x10, R42 ;  /* 0x0000001071247825 */ /* 0x000fe200078e002a */
[----:B------:R0:W2:Y:S02]  /*0760*/  LDG.E.64 R134, desc[UR12][R40.64] ;  /* 0x0000000c28867981 */ /* 0x0000a4000c1e1b00 */
[----:B------:R-:W3:Y:S01]  /*0770*/  LDC.64 R136, c[0x0][0x380] ;  /* 0x0000e000ff887b82 */ /* 0x000ee20000000a00 */
[--C-:B------:R-:W-:Y:S02]  /*0780*/  IMAD.WIDE.U32 R130, R119, 0x8, R128.reuse ;  /* 0x0000000877827825 */ /* 0x100fe400078e0080 */
[----:B------:R-:W2:Y:S04]  /*0790*/  LDG.E.128 R36, desc[UR12][R36.64] ;  /* 0x0000000c24247981 */ /* 0x000ea8000c1e1d00 */
[----:B------:R-:W2:Y:S01]  /*07a0*/  LDG.E.64 R130, desc[UR12][R130.64] ;  /* 0x0000000c82827981 */ /* 0x000ea2000c1e1b00 */
[----:B------:R-:W-:Y:S01]  /*07b0*/  IADD3 R115, PT, PT, R123, 0x300, RZ ;  /* 0x000003007b737810 */ /* 0x000fe20007ffe0ff */
[----:B------:R-:W-:Y:S01]  /*07c0*/  IMAD.WIDE.U32 R124, R113, 0x8, R128 ;  /* 0x00000008717c7825 */ /* 0x000fe200078e0080 */
[----:B------:R-:W-:-:S03]  /*07d0*/  IADD3 R117, PT, PT, R123, 0x400, RZ ;  /* 0x000004007b757810 */ /* 0x000fc60007ffe0ff */
[C---:B------:R-:W-:Y:S02]  /*07e0*/  IMAD.WIDE.U32 R126, R115.reuse, 0x8, R128 ;  /* 0x00000008737e7825 */ /* 0x040fe400078e0080 */
[----:B------:R-:W2:Y:S02]  /*07f0*/  LDG.E.64 R124, desc[UR12][R124.64] ;  /* 0x0000000c7c7c7981 */ /* 0x000ea4000c1e1b00 */
[----:B0-----:R-:W-:Y:S02]  /*0800*/  IMAD.WIDE.U32 R40, R115, 0x10, R42 ;  /* 0x0000001073287825 */ /* 0x001fe400078e002a */
[----:B------:R-:W2:Y:S02]  /*0810*/  LDG.E.64 R126, desc[UR12][R126.64] ;  /* 0x0000000c7e7e7981 */ /* 0x000ea4000c1e1b00 */
[----:B------:R-:W-:-:S04]  /*0820*/  IMAD.WIDE R120, R58, 0x4, R120 ;  /* 0x000000043a787825 */ /* 0x000fc800078e0278 */
[C---:B------:R-:W-:Y:S02]  /*0830*/  IMAD.WIDE.U32 R44, R117.reuse, 0x10, R42 ;  /* 0x00000010752c7825 */ /* 0x040fe400078e002a */
[----:B------:R-:W2:Y:S04]  /*0840*/  LDG.E.128 R40, desc[UR12][R40.64] ;  /* 0x0000000c28287981 */ /* 0x000ea8000c1e1d00 */
[----:B------:R0:W2:Y:S04]  /*0850*/  LDG.E R121, desc[UR12][R120.64] ;  /* 0x0000000c78797981 */ /* 0x0000a8000c1e1900 */
[----:B------:R-:W2:Y:S01]  /*0860*/  LDG.E.128 R44, desc[UR12][R44.64] ;  /* 0x0000000c2c2c7981 */ /* 0x000ea2000c1e1d00 */
[----:B------:R-:W-:-:S06]  /*0870*/  IMAD.WIDE.U32 R128, R117, 0x8, R128 ;  /* 0x0000000875807825 */ /* 0x000fcc00078e0080 */
[----:B------:R-:W2:Y:S01]  /*0880*/  LDG.E.64 R128, desc[UR12][R128.64] ;  /* 0x0000000c80807981 */ /* 0x000ea2000c1e1b00 */
[----:B-1----:R-:W-:Y:S01]  /*0890*/  @P0 IMAD.WIDE.U32 R132, R123, 0x10, R132 ;  /* 0x000000107b840825 */ /* 0x002fe200078e0084 */
[----:B---3--:R-:W-:-:S04]  /*08a0*/  ISETP.NE.U32.AND P1, PT, R2, RZ, PT ;  /* 0x000000ff0200720c */ /* 0x008fc80003f25070 */
[----:B-----5:R-:W5:Y:S01]  /*08b0*/  @P0 LDG.E.128 R4, desc[UR12][R132.64] ;  /* 0x0000000c84040981 */ /* 0x020f62000c1e1d00 */
[----:B------:R-:W-:Y:S02]  /*08c0*/  ISETP.NE.AND.EX P0, PT, R3, RZ, PT, P1 ;  /* 0x000000ff0300720c */ /* 0x000fe40003f05310 */
[----:B------:R-:W-:-:S04]  /*08d0*/  IADD3 R58, PT, PT, R58, R136, RZ ;  /* 0x000000883a3a7210 */ /* 0x000fc80007ffe0ff */
[----:B------:R-:W-:Y:S02]  /*08e0*/  ISETP.GE.AND P2, PT, R58, R137, PT ;  /* 0x000000893a00720c */ /* 0x000fe40003f46270 */
[----:B----4-:R-:W-:-:S05]  /*08f0*/  FSEL R166, R0, RZ, !P3 ;  /* 0x000000ff00a67208 */ /* 0x010fca0005800000 */
[C---:B------:R-:W-:Y:S01]  /*0900*/  FADD.FTZ R0, -R166.reuse, R28 ;  /* 0x0000001ca6007221 */ /* 0x040fe20000010100 */
[C---:B------:R-:W-:Y:S02]  /*0910*/  FADD.FTZ R144, -R166.reuse, R29 ;  /* 0x0000001da6907221 */ /* 0x040fe40000010100 */
[----:B------:R-:W1:Y:S01]  /*0920*/  @P0 LDC.64 R28, c[0x0][0x438] ;  /* 0x00010e00ff1c0b82 */ /* 0x000e620000000a00 */
[C---:B------:R-:W-:Y:S01]  /*0930*/  FADD.FTZ R114, -R166.reuse, R30 ;  /* 0x0000001ea6727221 */ /* 0x040fe20000010100 */
[----:B------:R-:W-:-:S06]  /*0940*/  FADD.FTZ R148, -R166, R31 ;  /* 0x0000001fa6947221 */ /* 0x000fcc0000010100 */
[----:B------:R-:W3:Y:S01]  /*0950*/  @P0 LDC.64 R30, c[0x0][0x438] ;  /* 0x00010e00ff1e0b82 */ /* 0x000ee20000000a00 */
[C---:B--2---:R-:W-:Y:S01]  /*0960*/  FADD.FTZ R118, -R166.reuse, R32 ;  /* 0x00000020a6767221 */ /* 0x044fe20000010100 */
[----:B------:R-:W-:Y:S01]  /*0970*/  FADD.FTZ R122, -R166, R33 ;  /* 0x00000021a67a7221 */ /* 0x000fe20000010100 */
[----:B------:R-:W-:-:S05]  /*0980*/  MOV R112, R134 ;  /* 0x0000008600707202 */ /* 0x000fca0000000f00 */
[----:B------:R-:W2:Y:S01]  /*0990*/  @P0 LDC.64 R32, c[0x0][0x438] ;  /* 0x00010e00ff200b82 */ /* 0x000ea20000000a00 */
[----:B------:R-:W-:Y:S01]  /*09a0*/  FADD.FTZ R146, -R166, R39 ;  /* 0x00000027a6927221 */ /* 0x000fe20000010100 */
[----:B------:R-:W-:Y:S01]  /*09b0*/  SHF.R.U64 R147, R134, 0x10, R135 ;  /* 0x0000001086937819 */ /* 0x000fe20000001287 */
[----:B------:R-:W-:Y:S01]  /*09c0*/  FADD.FTZ R134, -R166, R34 ;  /* 0x00000022a6867221 */ /* 0x000fe20000010100 */
[----:B------:R-:W-:Y:S01]  /*09d0*/  SHF.L.U32 R39, R112, 0x10, RZ ;  /* 0x0000001070277819 */ /* 0x000fe200000006ff */
[----:B------:R-:W-:Y:S01]  /*09e0*/  FADD.FTZ R136, -R166, R35 ;  /* 0x00000023a6887221 */ /* 0x000fe20000010100 */
[----:B0-----:R-:W-:Y:S02]  /*09f0*/  MOV R120, R130 ;  /* 0x0000008200787202 */ /* 0x001fe40000000f00 */
[----:B------:R-:W-:Y:S01]  /*0a00*/  SHF.R.U64 R138, R130, 0x10, R131 ;  /* 0x00000010828a7819 */ /* 0x000fe20000001283 */
[----:B------:R-:W0:Y:S01]  /*0a10*/  @P0 LDC.64 R34, c[0x0][0x438] ;  /* 0x00010e00ff220b82 */ /* 0x000e220000000a00 */
[----:B------:R-:W-:Y:S01]  /*0a20*/  FADD.FTZ R130, -R166, R36 ;  /* 0x00000024a6827221 */ /* 0x000fe20000010100 */
[----:B-1----:R-:W-:Y:S01]  /*0a30*/  @P0 IMAD.WIDE.U32 R28, R117, 0x10, R28 ;  /* 0x00000010751c0825 */ /* 0x002fe200078e001c */
[----:B------:R-:W-:-:S03]  /*0a40*/  MOV R116, R135 ;  /* 0x0000008700747202 */ /* 0x000fc60000000f00 */
[----:B------:R-:W-:Y:S01]  /*0a50*/  FMUL.FTZ R151, R56, R39 ;  /* 0x0000002738977220 */ /* 0x000fe20000410000 */
[----:B------:R-:W-:Y:S01]  /*0a60*/  SHF.L.U32 R36, R147, 0x10, RZ ;  /* 0x0000001093247819 */ /* 0x000fe200000006ff */
[----:B------:R-:W-:Y:S01]  /*0a70*/  FADD.FTZ R140, -R166, R37 ;  /* 0x00000025a68c7221 */ /* 0x000fe20000010100 */
[----:B------:R-:W-:Y:S01]  /*0a80*/  SHF.R.U32.HI R137, RZ, 0x10, R135 ;  /* 0x00000010ff897819 */ /* 0x000fe20000011687 */
[----:B------:R1:W5:Y:S01]  /*0a90*/  @P0 LDG.E.128 R20, desc[UR12][R28.64] ;  /* 0x0000000c1c140981 */ /* 0x000362000c1e1d00 */
[----:B------:R-:W-:Y:S01]  /*0aa0*/  SHF.L.U32 R37, R116, 0x10, RZ ;  /* 0x0000001074257819 */ /* 0x000fe200000006ff */
[----:B------:R-:W-:Y:S01]  /*0ab0*/  FMUL.FTZ R153, R107, R36 ;  /* 0x000000246b997220 */ /* 0x000fe20000410000 */
[----:B---3--:R-:W-:-:S04]  /*0ac0*/  @P0 IMAD.WIDE.U32 R30, R115, 0x10, R30 ;  /* 0x00000010731e0825 */ /* 0x008fc800078e001e */
[----:B------:R-:W-:Y:S01]  /*0ad0*/  FADD.FTZ R142, -R166, R38 ;  /* 0x00000026a68e7221 */ /* 0x000fe20000010100 */
[----:B------:R-:W-:Y:S01]  /*0ae0*/  SHF.L.U32 R38, R137, 0x10, RZ ;  /* 0x0000001089267819 */ /* 0x000fe200000006ff */
[----:B------:R-:W-:Y:S01]  /*0af0*/  FMUL.FTZ R150, R57, R37 ;  /* 0x0000002539967220 */ /* 0x000fe20000410000 */
[----:B------:R3:W5:Y:S01]  /*0b00*/  @P0 LDG.E.128 R16, desc[UR12][R30.64] ;  /* 0x0000000c1e100981 */ /* 0x000762000c1e1d00 */
[----:B-1----:R-:W-:-:S04]  /*0b10*/  FADD.FTZ R28, RZ, R151 ;  /* 0x00000097ff1c7221 */ /* 0x002fc80000010000 */
[----:B------:R-:W-:Y:S01]  /*0b20*/  FADD.FTZ R29, R153, R28 ;  /* 0x0000001c991d7221 */ /* 0x000fe20000010000 */
[----:B------:R-:W-:Y:S01]  /*0b30*/  FMUL.FTZ R155, R108, R38 ;  /* 0x000000266c9b7220 */ /* 0x000fe20000410000 */
[----:B--2---:R-:W-:Y:S01]  /*0b40*/  @P0 IMAD.WIDE.U32 R32, R113, 0x10, R32 ;  /* 0x0000001071200825 */ /* 0x004fe200078e0020 */
[----:B---3--:R-:W-:-:S03]  /*0b50*/  SHF.L.U32 R31, R120, 0x10, RZ ;  /* 0x00000010781f7819 */ /* 0x008fc600000006ff */
[----:B------:R-:W-:Y:S01]  /*0b60*/  FADD.FTZ R28, R150, R29 ;  /* 0x0000001d961c7221 */ /* 0x000fe20000010000 */
[----:B------:R-:W-:Y:S01]  /*0b70*/  MOV R132, R131 ;  /* 0x0000008300847202 */ /* 0x000fe20000000f00 */
[----:B------:R1:W5:Y:S01]  /*0b80*/  @P0 LDG.E.128 R12, desc[UR12][R32.64] ;  /* 0x0000000c200c0981 */ /* 0x000362000c1e1d00 */
[----:B------:R-:W-:Y:S01]  /*0b90*/  SHF.R.U32.HI R143, RZ, 0x10, R131 ;  /* 0x00000010ff8f7819 */ /* 0x000fe20000011683 */
[----:B------:R-:W-:Y:S01]  /*0ba0*/  FADD.FTZ R29, R155, R28 ;  /* 0x0000001c9b1d7221 */ /* 0x000fe20000010000 */
[----:B------:R-:W-:Y:S01]  /*0bb0*/  SHF.L.U32 R30, R138, 0x10, RZ ;  /* 0x000000108a1e7819 */ /* 0x000fe200000006ff */
[----:B------:R-:W-:Y:S01]  /*0bc0*/  FMUL.FTZ R138, R54, R31 ;  /* 0x0000001f368a7220 */ /* 0x000fe20000410000 */
[----:B0-----:R-:W-:Y:S01]  /*0bd0*/  @P0 IMAD.WIDE.U32 R34, R119, 0x10, R34 ;  /* 0x0000001077220825 */ /* 0x001fe200078e0022 */
[----:B------:R-:W-:-:S03]  /*0be0*/  SHF.R.U64 R156, R126, 0x10, R127 ;  /* 0x000000107e9c7819 */ /* 0x000fc6000000127f */
[----:B------:R-:W-:Y:S01]  /*0bf0*/  FADD.FTZ R28, R138, R29 ;  /* 0x0000001d8a1c7221 */ /* 0x000fe20000010000 */
[----:B-1----:R-:W-:Y:S01]  /*0c00*/  SHF.L.U32 R32, R132, 0x10, RZ ;  /* 0x0000001084207819 */ /* 0x002fe200000006ff */
[----:B------:R-:W-:Y:S01]  /*0c10*/  FADD.FTZ R154, -R166, R41 ;  /* 0x00000029a69a7221 */ /* 0x000fe20000010100 */
[----:B------:R-:W-:Y:S01]  /*0c20*/  SHF.L.U32 R33, R143, 0x10, RZ ;  /* 0x000000108f217819 */ /* 0x000fe200000006ff */
[----:B------:R-:W-:Y:S01]  /*0c30*/  FMUL.FTZ R143, R105, R30 ;  /* 0x0000001e698f7220 */ /* 0x000fe20000410000 */
[----:B------:R-:W-:Y:S01]  /*0c40*/  MOV R145, R127 ;  /* 0x0000007f00917202 */ /* 0x000fe20000000f00 */
[----:B------:R0:W5:Y:S01]  /*0c50*/  @P0 LDG.E.128 R8, desc[UR12][R34.64] ;  /* 0x0000000c22080981 */ /* 0x000162000c1e1d00 */
[----:B------:R-:W-:Y:S01]  /*0c60*/  SHF.R.U32.HI R159, RZ, 0x10, R127 ;  /* 0x00000010ff9f7819 */ /* 0x000fe2000001167f */
[----:B------:R-:W-:Y:S01]  /*0c70*/  FMUL.FTZ R127, R121, R142 ;  /* 0x0000008e797f7220 */ /* 0x000fe20000410000 */
[----:B------:R-:W-:Y:S01]  /*0c80*/  MOV R131, R124 ;  /* 0x0000007c00837202 */ /* 0x000fe20000000f00 */
[----:B------:R-:W-:Y:S01]  /*0c90*/  FMUL.FTZ R142, R55, R32 ;  /* 0x00000020378e7220 */ /* 0x000fe20000410000 */
[----:B------:R-:W-:Y:S01]  /*0ca0*/  FADD.FTZ R41, R143, R28 ;  /* 0x0000001c8f297221 */ /* 0x000fe20000010000 */
[----:B------:R-:W-:Y:S01]  /*0cb0*/  SHF.R.U64 R157, R124, 0x10, R125 ;  /* 0x000000107c9d7819 */ /* 0x000fe2000000127d */
[----:B------:R-:W-:Y:S01]  /*0cc0*/  FADD.FTZ R124, -R166, R40 ;  /* 0x00000028a67c7221 */ /* 0x000fe20000010100 */
[----:B------:R-:W-:Y:S01]  /*0cd0*/  FMUL.FTZ R0, R121, R0 ;  /* 0x0000000079007220 */ /* 0x000fe20000410000 */
[----:B------:R-:W-:Y:S01]  /*0ce0*/  FMUL.FTZ R147, R106, R33 ;  /* 0x000000216a937220 */ /* 0x000fe20000410000 */
[----:B0-----:R-:W-:Y:S01]  /*0cf0*/  SHF.L.U32 R35, R131, 0x10, RZ ;  /* 0x0000001083237819 */ /* 0x001fe200000006ff */
[----:B------:R-:W-:Y:S01]  /*0d00*/  FADD.FTZ R40, R142, R41 ;  /* 0x000000298e287221 */ /* 0x000fe20000010000 */
[----:B------:R-:W-:Y:S01]  /*0d10*/  MOV R135, R125 ;  /* 0x0000007d00877202 */ /* 0x000fe20000000f00 */
[----:B------:R-:W-:Y:S01]  /*0d20*/  FMUL.FTZ R144, R121, R144 ;  /* 0x0000009079907220 */ /* 0x000fe20000410000 */
[----:B------:R-:W-:Y:S01]  /*0d30*/  FFMA.FTZ R29, R0, R151, RZ ;  /* 0x00000097001d7223 */ /* 0x000fe200000100ff */
[----:B------:R-:W-:Y:S01]  /*0d40*/  SHF.L.U32 R34, R157, 0x10, RZ ;  /* 0x000000109d227819 */ /* 0x000fe200000006ff */
[----:B------:R-:W-:Y:S01]  /*0d50*/  FMUL.FTZ R120, R52, R35 ;  /* 0x0000002334787220 */ /* 0x000fe20000410000 */
[----:B------:R-:W-:Y:S01]  /*0d60*/  FADD.FTZ R41, R147, R40 ;  /* 0x0000002893297221 */ /* 0x000fe20000010000 */
[----:B------:R-:W-:Y:S01]  /*0d70*/  SHF.R.U32.HI R141, RZ, 0x10, R125 ;  /* 0x00000010ff8d7819 */ /* 0x000fe2000001167d */
[----:B------:R-:W-:Y:S01]  /*0d80*/  FADD.FTZ R164, -R166, R46 ;  /* 0x0000002ea6a47221 */ /* 0x000fe20000010100 */
[----:B------:R-:W-:Y:S01]  /*0d90*/  FMUL.FTZ R149, R121, R114 ;  /* 0x0000007279957220 */ /* 0x000fe20000410000 */
[----:B------:R-:W-:Y:S01]  /*0da0*/  FFMA.FTZ R28, R144, R153, R29 ;  /* 0x00000099901c7223 */ /* 0x000fe2000001001d */
[----:B------:R-:W-:Y:S01]  /*0db0*/  SHF.L.U32 R40, R135, 0x10, RZ ;  /* 0x0000001087287819 */ /* 0x000fe200000006ff */
[----:B------:R-:W-:Y:S01]  /*0dc0*/  FMUL.FTZ R131, R103, R34 ;  /* 0x0000002267837220 */ /* 0x000fe20000410000 */
[----:B------:R-:W-:Y:S01]  /*0dd0*/  FADD.FTZ R46, R120, R41 ;  /* 0x00000029782e7221 */ /* 0x000fe20000010000 */
[----:B------:R-:W-:Y:S01]  /*0de0*/  MOV R139, R126 ;  /* 0x0000007e008b7202 */ /* 0x000fe20000000f00 */
[----:B------:R-:W-:Y:S01]  /*0df0*/  FADD.FTZ R160, -R166, R43 ;  /* 0x0000002ba6a07221 */ /* 0x000fe20000010100 */
[C---:B------:R-:W-:Y:S01]  /*0e00*/  FMUL.FTZ R148, R121.reuse, R148 ;  /* 0x0000009479947220 */ /* 0x040fe20000410000 */
[----:B------:R-:W-:Y:S01]  /*0e10*/  FMUL.FTZ R137, R121, R134 ;  /* 0x0000008679897220 */ /* 0x000fe20000410000 */
[----:B------:R-:W-:Y:S01]  /*0e20*/  FFMA.FTZ R29, R149, R150, R28 ;  /* 0x00000096951d7223 */ /* 0x000fe2000001001c */
[----:B------:R-:W-:Y:S01]  /*0e30*/  SHF.L.U32 R41, R141, 0x10, RZ ;  /* 0x000000108d297819 */ /* 0x000fe200000006ff */
[----:B------:R-:W-:Y:S01]  /*0e40*/  FADD.FTZ R43, R131, R46 ;  /* 0x0000002e832b7221 */ /* 0x000fe20000010000 */
[----:B------:R-:W-:Y:S01]  /*0e50*/  FMUL.FTZ R134, R53, R40 ;  /* 0x0000002835867220 */ /* 0x000fe20000410000 */
[----:B------:R-:W-:Y:S01]  /*0e60*/  FMUL.FTZ R133, R121, R118 ;  /* 0x0000007679857220 */ /* 0x000fe20000410000 */
[----:B------:R-:W-:Y:S01]  /*0e70*/  FFMA.FTZ R28, R148, R155, R29 ;  /* 0x0000009b941c7223 */ /* 0x000fe2000001001d */
[----:B------:R-:W-:Y:S01]  /*0e80*/  SHF.L.U32 R157, R139, 0x10, RZ ;  /* 0x000000108b9d7819 */ /* 0x000fe200000006ff */
[----:B------:R-:W-:Y:S01]  /*0e90*/  FADD.FTZ R46, R134, R43 ;  /* 0x0000002b862e7221 */ /* 0x000fe20000010000 */
[----:B------:R-:W-:Y:S01]  /*0ea0*/  FMUL.FTZ R141, R104, R41 ;  /* 0x00000029688d7220 */ /* 0x000fe20000410000 */
[----:B------:R-:W-:Y:S01]  /*0eb0*/  MOV R126, R128 ;  /* 0x00000080007e7202 */ /* 0x000fe20000000f00 */
[----:B------:R-:W-:Y:S01]  /*0ec0*/  FFMA.FTZ R29, R133, R138, R28 ;  /* 0x0000008a851d7223 */ /* 0x000fe2000001001c */
[----:B------:R-:W-:Y:S01]  /*0ed0*/  SHF.R.U64 R163, R128, 0x10, R129 ;  /* 0x0000001080a37819 */ /* 0x000fe20000001281 */
[----:B------:R-:W-:Y:S01]  /*0ee0*/  FMUL.FTZ R128, R121, R122 ;  /* 0x0000007a79807220 */ /* 0x000fe20000410000 */
[----:B------:R-:W-:Y:S01]  /*0ef0*/  SHF.L.U32 R156, R156, 0x10, RZ ;  /* 0x000000109c9c7819 */ /* 0x000fe200000006ff */
[----:B------:R-:W-:Y:S01]  /*0f00*/  FADD.FTZ R43, R141, R46 ;  /* 0x0000002e8d2b7221 */ /* 0x000fe20000010000 */
[----:B------:R-:W-:Y:S01]  /*0f10*/  FMUL.FTZ R116, R50, R157 ;  /* 0x0000009d32747220 */ /* 0x000fe20000410000 */
[----:B------:R-:W-:Y:S01]  /*0f20*/  SHF.L.U32 R158, R145, 0x10, RZ ;  /* 0x00000010919e7819 */ /* 0x000fe200000006ff */
[----:B------:R-:W-:Y:S01]  /*0f30*/  FFMA.FTZ R28, R128, R143, R29 ;  /* 0x0000008f801c7223 */ /* 0x000fe2000001001d */
[----:B------:R-:W-:Y:S01]  /*0f40*/  FMUL.FTZ R118, R101, R156 ;  /* 0x0000009c65767220 */ /* 0x000fe20000410000 */
[----:B------:R-:W-:Y:S01]  /*0f50*/  FADD.FTZ R43, R116, R43 ;  /* 0x0000002b742b7221 */ /* 0x000fe20000010000 */
[----:B------:R-:W-:Y:S01]  /*0f60*/  FMUL.FTZ R136, R121, R136 ;  /* 0x0000008879887220 */ /* 0x000fe20000410000 */
[----:B------:R-:W-:Y:S01]  /*0f70*/  SHF.L.U32 R159, R159, 0x10, RZ ;  /* 0x000000109f9f7819 */ /* 0x000fe200000006ff */
[----:B------:R-:W-:Y:S01]  /*0f80*/  FFMA.FTZ R29, R137, R142, R28 ;  /* 0x0000008e891d7223 */ /* 0x000fe2000001001c */
[----:B------:R-:W-:Y:S01]  /*0f90*/  FADD.FTZ R43, R118, R43 ;  /* 0x0000002b762b7221 */ /* 0x000fe20000010000 */
[----:B------:R-:W-:Y:S01]  /*0fa0*/  FMUL.FTZ R122, R51, R158 ;  /* 0x0000009e337a7220 */ /* 0x000fe20000410000 */
[C---:B------:R-:W-:Y:S01]  /*0fb0*/  FMUL.FTZ R125, R121.reuse, R130 ;  /* 0x00000082797d7220 */ /* 0x040fe20000410000 */
[----:B------:R-:W-:Y:S01]  /*0fc0*/  SHF.L.U32 R161, R126, 0x10, RZ ;  /* 0x000000107ea17819 */ /* 0x000fe200000006ff */
[----:B------:R-:W-:Y:S01]  /*0fd0*/  FFMA.FTZ R28, R136, R147, R29 ;  /* 0x00000093881c7223 */ /* 0x000fe2000001001d */
[----:B------:R-:W-:Y:S01]  /*0fe0*/  FADD.FTZ R43, R122, R43 ;  /* 0x0000002b7a2b7221 */ /* 0x000fe20000010000 */
[----:B------:R-:W-:Y:S01]  /*0ff0*/  FMUL.FTZ R126, R102, R159 ;  /* 0x0000009f667e7220 */ /* 0x000fe20000410000 */
[----:B------:R-:W-:Y:S01]  /*1000*/  FADD.FTZ R162, -R166, R45 ;  /* 0x0000002da6a27221 */ /* 0x000fe20000010100 */
[----:B------:R-:W-:Y:S01]  /*1010*/  FMUL.FTZ R114, R121, R140 ;  /* 0x0000008c79727220 */ /* 0x000fe20000410000 */
[----:B------:R-:W-:Y:S01]  /*1020*/  FFMA.FTZ R29, R125, R120, R28 ;  /* 0x000000787d1d7223 */ /* 0x000fe2000001001c */
[----:B------:R-:W-:Y:S01]  /*1030*/  MOV R165, R129 ;  /* 0x0000008100a57202 */ /* 0x000fe20000000f00 */
[----:B------:R-:W-:Y:S01]  /*1040*/  FADD.FTZ R46, R126, R43 ;  /* 0x0000002b7e2e7221 */ /* 0x000fe20000010000 */
[----:B------:R-:W-:Y:S01]  /*1050*/  SHF.L.U32 R163, R163, 0x10, RZ ;  /* 0x00000010a3a37819 */ /* 0x000fe200000006ff */
[----:B------:R-:W-:Y:S01]  /*1060*/  FMUL.FTZ R45, R48, R161 ;  /* 0x000000a1302d7220 */ /* 0x000fe20000410000 */
[----:B------:R-:W-:Y:S01]  /*1070*/  FFMA.FTZ R28, R114, R131, R29 ;  /* 0x00000083721c7223 */ /* 0x000fe2000001001d */
[----:B------:R-:W-:-:S02]  /*1080*/  SHF.L.U32 R165, R165, 0x10, RZ ;  /* 0x00000010a5a57819 */ /* 0x000fc400000006ff */
[----:B------:R-:W-:Y:S01]  /*1090*/  FADD.FTZ R43, R45, R46 ;  /* 0x0000002e2d2b7221 */ /* 0x000fe20000010000 */
[----:B------:R-:W-:Y:S01]  /*10a0*/  SHF.R.U32.HI R167, RZ, 0x10, R129 ;  /* 0x00000010ffa77819 */ /* 0x000fe20000011681 */
[----:B------:R-:W-:Y:S01]  /*10b0*/  FMUL.FTZ R46, R98, R163 ;  /* 0x000000a3622e7220 */ /* 0x000fe20000410000 */
[C---:B------:R-:W-:Y:S01]  /*10c0*/  FADD.FTZ R42, -R166.reuse, R42 ;  /* 0x0000002aa62a7221 */ /* 0x040fe20000010100 */
[C---:B------:R-:W-:Y:S01]  /*10d0*/  FADD.FTZ R44, -R166.reuse, R44 ;  /* 0x0000002ca62c7221 */ /* 0x040fe20000010100 */
[----:B------:R-:W-:Y:S01]  /*10e0*/  FMUL.FTZ R130, R121, R146 ;  /* 0x0000009279827220 */ /* 0x000fe20000410000 */
[----:B------:R-:W-:Y:S01]  /*10f0*/  FFMA.FTZ R29, R127, R134, R28 ;  /* 0x000000867f1d7223 */ /* 0x000fe2000001001c */
[----:B------:R-:W-:Y:S01]  /*1100*/  FADD.FTZ R166, -R166, R47 ;  /* 0x0000002fa6a67221 */ /* 0x000fe20000010100 */
[----:B------:R-:W-:Y:S01]  /*1110*/  SHF.L.U32 R167, R167, 0x10, RZ ;  /* 0x00000010a7a77819 */ /* 0x000fe200000006ff */
[----:B------:R-:W-:Y:S01]  /*1120*/  FADD.FTZ R112, R43, R46 ;  /* 0x0000002e2b707221 */ /* 0x000fe20000010000 */
[----:B------:R-:W-:Y:S01]  /*1130*/  FMUL.FTZ R47, R49, R165 ;  /* 0x000000a5312f7220 */ /* 0x000fe20000410000 */
[----:B------:R-:W-:Y:S01]  /*1140*/  FMUL.FTZ R139, R121, R124 ;  /* 0x0000007c798b7220 */ /* 0x000fe20000410000 */
[----:B------:R-:W-:-:S02]  /*1150*/  FFMA.FTZ R28, R130, R141, R29 ;  /* 0x0000008d821c7223 */ /* 0x000fc4000001001d */
[----:B------:R-:W-:Y:S01]  /*1160*/  FADD.FTZ R43, R112, R47 ;  /* 0x0000002f702b7221 */ /* 0x000fe20000010000 */
[----:B------:R-:W-:Y:S01]  /*1170*/  FMUL.FTZ R112, R100, R167 ;  /* 0x000000a764707220 */ /* 0x000fe20000410000 */
[----:B------:R-:W-:Y:S01]  /*1180*/  FMUL.FTZ R140, R121, R154 ;  /* 0x0000009a798c7220 */ /* 0x000fe20000410000 */
[----:B------:R-:W-:Y:S01]  /*1190*/  FFMA.FTZ R29, R139, R116, R28 ;  /* 0x000000748b1d7223 */ /* 0x000fe2000001001c */
[----:B------:R-:W-:Y:S01]  /*11a0*/  FMUL.FTZ R145, R121, R42 ;  /* 0x0000002a79917220 */ /* 0x000fe20000410000 */
[----:B------:R-:W-:Y:S02]  /*11b0*/  FADD.FTZ R43, R43, R112 ;  /* 0x000000702b2b7221 */ /* 0x000fe40000010000 */
        /* <DEDUP_REMOVED lines=18> */
[----:B------:R-:W0:Y:S04]  /*12e0*/  SHFL.DOWN PT, R43, R28, 0x8, 0x1f ;  /* 0x09001f001c2b7f89 */ /* 0x000e2800000e0000 */
[----:B------:R-:W1:Y:S01]  /*12f0*/  SHFL.DOWN PT, R169, R44, 0x4, 0x1f ;  /* 0x08801f002ca97f89 */ /* 0x000e6200000e0000 */
[----:B0-----:R-:W-:-:S05]  /*1300*/  FADD.FTZ R43, R28, R43 ;  /* 0x0000002b1c2b7221 */ /* 0x001fca0000010000 */
[----:B------:R-:W0:Y:S01]  /*1310*/  SHFL.DOWN PT, R154, R43, 0x4, 0x1f ;  /* 0x08801f002b9a7f89 */ /* 0x000e2200000e0000 */
[----:B-1----:R-:W-:-:S05]  /*1320*/  FADD.FTZ R169, R44, R169 ;  /* 0x000000a92ca97221 */ /* 0x002fca0000010000 */
[----:B------:R-:W1:Y:S01]  /*1330*/  SHFL.DOWN PT, R160, R169, 0x2, 0x1f ;  /* 0x08401f00a9a07f89 */ /* 0x000e6200000e0000 */
[----:B------:R-:W2:Y:S01]  /*1340*/  S2R R44, SR_TID.X ;  /* 0x00000000002c7919 */ /* 0x000ea20000002100 */
[----:B0-----:R-:W-:-:S05]  /*1350*/  FADD.FTZ R154, R43, R154 ;  /* 0x0000009a2b9a7221 */ /* 0x001fca0000010000 */
[----:B------:R-:W0:Y:S01]  /*1360*/  SHFL.DOWN PT, R29, R154, 0x2, 0x1f ;  /* 0x08401f009a1d7f89 */ /* 0x000e2200000e0000 */
[----:B------:R-:W-:Y:S01]  /*1370*/  FFMA.FTZ R99, R0, R39, R99 ;  /* 0x0000002700637223 */ /* 0x000fe20000010063 */
[----:B------:R-:W-:Y:S01]  /*1380*/  FADD.FTZ R78, R39, R78 ;  /* 0x0000004e274e7221 */ /* 0x000fe20000010000 */
[----:B-1----:R-:W-:-:S05]  /*1390*/  FADD.FTZ R160, R169, R160 ;  /* 0x000000a0a9a07221 */ /* 0x002fca0000010000 */
[----:B------:R-:W1:Y:S01]  /*13a0*/  SHFL.DOWN PT, R171, R160, 0x1, 0x1f ;  /* 0x08201f00a0ab7f89 */ /* 0x000e6200000e0000 */
[----:B0-----:R-:W-:-:S05]  /*13b0*/  FADD.FTZ R39, R154, R29 ;  /* 0x0000001d9a277221 */ /* 0x001fca0000010000 */
[----:B------:R-:W0:Y:S01]  /*13c0*/  SHFL.DOWN PT, R42, R39, 0x1, 0x1f ;  /* 0x08201f00272a7f89 */ /* 0x000e2200000e0000 */
[----:B--2---:R-:W-:Y:S01]  /*13d0*/  LOP3.LUT P1, RZ, R44, 0x1f, RZ, 0xc0, !PT ;  /* 0x0000001f2cff7812 */ /* 0x004fe2000782c0ff */
[----:B------:R-:W-:Y:S01]  /*13e0*/  BSSY.RECONVERGENT B0, `(.L_x_1877) ;  /* 0x000000c000007945 */ /* 0x000fe20003800200 */
[----:B-1----:R-:W-:Y:S01]  /*13f0*/  FADD.FTZ R28, R160, R171 ;  /* 0x000000aba01c7221 */ /* 0x002fe20000010000 */
[----:B0-----:R-:W-:-:S10]  /*1400*/  FADD.FTZ R29, R39, R42 ;  /* 0x0000002a271d7221 */ /* 0x001fd40000010000 */
        /* <DEDUP_REMOVED lines=9> */
.L_x_1878:
[----:B------:R-:W-:Y:S05]  /*14a0*/  BSYNC.RECONVERGENT B0 ;  /* 0x0000000000007941 */ /* 0x000fea0003800200 */
.L_x_1877:
        /* <DEDUP_REMOVED lines=26> */
[----:B------:R-:W-:Y:S01]  /*1650*/  ISETP.NE.U32.AND P1, PT, R2, RZ, PT ;  /* 0x000000ff0200720c */ /* 0x000fe20003f25070 */
[----:B------:R-:W-:Y:S01]  /*1660*/  FADD.FTZ R66, R157, R66 ;  /* 0x000000429d427221 */ /* 0x000fe20000010000 */
[----:B------:R-:W-:Y:S01]  /*1670*/  UIADD3 UR5, UPT, UPT, UR4, 0x5040, URZ ;  /* 0x0000504004057890 */ /* 0x000fe2000fffe0ff */
[----:B------:R-:W-:Y:S01]  /*1680*/  FFMA.FTZ R86, R139, R157, R86 ;  /* 0x0000009d8b567223 */ /* 0x000fe20000010056 */
[----:B------:R-:W-:Y:S01]  /*1690*/  @!UP1 UIADD3 UR5, UPT, UPT, UR4, 0x5000, URZ ;  /* 0x0000500004059890 */ /* 0x000fe2000fffe0ff */
[----:B------:R-:W-:Y:S01]  /*16a0*/  ISETP.NE.AND.EX P1, PT, R3, RZ, PT, P1 ;  /* 0x000000ff0300720c */ /* 0x000fe20003f25310 */
        /* <DEDUP_REMOVED lines=17> */
[----:B------:R-:W-:Y:S01]  /*17c0*/  FFMA.FTZ R81, R124, R163, R81 ;  /* 0x000000a37c517223 */ /* 0x000fe20000010051 */
[----:B------:R-:W-:Y:S01]  /*17d0*/  FADD.FTZ R60, R165, R60 ;  /* 0x0000003ca53c7221 */ /* 0x000fe20000010000 */
[----:B------:R-:W2:Y:S01]  /*17e0*/  LDS.128 R36, [UR5] ;  /* 0x00000005ff247984 */ /* 0x000ea20008000c00 */
[----:B------:R-:W-:Y:S01]  /*17f0*/  FFMA.FTZ R80, R135, R165, R80 ;  /* 0x000000a587507223 */ /* 0x000fe20000010050 */
[----:B------:R-:W-:Y:S01]  /*1800*/  FADD.FTZ R59, R167, R59 ;  /* 0x0000003ba73b7221 */ /* 0x000fe20000010000 */
[----:B------:R-:W-:Y:S01]  /*1810*/  FFMA.FTZ R79, R132, R167, R79 ;  /* 0x000000a7844f7223 */ /* 0x000fe2000001004f */
[----:B------:R-:W3:Y:S01]  /*1820*/  LDS.128 R40, [UR10] ;  /* 0x0000000aff287984 */ /* 0x000ee20008000c00 */
[----:B0-----:R-:W-:Y:S01]  /*1830*/  FADD.FTZ R3, RZ, R28 ;  /* 0x0000001cff037221 */ /* 0x001fe20000010000 */
[----:B------:R-:W-:Y:S01]  /*1840*/  FADD.FTZ R2, RZ, R29 ;  /* 0x0000001dff027221 */ /* 0x000fe20000010000 */
[----:B------:R-:W0:Y:S02]  /*1850*/  LDC.U8 R28, c[0x0][0x410] ;  /* 0x00010400ff1c7b82 */ /* 0x000e240000000000 */
        /* <DEDUP_REMOVED lines=18> */
[----:B------:R-:W-:Y:S06]  /*1980*/  @P1 BRA `(.L_x_1879) ;  /* 0x00000004006c1947 */ /* 0x000fec0003800000 */
        /* <DEDUP_REMOVED lines=27> */
.L_x_1881:
        /* <DEDUP_REMOVED lines=23> */
.L_x_1880:
        /* <DEDUP_REMOVED lines=20> */
.L_x_1883:
        /* <DEDUP_REMOVED lines=21> */
.L_x_1879:
        /* <DEDUP_REMOVED lines=27> */
.L_x_1885:
        /* <DEDUP_REMOVED lines=23> */
.L_x_1884:
        /* <DEDUP_REMOVED lines=20> */
.L_x_1886:
        /* <DEDUP_REMOVED lines=20> */
.L_x_1882:
        /* <DEDUP_REMOVED lines=24> */
.L_x_1887:
        /* <DEDUP_REMOVED lines=24> */
.L_x_1890:
        /* <DEDUP_REMOVED lines=17> */
.L_x_1889:
        /* <DEDUP_REMOVED lines=24> */
.L_x_1892:
        /* <DEDUP_REMOVED lines=16> */
[C---:B0-----:R-:W-:Y:S02]  /*2b70*/  PRMT R35, R136.reuse, 0x7632, R35 ;  /* 0x0000763288237816 */ /* 0x041fe40000000023 */
[----:B------:R-:W-:Y:S01]  /*2b80*/  PRMT R34, R136, 0x7610, R34 ;  /* 0x0000761088227816 */ /* 0x000fe20000000022 */
[----:B------:R-:W-:Y:S06]  /*2b90*/  BRA `(.L_x_1891) ;  /* 0x0000000400487947 */ /* 0x000fec0003800000 */
.L_x_1888:
        /* <DEDUP_REMOVED lines=23> */
.L_x_1894:
        /* <DEDUP_REMOVED lines=17> */
.L_x_1893:
        /* <DEDUP_REMOVED lines=24> */
.L_x_1895:
        /* <DEDUP_REMOVED lines=18> */
.L_x_1891:
[----:B-1----:R-:W0:Y:S01]  /*30c0*/  @P1 LDC.64 R28, c[0x0][0x478] ;  /* 0x00011e00ff1c1b82 */ /* 0x002e220000000a00 */
[----:B------:R-:W-:Y:S02]  /*30d0*/  LOP3.LUT R32, R0, 0xffff, RZ, 0xc0, !PT ;  /* 0x0000ffff00207812 */ /* 0x000fe400078ec0ff */
[----:B------:R-:W-:-:S03]  /*30e0*/  PRMT R35, R34, 0x5410, R35 ;  /* 0x0000541022237816 */ /* 0x000fc60000000023 */
[----:B------:R-:W-:-:S05]  /*30f0*/  IMAD.WIDE.U32 R32, R32, 0x10000, RZ ;  /* 0x0001000020207825 */ /* 0x000fca00078e00ff */
[----:B------:R-:W-:Y:S02]  /*3100*/  LOP3.LUT R35, R35, R33, RZ, 0xfc, !PT ;  /* 0x0000002123237212 */ /* 0x000fe400078efcff */
[----:B------:R-:W-:Y:S01]  /*3110*/  LOP3.LUT R34, R32, 0xffff, R37, 0xf8, !PT ;  /* 0x0000ffff20227812 */ /* 0x000fe200078ef825 */
[----:B------:R-:W-:-:S04]  /*3120*/  IMAD.WIDE.U32 R32, R119, 0x8, R2 ;  /* 0x0000000877207825 */ /* 0x000fc800078e0002 */
        /* <DEDUP_REMOVED lines=12> */
.L_x_1896:
        /* <DEDUP_REMOVED lines=24> */
.L_x_1899:
        /* <DEDUP_REMOVED lines=13> */
[----:B-1----:R-:W-:Y:S02]  /*3440*/  F2FP.BF16.F32.PACK_AB R34, R27, R26 ;  /* 0x0000001a1b22723e */ /* 0x002fe400000010ff */
[----:B------:R-:W-:Y:S02]  /*3450*/  PRMT R0, R37, 0x7632, R0 ;  /* 0x0000763225007816 */ /* 0x000fe40000000000 */
[----:B------:R-:W-:Y:S01]  /*3460*/  PRMT R35, R34, 0x7632, R35 ;  /* 0x0000763222237816 */ /* 0x000fe20000000023 */
[----:B------:R-:W-:Y:S06]  /*3470*/  BRA `(.L_x_1900) ;  /* 0x0000000400f47947 */ /* 0x000fec0003800000 */
.L_x_1898:
        /* <DEDUP_REMOVED lines=15> */
[C---:B01----:R-:W-:Y:S02]  /*3570*/  PRMT R35, R127.reuse, 0x7632, R35 ;  /* 0x000076327f237816 */ /* 0x043fe40000000023 */
        /* <DEDUP_REMOVED lines=8> */
.L_x_1901:
        /* <DEDUP_REMOVED lines=16> */
[C---:B01----:R-:W-:Y:S02]  /*3700*/  PRMT R35, R127.reuse, 0x7632, R35 ;  /* 0x000076327f237816 */ /* 0x043fe40000000023 */
[----:B------:R-:W-:Y:S01]  /*3710*/  PRMT R34, R127, 0x7610, R34 ;  /* 0x000076107f227816 */ /* 0x000fe20000000022 */
[----:B------:R-:W-:Y:S06]  /*3720*/  BRA `(.L_x_1900) ;  /* 0x0000000400487947 */ /* 0x000fec0003800000 */
.L_x_1897:
        /* <DEDUP_REMOVED lines=23> */
.L_x_1903:
        /* <DEDUP_REMOVED lines=13> */
[----:B-1----:R-:W-:Y:S02]  /*3970*/  F2FP.BF16.F32.PACK_AB R34, R27, R26 ;  /* 0x0000001a1b22723e */ /* 0x002fe400000010ff */
[----:B------:R-:W-:Y:S02]  /*3980*/  PRMT R0, R37, 0x7632, R0 ;  /* 0x0000763225007816 */ /* 0x000fe40000000000 */
[----:B------:R-:W-:Y:S01]  /*3990*/  PRMT R35, R34, 0x7632, R35 ;  /* 0x0000763222237816 */ /* 0x000fe20000000023 */
[----:B------:R-:W-:Y:S06]  /*39a0*/  BRA `(.L_x_1900) ;  /* 0x0000000000a87947 */ /* 0x000fec0003800000 */
.L_x_1902:
        /* <DEDUP_REMOVED lines=10> */
[C---:B0-----:R-:W-:Y:S01]  /*3a50*/  FMUL.FTZ R33, R121.reuse, R130 ;  /* 0x0000008279217220 */ /* 0x041fe20000410000 */
        /* <DEDUP_REMOVED lines=13> */
.L_x_1904:
        /* <DEDUP_REMOVED lines=18> */
.L_x_1900:
[----:B------:R-:W0:Y:S01]  /*3c50*/  @P1 LDC.64 R28, c[0x0][0x478] ;  /* 0x00011e00ff1c1b82 */ /* 0x000e220000000a00 */
        /* <DEDUP_REMOVED lines=18> */
.L_x_1905:
[----:B------:R-:W-:Y:S05]  /*3d80*/  @!P0 BRA `(.L_x_1906) ;  /* 0x00000004004c8947 */ /* 0x000fea0003800000 */
[----:B------:R-:W-:Y:S05]  /*3d90*/  @!P1 BRA `(.L_x_1907) ;  /* 0x00000000009c9947 */ /* 0x000fea0003800000 */
[----:B------:R-:W-:Y:S05]  /*3da0*/  BRA.U !UP0, `(.L_x_1908) ;  /* 0x0000000108547547 */ /* 0x000fea000b800000 */
[-CC-:B------:R-:W-:Y:S01]  /*3db0*/  FFMA.FTZ R145, R145, R31.reuse, R30.reuse ;  /* 0x0000001f91917223 */ /* 0x180fe2000001001e */
        /* <DEDUP_REMOVED lines=20> */
.L_x_1908:
        /* <DEDUP_REMOVED lines=17> */
.L_x_1907:
[----:B------:R-:W-:Y:S05]  /*4010*/  BRA.U !UP0, `(.L_x_1910) ;  /* 0x00000001085c7547 */ /* 0x000fea000b800000 */
[-CC-:B------:R-:W-:Y:S01]  /*4020*/  FFMA.FTZ R145, R145, R31.reuse, R30.reuse ;  /* 0x0000001f91917223 */ /* 0x180fe2000001001e */
[-CC-:B0-----:R-:W-:Y:S01]  /*4030*/  FFMA.FTZ R33, R146, R31.reuse, R30.reuse ;  /* 0x0000001f92217223 */ /* 0x181fe2000001001e */
        /* <DEDUP_REMOVED lines=21> */
.L_x_1910:
[-CC-:B------:R-:W-:Y:S01]  /*4190*/  FFMA.FTZ R139, R139, R31.reuse, R30.reuse ;  /* 0x0000001f8b8b7223 */ /* 0x180fe2000001001e */
[-CC-:B01----:R-:W-:Y:S01]  /*41a0*/  FFMA.FTZ R29, R140, R31.reuse, R30.reuse ;  /* 0x0000001f8c1d7223 */ /* 0x183fe2000001001e */
        /* <DEDUP_REMOVED lines=17> */
.L_x_1906:
        /* <DEDUP_REMOVED lines=23> */
.L_x_1912:
        /* <DEDUP_REMOVED lines=17> */
.L_x_1911:
        /* <DEDUP_REMOVED lines=24> */
.L_x_1913:
        /* <DEDUP_REMOVED lines=18> */
.L_x_1909:
        /* <DEDUP_REMOVED lines=19> */
.L_x_1914:
[----:B------:R-:W-:Y:S05]  /*4910*/  @!P0 BRA `(.L_x_1915) ;  /* 0x00000004004c8947 */ /* 0x000fea0003800000 */
[----:B------:R-:W-:Y:S05]  /*4920*/  @!P1 BRA `(.L_x_1916) ;  /* 0x00000000009c9947 */ /* 0x000fea0003800000 */
        /* <DEDUP_REMOVED lines=15> */
[C---:B-1----:R-:W-:Y:S02]  /*4a20*/  PRMT R35, R32.reuse, 0x7632, R35 ;  /* 0x0000763220237816 */ /* 0x042fe40000000023 */
[----:B------:R-:W-:Y:S02]  /*4a30*/  PRMT R0, R33, 0x7632, R0 ;  /* 0x0000763221007816 */ /* 0x000fe40000000000 */
[----:B------:R-:W-:Y:S02]  /*4a40*/  PRMT R109, R35, 0x7610, R109 ;  /* 0x00007610236d7816 */ /* 0x000fe4000000006d */
[----:B------:R-:W-:-:S02]  /*4a50*/  PRMT R110, R32, 0x7610, R110 ;  /* 0x00007610206e7816 */ /* 0x000fc4000000006e */
[----:B------:R-:W-:Y:S02]  /*4a60*/  PRMT R152, R0, 0x7610, R152 ;  /* 0x0000761000987816 */ /* 0x000fe40000000098 */
[----:B------:R-:W-:Y:S01]  /*4a70*/  PRMT R111, R33, 0x7610, R111 ;  /* 0x00007610216f7816 */ /* 0x000fe2000000006f */
[----:B------:R-:W-:Y:S06]  /*4a80*/  BRA `(.L_x_1918) ;  /* 0x0000000800387947 */ /* 0x000fec0003800000 */
.L_x_1917:
        /* <DEDUP_REMOVED lines=15> */
[----:B-1----:R-:W-:Y:S01]  /*4b80*/  PRMT R35, R32, 0x7632, R35 ;  /* 0x0000763220237816 */ /* 0x002fe20000000023 */
[----:B------:R-:W-:Y:S06]  /*4b90*/  BRA `(.L_x_1918) ;  /* 0x0000000400f47947 */ /* 0x000fec0003800000 */
.L_x_1916:
        /* <DEDUP_REMOVED lines=24> */
.L_x_1919:
        /* <DEDUP_REMOVED lines=19> */
.L_x_1915:
        /* <DEDUP_REMOVED lines=23> */
.L_x_1921:
        /* <DEDUP_REMOVED lines=15> */
[----:B-1----:R-:W-:Y:S01]  /*50b0*/  PRMT R35, R32, 0x7632, R35 ;  /* 0x0000763220237816 */ /* 0x002fe20000000023 */
[----:B------:R-:W-:Y:S06]  /*50c0*/  BRA `(.L_x_1918) ;  /* 0x0000000000a87947 */ /* 0x000fec0003800000 */
.L_x_1920:
        /* <DEDUP_REMOVED lines=24> */
.L_x_1922:
        /* <DEDUP_REMOVED lines=18> */
.L_x_1918:
[----:B------:R-:W0:Y:S01]  /*5370*/  @P1 LDC.64 R28, c[0x0][0x478] ;  /* 0x00011e00ff1c1b82 */ /* 0x000e220000000a00 */
        /* <DEDUP_REMOVED lines=18> */
.L_x_1923:
[----:B------:R-:W-:Y:S01]  /*54a0*/  UPLOP3.LUT UP1, UPT, UPT, UPT, UP1, 0x40, 0x4 ;  /* 0x000000000004789c */ /* 0x000fe20003f2e810 */
[----:B------:R-:W-:Y:S10]  /*54b0*/  @!P2 BRA `(.L_x_1924) ;  /* 0xffffffb00058a947 */ /* 0x000ff4000383ffff */
[----:B-----5:R-:W-:Y:S02]  /*54c0*/  MOV R20, R78 ;  /* 0x0000004e00147202 */ /* 0x020fe40000000f00 */
        /* <DEDUP_REMOVED lines=15> */
[----:B0-----:R-:W-:Y:S02]  /*55c0*/  MOV R28, R90 ;  /* 0x0000005a001c7202 */ /* 0x001fe40000000f00 */
[----:B------:R-:W-:-:S02]  /*55d0*/  MOV R12, R70 ;  /* 0x00000046000c7202 */ /* 0x000fc40000000f00 */
[----:B------:R-:W-:Y:S02]  /*55e0*/  MOV R29, R89 ;  /* 0x00000059001d7202 */ /* 0x000fe40000000f00 */
[----:B------:R-:W-:Y:S02]  /*55f0*/  MOV R13, R69 ;  /* 0x00000045000d7202 */ /* 0x000fe40000000f00 */
        /* <DEDUP_REMOVED lines=18> */
.L_x_1876:
        /* <DEDUP_REMOVED lines=19> */
.L_x_1925:
        /* <DEDUP_REMOVED lines=11> */
.L_x_5411:


//--------------------- .text._ZN10layer_norm31ln_parallel_residual_bwd_kernelINS_13Kernel_traitsI13__nv_bfloat16S2_fS2_fjLj5120ELj1ELj1ELj8ELj8ENS_18Kernel_traits_baseILj5120ES2_S2_fS2_fjLj256EEEEELb1ELb0ELb0EEEvNS_9BwdParamsE --------------------------
	.section	.text._ZN10layer_norm31ln_parallel_residual_bwd_kernelINS_13Kernel_traitsI13__nv_bfloat16S2_fS2_fjLj5120ELj1ELj1ELj8ELj8ENS_18Kernel_traits_baseILj5120ES2_S2_fS2_fjLj256EEEEELb1ELb0ELb0EEEvNS_9BwdParamsE,"ax",@progbits
	.align	128
        .global         _ZN10layer_norm31ln_parallel_residual_bwd_kernelINS_13Kernel_traitsI13__nv_bfloat16S2_fS2_fjLj5120ELj1ELj1ELj8ELj8ENS_18Kernel_traits_baseILj5120ES2_S2_fS2_fjLj256EEEEELb1ELb0ELb0EEEvNS_9BwdParamsE
        .type           _ZN10layer_norm31ln_parallel_residual_bwd_kernelINS_13Kernel_traitsI13__nv_bfloat16S2_fS2_fjLj5120ELj1ELj1ELj8ELj8ENS_18Kernel_traits_baseILj5120ES2_S2_fS2_fjLj256EEEEELb1ELb0ELb0EEEvNS_9BwdParamsE,@function
        .size           _ZN10layer_norm31ln_parallel_residual_bwd_kernelINS_13Kernel_traitsI13__nv_bfloat16S2_fS2_fjLj5120ELj1ELj1ELj8ELj8ENS_18Kernel_traits_baseILj5120ES2_S2_fS2_fjLj256EEEEELb1ELb0ELb0EEEvNS_9BwdParamsE,(.L_x_5412 - _ZN10layer_norm31ln_parallel_residual_bwd_kernelINS_13Kernel_traitsI13__nv_bfloat16S2_fS2_fjLj5120ELj1ELj1ELj8ELj8ENS_18Kernel_traits_baseILj5120ES2_S2_fS2_fjLj256EEEEELb1ELb0ELb0EEEvNS_9BwdParamsE)
        .other          _ZN10layer_norm31ln_parallel_residual_bwd_kernelINS_13Kernel_traitsI13__nv_bfloat16S2_fS2_fjLj5120ELj1ELj1ELj8ELj8ENS_18Kernel_traits_baseILj5120ES2_S2_fS2_fjLj256EEEEELb1ELb0ELb0EEEvNS_9BwdParamsE,@"STO_CUDA_ENTRY STV_DEFAULT"
_ZN10layer_norm31ln_parallel_residual_bwd_kernelINS_13Kernel_traitsI13__nv_bfloat16S2_fS2_fjLj5120ELj1ELj1ELj8ELj8ENS_18Kernel_traits_baseILj5120ES2_S2_fS2_fjLj256EEEEELb1ELb0ELb0EEEvNS_9BwdParamsE:
.text._ZN10layer_norm31ln_parallel_residual_bwd_kernelINS_13Kernel_traitsI13__nv_bfloat16S2_fS2_fjLj5120ELj1ELj1ELj8ELj8ENS_18Kernel_traits_baseILj5120ES2_S2_fS2_fjLj256EEEEELb1ELb0ELb0EEEvNS_9BwdParamsE:
        /* <DEDUP_REMOVED lines=36> */
[----:B0-----:R-:W-:-:S04]  /*0240*/  @P2 IMAD.WIDE.U32 R34, R47, 0x8, R34 ;  /* 0x000000082f222825 */ /* 0x001fc800078e0022 */
[C---:B------:R-:W-:Y:S01]  /*0250*/  @P2 IMAD.WIDE.U32 R36, R47.reuse, 0x8, R36 ;  /* 0x000000082f242825 */ /* 0x040fe200078e0024 */
[----:B------:R-:W5:Y:S03]  /*0260*/  @P2 LDG.E.64 R14, desc[UR10][R34.64] ;  /* 0x0000000a220e2981 */ /* 0x000f66000c1e1b00 */
[----:B------:R-:W-:Y:S01]  /*0270*/  @P2 VIADD R47, R47, 0x100 ;  /* 0x000001002f2f2836 */ /* 0x000fe20000000000 */
[----:B------:R-:W0:Y:S01]  /*0280*/  S2UR UR4, SR_CTAID.X ;  /* 0x00000000000479c3 */ /* 0x000e220000002500 */
[----:B------:R-:W5:Y:S02]  /*0290*/  @P2 LDG.E.64 R16, desc[UR10][R36.64] ;  /* 0x0000000a24102981 */ /* 0x000f64000c1e1b00 */
[----:B------:R-:W-:-:S04]  /*02a0*/  @P3 IMAD.WIDE.U32 R38, R47, 0x8, R38 ;  /* 0x000000082f263825 */ /* 0x000fc800078e0026 */
[C---:B--2---:R-:W-:Y:S01]  /*02b0*/  @P3 IMAD.WIDE.U32 R40, R47.reuse, 0x8, R40 ;  /* 0x000000082f283825 */ /* 0x044fe200078e0028 */
[----:B------:R-:W5:Y:S03]  /*02c0*/  @P3 LDG.E.64 R18, desc[UR10][R38.64] ;  /* 0x0000000a26123981 */ /* 0x000f66000c1e1b00 */
[----:B------:R-:W-:Y:S01]  /*02d0*/  @P3 VIADD R47, R47, 0x100 ;  /* 0x000001002f2f3836 */ /* 0x000fe20000000000 */
[----:B------:R2:W5:Y:S03]  /*02e0*/  @P3 LDG.E.64 R20, desc[UR10][R40.64] ;  /* 0x0000000a28143981 */ /* 0x000566000c1e1b00 */
[----:B---3--:R-:W-:-:S04]  /*02f0*/  @P4 IMAD.WIDE.U32 R22, R47, 0x8, R42 ;  /* 0x000000082f164825 */ /* 0x008fc800078e002a */
        /* <DEDUP_REMOVED lines=47> */
[--C-:B-----5:R-:W-:Y:S01]  /*05f0*/  IMAD.MOV.U32 R0, RZ, RZ, R21.reuse ;  /* 0x000000ffff007224 */ /* 0x120fe200078e0015 */
[--C-:B------:R-:W-:Y:S01]  /*0600*/  SHF.R.U32.HI R2, RZ, 0x10, R21.reuse ;  /* 0x00000010ff027819 */ /* 0x100fe20000011615 */
[----:B------:R-:W-:Y:S01]  /*0610*/  IMAD.MOV.U32 R31, RZ, RZ, R20 ;  /* 0x000000ffff1f7224 */ /* 0x000fe200078e0014 */
[----:B------:R-:W-:Y:S01]  /*0620*/  MOV R3, R25 ;  /* 0x0000001900037202 */ /* 0x000fe20000000f00 */
[----:B------:R-:W-:Y:S01]  /*0630*/  IMAD.MOV.U32 R27, RZ, RZ, R24 ;  /* 0x000000ffff1b7224 */ /* 0x000fe200078e0018 */
[----:B------:R-:W-:Y:S01]  /*0640*/  SHF.R.U64 R30, R20, 0x10, R21 ;  /* 0x00000010141e7819 */ /* 0x000fe20000001215 */
        /* <DEDUP_REMOVED lines=14> */
[--C-:B------:R-:W-:Y:S01]  /*0730*/  SHF.R.U64 R174, R8, 0x10, R9.reuse ;  /* 0x0000001008ae7819 */ /* 0x100fe20000001209 */
[----:B------:R-:W-:Y:S01]  /*0740*/  IMAD.MOV.U32 R167, RZ, RZ, R12 ;  /* 0x000000ffffa77224 */ /* 0x000fe200078e000c */
[----:B------:R-:W-:Y:S01]  /*0750*/  SHF.R.U32.HI R172, RZ, 0x10, R9 ;  /* 0x00000010ffac7819 */ /* 0x000fe20000011609 */
[----:B------:R-:W-:Y:S01]  /*0760*/  IMAD.MOV.U32 R165, RZ, RZ, R13 ;  /* 0x000000ffffa57224 */ /* 0x000fe200078e000d */
[----:B------:R-:W-:Y:S01]  /*0770*/  PLOP3.LUT P1, PT, PT, PT, UP0, 0x80, 0x8 ;  /* 0x000000000008781c */ /* 0x000fe20003f2f008 */
[----:B------:R-:W-:Y:S01]  /*0780*/  IMAD.MOV.U32 R163, RZ, RZ, R14 ;  /* 0x000000ffffa37224 */ /* 0x000fe200078e000e */
[----:B------:R-:W-:Y:S01]  /*0790*/  SHF.R.U64 R170, R10, 0x10, R11 ;  /* 0x000000100aaa7819 */ /* 0x000fe2000000120b */
[----:B------:R-:W-:Y:S01]  /*07a0*/  IMAD.MOV.U32 R161, RZ, RZ, R15 ;  /* 0x000000ffffa17224 */ /* 0x000fe200078e000f */
[----:B------:R-:W-:Y:S01]  /*07b0*/  MOV R169, R11 ;  /* 0x0000000b00a97202 */ /* 0x000fe20000000f00 */
[----:B------:R-:W-:Y:S01]  /*07c0*/  IMAD.MOV.U32 R159, RZ, RZ, R16 ;  /* 0x000000ffff9f7224 */ /* 0x000fe200078e0010 */
[----:B------:R-:W-:Y:S01]  /*07d0*/  SHF.R.U32.HI R168, RZ, 0x10, R11 ;  /* 0x00000010ffa87819 */ /* 0x000fe2000001160b */
[----:B------:R-:W-:Y:S01]  /*07e0*/  IMAD.MOV.U32 R35, RZ, RZ, R18 ;  /* 0x000000ffff237224 */ /* 0x000fe200078e0012 */
[----:B------:R-:W-:Y:S01]  /*07f0*/  SHF.R.U64 R166, R12, 0x10, R13 ;  /* 0x000000100ca67819 */ /* 0x000fe2000000120d */
        /* <DEDUP_REMOVED lines=49> */
[----:B------:R-:W-:Y:S01]  /*0b10*/  PRMT R29, R0, 0x7610, R29 ;  /* 0x00007610001d7816 */ /* 0x000fe2000000001d */
[----:B------:R-:W-:Y:S01]  /*0b20*/  UPLOP3.LUT UP1, UPT, UPT, UPT, UPT, 0x40, 0x4 ;  /* 0x000000000004789c */ /* 0x000fe20003f2e870 */
[----:B------:R-:W-:Y:S01]  /*0b30*/  PRMT R28, R2, 0x7610, R28 ;  /* 0x00007610021c7816 */ /* 0x000fe2000000001c */
[----:B------:R-:W0:Y:S01]  /*0b40*/  LDCU UR14, c[0x0][0x408] ;  /* 0x00008100ff0e77ac */ /* 0x000e220008000800 */
[----:B------:R-:W-:-:S02]  /*0b50*/  PRMT R25, R3, 0x7610, R25 ;  /* 0x0000761003197816 */ /* 0x000fc40000000019 */
[----:B------:R-:W-:Y:S01]  /*0b60*/  P2R R144, PR, RZ, 0x2 ;  /* 0x00000002ff907803 */ /* 0x000fe20000000000 */
[----:B------:R-:W1:Y:S01]  /*0b70*/  LDCU UR9, c[0x0][0x400] ;  /* 0x00008000ff0977ac */ /* 0x000e620008000800 */
[----:B------:R-:W2:Y:S01]  /*0b80*/  LDCU.64 UR6, c[0x0][0x478] ;  /* 0x00008f00ff0677ac */ /* 0x000ea20008000a00 */
[----:B------:R-:W3:Y:S01]  /*0b90*/  LDCU.64 UR16, c[0x0][0x438] ;  /* 0x00008700ff1077ac */ /* 0x000ee20008000a00 */
[----:B------:R-:W4:Y:S03]  /*0ba0*/  LDCU.64 UR12, c[0x0][0x470] ;  /* 0x00008e00ff0c77ac */ /* 0x000f260008000a00 */
.L_x_1993:
[----:B0----5:R-:W0:Y:S01]  /*0bb0*/  LDC.64 R18, c[0x0][0x3c0] ;  /* 0x0000f000ff127b82 */ /* 0x021e220000000a00 */
[----:B------:R-:W-:-:S07]  /*0bc0*/  ISETP.NE.AND P5, PT, R144, RZ, PT ;  /* 0x000000ff9000720c */ /* 0x000fce0003fa5270 */
[----:B-123--:R-:W1:Y:S08]  /*0bd0*/  LDC.64 R140, c[0x0][0x3c8] ;  /* 0x0000f200ff8c7b82 */ /* 0x00ee700000000a00 */
[----:B------:R-:W2:Y:S01]  /*0be0*/  LDC R183, c[0x0][0x388] ;  /* 0x0000e200ffb77b82 */ /* 0x000ea20000000800 */
[----:B0-----:R-:W-:-:S05]  /*0bf0*/  IMAD.WIDE R18, R180, 0x4, R18 ;  /* 0x00000004b4127825 */ /* 0x001fca00078e0212 */
[----:B------:R0:W3:Y:S01]  /*0c00*/  LDG.E R154, desc[UR10][R18.64] ;  /* 0x0000000a129a7981 */ /* 0x0000e2000c1e1900 */
[C---:B------:R-:W-:Y:S01]  /*0c10*/  ISETP.GE.U32.AND P1, PT, R181.reuse, 0x200, PT ;  /* 0x00000200b500780c */ /* 0x040fe20003f26070 */
[C---:B-1----:R-:W-:Y:S01]  /*0c20*/  IMAD.WIDE R140, R180.reuse, 0x4, R140 ;  /* 0x00000004b48c7825 */ /* 0x042fe200078e028c */
[C---:B------:R-:W-:Y:S02]  /*0c30*/  ISETP.GE.U32.AND P2, PT, R181.reuse, 0x300, PT ;  /* 0x00000300b500780c */ /* 0x040fe40003f46070 */
[C---:B------:R-:W-:Y:S02]  /*0c40*/  ISETP.GE.U32.AND P3, PT, R181.reuse, 0x400, PT ;  /* 0x00000400b500780c */ /* 0x040fe40003f66070 */
[----:B------:R-:W-:Y:S01]  /*0c50*/  ISETP.GE.U32.AND P4, PT, R181, 0x500, PT ;  /* 0x00000500b500780c */ /* 0x000fe20003f86070 */
[----:B------:R1:W5:Y:S01]  /*0c60*/  LDG.E R18, desc[UR10][R140.64] ;  /* 0x0000000a8c127981 */ /* 0x000362000c1e1900 */
[----:B--2---:R-:W-:-:S05]  /*0c70*/  IMAD R142, R180, R183, RZ ;  /* 0x000000b7b48e7224 */ /* 0x004fca00078e02ff */
[----:B------:R-:W-:-:S04]  /*0c80*/  SHF.R.S32.HI R143, RZ, 0x1f, R142 ;  /* 0x0000001fff8f7819 */ /* 0x000fc8000001148e */
[----:B------:R-:W-:Y:S01]  /*0c90*/  LEA.HI R143, R143, R142, RZ, 0x2 ;  /* 0x0000008e8f8f7211 */ /* 0x000fe200078f10ff */
[----:B------:R-:W-:Y:S03]  /*0ca0*/  BSSY.RECONVERGENT B0, `(.L_x_1927) ;  /* 0x000005e000007945 */ /* 0x000fe60003800200 */
[----:B0-----:R-:W-:Y:S01]  /*0cb0*/  LEA.HI.SX32 R19, R143, R222, 0x1e ;  /* 0x000000de8f137211 */ /* 0x001fe200078ff2ff */
[----:B------:R-:W-:Y:S02]  /*0cc0*/  IMAD.MOV.U32 R222, RZ, RZ, RZ ;  /* 0x000000ffffde7224 */ /* 0x000fe400078e00ff */
[----:B------:R-:W-:Y:S02]  /*0cd0*/  IMAD.MOV.U32 R186, RZ, RZ, RZ ;  /* 0x000000ffffba7224 */ /* 0x000fe400078e00ff */
[----:B------:R-:W-:Y:S01]  /*0ce0*/  IMAD.MOV.U32 R155, RZ, RZ, R19 ;  /* 0x000000ffff9b7224 */ /* 0x000fe200078e0013 */
[----:B---3--:R-:W-:Y:S01]  /*0cf0*/  FSEL R154, R154, RZ, !P5 ;  /* 0x000000ff9a9a7208 */ /* 0x008fe20006800000 */
[----:B-1----:R-:W-:Y:S06]  /*0d00*/  @!P0 BRA `(.L_x_1928) ;  /* 0x00000004005c8947 */ /* 0x002fec0003800000 */
[----:B------:R-:W0:Y:S08]  /*0d10*/  LDC.64 R144, c[0x0][0x430] ;  /* 0x00010c00ff907b82 */ /* 0x000e300000000a00 */
[----:B------:R-:W1:Y:S08]  /*0d20*/  LDC.64 R146, c[0x0][0x428] ;  /* 0x00010a00ff927b82 */ /* 0x000e700000000a00 */
[----:B------:R-:W2:Y:S01]  /*0d30*/  LDC.64 R14, c[0x0][0x3a8] ;  /* 0x0000ea00ff0e7b82 */ /* 0x000ea20000000a00 */
[----:B0-----:R-:W-:-:S06]  /*0d40*/  IMAD.WIDE.U32 R144, R19, 0x8, R144 ;  /* 0x0000000813907825 */ /* 0x001fcc00078e0090 */
[----:B------:R-:W3:Y:S01]  /*0d50*/  LDG.E.64 R144, desc[UR10][R144.64] ;  /* 0x0000000a90907981 */ /* 0x000ee2000c1e1b00 */
[----:B-1----:R-:W-:-:S06]  /*0d60*/  IMAD.WIDE.U32 R146, R19, 0x8, R146 ;  /* 0x0000000813927825 */ /* 0x002fcc00078e0092 */
[----:B------:R-:W3:Y:S01]  /*0d70*/  LDG.E.64 R146, desc[UR10][R146.64] ;  /* 0x0000000a92927981 */ /* 0x000ee2000c1e1b00 */
[----:B--2---:R-:W-:Y:S01]  /*0d80*/  IMAD.WIDE.U32 R140, R19, 0x10, R14 ;  /* 0x00000010138c7825 */ /* 0x004fe200078e000e */
[----:B------:R-:W-:Y:S01]  /*0d90*/  ISETP.NE.U32.AND P0, PT, RZ, UR16, PT ;  /* 0x00000010ff007c0c */ /* 0x000fe2000bf05070 */
[----:B------:R-:W0:Y:S04]  /*0da0*/  LDC.64 R14, c[0x0][0x3b0] ;  /* 0x0000ec00ff0e7b82 */ /* 0x000e280000000a00 */
[----:B------:R-:W2:Y:S01]  /*0db0*/  LDG.E.128 R140, desc[UR10][R140.64] ;  /* 0x0000000a8c8c7981 */ /* 0x000ea2000c1e1d00 */
[----:B----4-:R-:W-:Y:S02]  /*0dc0*/  ISETP.NE.U32.AND P5, PT, RZ, UR12, PT ;  /* 0x0000000cff007c0c */ /* 0x010fe4000bfa5070 */
[----:B------:R-:W-:-:S02]  /*0dd0*/  ISETP.NE.AND.EX P0, PT, RZ, UR17, PT, P0 ;  /* 0x00000011ff007c0c */ /* 0x000fc4000bf05300 */
[----:B------:R-:W-:-:S11]  /*0de0*/  ISETP.NE.AND.EX P5, PT, RZ, UR13, PT, P5 ;  /* 0x0000000dff007c0c */ /* 0x000fd6000bfa5350 */
[----:B------:R-:W1:Y:S08]  /*0df0*/  @P0 LDC.64 R148, c[0x0][0x438] ;  /* 0x00010e00ff940b82 */ /* 0x000e700000000a00 */
[----:B------:R-:W4:Y:S01]  /*0e00*/  @P5 LDC.64 R150, c[0x0][0x3b8] ;  /* 0x0000ee00ff965b82 */ /* 0x000f220000000a00 */
[----:B------:R-:W-:Y:S02]  /*0e10*/  IMAD.U32 R152, R175, 0x10000, RZ ;  /* 0x00010000af987824 */ /* 0x000fe400078e00ff */
[----:B0-----:R-:W-:-:S06]  /*0e20*/  IMAD.WIDE.U32 R14, R19, 0x4, R14 ;  /* 0x00000004130e7825 */ /* 0x001fcc00078e000e */
[----:B------:R0:W5:Y:S01]  /*0e30*/  LDG.E R15, desc[UR10][R14.64] ;  /* 0x0000000a0e0f7981 */ /* 0x000162000c1e1900 */
[----:B-1----:R-:W-:-:S05]  /*0e40*/  @P0 IMAD.WIDE.U32 R148, R19, 0x10, R148 ;  /* 0x0000001013940825 */ /* 0x002fca00078e0094 */
[----:B------:R-:W5:Y:S01]  /*0e50*/  @P0 LDG.E.128 R116, desc[UR10][R148.64] ;  /* 0x0000000a94740981 */ /* 0x000f62000c1e1d00 */
[----:B----4-:R-:W-:-:S04]  /*0e60*/  @P5 IMAD.WIDE.U32 R150, R19, 0x4, R150 ;  /* 0x0000000413965825 */ /* 0x010fc800078e0096 */
[----:B0-----:R-:W-:Y:S01]  /*0e70*/  IMAD.U32 R14, R178, 0x10000, RZ ;  /* 0x00010000b20e7824 */ /* 0x001fe200078e00ff */
[----:B------:R0:W5:Y:S01]  /*0e80*/  @P5 LDG.E R17, desc[UR10][R150.64] ;  /* 0x0000000a96115981 */ /* 0x000162000c1e1900 */
[----:B------:R-:W-:Y:S02]  /*0e90*/  IMAD.U32 R198, R177, 0x10000, RZ ;  /* 0x00010000b1c67824 */ /* 0x000fe400078e00ff */
[----:B------:R-:W-:Y:S01]  /*0ea0*/  IMAD.U32 R197, R176, 0x10000, RZ ;  /* 0x00010000b0c57824 */ /* 0x000fe200078e00ff */
[----:B0-----:R-:W-:Y:S02]  /*0eb0*/  SHF.L.U32 R150, R172, 0x10, RZ ;  /* 0x00000010ac967819 */ /* 0x001fe400000006ff */
[----:B---3--:R-:W-:-:S05]  /*0ec0*/  MOV R16, R144 ;  /* 0x0000009000107202 */ /* 0x008fca0000000f00 */
[----:B------:R-:W-:Y:S02]  /*0ed0*/  IMAD.U32 R153, R16, 0x10000, RZ ;  /* 0x0001000010997824 */ /* 0x000fe400078e00ff */
[----:B------:R-:W-:Y:S01]  /*0ee0*/  IMAD.MOV.U32 R3, RZ, RZ, R146 ;  /* 0x000000ffff037224 */ /* 0x000fe200078e0092 */
[--C-:B------:R-:W-:Y:S01]  /*0ef0*/  SHF.R.U64 R187, R146, 0x10, R147.reuse ;  /* 0x0000001092bb7819 */ /* 0x100fe20000001293 */
[--C-:B------:R-:W-:Y:S01]  /*0f00*/  IMAD.MOV.U32 R155, RZ, RZ, R147.reuse ;  /* 0x000000ffff9b7224 */ /* 0x100fe200078e0093 */
[----:B------:R-:W-:Y:S01]  /*0f10*/  SHF.R.U32.HI R186, RZ, 0x10, R147 ;  /* 0x00000010ffba7819 */ /* 0x000fe20000011693 */
[----:B------:R-:W-:Y:S01]  /*0f20*/  IMAD.U32 R16, R179, 0x10000, RZ ;  /* 0x00010000b3107824 */ /* 0x000fe200078e00ff */
[----:B------:R-:W-:Y:S01]  /*0f30*/  SHF.L.U32 R147, R3, 0x10, RZ ;  /* 0x0000001003937819 */ /* 0x000fe200000006ff */
[----:B------:R-:W-:Y:S01]  /*0f40*/  FMUL.FTZ R3, R152, R153 ;  /* 0x0000009998037220 */ /* 0x000fe20000410000 */
[----:B------:R-:W-:-:S03]  /*0f50*/  SHF.R.U64 R146, R144, 0x10, R145 ;  /* 0x0000001090927819 */ /* 0x000fc60000001291 */
[----:B------:R-:W-:Y:S01]  /*0f60*/  FFMA.FTZ R16, R16, R147, R3 ;  /* 0x0000009310107223 */ /* 0x000fe20000010003 */
[----:B------:R-:W-:Y:S02]  /*0f70*/  IMAD.U32 R3, R174, 0x10000, RZ ;  /* 0x00010000ae037824 */ /* 0x000fe400078e00ff */
[----:B------:R-:W-:Y:S02]  /*0f80*/  IMAD.U32 R146, R146, 0x10000, RZ ;  /* 0x0001000092927824 */ /* 0x000fe400078e00ff */
[--C-:B------:R-:W-:Y:S02]  /*0f90*/  IMAD.MOV.U32 R148, RZ, RZ, R145.reuse ;  /* 0x000000ffff947224 */ /* 0x100fe400078e0091 */
[----:B------:R-:W-:Y:S02]  /*0fa0*/  IMAD.U32 R144, R187, 0x10000, RZ ;  /* 0x00010000bb907824 */ /* 0x000fe400078e00ff */
[----:B------:R-:W-:Y:S01]  /*0fb0*/  FMUL.FTZ R3, R3, R146 ;  /* 0x0000009203037220 */ /* 0x000fe20000410000 */
[----:B------:R-:W-:Y:S01]  /*0fc0*/  SHF.R.U32.HI R151, RZ, 0x10, R145 ;  /* 0x00000010ff977819 */ /* 0x000fe20000011691 */
[----:B------:R-:W-:-:S02]  /*0fd0*/  IMAD.U32 R145, R173, 0x10000, RZ ;  /* 0x00010000ad917824 */ /* 0x000fc400078e00ff */
[----:B------:R-:W-:Y:S02]  /*0fe0*/  IMAD.U32 R149, R148, 0x10000, RZ ;  /* 0x0001000094957824 */ /* 0x000fe400078e00ff */
[----:B------:R-:W-:Y:S01]  /*0ff0*/  FFMA.FTZ R14, R14, R144, R3 ;  /* 0x000000900e0e7223 */ /* 0x000fe20000010003 */
[C---:B--2---:R-:W-:Y:S01]  /*1000*/  FADD.FTZ R3, -R154.reuse, R140 ;  /* 0x0000008c9a037221 */ /* 0x044fe20000010100 */
[----:B------:R-:W-:Y:S01]  /*1010*/  SHF.L.U32 R155, R155, 0x10, RZ ;  /* 0x000000109b9b7819 */ /* 0x000fe200000006ff */
[----:B------:R-:W-:Y:S01]  /*1020*/  FMUL.FTZ R145, R145, R149 ;  /* 0x0000009591917220 */ /* 0x000fe20000410000 */
[----:B------:R-:W-:Y:S01]  /*1030*/  FADD.FTZ R141, -R154, R141 ;  /* 0x0000008d9a8d7221 */ /* 0x000fe20000010100 */
[----:B-----5:R-:W-:Y:S02]  /*1040*/  FMUL.FTZ R3, R18, R3 ;  /* 0x0000000312037220 */ /* 0x020fe40000410000 */
[----:B------:R-:W-:Y:S01]  /*1050*/  FFMA.FTZ R198, R198, R155, R145 ;  /* 0x0000009bc6c67223 */ /* 0x000fe20000010091 */
[----:B------:R-:W-:Y:S01]  /*1060*/  FADD.FTZ R145, -R154, R143 ;  /* 0x0000008f9a917221 */ /* 0x000fe20000010100 */
[----:B------:R-:W-:Y:S01]  /*1070*/  FMUL.FTZ R218, R18, R141 ;  /* 0x0000008d12da7220 */ /* 0x000fe20000410000 */
[----:B------:R-:W-:-:S02]  /*1080*/  IMAD.U32 R151, R151, 0x10000, RZ ;  /* 0x0001000097977824 */ /* 0x000fc400078e00ff */
[----:B------:R-:W-:Y:S01]  /*1090*/  FADD.FTZ R215, -R154, R142 ;  /* 0x0000008e9ad77221 */ /* 0x000fe20000010100 */
[----:B------:R-:W-:Y:S01]  /*10a0*/  FADD.FTZ R141, RZ, R16 ;  /* 0x00000010ff8d7221 */ /* 0x000fe20000010000 */
[----:B------:R-:W-:Y:S01]  /*10b0*/  FFMA.FTZ R143, R3, R16, RZ ;  /* 0x00000010038f7223 */ /* 0x000fe200000100ff */
[----:B------:R-:W-:Y:S02]  /*10c0*/  IMAD.U32 R148, R186, 0x10000, RZ ;  /* 0x00010000ba947824 */ /* 0x000fe400078e00ff */
[----:B------:R-:W-:Y:S01]  /*10d0*/  FMUL.FTZ R150, R150, R151 ;  /* 0x0000009796967220 */ /* 0x000fe20000410000 */
[----:B------:R-:W-:Y:S01]  /*10e0*/  FMUL.FTZ R215, R18, R215 ;  /* 0x000000d712d77220 */ /* 0x000fe20000410000 */
[----:B------:R-:W-:Y:S01]  /*10f0*/  FADD.FTZ R141, R141, R14 ;  /* 0x0000000e8d8d7221 */ /* 0x000fe20000010000 */
[----:B------:R-:W-:Y:S01]  /*1100*/  FFMA.FTZ R140, R218, R14, R143 ;  /* 0x0000000eda8c7223 */ /* 0x000fe2000001008f */
[----:B------:R-:W-:Y:S01]  /*1110*/  FFMA.FTZ R197, R197, R148, R150 ;  /* 0x00000094c5c57223 */ /* 0x000fe20000010096 */
        /* <DEDUP_REMOVED lines=22> */
.L_x_1928:
[----:B----4-:R-:W-:Y:S05]  /*1280*/  BSYNC.RECONVERGENT B0 ;  /* 0x0000000000007941 */ /* 0x010fea0003800200 */
.L_x_1927:
        /* <DEDUP_REMOVED lines=12> */
[----:B------:R-:W2:Y:S01]  /*1350*/  LDG.E.128 R140, desc[UR10][R140.64] ;  /* 0x0000000a8c8c7981 */ /* 0x000ea2000c1e1d00 */
[----:B------:R-:W-:Y:S02]  /*1360*/  ISETP.NE.U32.AND P0, PT, RZ, UR16, PT ;  /* 0x00000010ff007c0c */ /* 0x000fe4000bf05070 */
[----:B------:R-:W-:Y:S02]  /*1370*/  ISETP.NE.AND.EX P5, PT, RZ, UR13, PT, P5 ;  /* 0x0000000dff007c0c */ /* 0x000fe4000bfa5350 */
[----:B------:R-:W-:-:S11]  /*1380*/  ISETP.NE.AND.EX P0, PT, RZ, UR17, PT, P0 ;  /* 0x00000011ff007c0c */ /* 0x000fd6000bf05300 */
[----:B------:R-:W1:Y:S08]  /*1390*/  @P5 LDC.64 R148, c[0x0][0x3b8] ;  /* 0x0000ee00ff945b82 */ /* 0x000e700000000a00 */
[----:B------:R-:W1:Y:S01]  /*13a0*/  @P0 LDC.64 R146, c[0x0][0x438] ;  /* 0x00010e00ff920b82 */ /* 0x000e620000000a00 */
[----:B------:R-:W-:Y:S02]  /*13b0*/  IMAD.U32 R153, R167, 0x10000, RZ ;  /* 0x00010000a7997824 */ /* 0x000fe400078e00ff */
[----:B0-----:R-:W-:-:S04]  /*13c0*/  IMAD.WIDE.U32 R150, R155, 0x4, R150 ;  /* 0x000000049b967825 */ /* 0x001fc800078e0096 */
[----:B------:R-:W-:Y:S01]  /*13d0*/  IMAD.U32 R205, R164, 0x10000, RZ ;  /* 0x00010000a4cd7824 */ /* 0x000fe200078e00ff */
[----:B------:R0:W5:Y:S01]  /*13e0*/  LDG.E R12, desc[UR10][R150.64] ;  /* 0x0000000a960c7981 */ /* 0x000162000c1e1900 */
[----:B-1----:R-:W-:-:S05]  /*13f0*/  @P5 IMAD.WIDE.U32 R148, R155, 0x4, R148 ;  /* 0x000000049b945825 */ /* 0x002fca00078e0094 */
[----:B------:R-:W5:Y:S01]  /*1400*/  @P5 LDG.E R13, desc[UR10][R148.64] ;  /* 0x0000000a940d5981 */ /* 0x000f62000c1e1900 */
[----:B------:R-:W-:-:S05]  /*1410*/  @P0 IMAD.WIDE.U32 R146, R155, 0x10, R146 ;  /* 0x000000109b920825 */ /* 0x000fca00078e0092 */
[----:B------:R1:W5:Y:S01]  /*1420*/  @P0 LDG.E.128 R120, desc[UR10][R146.64] ;  /* 0x0000000a92780981 */ /* 0x000362000c1e1d00 */
[----:B0-----:R-:W-:Y:S02]  /*1430*/  IMAD.U32 R150, R165, 0x10000, RZ ;  /* 0x00010000a5967824 */ /* 0x001fe400078e00ff */
[----:B-1----:R-:W-:Y:S02]  /*1440*/  IMAD.U32 R146, R166, 0x10000, RZ ;  /* 0x00010000a6927824 */ /* 0x002fe400078e00ff */
[----:B------:R-:W-:Y:S02]  /*1450*/  IMAD.U32 R196, R169, 0x10000, RZ ;  /* 0x00010000a9c47824 */ /* 0x000fe400078e00ff */
[----:B------:R-:W-:Y:S02]  /*1460*/  VIADD R155, R155, 0x100 ;  /* 0x000001009b9b7836 */ /* 0x000fe40000000000 */
[----:B---3--:R-:W-:Y:S01]  /*1470*/  IMAD.MOV.U32 R187, RZ, RZ, R10 ;  /* 0x000000ffffbb7224 */ /* 0x008fe200078e000a */
[----:B------:R-:W-:-:S02]  /*1480*/  SHF.R.U32.HI R224, RZ, 0x10, R11 ;  /* 0x00000010ffe07819 */ /* 0x000fc4000001160b */
[----:B------:R-:W-:Y:S02]  /*1490*/  SHF.R.U64 R148, R10, 0x10, R11 ;  /* 0x000000100a947819 */ /* 0x000fe4000000120b */
[----:B------:R-:W-:Y:S01]  /*14a0*/  SHF.L.U32 R187, R187, 0x10, RZ ;  /* 0x00000010bbbb7819 */ /* 0x000fe200000006ff */
[----:B----4-:R-:W-:Y:S01]  /*14b0*/  IMAD.MOV.U32 R152, RZ, RZ, R144 ;  /* 0x000000ffff987224 */ /* 0x010fe200078e0090 */
[--C-:B------:R-:W-:Y:S01]  /*14c0*/  SHF.R.U64 R213, R144, 0x10, R145.reuse ;  /* 0x0000001090d57819 */ /* 0x100fe20000001291 */
[--C-:B------:R-:W-:Y:S01]  /*14d0*/  IMAD.MOV.U32 R195, RZ, RZ, R145.reuse ;  /* 0x000000ffffc37224 */ /* 0x100fe200078e0091 */
[----:B------:R-:W-:Y:S01]  /*14e0*/  SHF.R.U32.HI R212, RZ, 0x10, R145 ;  /* 0x00000010ffd47819 */ /* 0x000fe20000011691 */
[----:B------:R-:W-:Y:S02]  /*14f0*/  IMAD.U32 R224, R224, 0x10000, RZ ;  /* 0x00010000e0e07824 */ /* 0x000fe400078e00ff */
[----:B------:R-:W-:Y:S01]  /*1500*/  FMUL.FTZ R153, R153, R187 ;  /* 0x000000bb99997220 */ /* 0x000fe20000410000 */
[----:B------:R-:W-:-:S02]  /*1510*/  IMAD.U32 R144, R171, 0x10000, RZ ;  /* 0x00010000ab907824 */ /* 0x000fc400078e00ff */
[----:B------:R-:W-:Y:S02]  /*1520*/  IMAD.U32 R145, R152, 0x10000, RZ ;  /* 0x0001000098917824 */ /* 0x000fe400078e00ff */
[----:B------:R-:W-:Y:S02]  /*1530*/  IMAD.MOV.U32 R147, RZ, RZ, R11 ;  /* 0x000000ffff937224 */ /* 0x000fe400078e000b */
[----:B------:R-:W-:Y:S02]  /*1540*/  IMAD.U32 R148, R148, 0x10000, RZ ;  /* 0x0001000094947824 */ /* 0x000fe400078e00ff */
[----:B------:R-:W-:Y:S02]  /*1550*/  IMAD.U32 R149, R195, 0x10000, RZ ;  /* 0x00010000c3957824 */ /* 0x000fe400078e00ff */
[----:B------:R-:W-:Y:S01]  /*1560*/  FMUL.FTZ R195, R205, R224 ;  /* 0x000000e0cdc37220 */ /* 0x000fe20000410000 */
[----:B------:R-:W-:Y:S01]  /*1570*/  FFMA.FTZ R11, R144, R145, R153 ;  /* 0x00000091900b7223 */ /* 0x000fe20000010099 */
[----:B--2---:R-:W-:Y:S01]  /*1580*/  FADD.FTZ R205, -R154, R140 ;  /* 0x0000008c9acd7221 */ /* 0x004fe20000010100 */
[----:B------:R-:W-:Y:S01]  /*1590*/  SHF.L.U32 R10, R170, 0x10, RZ ;  /* 0x00000010aa0a7819 */ /* 0x000fe200000006ff */
[----:B------:R-:W-:Y:S01]  /*15a0*/  IMAD.U32 R151, R147, 0x10000, RZ ;  /* 0x0001000093977824 */ /* 0x000fe200078e00ff */
[----:B------:R-:W-:Y:S01]  /*15b0*/  SHF.L.U32 R144, R213, 0x10, RZ ;  /* 0x00000010d5907819 */ /* 0x000fe200000006ff */
[----:B------:R-:W-:Y:S01]  /*15c0*/  FMUL.FTZ R147, R146, R148 ;  /* 0x0000009492937220 */ /* 0x000fe20000410000 */
[----:B------:R-:W-:Y:S01]  /*15d0*/  FADD.FTZ R141, -R154, R141 ;  /* 0x0000008d9a8d7221 */ /* 0x000fe20000010100 */
[----:B-----5:R-:W-:-:S02]  /*15e0*/  FMUL.FTZ R205, R18, R205 ;  /* 0x000000cd12cd7220 */ /* 0x020fc40000410000 */
[----:B------:R-:W-:Y:S01]  /*15f0*/  FFMA.FTZ R10, R10, R144, R147 ;  /* 0x000000900a0a7223 */ /* 0x000fe20000010093 */
[----:B------:R-:W-:Y:S01]  /*1600*/  FADD.FTZ R147, -R154, R143 ;  /* 0x0000008f9a937221 */ /* 0x000fe20000010100 */
[----:B------:R-:W-:Y:S01]  /*1610*/  FMUL.FTZ R214, R18, R141 ;  /* 0x0000008d12d67220 */ /* 0x000fe20000410000 */
[----:B------:R-:W-:Y:S01]  /*1620*/  FMUL.FTZ R153, R150, R151 ;  /* 0x0000009796997220 */ /* 0x000fe20000410000 */
[----:B------:R-:W-:Y:S01]  /*1630*/  FADD.FTZ R213, -R154, R142 ;  /* 0x0000008e9ad57221 */ /* 0x000fe20000010100 */
[----:B------:R-:W-:Y:S01]  /*1640*/  FADD.FTZ R141, R222, R11 ;  /* 0x0000000bde8d7221 */ /* 0x000fe20000010000 */
[----:B------:R-:W-:Y:S01]  /*1650*/  FFMA.FTZ R143, R205, R11, R186 ;  /* 0x0000000bcd8f7223 */ /* 0x000fe200000100ba */
[----:B------:R-:W-:Y:S02]  /*1660*/  IMAD.U32 R152, R168, 0x10000, RZ ;  /* 0x00010000a8987824 */ /* 0x000fe400078e00ff */
[----:B------:R-:W-:Y:S01]  /*1670*/  FFMA.FTZ R196, R196, R149, R153 ;  /* 0x00000095c4c47223 */ /* 0x000fe20000010099 */
[----:B------:R-:W-:-:S02]  /*1680*/  IMAD.U32 R146, R212, 0x10000, RZ ;  /* 0x00010000d4927824 */ /* 0x000fc400078e00ff */
        /* <DEDUP_REMOVED lines=25> */
.L_x_1930:
[----:B------:R-:W-:Y:S05]  /*1820*/  BSYNC.RECONVERGENT B0 ;  /* 0x0000000000007941 */ /* 0x000fea0003800200 */
.L_x_1929:
        /* <DEDUP_REMOVED lines=19> */
[----:B0-----:R-:W-:Y:S01]  /*1960*/  IMAD.WIDE.U32 R150, R155, 0x4, R150 ;  /* 0x000000049b967825 */ /* 0x001fe200078e0096 */
[----:B------:R-:W-:-:S04]  /*1970*/  SHF.L.U32 R200, R156, 0x10, RZ ;  /* 0x000000109cc87819 */ /* 0x000fc800000006ff */
[----:B------:R-:W5:Y:S01]  /*1980*/  LDG.E R8, desc[UR10][R150.64] ;  /* 0x0000000a96087981 */ /* 0x000f62000c1e1900 */
[----:B-1----:R-:W-:-:S05]  /*1990*/  @P5 IMAD.WIDE.U32 R148, R155, 0x4, R148 ;  /* 0x000000049b945825 */ /* 0x002fca00078e0094 */
[----:B------:R0:W5:Y:S01]  /*19a0*/  @P5 LDG.E R9, desc[UR10][R148.64] ;  /* 0x0000000a94095981 */ /* 0x000162000c1e1900 */
[----:B------:R-:W-:-:S05]  /*19b0*/  @P0 IMAD.WIDE.U32 R6, R155, 0x10, R6 ;  /* 0x000000109b060825 */ /* 0x000fca00078e0006 */
[----:B------:R1:W5:Y:S01]  /*19c0*/  @P0 LDG.E.128 R124, desc[UR10][R6.64] ;  /* 0x0000000a067c0981 */ /* 0x000362000c1e1d00 */
[----:B0-----:R-:W-:Y:S02]  /*19d0*/  IMAD.U32 R148, R157, 0x10000, RZ ;  /* 0x000100009d947824 */ /* 0x001fe400078e00ff */
[----:B------:R-:W-:Y:S02]  /*19e0*/  IMAD.U32 R194, R161, 0x10000, RZ ;  /* 0x00010000a1c27824 */ /* 0x000fe400078e00ff */
[----:B-1----:R-:W-:Y:S02]  /*19f0*/  IMAD.U32 R6, R162, 0x10000, RZ ;  /* 0x00010000a2067824 */ /* 0x002fe400078e00ff */
[----:B------:R-:W-:Y:S02]  /*1a00*/  IMAD.U32 R150, R160, 0x10000, RZ ;  /* 0x00010000a0967824 */ /* 0x000fe400078e00ff */
[----:B------:R-:W-:Y:S01]  /*1a10*/  VIADD R155, R155, 0x100 ;  /* 0x000001009b9b7836 */ /* 0x000fe20000000000 */
[----:B---3--:R-:W-:-:S05]  /*1a20*/  MOV R187, R144 ;  /* 0x0000009000bb7202 */ /* 0x008fca0000000f00 */
[----:B------:R-:W-:Y:S02]  /*1a30*/  IMAD.U32 R187, R187, 0x10000, RZ ;  /* 0x00010000bbbb7824 */ /* 0x000fe400078e00ff */
[----:B----4-:R-:W-:Y:S01]  /*1a40*/  IMAD.MOV.U32 R152, RZ, RZ, R146 ;  /* 0x000000ffff987224 */ /* 0x010fe200078e0092 */
[--C-:B------:R-:W-:Y:S01]  /*1a50*/  SHF.R.U64 R207, R146, 0x10, R147.reuse ;  /* 0x0000001092cf7819 */ /* 0x100fe20000001293 */
[--C-:B------:R-:W-:Y:S01]  /*1a60*/  IMAD.MOV.U32 R193, RZ, RZ, R147.reuse ;  /* 0x000000ffffc17224 */ /* 0x100fe200078e0093 */
[----:B------:R-:W-:Y:S01]  /*1a70*/  SHF.R.U32.HI R203, RZ, 0x10, R147 ;  /* 0x00000010ffcb7819 */ /* 0x000fe20000011693 */
[----:B------:R-:W-:Y:S01]  /*1a80*/  IMAD.U32 R146, R163, 0x10000, RZ ;  /* 0x00010000a3927824 */ /* 0x000fe200078e00ff */
[----:B------:R-:W-:Y:S01]  /*1a90*/  SHF.L.U32 R147, R152, 0x10, RZ ;  /* 0x0000001098937819 */ /* 0x000fe200000006ff */
[----:B------:R-:W-:Y:S01]  /*1aa0*/  FMUL.FTZ R153, R153, R187 ;  /* 0x000000bb99997220 */ /* 0x000fe20000410000 */
[--C-:B------:R-:W-:Y:S01]  /*1ab0*/  SHF.R.U64 R144, R144, 0x10, R145.reuse ;  /* 0x0000001090907819 */ /* 0x100fe20000001291 */
[--C-:B------:R-:W-:Y:S01]  /*1ac0*/  IMAD.MOV.U32 R149, RZ, RZ, R145.reuse ;  /* 0x000000ffff957224 */ /* 0x100fe200078e0091 */
[----:B------:R-:W-:Y:S01]  /*1ad0*/  SHF.R.U32.HI R223, RZ, 0x10, R145 ;  /* 0x00000010ffdf7819 */ /* 0x000fe20000011691 */
[----:B------:R-:W-:Y:S01]  /*1ae0*/  FFMA.FTZ R7, R146, R147, R153 ;  /* 0x0000009392077223 */ /* 0x000fe20000010099 */
[----:B------:R-:W-:-:S02]  /*1af0*/  IMAD.U32 R145, R158, 0x10000, RZ ;  /* 0x000100009e917824 */ /* 0x000fc400078e00ff */
[----:B------:R-:W-:Y:S02]  /*1b00*/  IMAD.U32 R146, R144, 0x10000, RZ ;  /* 0x0001000090927824 */ /* 0x000fe400078e00ff */
[----:B------:R-:W-:Y:S02]  /*1b10*/  IMAD.U32 R152, R203, 0x10000, RZ ;  /* 0x00010000cb987824 */ /* 0x000fe400078e00ff */
[C---:B--2---:R-:W-:Y:S01]  /*1b20*/  FADD.FTZ R203, -R154.reuse, R140 ;  /* 0x0000008c9acb7221 */ /* 0x044fe20000010100 */
[----:B------:R-:W-:Y:S02]  /*1b30*/  IMAD.U32 R144, R207, 0x10000, RZ ;  /* 0x00010000cf907824 */ /* 0x000fe400078e00ff */
[----:B------:R-:W-:Y:S01]  /*1b40*/  FMUL.FTZ R145, R145, R146 ;  /* 0x0000009291917220 */ /* 0x000fe20000410000 */
[----:B------:R-:W-:Y:S01]  /*1b50*/  FADD.FTZ R141, -R154, R141 ;  /* 0x0000008d9a8d7221 */ /* 0x000fe20000010100 */
[----:B------:R-:W-:Y:S02]  /*1b60*/  IMAD.U32 R151, R149, 0x10000, RZ ;  /* 0x0001000095977824 */ /* 0x000fe400078e00ff */
[----:B-----5:R-:W-:Y:S01]  /*1b70*/  FMUL.FTZ R203, R18, R203 ;  /* 0x000000cb12cb7220 */ /* 0x020fe20000410000 */
[----:B------:R-:W-:Y:S01]  /*1b80*/  FFMA.FTZ R6, R6, R144, R145 ;  /* 0x0000009006067223 */ /* 0x000fe20000010091 */
[----:B------:R-:W-:Y:S01]  /*1b90*/  SHF.L.U32 R223, R223, 0x10, RZ ;  /* 0x00000010dfdf7819 */ /* 0x000fe200000006ff */
[----:B------:R-:W-:Y:S01]  /*1ba0*/  FADD.FTZ R145, -R154, R143 ;  /* 0x0000008f9a917221 */ /* 0x000fe20000010100 */
[----:B------:R-:W-:Y:S01]  /*1bb0*/  FMUL.FTZ R210, R18, R141 ;  /* 0x0000008d12d27220 */ /* 0x000fe20000410000 */
[----:B------:R-:W-:-:S02]  /*1bc0*/  IMAD.U32 R149, R193, 0x10000, RZ ;  /* 0x00010000c1957824 */ /* 0x000fc400078e00ff */
[----:B------:R-:W-:Y:S01]  /*1bd0*/  FMUL.FTZ R153, R148, R151 ;  /* 0x0000009794997220 */ /* 0x000fe20000410000 */
[----:B------:R-:W-:Y:S01]  /*1be0*/  FADD.FTZ R207, -R154, R142 ;  /* 0x0000008e9acf7221 */ /* 0x000fe20000010100 */
[----:B------:R-:W-:Y:S01]  /*1bf0*/  FADD.FTZ R141, R222, R7 ;  /* 0x00000007de8d7221 */ /* 0x000fe20000010000 */
[----:B------:R-:W-:Y:S01]  /*1c00*/  FFMA.FTZ R143, R203, R7, R186 ;  /* 0x00000007cb8f7223 */ /* 0x000fe200000100ba */
        /* <DEDUP_REMOVED lines=27> */
.L_x_1932:
[----:B------:R-:W-:Y:S05]  /*1dc0*/  BSYNC.RECONVERGENT B0 ;  /* 0x0000000000007941 */ /* 0x000fea0003800200 */
.L_x_1931:
        /* <DEDUP_REMOVED lines=13> */
[----:B------:R-:W-:Y:S02]  /*1ea0*/  ISETP.NE.AND.EX P5, PT, RZ, UR13, PT, P5 ;  /* 0x0000000dff007c0c */ /* 0x000fe4000bfa5350 */
[----:B------:R-:W-:-:S04]  /*1eb0*/  ISETP.NE.U32.AND P0, PT, RZ, UR16, PT ;  /* 0x00000010ff007c0c */ /* 0x000fc8000bf05070 */
[----:B------:R-:W-:-:S07]  /*1ec0*/  ISETP.NE.AND.EX P0, PT, RZ, UR17, PT, P0 ;  /* 0x00000011ff007c0c */ /* 0x000fce000bf05300 */
[----:B------:R-:W1:Y:S08]  /*1ed0*/  @P5 LDC.64 R150, c[0x0][0x3b8] ;  /* 0x0000ee00ff965b82 */ /* 0x000e700000000a00 */
[----:B------:R-:W1:Y:S01]  /*1ee0*/  @P0 LDC.64 R144, c[0x0][0x438] ;  /* 0x00010e00ff900b82 */ /* 0x000e620000000a00 */
[----:B------:R-:W-:Y:S01]  /*1ef0*/  SHF.L.U32 R187, R31, 0x10, RZ ;  /* 0x000000101fbb7819 */ /* 0x000fe200000006ff */
[----:B0-----:R-:W-:Y:S01]  /*1f00*/  IMAD.WIDE.U32 R152, R155, 0x4, R152 ;  /* 0x000000049b987825 */ /* 0x001fe200078e0098 */
[----:B------:R-:W-:-:S04]  /*1f10*/  SHF.L.U32 R192, R33, 0x10, RZ ;  /* 0x0000001021c07819 */ /* 0x000fc800000006ff */
[----:B------:R-:W5:Y:S01]  /*1f20*/  LDG.E R4, desc[UR10][R152.64] ;  /* 0x0000000a98047981 */ /* 0x000f62000c1e1900 */
[----:B-1----:R-:W-:-:S05]  /*1f30*/  @P5 IMAD.WIDE.U32 R150, R155, 0x4, R150 ;  /* 0x000000049b965825 */ /* 0x002fca00078e0096 */
[----:B------:R-:W5:Y:S01]  /*1f40*/  @P5 LDG.E R5, desc[UR10][R150.64] ;  /* 0x0000000a96055981 */ /* 0x000f62000c1e1900 */
[----:B------:R-:W-:-:S05]  /*1f50*/  @P0 IMAD.WIDE.U32 R144, R155, 0x10, R144 ;  /* 0x000000109b900825 */ /* 0x000fca00078e0090 */
[----:B------:R0:W5:Y:S02]  /*1f60*/  @P0 LDG.E.128 R128, desc[UR10][R144.64] ;  /* 0x0000000a90800981 */ /* 0x000164000c1e1d00 */
[----:B0-----:R-:W-:Y:S02]  /*1f70*/  IMAD.U32 R145, R30, 0x10000, RZ ;  /* 0x000100001e917824 */ /* 0x001fe400078e00ff */
[----:B------:R-:W-:Y:S02]  /*1f80*/  IMAD.U32 R152, R32, 0x10000, RZ ;  /* 0x0001000020987824 */ /* 0x000fe400078e00ff */
[----:B------:R-:W-:Y:S02]  /*1f90*/  VIADD R155, R155, 0x100 ;  /* 0x000001009b9b7836 */ /* 0x000fe40000000000 */
[----:B---3--:R-:W-:Y:S02]  /*1fa0*/  IMAD.MOV.U32 R2, RZ, RZ, R146 ;  /* 0x000000ffff027224 */ /* 0x008fe400078e0092 */
[--C-:B------:R-:W-:Y:S01]  /*1fb0*/  IMAD.MOV.U32 R150, RZ, RZ, R147.reuse ;  /* 0x000000ffff967224 */ /* 0x100fe200078e0093 */
[----:B------:R-:W-:Y:S01]  /*1fc0*/  SHF.R.U64 R146, R146, 0x10, R147 ;  /* 0x0000001092927819 */ /* 0x000fe20000001293 */
[----:B------:R-:W-:-:S02]  /*1fd0*/  IMAD.U32 R209, R2, 0x10000, RZ ;  /* 0x0001000002d17824 */ /* 0x000fc400078e00ff */
[----:B----4-:R-:W-:Y:S01]  /*1fe0*/  IMAD.MOV.U32 R0, RZ, RZ, R148 ;  /* 0x000000ffff007224 */ /* 0x010fe200078e0094 */
[--C-:B------:R-:W-:Y:S01]  /*1ff0*/  SHF.R.U32.HI R201, RZ, 0x10, R149.reuse ;  /* 0x00000010ffc97819 */ /* 0x100fe20000011695 */
[--C-:B------:R-:W-:Y:S01]  /*2000*/  IMAD.MOV.U32 R191, RZ, RZ, R149.reuse ;  /* 0x000000ffffbf7224 */ /* 0x100fe200078e0095 */
[----:B------:R-:W-:Y:S01]  /*2010*/  SHF.R.U64 R202, R148, 0x10, R149 ;  /* 0x0000001094ca7819 */ /* 0x000fe20000001295 */
[----:B------:R-:W-:Y:S01]  /*2020*/  IMAD.U32 R148, R29, 0x10000, RZ ;  /* 0x000100001d947824 */ /* 0x000fe200078e00ff */
[----:B------:R-:W-:Y:S01]  /*2030*/  SHF.L.U32 R151, R150, 0x10, RZ ;  /* 0x0000001096977819 */ /* 0x000fe200000006ff */
[----:B------:R-:W-:Y:S01]  /*2040*/  IMAD.U32 R146, R146, 0x10000, RZ ;  /* 0x0001000092927824 */ /* 0x000fe200078e00ff */
[----:B------:R-:W-:Y:S01]  /*2050*/  SHF.L.U32 R149, R0, 0x10, RZ ;  /* 0x0000001000957819 */ /* 0x000fe200000006ff */
[----:B------:R-:W-:Y:S02]  /*2060*/  IMAD.U32 R150, R201, 0x10000, RZ ;  /* 0x00010000c9967824 */ /* 0x000fe400078e00ff */
[----:B------:R-:W-:Y:S01]  /*2070*/  FMUL.FTZ R187, R187, R209 ;  /* 0x000000d1bbbb7220 */ /* 0x000fe20000410000 */
[----:B------:R-:W-:-:S02]  /*2080*/  IMAD.U32 R2, R35, 0x10000, RZ ;  /* 0x0001000023027824 */ /* 0x000fc400078e00ff */
[----:B--2---:R-:W-:Y:S01]  /*2090*/  FADD.FTZ R201, -R154, R140 ;  /* 0x0000008c9ac97221 */ /* 0x004fe20000010100 */
[----:B------:R-:W-:Y:S01]  /*20a0*/  SHF.R.U32.HI R224, RZ, 0x10, R147 ;  /* 0x00000010ffe07819 */ /* 0x000fe20000011693 */
[----:B------:R-:W-:Y:S02]  /*20b0*/  IMAD.U32 R147, R191, 0x10000, RZ ;  /* 0x00010000bf937824 */ /* 0x000fe400078e00ff */
[----:B------:R-:W-:Y:S01]  /*20c0*/  FMUL.FTZ R153, R148, R151 ;  /* 0x0000009794997220 */ /* 0x000fe20000410000 */
[----:B------:R-:W-:Y:S02]  /*20d0*/  IMAD.U32 R0, R34, 0x10000, RZ ;  /* 0x0001000022007824 */ /* 0x000fe400078e00ff */
[----:B------:R-:W-:Y:S01]  /*20e0*/  FMUL.FTZ R145, R145, R146 ;  /* 0x0000009291917220 */ /* 0x000fe20000410000 */
[----:B------:R-:W-:Y:S02]  /*20f0*/  IMAD.U32 R144, R202, 0x10000, RZ ;  /* 0x00010000ca907824 */ /* 0x000fe400078e00ff */
[----:B------:R-:W-:Y:S01]  /*2100*/  FADD.FTZ R141, -R154, R141 ;  /* 0x0000008d9a8d7221 */ /* 0x000fe20000010100 */
[----:B------:R-:W-:Y:S01]  /*2110*/  FFMA.FTZ R2, R2, R149, R187 ;  /* 0x0000009502027223 */ /* 0x000fe200000100bb */
[----:B-----5:R-:W-:Y:S01]  /*2120*/  FMUL.FTZ R201, R18, R201 ;  /* 0x000000c912c97220 */ /* 0x020fe20000410000 */
[----:B------:R-:W-:Y:S01]  /*2130*/  FFMA.FTZ R192, R192, R147, R153 ;  /* 0x00000093c0c07223 */ /* 0x000fe20000010099 */
[----:B------:R-:W-:Y:S01]  /*2140*/  FFMA.FTZ R0, R0, R144, R145 ;  /* 0x0000009000007223 */ /* 0x000fe20000010091 */
[----:B------:R-:W-:Y:S01]  /*2150*/  FADD.FTZ R153, -R154, R143 ;  /* 0x0000008f9a997221 */ /* 0x000fe20000010100 */
[----:B------:R-:W-:Y:S01]  /*2160*/  FMUL.FTZ R202, R18, R141 ;  /* 0x0000008d12ca7220 */ /* 0x000fe20000410000 */
[----:B------:R-:W-:-:S02]  /*2170*/  IMAD.U32 R187, R28, 0x10000, RZ ;  /* 0x000100001cbb7824 */ /* 0x000fc400078e00ff */
[----:B------:R-:W-:Y:S01]  /*2180*/  FADD.FTZ R145, -R154, R142 ;  /* 0x0000008e9a917221 */ /* 0x000fe20000010100 */
[----:B------:R-:W-:Y:S02]  /*2190*/  IMAD.U32 R224, R224, 0x10000, RZ ;  /* 0x00010000e0e07824 */ /* 0x000fe400078e00ff */
        /* <DEDUP_REMOVED lines=28> */
.L_x_1934:
[----:B------:R-:W-:Y:S05]  /*2360*/  BSYNC.RECONVERGENT B0 ;  /* 0x0000000000007941 */ /* 0x000fea0003800200 */
.L_x_1933:
        /* <DEDUP_REMOVED lines=23> */
[----:B------:R-:W-:-:S04]  /*24e0*/  @P0 IMAD.WIDE.U32 R150, R155, 0x10, R150 ;  /* 0x000000109b960825 */ /* 0x000fc800078e0096 */
[----:B------:R-:W-:Y:S01]  /*24f0*/  IMAD.U32 R190, R25, 0x10000, RZ ;  /* 0x0001000019be7824 */ /* 0x000fe200078e00ff */
[----:B------:R1:W5:Y:S01]  /*2500*/  @P0 LDG.E.128 R132, desc[UR10][R150.64] ;  /* 0x0000000a96840981 */ /* 0x000362000c1e1d00 */
[----:B0-----:R-:W-:Y:S01]  /*2510*/  SHF.L.U32 R148, R21, 0x10, RZ ;  /* 0x0000001015947819 */ /* 0x001fe200000006ff */
[----:B------:R-:W-:Y:S02]  /*2520*/  IMAD.U32 R188, R26, 0x10000, RZ ;  /* 0x000100001abc7824 */ /* 0x000fe400078e00ff */
[----:B------:R-:W-:Y:S02]  /*2530*/  IMAD.U32 R153, R20, 0x10000, RZ ;  /* 0x0001000014997824 */ /* 0x000fe400078e00ff */
[----:B-1----:R-:W-:Y:S01]  /*2540*/  IMAD.U32 R150, R24, 0x10000, RZ ;  /* 0x0001000018967824 */ /* 0x002fe200078e00ff */
        /* <DEDUP_REMOVED lines=16> */
[----:B------:R-:W-:Y:S02]  /*2650*/  IMAD.U32 R152, R199, 0x10000, RZ ;  /* 0x00010000c7987824 */ /* 0x000fe400078e00ff */
[----:B--2---:R-:W-:Y:S01]  /*2660*/  FADD.FTZ R199, -R154, R140 ;  /* 0x0000008c9ac77221 */ /* 0x004fe20000010100 */
[----:B------:R-:W-:Y:S01]  /*2670*/  SHF.L.U32 R144, R206, 0x10, RZ ;  /* 0x00000010ce907819 */ /* 0x000fe200000006ff */
[----:B------:R-:W-:Y:S02]  /*2680*/  IMAD.U32 R147, R189, 0x10000, RZ ;  /* 0x00010000bd937824 */ /* 0x000fe400078e00ff */
[----:B------:R-:W-:Y:S01]  /*2690*/  FMUL.FTZ R151, R148, R149 ;  /* 0x0000009594977220 */ /* 0x000fe20000410000 */
[----:B------:R-:W-:Y:S01]  /*26a0*/  FMUL.FTZ R145, R145, R146 ;  /* 0x0000009291917220 */ /* 0x000fe20000410000 */
[----:B------:R-:W-:Y:S01]  /*26b0*/  FADD.FTZ R141, -R154, R141 ;  /* 0x0000008d9a8d7221 */ /* 0x000fe20000010100 */
[----:B-----5:R-:W-:Y:S01]  /*26c0*/  FMUL.FTZ R199, R18, R199 ;  /* 0x000000c712c77220 */ /* 0x020fe20000410000 */
[----:B------:R-:W-:Y:S01]  /*26d0*/  FFMA.FTZ R190, R190, R147, R151 ;  /* 0x00000093bebe7223 */ /* 0x000fe20000010097 */
[----:B------:R-:W-:Y:S01]  /*26e0*/  FFMA.FTZ R188, R188, R144, R145 ;  /* 0x00000090bcbc7223 */ /* 0x000fe20000010091 */
[----:B------:R-:W-:Y:S01]  /*26f0*/  FADD.FTZ R151, -R154, R143 ;  /* 0x0000008f9a977221 */ /* 0x000fe20000010100 */
[----:B------:R-:W-:Y:S01]  /*2700*/  FMUL.FTZ R206, R18, R141 ;  /* 0x0000008d12ce7220 */ /* 0x000fe20000410000 */
[----:B------:R-:W-:-:S02]  /*2710*/  IMAD.U32 R224, R224, 0x10000, RZ ;  /* 0x00010000e0e07824 */ /* 0x000fc400078e00ff */
[----:B------:R-:W-:Y:S01]  /*2720*/  FADD.FTZ R145, -R154, R142 ;  /* 0x0000008e9a917221 */ /* 0x000fe20000010100 */
        /* <DEDUP_REMOVED lines=28> */
.L_x_1936:
[----:B------:R-:W-:Y:S05]  /*28f0*/  BSYNC.RECONVERGENT B0 ;  /* 0x0000000000007941 */ /* 0x000fea0003800200 */
.L_x_1935:
[----:B------:R-:W0:Y:S01]  /*2900*/  SHFL.DOWN PT, R141, R222, 0x10, 0x1f ;  /* 0x0a001f00de8d7f89 */ /* 0x000e2200000e0000 */
[----:B------:R-:W-:Y:S03]  /*2910*/  BSSY.RECONVERGENT B0, `(.L_x_1937) ;  /* 0x000001f000007945 */ /* 0x000fe60003800200 */
        /* <DEDUP_REMOVED lines=30> */
.L_x_1938:
[----:B------:R-:W-:Y:S05]  /*2b00*/  BSYNC.RECONVERGENT B0 ;  /* 0x0000000000007941 */ /* 0x000fea0003800200 */
.L_x_1937:
        /* <DEDUP_REMOVED lines=28> */
[----:B------:R-:W-:Y:S01]  /*2cd0*/  FADD.FTZ R140, R147, R140 ;  /* 0x0000008c938c7221 */ /* 0x000fe20000010000 */
[----:B------:R-:W-:Y:S02]  /*2ce0*/  P2R R147, PR, RZ, 0x1 ;  /* 0x00000001ff937803 */ /* 0x000fe40000000000 */
[----:B--2---:R-:W-:Y:S01]  /*2cf0*/  FADD.FTZ R223, R223, R148 ;  /* 0x00000094dfdf7221 */ /* 0x004fe20000010000 */
[----:B------:R-:W-:Y:S01]  /*2d00*/  FADD.FTZ R140, R140, R149 ;  /* 0x000000958c8c7221 */ /* 0x000fe20000010000 */
[----:B------:R-:W-:Y:S02]  /*2d10*/  ISETP.GE.U32.AND P0, PT, R181, 0x100, PT ;  /* 0x00000100b500780c */ /* 0x000fe40003f06070 */
        /* <DEDUP_REMOVED lines=9> */
[----:B------:R-:W-:-:S04]  /*2db0*/  FMUL.FTZ R145, R140, UR9 ;  /* 0x000000098c917c20 */ /* 0x000fc80008410000 */
        /* <DEDUP_REMOVED lines=44> */
.L_x_1943:
[-CC-:B------:R-:W-:Y:S01]  /*3080*/  FFMA.FTZ R137, R3, R145.reuse, R146.reuse ;  /* 0x0000009103897223 */ /* 0x180fe20000010092 */
[----:B------:R-:W-:Y:S01]  /*3090*/  LOP3.LUT P5, RZ, R15, 0xff, RZ, 0xc0, !PT ;  /* 0x000000ff0fff7812 */ /* 0x000fe200078ac0ff */
[-CC-:B------:R-:W-:Y:S01]  /*30a0*/  FFMA.FTZ R139, R215, R145.reuse, R146.reuse ;  /* 0x00000091d78b7223 */ /* 0x180fe20000010092 */
[----:B------:R-:W-:Y:S01]  /*30b0*/  FFMA.FTZ R148, R216, R145, R146 ;  /* 0x00000091d8947223 */ /* 0x000fe20000010092 */
[----:B------:R-:W-:Y:S02]  /*30c0*/  FADD.FTZ R137, R16, -R137 ;  /* 0x8000008910897221 */ /* 0x000fe40000010000 */
[----:B------:R-:W-:Y:S02]  /*30d0*/  FADD.FTZ R139, R198, -R139 ;  /* 0x8000008bc68b7221 */ /* 0x000fe40000010000 */
[----:B-----5:R-:W-:-:S04]  /*30e0*/  FMUL.FTZ R136, R18, R137 ;  /* 0x0000008912887220 */ /* 0x020fc80000410000 */
[----:B------:R-:W-:-:S05]  /*30f0*/  FMUL.FTZ R137, R136, UR14 ;  /* 0x0000000e88897c20 */ /* 0x000fca0008410000 */
[----:B------:R-:W-:Y:S01]  /*3100*/  FSEL R140, R137, RZ, P5 ;  /* 0x000000ff898c7208 */ /* 0x000fe20002800000 */
[----:B------:R-:W-:Y:S01]  /*3110*/  FFMA.FTZ R137, R218, R145, R146 ;  /* 0x00000091da897223 */ /* 0x000fe20000010092 */
[----:B------:R-:W-:-:S03]  /*3120*/  LOP3.LUT P5, RZ, R15, 0xff00, RZ, 0xc0, !PT ;  /* 0x0000ff000fff7812 */ /* 0x000fc600078ac0ff */
[----:B------:R-:W-:-:S04]  /*3130*/  FADD.FTZ R137, R14, -R137 ;  /* 0x800000890e897221 */ /* 0x000fc80000010000 */
[----:B------:R-:W-:-:S04]  /*3140*/  FMUL.FTZ R137, R18, R137 ;  /* 0x0000008912897220 */ /* 0x000fc80000410000 */
[----:B------:R-:W-:-:S05]  /*3150*/  FMUL.FTZ R138, R137, UR14 ;  /* 0x0000000e898a7c20 */ /* 0x000fca0008410000 */
[----:B------:R-:W-:Y:S01]  /*3160*/  FSEL R141, R138, RZ, P5 ;  /* 0x000000ff8a8d7208 */ /* 0x000fe20002800000 */
[----:B------:R-:W-:Y:S01]  /*3170*/  FMUL.FTZ R138, R18, R139 ;  /* 0x0000008b128a7220 */ /* 0x000fe20000410000 */
[----:B------:R-:W-:Y:S02]  /*3180*/  LOP3.LUT P5, RZ, R15, 0xff0000, RZ, 0xc0, !PT ;  /* 0x00ff00000fff7812 */ /* 0x000fe400078ac0ff */
[----:B------:R-:W-:Y:S01]  /*3190*/  F2FP.BF16.F32.PACK_AB R140, R141, R140 ;  /* 0x0000008c8d8c723e */ /* 0x000fe200000010ff */
[----:B------:R-:W-:-:S03]  /*31a0*/  FMUL.FTZ R139, R138, UR14 ;  /* 0x0000000e8a8b7c20 */ /* 0x000fc60008410000 */
[----:B------:R-:W-:Y:S02]  /*31b0*/  PRMT R151, R140, 0x7610, R151 ;  /* 0x000076108c977816 */ /* 0x000fe40000000097 */
[----:B------:R-:W-:Y:S01]  /*31c0*/  FSEL R142, R139, RZ, P5 ;  /* 0x000000ff8b8e7208 */ /* 0x000fe20002800000 */
[----:B------:R-:W-:Y:S01]  /*31d0*/  FADD.FTZ R139, R197, -R148 ;  /* 0x80000094c58b7221 */ /* 0x000fe20000010000 */
[----:B------:R-:W-:-:S03]  /*31e0*/  ISETP.GE.U32.AND P5, PT, R15, 0x1000000, PT ;  /* 0x010000000f00780c */ /* 0x000fc60003fa6070 */
[----:B------:R-:W-:-:S04]  /*31f0*/  FMUL.FTZ R139, R18, R139 ;  /* 0x0000008b128b7220 */ /* 0x000fc80000410000 */
[----:B------:R-:W-:-:S05]  /*3200*/  FMUL.FTZ R143, R139, UR14 ;  /* 0x0000000e8b8f7c20 */ /* 0x000fca0008410000 */
[----:B------:R-:W-:-:S04]  /*3210*/  FSEL R143, R143, RZ, P5 ;  /* 0x000000ff8f8f7208 */ /* 0x000fc80002800000 */
[----:B------:R-:W-:Y:S02]  /*3220*/  F2FP.BF16.F32.PACK_AB R143, R143, R142 ;  /* 0x0000008e8f8f723e */ /* 0x000fe400000010ff */
[----:B------:R-:W-:Y:S02]  /*3230*/  PRMT R142, R140, 0x7632, R142 ;  /* 0x000076328c8e7816 */ /* 0x000fe4000000008e */
[C---:B------:R-:W-:Y:S02]  /*3240*/  PRMT R153, R143.reuse, 0x7632, R153 ;  /* 0x000076328f997816 */ /* 0x040fe40000000099 */
[----:B------:R-:W-:Y:S01]  /*3250*/  PRMT R150, R143, 0x7610, R150 ;  /* 0x000076108f967816 */ /* 0x000fe20000000096 */
[----:B------:R-:W-:Y:S06]  /*3260*/  BRA `(.L_x_1944) ;  /* 0x0000000c00fc7947 */ /* 0x000fec0003800000 */
.L_x_1942:
        /* <DEDUP_REMOVED lines=11> */
[----:B-----5:R-:W-:Y:S01]  /*3320*/  FFMA.FTZ R140, R18, R141, R116 ;  /* 0x0000008d128c7223 */ /* 0x020fe20000010074 */
[----:B------:R-:W-:Y:S01]  /*3330*/  FFMA.FTZ R141, R218, R145, R146 ;  /* 0x00000091da8d7223 */ /* 0x000fe20000010092 */
[----:B------:R-:W-:Y:S01]  /*3340*/  FFMA.FTZ R142, R18, R143, R118 ;  /* 0x0000008f128e7223 */ /* 0x000fe20000010076 */
[----:B------:R-:W-:Y:S01]  /*3350*/  FADD.FTZ R143, R197, -R148 ;  /* 0x80000094c58f7221 */ /* 0x000fe20000010000 */
[----:B------:R-:W-:Y:S01]  /*3360*/  FMUL.FTZ R140, R140, UR14 ;  /* 0x0000000e8c8c7c20 */ /* 0x000fe20008410000 */
[----:B------:R-:W-:Y:S01]  /*3370*/  FADD.FTZ R141, R14, -R141 ;  /* 0x8000008d0e8d7221 */ /* 0x000fe20000010000 */
[----:B------:R-:W-:Y:S01]  /*3380*/  FMUL.FTZ R142, R142, UR14 ;  /* 0x0000000e8e8e7c20 */ /* 0x000fe20008410000 */
[C---:B------:R-:W-:Y:S02]  /*3390*/  FFMA.FTZ R143, R18.reuse, R143, R119 ;  /* 0x0000008f128f7223 */ /* 0x040fe40000010077 */
[----:B------:R-:W-:Y:S01]  /*33a0*/  FFMA.FTZ R141, R18, R141, R117 ;  /* 0x0000008d128d7223 */ /* 0x000fe20000010075 */
[----:B------:R-:W-:Y:S01]  /*33b0*/  FSEL R140, R140, RZ, P5 ;  /* 0x000000ff8c8c7208 */ /* 0x000fe20002800000 */
[----:B------:R-:W-:Y:S01]  /*33c0*/  FMUL.FTZ R143, R143, UR14 ;  /* 0x0000000e8f8f7c20 */ /* 0x000fe20008410000 */
[----:B------:R-:W-:Y:S01]  /*33d0*/  LOP3.LUT P5, RZ, R15, 0xff00, RZ, 0xc0, !PT ;  /* 0x0000ff000fff7812 */ /* 0x000fe200078ac0ff */
[----:B------:R-:W-:-:S05]  /*33e0*/  FMUL.FTZ R141, R141, UR14 ;  /* 0x0000000e8d8d7c20 */ /* 0x000fca0008410000 */
[----:B------:R-:W-:Y:S02]  /*33f0*/  FSEL R141, R141, RZ, P5 ;  /* 0x000000ff8d8d7208 */ /* 0x000fe40002800000 */
[----:B------:R-:W-:Y:S02]  /*3400*/  LOP3.LUT P5, RZ, R15, 0xff0000, RZ, 0xc0, !PT ;  /* 0x00ff00000fff7812 */ /* 0x000fe400078ac0ff */
[----:B------:R-:W-:Y:S02]  /*3410*/  F2FP.BF16.F32.PACK_AB R140, R141, R140 ;  /* 0x0000008c8d8c723e */ /* 0x000fe400000010ff */
[----:B------:R-:W-:Y:S02]  /*3420*/  FSEL R142, R142, RZ, P5 ;  /* 0x000000ff8e8e7208 */ /* 0x000fe40002800000 */
[----:B------:R-:W-:Y:S02]  /*3430*/  ISETP.GE.U32.AND P5, PT, R15, 0x1000000, PT ;  /* 0x010000000f00780c */ /* 0x000fe40003fa6070 */
[----:B------:R-:W-:-:S02]  /*3440*/  PRMT R151, R140, 0x7610, R151 ;  /* 0x000076108c977816 */ /* 0x000fc40000000097 */
[----:B------:R-:W-:-:S04]  /*3450*/  FSEL R143, R143, RZ, P5 ;  /* 0x000000ff8f8f7208 */ /* 0x000fc80002800000 */
[----:B------:R-:W-:Y:S02]  /*3460*/  F2FP.BF16.F32.PACK_AB R143, R143, R142 ;  /* 0x0000008e8f8f723e */ /* 0x000fe400000010ff */
[----:B------:R-:W-:Y:S02]  /*3470*/  PRMT R142, R140, 0x7632, R142 ;  /* 0x000076328c8e7816 */ /* 0x000fe4000000008e */
[C---:B------:R-:W-:Y:S02]  /*3480*/  PRMT R153, R143.reuse, 0x7632, R153 ;  /* 0x000076328f997816 */ /* 0x040fe40000000099 */
[----:B------:R-:W-:Y:S01]  /*3490*/  PRMT R150, R143, 0x7610, R150 ;  /* 0x000076108f967816 */ /* 0x000fe20000000096 */
[----:B------:R-:W-:Y:S06]  /*34a0*/  BRA `(.L_x_1944) ;  /* 0x0000000c006c7947 */ /* 0x000fec0003800000 */
.L_x_1945:
[-CC-:B------:R-:W-:Y:S01]  /*34b0*/  FFMA.FTZ R137, R3, R145.reuse, R146.reuse ;  /* 0x0000009103897223 */ /* 0x180fe20000010092 */
[----:B------:R-:W-:Y:S01]  /*34c0*/  LOP3.LUT P5, RZ, R15, 0xff, RZ, 0xc0, !PT ;  /* 0x000000ff0fff7812 */ /* 0x000fe200078ac0ff */
[-CC-:B------:R-:W-:Y:S01]  /*34d0*/  FFMA.FTZ R139, R215, R145.reuse, R146.reuse ;  /* 0x00000091d78b7223 */ /* 0x180fe20000010092 */
[----:B------:R-:W-:Y:S01]  /*34e0*/  FFMA.FTZ R148, R216, R145, R146 ;  /* 0x00000091d8947223 */ /* 0x000fe20000010092 */
[----:B------:R-:W-:Y:S02]  /*34f0*/  FADD.FTZ R137, R16, -R137 ;  /* 0x8000008910897221 */ /* 0x000fe40000010000 */
[----:B------:R-:W-:Y:S01]  /*3500*/  FADD.FTZ R139, R198, -R139 ;  /* 0x8000008bc68b7221 */ /* 0x000fe20000010000 */
[----:B------:R-:W-:Y:S01]  /*3510*/  FADD.FTZ R148, R197, -R148 ;  /* 0x80000094c5947221 */ /* 0x000fe20000010000 */
[----:B-----5:R-:W-:-:S04]  /*3520*/  FFMA.FTZ R136, R18, R137, R116 ;  /* 0x0000008912887223 */ /* 0x020fc80000010074 */
[----:B------:R-:W-:-:S05]  /*3530*/  FMUL.FTZ R137, R136, UR14 ;  /* 0x0000000e88897c20 */ /* 0x000fca0008410000 */
[----:B------:R-:W-:Y:S01]  /*3540*/  FSEL R140, R137, RZ, P5 ;  /* 0x000000ff898c7208 */ /* 0x000fe20002800000 */
[----:B------:R-:W-:Y:S01]  /*3550*/  FFMA.FTZ R137, R218, R145, R146 ;  /* 0x00000091da897223 */ /* 0x000fe20000010092 */
[----:B------:R-:W-:-:S03]  /*3560*/  LOP3.LUT P5, RZ, R15, 0xff00, RZ, 0xc0, !PT ;  /* 0x0000ff000fff7812 */ /* 0x000fc600078ac0ff */
[----:B------:R-:W-:-:S04]  /*3570*/  FADD.FTZ R137, R14, -R137 ;  /* 0x800000890e897221 */ /* 0x000fc80000010000 */
[----:B------:R-:W-:-:S04]  /*3580*/  FFMA.FTZ R137, R18, R137, R117 ;  /* 0x0000008912897223 */ /* 0x000fc80000010075 */
[----:B------:R-:W-:-:S05]  /*3590*/  FMUL.FTZ R138, R137, UR14 ;  /* 0x0000000e898a7c20 */ /* 0x000fca0008410000 */
[----:B------:R-:W-:Y:S01]  /*35a0*/  FSEL R141, R138, RZ, P5 ;  /* 0x000000ff8a8d7208 */ /* 0x000fe20002800000 */
[----:B------:R-:W-:Y:S01]  /*35b0*/  FFMA.FTZ R138, R18, R139, R118 ;  /* 0x0000008b128a7223 */ /* 0x000fe20000010076 */
[----:B------:R-:W-:Y:S02]  /*35c0*/  LOP3.LUT P5, RZ, R15, 0xff0000, RZ, 0xc0, !PT ;  /* 0x00ff00000fff7812 */ /* 0x000fe400078ac0ff */
[----:B------:R-:W-:Y:S01]  /*35d0*/  F2FP.BF16.F32.PACK_AB R140, R141, R140 ;  /* 0x0000008c8d8c723e */ /* 0x000fe200000010ff */
[----:B------:R-:W-:-:S03]  /*35e0*/  FMUL.FTZ R139, R138, UR14 ;  /* 0x0000000e8a8b7c20 */ /* 0x000fc60008410000 */
[----:B------:R-:W-:Y:S02]  /*35f0*/  PRMT R151, R140, 0x7610, R151 ;  /* 0x000076108c977816 */ /* 0x000fe40000000097 */
[----:B------:R-:W-:Y:S01]  /*3600*/  FSEL R142, R139, RZ, P5 ;  /* 0x000000ff8b8e7208 */ /* 0x000fe20002800000 */
        /* <DEDUP_REMOVED lines=9> */
.L_x_1941:
        /* <DEDUP_REMOVED lines=24> */
[----:B------:R-:W-:Y:S02]  /*3820*/  LOP3.LUT P5, RZ, R17, 0xff0000, RZ, 0xc0, !PT ;  /* 0x00ff000011ff7812 */ /* 0x000fe400078ac0ff */
[----:B------:R-:W-:-:S02]  /*3830*/  PRMT R219, R141, 0x7632, R219 ;  /* 0x000076328ddb7816 */ /* 0x000fc400000000db */
        /* <DEDUP_REMOVED lines=27> */
.L_x_1947:
        /* <DEDUP_REMOVED lines=22> */
[----:B------:R-:W-:Y:S01]  /*3b50*/  FMUL.FTZ R138, R18, R139 ;  /* 0x0000008b128a7220 */ /* 0x000fe20000410000 */
[----:B------:R-:W-:Y:S02]  /*3b60*/  LOP3.LUT P5, RZ, R15, 0xff0000, RZ, 0xc0, !PT ;  /* 0x00ff00000fff7812 */ /* 0x000fe400078ac0ff */
[----:B------:R-:W-:Y:S01]  /*3b70*/  F2FP.BF16.F32.PACK_AB R142, R143, R142 ;  /* 0x0000008e8f8e723e */ /* 0x000fe200000010ff */
[----:B------:R-:W-:-:S03]  /*3b80*/  FMUL.FTZ R139, R138, UR14 ;  /* 0x0000000e8a8b7c20 */ /* 0x000fc60008410000 */
[----:B------:R-:W-:Y:S02]  /*3b90*/  PRMT R219, R142, 0x7632, R219 ;  /* 0x000076328edb7816 */ /* 0x000fe400000000db */
[----:B------:R-:W-:Y:S02]  /*3ba0*/  FSEL R148, R139, RZ, P5 ;  /* 0x000000ff8b947208 */ /* 0x000fe40002800000 */
[----:B------:R-:W-:-:S04]  /*3bb0*/  LOP3.LUT P5, RZ, R17, 0xff0000, RZ, 0xc0, !PT ;  /* 0x00ff000011ff7812 */ /* 0x000fc800078ac0ff */
[----:B------:R-:W-:Y:S01]  /*3bc0*/  FSEL R149, R139, RZ, P5 ;  /* 0x000000ff8b957208 */ /* 0x000fe20002800000 */
[----:B------:R-:W-:Y:S01]  /*3bd0*/  FADD.FTZ R139, R197, -R150 ;  /* 0x80000096c58b7221 */ /* 0x000fe20000010000 */
[----:B------:R-:W-:Y:S02]  /*3be0*/  ISETP.GE.U32.AND P5, PT, R15, 0x1000000, PT ;  /* 0x010000000f00780c */ /* 0x000fe40003fa6070 */
[----:B------:R-:W-:Y:S01]  /*3bf0*/  F2FP.BF16.F32.PACK_AB R148, R149, R148 ;  /* 0x000000949594723e */ /* 0x000fe200000010ff */
[----:B------:R-:W-:-:S03]  /*3c00*/  FMUL.FTZ R139, R18, R139 ;  /* 0x0000008b128b7220 */ /* 0x000fc60000410000 */
[----:B------:R-:W-:Y:S01]  /*3c10*/  PRMT R220, R148, 0x7632, R220 ;  /* 0x0000763294dc7816 */ /* 0x000fe200000000dc */
[----:B------:R-:W-:-:S05]  /*3c20*/  FMUL.FTZ R150, R139, UR14 ;  /* 0x0000000e8b967c20 */ /* 0x000fca0008410000 */
[----:B------:R-:W-:Y:S02]  /*3c30*/  FSEL R152, R150, RZ, P5 ;  /* 0x000000ff96987208 */ /* 0x000fe40002800000 */
[----:B------:R-:W-:-:S04]  /*3c40*/  ISETP.GE.U32.AND P5, PT, R17, 0x1000000, PT ;  /* 0x010000001100780c */ /* 0x000fc80003fa6070 */
[----:B------:R-:W-:Y:S02]  /*3c50*/  FSEL R153, R150, RZ, P5 ;  /* 0x000000ff96997208 */ /* 0x000fe40002800000 */
[----:B------:R-:W-:Y:S02]  /*3c60*/  PRMT R150, R148, 0x7610, R150 ;  /* 0x0000761094967816 */ /* 0x000fe40000000096 */
[----:B------:R-:W-:-:S04]  /*3c70*/  F2FP.BF16.F32.PACK_AB R153, R153, R152 ;  /* 0x000000989999723e */ /* 0x000fc800000010ff */
[----:B------:R-:W-:Y:S01]  /*3c80*/  PRMT R217, R153, 0x7632, R217 ;  /* 0x0000763299d97816 */ /* 0x000fe200000000d9 */
[----:B------:R-:W-:Y:S06]  /*3c90*/  BRA `(.L_x_1944) ;  /* 0x0000000400707947 */ /* 0x000fec0003800000 */
.L_x_1946:
        /* <DEDUP_REMOVED lines=12> */
[C---:B-----5:R-:W-:Y:S01]  /*3d60*/  FFMA.FTZ R141, R18.reuse, R141, R117 ;  /* 0x0000008d128d7223 */ /* 0x060fe20000010075 */
[C---:B------:R-:W-:Y:S02]  /*3d70*/  FFMA.FTZ R143, R18.reuse, R143, R118 ;  /* 0x0000008f128f7223 */ /* 0x040fe40000010076 */
[----:B------:R-:W-:Y:S01]  /*3d80*/  FFMA.FTZ R150, R18, R150, R119 ;  /* 0x0000009612967223 */ /* 0x000fe20000010077 */
[----:B------:R-:W-:Y:S01]  /*3d90*/  FMUL.FTZ R141, R141, UR14 ;  /* 0x0000000e8d8d7c20 */ /* 0x000fe20008410000 */
[----:B------:R-:W-:-:S02]  /*3da0*/  FMUL.FTZ R143, R143, UR14 ;  /* 0x0000000e8f8f7c20 */ /* 0x000fc40008410000 */
[----:B------:R-:W-:Y:S02]  /*3db0*/  FMUL.FTZ R150, R150, UR14 ;  /* 0x0000000e96967c20 */ /* 0x000fe40008410000 */
        /* <DEDUP_REMOVED lines=32> */
.L_x_1948:
        /* <DEDUP_REMOVED lines=17> */
[----:B------:R-:W-:Y:S01]  /*40d0*/  FFMA.FTZ R137, R18, R137, R117 ;  /* 0x0000008912897223 */ /* 0x000fe20000010075 */
[----:B------:R-:W-:-:S03]  /*40e0*/  PRMT R151, R140, 0x7610, R151 ;  /* 0x000076108c977816 */ /* 0x000fc60000000097 */
[----:B------:R-:W-:-:S05]  /*40f0*/  FMUL.FTZ R138, R137, UR14 ;  /* 0x0000000e898a7c20 */ /* 0x000fca0008410000 */
[----:B------:R-:W-:Y:S02]  /*4100*/  FSEL R142, R138, RZ, P5 ;  /* 0x000000ff8a8e7208 */ /* 0x000fe40002800000 */
[----:B------:R-:W-:-:S04]  /*4110*/  LOP3.LUT P5, RZ, R17, 0xff00, RZ, 0xc0, !PT ;  /* 0x0000ff0011ff7812 */ /* 0x000fc800078ac0ff */
[----:B------:R-:W-:Y:S01]  /*4120*/  FSEL R143, R138, RZ, P5 ;  /* 0x000000ff8a8f7208 */ /* 0x000fe20002800000 */
[----:B------:R-:W-:Y:S01]  /*4130*/  FFMA.FTZ R138, R18, R139, R118 ;  /* 0x0000008b128a7223 */ /* 0x000fe20000010076 */
[----:B------:R-:W-:Y:S02]  /*4140*/  LOP3.LUT P5, RZ, R15, 0xff0000, RZ, 0xc0, !PT ;  /* 0x00ff00000fff7812 */ /* 0x000fe400078ac0ff */
[----:B------:R-:W-:Y:S01]  /*4150*/  F2FP.BF16.F32.PACK_AB R142, R143, R142 ;  /* 0x0000008e8f8e723e */ /* 0x000fe200000010ff */
[----:B------:R-:W-:-:S03]  /*4160*/  FMUL.FTZ R139, R138, UR14 ;  /* 0x0000000e8a8b7c20 */ /* 0x000fc60008410000 */
[----:B------:R-:W-:Y:S02]  /*4170*/  PRMT R219, R142, 0x7632, R219 ;  /* 0x000076328edb7816 */ /* 0x000fe400000000db */
[----:B------:R-:W-:Y:S02]  /*4180*/  FSEL R148, R139, RZ, P5 ;  /* 0x000000ff8b947208 */ /* 0x000fe40002800000 */
[----:B------:R-:W-:-:S04]  /*4190*/  LOP3.LUT P5, RZ, R17, 0xff0000, RZ, 0xc0, !PT ;  /* 0x00ff000011ff7812 */ /* 0x000fc800078ac0ff */
[----:B------:R-:W-:Y:S01]  /*41a0*/  FSEL R149, R139, RZ, P5 ;  /* 0x000000ff8b957208 */ /* 0x000fe20002800000 */
[----:B------:R-:W-:Y:S01]  /*41b0*/  FFMA.FTZ R139, R18, R150, R119 ;  /* 0x00000096128b7223 */ /* 0x000fe20000010077 */
[----:B------:R-:W-:Y:S02]  /*41c0*/  ISETP.GE.U32.AND P5, PT, R15, 0x1000000, PT ;  /* 0x010000000f00780c */ /* 0x000fe40003fa6070 */
[----:B------:R-:W-:Y:S01]  /*41d0*/  F2FP.BF16.F32.PACK_AB R148, R149, R148 ;  /* 0x000000949594723e */ /* 0x000fe200000010ff */
[----:B------:R-:W-:-:S03]  /*41e0*/  FMUL.FTZ R150, R139, UR14 ;  /* 0x0000000e8b967c20 */ /* 0x000fc60008410000 */
[----:B------:R-:W-:Y:S02]  /*41f0*/  PRMT R220, R148, 0x7632, R220 ;  /* 0x0000763294dc7816 */ /* 0x000fe400000000dc */
[----:B------:R-:W-:Y:S02]  /*4200*/  FSEL R152, R150, RZ, P5 ;  /* 0x000000ff96987208 */ /* 0x000fe40002800000 */
[----:B------:R-:W-:-:S04]  /*4210*/  ISETP.GE.U32.AND P5, PT, R17, 0x1000000, PT ;  /* 0x010000001100780c */ /* 0x000fc80003fa6070 */
[----:B------:R-:W-:Y:S02]  /*4220*/  FSEL R153, R150, RZ, P5 ;  /* 0x000000ff96997208 */ /* 0x000fe40002800000 */
[----:B------:R-:W-:Y:S02]  /*4230*/  PRMT R150, R148, 0x7610, R150 ;  /* 0x0000761094967816 */ /* 0x000fe40000000096 */
[----:B------:R-:W-:-:S04]  /*4240*/  F2FP.BF16.F32.PACK_AB R153, R153, R152 ;  /* 0x000000989999723e */ /* 0x000fc800000010ff */
[----:B------:R-:W-:-:S07]  /*4250*/  PRMT R217, R153, 0x7632, R217 ;  /* 0x0000763299d97816 */ /* 0x000fce00000000d9 */
.L_x_1944:
        /* <DEDUP_REMOVED lines=24> */
.L_x_1949:
[----:B------:R-:W-:-:S07]  /*43e0*/  VIADD R19, R19, 0x100 ;  /* 0x0000010013137836 */ /* 0x000fce0000000000 */
.L_x_1940:
[----:B------:R-:W-:Y:S05]  /*43f0*/  BSYNC.RECONVERGENT B0 ;  /* 0x0000000000007941 */ /* 0x000fea0003800200 */
.L_x_1939:
        /* <DEDUP_REMOVED lines=9> */
[----:B------:R-:W-:-:S06]  /*4490*/  UISETP.NE.AND.EX UP2, UPT, UR7, URZ, UPT, UP2 ;  /* 0x000000ff0700728c */ /* 0x000fcc000bf45320 */
[----:B------:R-:W-:-:S13]  /*44a0*/  PLOP3.LUT P5, PT, PT, PT, UP2, 0x80, 0x8 ;  /* 0x000000000008781c */ /* 0x000fda0003faf028 */
[----:B------:R-:W-:Y:S05]  /*44b0*/  @!P5 BRA `(.L_x_1954) ;  /* 0x0000000000acd947 */ /* 0x000fea0003800000 */
[-CC-:B-1----:R-:W-:Y:S01]  /*44c0*/  FFMA.FTZ R136, R205, R145.reuse, R146.reuse ;  /* 0x00000091cd887223 */ /* 0x182fe20000010092 */
        /* <DEDUP_REMOVED lines=8> */
[----:B0-----:R-:W-:Y:S02]  /*4550*/  FSEL R140, R137, RZ, P6 ;  /* 0x000000ff898c7208 */ /* 0x001fe40003000000 */
        /* <DEDUP_REMOVED lines=31> */
[----:B------:R-:W-:Y:S01]  /*4750*/  PRMT R217, R153, 0x7632, R217 ;  /* 0x0000763299d97816 */ /* 0x000fe200000000d9 */
[----:B------:R-:W-:Y:S06]  /*4760*/  BRA `(.L_x_1955) ;  /* 0x00000010002c7947 */ /* 0x000fec0003800000 */
.L_x_1954:
[-CC-:B01----:R-:W-:Y:S01]  /*4770*/  FFMA.FTZ R141, R214, R145.reuse, R146.reuse ;  /* 0x00000091d68d7223 */ /* 0x183fe20000010092 */
[----:B------:R-:W-:Y:S01]  /*4780*/  LOP3.LUT P6, RZ, R12, 0xff00, RZ, 0xc0, !PT ;  /* 0x0000ff000cff7812 */ /* 0x000fe200078cc0ff */
[-CC-:B------:R-:W-:Y:S01]  /*4790*/  FFMA.FTZ R140, R205, R145.reuse, R146.reuse ;  /* 0x00000091cd8c7223 */ /* 0x180fe20000010092 */
[----:B------:R-:W-:Y:S01]  /*47a0*/  FFMA.FTZ R150, R212, R145, R146 ;  /* 0x00000091d4967223 */ /* 0x000fe20000010092 */
[----:B------:R-:W-:-:S03]  /*47b0*/  FADD.FTZ R141, R10, -R141 ;  /* 0x8000008d0a8d7221 */ /* 0x000fc60000010000 */
[----:B------:R-:W-:Y:S01]  /*47c0*/  FADD.FTZ R150, R195, -R150 ;  /* 0x80000096c3967221 */ /* 0x000fe20000010000 */
[----:B-----5:R-:W-:-:S03]  /*47d0*/  FFMA.FTZ R141, R18, R141, R121 ;  /* 0x0000008d128d7223 */ /* 0x020fc60000010079 */
[----:B------:R-:W-:Y:S01]  /*47e0*/  FFMA.FTZ R150, R18, R150, R123 ;  /* 0x0000009612967223 */ /* 0x000fe2000001007b */
        /* <DEDUP_REMOVED lines=15> */
[----:B------:R-:W-:Y:S01]  /*48e0*/  FADD.FTZ R141, R11, -R140 ;  /* 0x8000008c0b8d7221 */ /* 0x000fe20000010000 */
[----:B------:R-:W-:Y:S02]  /*48f0*/  LOP3.LUT P6, RZ, R12, 0xff, RZ, 0xc0, !PT ;  /* 0x000000ff0cff7812 */ /* 0x000fe400078cc0ff */
[----:B------:R-:W-:Y:S01]  /*4900*/  F2FP.BF16.F32.PACK_AB R148, R149, R148 ;  /* 0x000000949594723e */ /* 0x000fe200000010ff */
[----:B------:R-:W-:-:S03]  /*4910*/  FFMA.FTZ R141, R18, R141, R120 ;  /* 0x0000008d128d7223 */ /* 0x000fc60000010078 */
        /* <DEDUP_REMOVED lines=14> */
[----:B------:R-:W-:Y:S01]  /*4a00*/  PRMT R217, R153, 0x7632, R217 ;  /* 0x0000763299d97816 */ /* 0x000fe200000000d9 */
[----:B------:R-:W-:Y:S06]  /*4a10*/  BRA `(.L_x_1955) ;  /* 0x0000000c00807947 */ /* 0x000fec0003800000 */
.L_x_1953:
[----:B01----:R-:W0:Y:S02]  /*4a20*/  LDC.64 R140, c[0x0][0x478] ;  /* 0x00011e00ff8c7b82 */ /* 0x003e240000000a00 */
[----:B0-----:R-:W-:-:S04]  /*4a30*/  ISETP.NE.U32.AND P5, PT, R140, RZ, PT ;  /* 0x000000ff8c00720c */ /* 0x001fc80003fa5070 */
[----:B------:R-:W-:-:S13]  /*4a40*/  ISETP.NE.AND.EX P5, PT, R141, RZ, PT, P5 ;  /* 0x000000ff8d00720c */ /* 0x000fda0003fa5350 */
[----:B------:R-:W-:Y:S05]  /*4a50*/  @!P5 BRA `(.L_x_1956) ;  /* 0x0000000000acd947 */ /* 0x000fea0003800000 */
        /* <DEDUP_REMOVED lines=43> */
.L_x_1956:
        /* <DEDUP_REMOVED lines=43> */
.L_x_1952:
[----:B------:R-:W-:-:S04]  /*4fc0*/  UISETP.NE.U32.AND UP2, UPT, UR16, URZ, UPT ;  /* 0x000000ff1000728c */ /* 0x000fc8000bf45070 */
[----:B------:R-:W-:-:S09]  /*4fd0*/  UISETP.NE.AND.EX UP2, UPT, UR17, URZ, UPT, UP2 ;  /* 0x000000ff1100728c */ /* 0x000fd2000bf45320 */
[----:B------:R-:W-:Y:S05]  /*4fe0*/  BRA.U !UP2, `(.L_x_1957) ;  /* 0x000000050a087547 */ /* 0x000fea000b800000 */
        /* <DEDUP_REMOVED lines=35> */
.L_x_1958:
        /* <DEDUP_REMOVED lines=31> */
.L_x_1957:
        /* <DEDUP_REMOVED lines=35> */
.L_x_1959:
        /* <DEDUP_REMOVED lines=30> */
.L_x_1955:
        /* <DEDUP_REMOVED lines=20> */
.L_x_1960:
[----:B------:R-:W-:-:S07]  /*5960*/  VIADD R19, R19, 0x100 ;  /* 0x0000010013137836 */ /* 0x000fce0000000000 */
.L_x_1951:
[----:B------:R-:W-:Y:S05]  /*5970*/  BSYNC.RECONVERGENT B0 ;  /* 0x0000000000007941 */ /* 0x000fea0003800200 */
.L_x_1950:
        /* <DEDUP_REMOVED lines=12> */
[-CC-:B01----:R-:W-:Y:S01]  /*5a40*/  FFMA.FTZ R136, R203, R145.reuse, R146.reuse ;  /* 0x00000091cb887223 */ /* 0x183fe20000010092 */
        /* <DEDUP_REMOVED lines=42> */
.L_x_1965:
        /* <DEDUP_REMOVED lines=43> */
.L_x_1964:
        /* <DEDUP_REMOVED lines=47> */
.L_x_1967:
        /* <DEDUP_REMOVED lines=43> */
.L_x_1963:
        /* <DEDUP_REMOVED lines=38> */
.L_x_1969:
        /* <DEDUP_REMOVED lines=31> */
.L_x_1968:
        /* <DEDUP_REMOVED lines=35> */
.L_x_1970:
        /* <DEDUP_REMOVED lines=30> */
.L_x_1966:
        /* <DEDUP_REMOVED lines=20> */
.L_x_1971:
[----:B------:R-:W-:-:S07]  /*6ee0*/  VIADD R19, R19, 0x100 ;  /* 0x0000010013137836 */ /* 0x000fce0000000000 */
.L_x_1962:
[----:B------:R-:W-:Y:S05]  /*6ef0*/  BSYNC.RECONVERGENT B0 ;  /* 0x0000000000007941 */ /* 0x000fea0003800200 */
.L_x_1961:
        /* <DEDUP_REMOVED lines=55> */
.L_x_1976:
[-CC-:B01----:R-:W-:Y:S01]  /*7270*/  FFMA.FTZ R141, R202, R145.reuse, R146.reuse ;  /* 0x00000091ca8d7223 */ /* 0x183fe20000010092 */
[----:B------:R-:W-:Y:S01]  /*7280*/  LOP3.LUT P6, RZ, R4, 0xff00, RZ, 0xc0, !PT ;  /* 0x0000ff0004ff7812 */ /* 0x000fe200078cc0ff */
[----:B------:R-:W-:Y:S02]  /*7290*/  FFMA.FTZ R150, R204, R145, R146 ;  /* 0x00000091cc967223 */ /* 0x000fe40000010092 */
[----:B------:R-:W-:Y:S02]  /*72a0*/  FADD.FTZ R141, R0, -R141 ;  /* 0x8000008d008d7221 */ /* 0x000fe40000010000 */
[----:B------:R-:W-:Y:S02]  /*72b0*/  FADD.FTZ R150, R191, -R150 ;  /* 0x80000096bf967221 */ /* 0x000fe40000010000 */
[C---:B-----5:R-:W-:Y:S02]  /*72c0*/  FFMA.FTZ R141, R18.reuse, R141, R129 ;  /* 0x0000008d128d7223 */ /* 0x060fe40000010081 */
[----:B------:R-:W-:-:S02]  /*72d0*/  FFMA.FTZ R150, R18, R150, R131 ;  /* 0x0000009612967223 */ /* 0x000fc40000010083 */
[----:B------:R-:W-:Y:S02]  /*72e0*/  FMUL.FTZ R141, R141, UR14 ;  /* 0x0000000e8d8d7c20 */ /* 0x000fe40008410000 */
[----:B------:R-:W-:-:S03]  /*72f0*/  FMUL.FTZ R150, R150, UR14 ;  /* 0x0000000e96967c20 */ /* 0x000fc60008410000 */
        /* <DEDUP_REMOVED lines=34> */
.L_x_1975:
        /* <DEDUP_REMOVED lines=47> */
.L_x_1978:
        /* <DEDUP_REMOVED lines=43> */
.L_x_1974:
        /* <DEDUP_REMOVED lines=38> */
.L_x_1980:
        /* <DEDUP_REMOVED lines=31> */
.L_x_1979:
        /* <DEDUP_REMOVED lines=35> */
.L_x_1981:
        /* <DEDUP_REMOVED lines=30> */
.L_x_1977:
        /* <DEDUP_REMOVED lines=20> */
.L_x_1982:
[----:B------:R-:W-:-:S07]  /*8460*/  VIADD R19, R19, 0x100 ;  /* 0x0000010013137836 */ /* 0x000fce0000000000 */
.L_x_1973:
[----:B------:R-:W-:Y:S05]  /*8470*/  BSYNC.RECONVERGENT B0 ;  /* 0x0000000000007941 */ /* 0x000fea0003800200 */
.L_x_1972:
        /* <DEDUP_REMOVED lines=12> */
[----:B01----:R-:W-:Y:S01]  /*8540*/  FFMA.FTZ R136, R208, R145, R146 ;  /* 0x00000091d0887223 */ /* 0x003fe20000010092 */
[----:B------:R-:W-:-:S03]  /*8550*/  ISETP.GE.U32.AND P6, PT, R182, 0x1000000, PT ;  /* 0x01000000b600780c */ /* 0x000fc60003fc6070 */
[----:B------:R-:W-:-:S04]  /*8560*/  FADD.FTZ R136, R189, -R136 ;  /* 0x80000088bd887221 */ /* 0x000fc80000010000 */
[----:B-----5:R-:W-:-:S04]  /*8570*/  FFMA.FTZ R139, R18, R136, R135 ;  /* 0x00000088128b7223 */ /* 0x020fc80000010087 */
[----:B------:R-:W-:-:S05]  /*8580*/  FMUL.FTZ R136, R139, UR14 ;  /* 0x0000000e8b887c20 */ /* 0x000fca0008410000 */
        /* <DEDUP_REMOVED lines=28> */
[----:B------:R-:W-:Y:S01]  /*8750*/  FMUL.FTZ R18, R138, UR14 ;  /* 0x0000000e8a127c20 */ /* 0x000fe20008410000 */
[----:B------:R-:W-:Y:S02]  /*8760*/  PRMT R145, R140, 0x7610, R145 ;  /* 0x000076108c917816 */ /* 0x000fe40000000091 */
[----:B------:R-:W-:Y:S02]  /*8770*/  PRMT R219, R142, 0x7632, R219 ;  /* 0x000076328edb7816 */ /* 0x000fe400000000db */
[----:B------:R-:W-:-:S02]  /*8780*/  FSEL R146, R18, RZ, P6 ;  /* 0x000000ff12927208 */ /* 0x000fc40003000000 */
[----:B------:R-:W-:-:S04]  /*8790*/  LOP3.LUT P6, RZ, R184, 0xff0000, RZ, 0xc0, !PT ;  /* 0x00ff0000b8ff7812 */ /* 0x000fc800078cc0ff */
[----:B------:R-:W-:Y:S02]  /*87a0*/  FSEL R149, R18, RZ, P6 ;  /* 0x000000ff12957208 */ /* 0x000fe40003000000 */
[----:B------:R-:W-:Y:S02]  /*87b0*/  PRMT R18, R142, 0x7610, R18 ;  /* 0x000076108e127816 */ /* 0x000fe40000000012 */
[----:B------:R-:W-:-:S04]  /*87c0*/  F2FP.BF16.F32.PACK_AB R146, R149, R146 ;  /* 0x000000929592723e */ /* 0x000fc800000010ff */
[----:B------:R-:W-:Y:S01]  /*87d0*/  PRMT R220, R146, 0x7632, R220 ;  /* 0x0000763292dc7816 */ /* 0x000fe200000000dc */
[----:B------:R-:W-:Y:S06]  /*87e0*/  BRA `(.L_x_1988) ;  /* 0x0000001000347947 */ /* 0x000fec0003800000 */
.L_x_1987:
[-CC-:B01----:R-:W-:Y:S01]  /*87f0*/  FFMA.FTZ R141, R206, R145.reuse, R146.reuse ;  /* 0x00000091ce8d7223 */ /* 0x183fe20000010092 */
[----:B------:R-:W-:Y:S01]  /*8800*/  LOP3.LUT P6, RZ, R182, 0xff00, RZ, 0xc0, !PT ;  /* 0x0000ff00b6ff7812 */ /* 0x000fe200078cc0ff */
[----:B------:R-:W-:Y:S02]  /*8810*/  FFMA.FTZ R140, R199, R145, R146 ;  /* 0x00000091c78c7223 */ /* 0x000fe40000010092 */
[----:B------:R-:W-:-:S04]  /*8820*/  FADD.FTZ R141, R188, -R141 ;  /* 0x8000008dbc8d7221 */ /* 0x000fc80000010000 */
[----:B-----5:R-:W-:-:S04]  /*8830*/  FFMA.FTZ R141, R18, R141, R133 ;  /* 0x0000008d128d7223 */ /* 0x020fc80000010085 */
        /* <DEDUP_REMOVED lines=11> */
[C---:B------:R-:W-:Y:S02]  /*88f0*/  FFMA.FTZ R141, R18.reuse, R141, R134 ;  /* 0x0000008d128d7223 */ /* 0x040fe40000010086 */
[----:B------:R-:W-:-:S02]  /*8900*/  FFMA.FTZ R146, R18, R146, R135 ;  /* 0x0000009212927223 */ /* 0x000fc40000010087 */
        /* <DEDUP_REMOVED lines=24> */
[----:B------:R-:W-:Y:S01]  /*8a90*/  PRMT R217, R151, 0x7632, R217 ;  /* 0x0000763297d97816 */ /* 0x000fe200000000d9 */
[----:B------:R-:W-:Y:S06]  /*8aa0*/  BRA `(.L_x_1988) ;  /* 0x0000000c00847947 */ /* 0x000fec0003800000 */
.L_x_1986:
[----:B01----:R-:W0:Y:S02]  /*8ab0*/  LDC.64 R140, c[0x0][0x478] ;  /* 0x00011e00ff8c7b82 */ /* 0x003e240000000a00 */
[----:B0-----:R-:W-:-:S04]  /*8ac0*/  ISETP.NE.U32.AND P5, PT, R140, RZ, PT ;  /* 0x000000ff8c00720c */ /* 0x001fc80003fa5070 */
[----:B------:R-:W-:-:S13]  /*8ad0*/  ISETP.NE.AND.EX P5, PT, R141, RZ, PT, P5 ;  /* 0x000000ff8d00720c */ /* 0x000fda0003fa5350 */
[----:B------:R-:W-:Y:S05]  /*8ae0*/  @!P5 BRA `(.L_x_1989) ;  /* 0x0000000000acd947 */ /* 0x000fea0003800000 */
[----:B------:R-:W-:Y:S01]  /*8af0*/  FFMA.FTZ R136, R208, R145, R146 ;  /* 0x00000091d0887223 */ /* 0x000fe20000010092 */
[----:B------:R-:W-:-:S03]  /*8b00*/  ISETP.GE.U32.AND P6, PT, R182, 0x1000000, PT ;  /* 0x01000000b600780c */ /* 0x000fc60003fc6070 */
[----:B------:R-:W-:-:S04]  /*8b10*/  FADD.FTZ R139, R189, -R136 ;  /* 0x80000088bd8b7221 */ /* 0x000fc80000010000 */
[----:B-----5:R-:W-:-:S04]  /*8b20*/  FMUL.FTZ R139, R18, R139 ;  /* 0x0000008b128b7220 */ /* 0x020fc80000410000 */
        /* <DEDUP_REMOVED lines=21> */
[----:B------:R-:W-:-:S04]  /*8c80*/  FMUL.FTZ R137, R18, R137 ;  /* 0x0000008912897220 */ /* 0x000fc80000410000 */
[----:B------:R-:W-:-:S05]  /*8c90*/  FMUL.FTZ R138, R137, UR14 ;  /* 0x0000000e898a7c20 */ /* 0x000fca0008410000 */
[----:B------:R-:W-:Y:S02]  /*8ca0*/  FSEL R142, R138, RZ, P6 ;  /* 0x000000ff8a8e7208 */ /* 0x000fe40003000000 */
[----:B------:R-:W-:-:S04]  /*8cb0*/  LOP3.LUT P6, RZ, R184, 0xff00, RZ, 0xc0, !PT ;  /* 0x0000ff00b8ff7812 */ /* 0x000fc800078cc0ff */
[----:B------:R-:W-:Y:S01]  /*8cc0*/  FSEL R143, R138, RZ, P6 ;  /* 0x000000ff8a8f7208 */ /* 0x000fe20003000000 */
[----:B------:R-:W-:Y:S01]  /*8cd0*/  FMUL.FTZ R138, R18, R145 ;  /* 0x00000091128a7220 */ /* 0x000fe20000410000 */
        /* <DEDUP_REMOVED lines=12> */
.L_x_1989:
        /* <DEDUP_REMOVED lines=44> */
.L_x_1985:
        /* <DEDUP_REMOVED lines=9> */
[----:B------:R-:W-:Y:S02]  /*90f0*/  FFMA.FTZ R139, R211, R145, R146 ;  /* 0x00000091d38b7223 */ /* 0x000fe40000010092 */
[----:B------:R-:W-:Y:S02]  /*9100*/  FADD.FTZ R137, R185, -R136 ;  /* 0x80000088b9897221 */ /* 0x000fe40000010000 */
[----:B------:R-:W-:Y:S02]  /*9110*/  FADD.FTZ R139, R190, -R139 ;  /* 0x8000008bbe8b7221 */ /* 0x000fe40000010000 */
[----:B-----5:R-:W-:-:S04]  /*9120*/  FFMA.FTZ R136, R18, R137, R132 ;  /* 0x0000008912887223 */ /* 0x020fc80000010084 */
[----:B------:R-:W-:-:S05]  /*9130*/  FMUL.FTZ R137, R136, UR14 ;  /* 0x0000000e88897c20 */ /* 0x000fca0008410000 */
[----:B------:R-:W-:Y:S01]  /*9140*/  FSEL R140, R137, RZ, P6 ;  /* 0x000000ff898c7208 */ /* 0x000fe20003000000 */
[-CC-:B------:R-:W-:Y:S01]  /*9150*/  FFMA.FTZ R137, R206, R145.reuse, R146.reuse ;  /* 0x00000091ce897223 */ /* 0x180fe20000010092 */
[----:B------:R-:W-:Y:S01]  /*9160*/  LOP3.LUT P6, RZ, R182, 0xff00, RZ, 0xc0, !PT ;  /* 0x0000ff00b6ff7812 */ /* 0x000fe200078cc0ff */
[----:B------:R-:W-:Y:S02]  /*9170*/  FFMA.FTZ R146, R208, R145, R146 ;  /* 0x00000091d0927223 */ /* 0x000fe40000010092 */
[----:B------:R-:W-:Y:S02]  /*9180*/  FADD.FTZ R137, R188, -R137 ;  /* 0x80000089bc897221 */ /* 0x000fe40000010000 */
[----:B------:R-:W-:Y:S02]  /*9190*/  FADD.FTZ R146, R189, -R146 ;  /* 0x80000092bd927221 */ /* 0x000fe40000010000 */
        /* <DEDUP_REMOVED lines=12> */
[----:B------:R-:W-:Y:S02]  /*9260*/  FSEL R143, R18, RZ, P6 ;  /* 0x000000ff128f7208 */ /* 0x000fe40003000000 */
[----:B------:R-:W-:Y:S02]  /*9270*/  PRMT R18, R140, 0x7632, R18 ;  /* 0x000076328c127816 */ /* 0x000fe40000000012 */
[----:B------:R-:W-:-:S04]  /*9280*/  F2FP.BF16.F32.PACK_AB R142, R143, R142 ;  /* 0x0000008e8f8e723e */ /* 0x000fc800000010ff */
[C---:B------:R-:W-:Y:S02]  /*9290*/  PRMT R151, R142.reuse, 0x7632, R151 ;  /* 0x000076328e977816 */ /* 0x040fe40000000097 */
[----:B------:R-:W-:Y:S01]  /*92a0*/  PRMT R146, R142, 0x7610, R146 ;  /* 0x000076108e927816 */ /* 0x000fe20000000092 */
[----:B------:R-:W-:Y:S06]  /*92b0*/  BRA `(.L_x_1988) ;  /* 0x0000000400807947 */ /* 0x000fec0003800000 */
.L_x_1991:
[-CC-:B------:R-:W-:Y:S01]  /*92c0*/  FFMA.FTZ R140, R208, R145.reuse, R146.reuse ;  /* 0x00000091d08c7223 */ /* 0x180fe20000010092 */
[----:B------:R-:W-:Y:S01]  /*92d0*/  ISETP.GE.U32.AND P6, PT, R182, 0x1000000, PT ;  /* 0x01000000b600780c */ /* 0x000fe20003fc6070 */
[----:B------:R-:W-:Y:S02]  /*92e0*/  FFMA.FTZ R143, R206, R145, R146 ;  /* 0x00000091ce8f7223 */ /* 0x000fe40000010092 */
[----:B------:R-:W-:Y:S02]  /*92f0*/  FADD.FTZ R140, R189, -R140 ;  /* 0x8000008cbd8c7221 */ /* 0x000fe40000010000 */
[----:B------:R-:W-:Y:S02]  /*9300*/  FADD.FTZ R143, R188, -R143 ;  /* 0x8000008fbc8f7221 */ /* 0x000fe40000010000 */
[C---:B-----5:R-:W-:Y:S02]  /*9310*/  FFMA.FTZ R140, R18.reuse, R140, R135 ;  /* 0x0000008c128c7223 */ /* 0x060fe40000010087 */
[----:B------:R-:W-:-:S02]  /*9320*/  FFMA.FTZ R143, R18, R143, R133 ;  /* 0x0000008f128f7223 */ /* 0x000fc40000010085 */
[----:B------:R-:W-:Y:S02]  /*9330*/  FMUL.FTZ R140, R140, UR14 ;  /* 0x0000000e8c8c7c20 */ /* 0x000fe40008410000 */
[----:B------:R-:W-:-:S03]  /*9340*/  FMUL.FTZ R143, R143, UR14 ;  /* 0x0000000e8f8f7c20 */ /* 0x000fc60008410000 */
[----:B------:R-:W-:Y:S01]  /*9350*/  FSEL R142, R140, RZ, P6 ;  /* 0x000000ff8c8e7208 */ /* 0x000fe20003000000 */
[-CC-:B------:R-:W-:Y:S01]  /*9360*/  FFMA.FTZ R140, R199, R145.reuse, R146.reuse ;  /* 0x00000091c78c7223 */ /* 0x180fe20000010092 */
[----:B------:R-:W-:Y:S01]  /*9370*/  FFMA.FTZ R145, R211, R145, R146 ;  /* 0x00000091d3917223 */ /* 0x000fe20000010092 */
[----:B------:R-:W-:Y:S02]  /*9380*/  LOP3.LUT P6, RZ, R182, 0xff, RZ, 0xc0, !PT ;  /* 0x000000ffb6ff7812 */ /* 0x000fe400078cc0ff */
[----:B------:R-:W-:Y:S01]  /*9390*/  FADD.FTZ R141, R185, -R140 ;  /* 0x8000008cb98d7221 */ /* 0x000fe20000010000 */
[----:B------:R-:W-:-:S03]  /*93a0*/  FADD.FTZ R145, R190, -R145 ;  /* 0x80000091be917221 */ /* 0x000fc60000010000 */
[C---:B------:R-:W-:Y:S01]  /*93b0*/  FFMA.FTZ R141, R18.reuse, R141, R132 ;  /* 0x0000008d128d7223 */ /* 0x040fe20000010084 */
[----:B------:R-:W-:-:S03]  /*93c0*/  FFMA.FTZ R145, R18, R145, R134 ;  /* 0x0000009112917223 */ /* 0x000fc60000010086 */
        /* <DEDUP_REMOVED lines=12> */
[----:B------:R-:W-:Y:S01]  /*9490*/  PRMT R146, R142, 0x7610, R146 ;  /* 0x000076108e927816 */ /* 0x000fe20000000092 */
[----:B------:R-:W-:Y:S06]  /*94a0*/  BRA `(.L_x_1988) ;  /* 0x0000000400047947 */ /* 0x000fec0003800000 */
.L_x_1990:
        /* <DEDUP_REMOVED lines=9> */
[----:B-----5:R-:W-:-:S04]  /*9540*/  FMUL.FTZ R136, R18, R137 ;  /* 0x0000008912887220 */ /* 0x020fc80000410000 */
[----:B------:R-:W-:-:S05]  /*9550*/  FMUL.FTZ R137, R136, UR14 ;  /* 0x0000000e88897c20 */ /* 0x000fca0008410000 */
[----:B------:R-:W-:Y:S01]  /*9560*/  FSEL R140, R137, RZ, P6 ;  /* 0x000000ff898c7208 */ /* 0x000fe20003000000 */
[-CC-:B------:R-:W-:Y:S01]  /*9570*/  FFMA.FTZ R137, R206, R145.reuse, R146.reuse ;  /* 0x00000091ce897223 */ /* 0x180fe20000010092 */
[----:B------:R-:W-:Y:S01]  /*9580*/  LOP3.LUT P6, RZ, R182, 0xff00, RZ, 0xc0, !PT ;  /* 0x0000ff00b6ff7812 */ /* 0x000fe200078cc0ff */
[----:B------:R-:W-:Y:S02]  /*9590*/  FFMA.FTZ R146, R208, R145, R146 ;  /* 0x00000091d0927223 */ /* 0x000fe40000010092 */
        /* <DEDUP_REMOVED lines=14> */
[----:B------:R-:W-:Y:S02]  /*9680*/  FSEL R143, R18, RZ, P6 ;  /* 0x000000ff128f7208 */ /* 0x000fe40003000000 */
[----:B------:R-:W-:Y:S02]  /*9690*/  PRMT R18, R140, 0x7632, R18 ;  /* 0x000076328c127816 */ /* 0x000fe40000000012 */
[----:B------:R-:W-:-:S04]  /*96a0*/  F2FP.BF16.F32.PACK_AB R142, R143, R142 ;  /* 0x0000008e8f8e723e */ /* 0x000fc800000010ff */
[C---:B------:R-:W-:Y:S02]  /*96b0*/  PRMT R151, R142.reuse, 0x7632, R151 ;  /* 0x000076328e977816 */ /* 0x040fe40000000097 */
[----:B------:R-:W-:Y:S01]  /*96c0*/  PRMT R146, R142, 0x7610, R146 ;  /* 0x000076108e927816 */ /* 0x000fe20000000092 */
[----:B------:R-:W-:Y:S06]  /*96d0*/  BRA `(.L_x_1988) ;  /* 0x0000000000787947 */ /* 0x000fec0003800000 */
.L_x_1992:
[-CC-:B------:R-:W-:Y:S01]  /*96e0*/  FFMA.FTZ R140, R208, R145.reuse, R146.reuse ;  /* 0x00000091d08c7223 */ /* 0x180fe20000010092 */
        /* <DEDUP_REMOVED lines=11> */
[----:B------:R-:W-:Y:S02]  /*97a0*/  FMUL.FTZ R145, R18, R145 ;  /* 0x0000009112917220 */ /* 0x000fe40000410000 */
        /* <DEDUP_REMOVED lines=17> */
.L_x_1988:
        /* <DEDUP_REMOVED lines=20> */
.L_x_1984:
[----:B------:R-:W-:Y:S05]  /*9a00*/  BSYNC.RECONVERGENT B0 ;  /* 0x0000000000007941 */ /* 0x000fea0003800200 */
.L_x_1983:
[----:B------:R-:W-:Y:S01]  /*9a10*/  ISETP.NE.AND P5, PT, R147, RZ, PT ;  /* 0x000000ff9300720c */ /* 0x000fe20003fa5270 */
[----:B------:R-:W-:-:S12]  /*9a20*/  UPLOP3.LUT UP1, UPT, UPT, UPT, UP1, 0x40, 0x4 ;  /* 0x000000000004789c */ /* 0x000fd80003f2e810 */
[----:B------:R-:W-:Y:S05]  /*9a30*/  @!P5 BRA `(.L_x_1993) ;  /* 0xffffff70005cd947 */ /* 0x000fea000383ffff */
.L_x_1926:
        /* <DEDUP_REMOVED lines=18> */
.L_x_1995:
[----:B------:R-:W-:Y:S05]  /*9b60*/  BSYNC.RECONVERGENT B0 ;  /* 0x0000000000007941 */ /* 0x000fea0003800200 */
.L_x_1994:
        /* <DEDUP_REMOVED lines=12> */
[----:B--2---:R-:W-:-:S04]  /*9c30*/  IMAD.WIDE.U32 R8, R183, 0x10, R8 ;  /* 0x00000010b7087825 */ /* 0x004fc800078e0008 */
[----:B------:R-:W-:Y:S01]  /*9c40*/  VIADD R183, R183, 0x100 ;  /* 0x00000100b7b77836 */ /* 0x000fe20000000000 */
[----:B------:R4:W-:Y:S06]  /*9c50*/  STG.E.128 desc[UR10][R8.64], R68 ;  /* 0x0000004408007986 */ /* 0x0009ec000c101d0a */
.L_x_1997:
[----:B------:R-:W-:Y:S05]  /*9c60*/  BSYNC.RECONVERGENT B0 ;  /* 0x0000000000007941 */ /* 0x000fea0003800200 */
.L_x_1996:
        /* <DEDUP_REMOVED lines=15> */
.L_x_1999:
[----:B------:R-:W-:Y:S05]  /*9d60*/  BSYNC.RECONVERGENT B0 ;  /* 0x0000000000007941 */ /* 0x000fea0003800200 */
.L_x_1998:
        /* <DEDUP_REMOVED lines=15> */
.L_x_2001:
[----:B------:R-:W-:Y:S05]  /*9e60*/  BSYNC.RECONVERGENT B0 ;  /* 0x0000000000007941 */ /* 0x000fea0003800200 */
.L_x_2000:
        /* <DEDUP_REMOVED lines=14> */
.L_x_2002:
        /* <DEDUP_REMOVED lines=11> */
.L_x_5412:


//--------------------- .text._ZN10layer_norm31ln_parallel_residual_bwd_kernelINS_13Kernel_traitsI13__nv_bfloat16S2_fS2_fjLj5120ELj1ELj1ELj8ELj8ENS_18Kernel_traits_baseILj5120ES2_S2_fS2_fjLj256EEEEELb1ELb0ELb1EEEvNS_9BwdParamsE --------------------------
	.section	.text._ZN10layer_norm31ln_parallel_residual_bwd_kernelINS_13Kernel_traitsI13__nv_bfloat16S2_fS2_fjLj5120ELj1ELj1ELj8ELj8ENS_18Kernel_traits_baseILj5120ES2_S2_fS2_fjLj256EEEEELb1ELb0ELb1EEEvNS_9BwdParamsE,"ax",@progbits
	.align	128
        .global         _ZN10layer_norm31ln_parallel_residual_bwd_kernelINS_13Kernel_traitsI13__nv_bfloat16S2_fS2_fjLj5120ELj1ELj1ELj8ELj8ENS_18Kernel_traits_baseILj5120ES2_S2_fS2_fjLj256EEEEELb1ELb0ELb1EEEvNS_9BwdParamsE
        .type           _ZN10layer_norm31ln_parallel_residual_bwd_kernelINS_13Kernel_traitsI13__nv_bfloat16S2_fS2_fjLj5120ELj1ELj1ELj8ELj8ENS_18Kernel_traits_baseILj5120ES2_S2_fS2_fjLj256EEEEELb1ELb0ELb1EEEvNS_9BwdParamsE,@function
        .size           _ZN10layer_norm31ln_parallel_residual_bwd_kernelINS_13Kernel_traitsI13__nv_bfloat16S2_fS2_fjLj5120ELj1ELj1ELj8ELj8ENS_18Kernel_traits_baseILj5120ES2_S2_fS2_fjLj256EEEEELb1ELb0ELb1EEEvNS_9BwdParamsE,(.L_x_5413 - _ZN10layer_norm31ln_parallel_residual_bwd_kernelINS_13Kernel_traitsI13__nv_bfloat16S2_fS2_fjLj5120ELj1ELj1ELj8ELj8ENS_18Kernel_traits_baseILj5120ES2_S2_fS2_fjLj256EEEEELb1ELb0ELb1EEEvNS_9BwdParamsE)
        .other          _ZN10layer_norm31ln_parallel_residual_bwd_kernelINS_13Kernel_traitsI13__nv_bfloat16S2_fS2_fjLj5120ELj1ELj1ELj8ELj8ENS_18Kernel_traits_baseILj5120ES2_S2_fS2_fjLj256EEEEELb1ELb0ELb1EEEvNS_9BwdParamsE,@"STO_CUDA_ENTRY STV_DEFAULT"
_ZN10layer_norm31ln_parallel_residual_bwd_kernelINS_13Kernel_traitsI13__nv_bfloat16S2_fS2_fjLj5120ELj1ELj1ELj8ELj8ENS_18Kernel_traits_baseILj5120ES2_S2_fS2_fjLj256EEEEELb1ELb0ELb1EEEvNS_9BwdParamsE:
.text._ZN10layer_norm31ln_parallel_residual_bwd_kernelINS_13Kernel_traitsI13__nv_bfloat16S2_fS2_fjLj5120ELj1ELj1ELj8ELj8ENS_18Kernel_traits_baseILj5120ES2_S2_fS2_fjLj256EEEEELb1ELb0ELb1EEEvNS_9BwdParamsE:
        /* <DEDUP_REMOVED lines=49> */
[----:B------:R-:W-:Y:S02]  /*0310*/  MOV R157, UR4 ;  /* 0x00000004009d7c02 */ /* 0x000fe40008000f00 */
        /* <DEDUP_REMOVED lines=32> */
[----:B------:R-:W-:Y:S01]  /*0520*/  CS2R R120, SRZ ;  /* 0x0000000000787805 */ /* 0x000fe2000001ff00 */
[----:B------:R-:W-:Y:S01]  /*0530*/  IMAD.MOV.U32 R124, RZ, RZ, RZ ;  /* 0x000000ffff7c7224 */ /* 0x000fe200078e00ff */
[----:B------:R-:W-:Y:S01]  /*0540*/  UPLOP3.LUT UP1, UPT, UPT, UPT, UPT, 0x40, 0x4 ;  /* 0x000000000004789c */ /* 0x000fe20003f2e870 */
[----:B------:R0:W5:Y:S01]  /*0550*/  LDG.E.64 R22, desc[UR10][R4.64] ;  /* 0x0000000a04167981 */ /* 0x000162000c1e1b00 */
[----:B------:R-:W-:Y:S01]  /*0560*/  IMAD.MOV.U32 R156, RZ, RZ, RZ ;  /* 0x000000ffff9c7224 */ /* 0x000fe200078e00ff */
        /* <DEDUP_REMOVED lines=18> */
[--C-:B--2---:R-:W-:Y:S01]  /*0690*/  SHF.R.U64 R153, R10, 0x10, R11.reuse ;  /* 0x000000100a997819 */ /* 0x104fe2000000120b */
[----:B------:R-:W-:Y:S01]  /*06a0*/  IMAD.U32 R174, R11, 0x10000, RZ ;  /* 0x000100000bae7824 */ /* 0x000fe200078e00ff */
[----:B------:R-:W-:Y:S02]  /*06b0*/  SHF.R.U32.HI R152, RZ, 0x10, R11 ;  /* 0x00000010ff987819 */ /* 0x000fe4000001160b */
[----:B------:R-:W-:Y:S02]  /*06c0*/  CS2R R6, SRZ ;  /* 0x0000000000067805 */ /* 0x000fe4000001ff00 */
[C-C-:B----4-:R-:W-:Y:S01]  /*06d0*/  SHF.R.U64 R151, R14.reuse, 0x10, R15.reuse ;  /* 0x000000100e977819 */ /* 0x150fe2000000120f */
[----:B------:R-:W-:Y:S01]  /*06e0*/  IMAD.U32 R173, R14, 0x10000, RZ ;  /* 0x000100000ead7824 */ /* 0x000fe200078e00ff */
[----:B------:R-:W-:Y:S01]  /*06f0*/  SHF.R.U32.HI R150, RZ, 0x10, R15 ;  /* 0x00000010ff967819 */ /* 0x000fe2000001160f */
[----:B------:R-:W-:Y:S01]  /*0700*/  IMAD.U32 R154, R154, 0x10000, RZ ;  /* 0x000100009a9a7824 */ /* 0x000fe200078e00ff */
[--C-:B-----5:R-:W-:Y:S01]  /*0710*/  SHF.R.U32.HI R148, RZ, 0x10, R19.reuse ;  /* 0x00000010ff947819 */ /* 0x120fe20000011613 */
[C---:B------:R-:W-:Y:S01]  /*0720*/  IMAD.U32 R171, R18.reuse, 0x10000, RZ ;  /* 0x0001000012ab7824 */ /* 0x040fe200078e00ff */
[----:B------:R-:W-:Y:S01]  /*0730*/  SHF.R.U64 R149, R18, 0x10, R19 ;  /* 0x0000001012957819 */ /* 0x000fe20000001213 */
[----:B------:R-:W-:Y:S01]  /*0740*/  IMAD.U32 R170, R19, 0x10000, RZ ;  /* 0x0001000013aa7824 */ /* 0x000fe200078e00ff */
[--C-:B------:R-:W-:Y:S01]  /*0750*/  SHF.R.U64 R147, R22, 0x10, R23.reuse ;  /* 0x0000001016937819 */ /* 0x100fe20000001217 */
[----:B------:R-:W-:Y:S01]  /*0760*/  IMAD.U32 R168, R23, 0x10000, RZ ;  /* 0x0001000017a87824 */ /* 0x000fe200078e00ff */
[----:B------:R-:W-:-:S02]  /*0770*/  SHF.R.U32.HI R146, RZ, 0x10, R23 ;  /* 0x00000010ff927819 */ /* 0x000fc40000011617 */
[----:B------:R-:W-:Y:S02]  /*0780*/  CS2R R18, SRZ ;  /* 0x0000000000127805 */ /* 0x000fe4000001ff00 */
[C-C-:B------:R-:W-:Y:S01]  /*0790*/  SHF.R.U64 R145, R8.reuse, 0x10, R9.reuse ;  /* 0x0000001008917819 */ /* 0x140fe20000001209 */
[----:B------:R-:W-:Y:S01]  /*07a0*/  IMAD.U32 R167, R8, 0x10000, RZ ;  /* 0x0001000008a77824 */ /* 0x000fe200078e00ff */
[----:B------:R-:W-:Y:S01]  /*07b0*/  SHF.R.U32.HI R144, RZ, 0x10, R9 ;  /* 0x00000010ff907819 */ /* 0x000fe20000011609 */
[----:B------:R-:W-:Y:S01]  /*07c0*/  IMAD.U32 R153, R153, 0x10000, RZ ;  /* 0x0001000099997824 */ /* 0x000fe200078e00ff */
[--C-:B------:R-:W-:Y:S01]  /*07d0*/  SHF.R.U32.HI R142, RZ, 0x10, R13.reuse ;  /* 0x00000010ff8e7819 */ /* 0x100fe2000001160d */
        /* <DEDUP_REMOVED lines=15> */
[----:B------:R-:W-:-:S02]  /*08d0*/  SHF.L.U32 R175, R10, 0x10, RZ ;  /* 0x000000100aaf7819 */ /* 0x000fc400000006ff */
[----:B------:R-:W-:Y:S02]  /*08e0*/  CS2R R24, SRZ ;  /* 0x0000000000187805 */ /* 0x000fe4000001ff00 */
[----:B------:R-:W-:Y:S02]  /*08f0*/  SHF.L.U32 R172, R15, 0x10, RZ ;  /* 0x000000100fac7819 */ /* 0x000fe400000006ff */
[----:B------:R-:W-:Y:S02]  /*0900*/  CS2R R14, SRZ ;  /* 0x00000000000e7805 */ /* 0x000fe4000001ff00 */
[----:B------:R-:W-:Y:S02]  /*0910*/  SHF.L.U32 R169, R22, 0x10, RZ ;  /* 0x0000001016a97819 */ /* 0x000fe400000006ff */
[----:B------:R-:W-:Y:S02]  /*0920*/  CS2R R22, SRZ ;  /* 0x0000000000167805 */ /* 0x000fe4000001ff00 */
[----:B------:R-:W-:-:S02]  /*0930*/  SHF.L.U32 R166, R9, 0x10, RZ ;  /* 0x0000001009a67819 */ /* 0x000fc400000006ff */
[----:B------:R-:W-:Y:S02]  /*0940*/  CS2R R10, SRZ ;  /* 0x00000000000a7805 */ /* 0x000fe4000001ff00 */
[----:B------:R-:W-:Y:S02]  /*0950*/  SHF.L.U32 R163, R16, 0x10, RZ ;  /* 0x0000001010a37819 */ /* 0x000fe400000006ff */
[----:B------:R-:W-:Y:S02]  /*0960*/  CS2R R16, SRZ ;  /* 0x0000000000107805 */ /* 0x000fe4000001ff00 */
[----:B------:R-:W-:Y:S02]  /*0970*/  SHF.L.U32 R160, R21, 0x10, RZ ;  /* 0x0000001015a07819 */ /* 0x000fe400000006ff */
[----:B------:R-:W-:Y:S02]  /*0980*/  CS2R R20, SRZ ;  /* 0x0000000000147805 */ /* 0x000fe4000001ff00 */
[----:B------:R-:W-:-:S02]  /*0990*/  CS2R R8, SRZ ;  /* 0x0000000000087805 */ /* 0x000fc4000001ff00 */
[----:B------:R-:W-:Y:S01]  /*09a0*/  SHF.L.U32 R155, R155, 0x10, RZ ;  /* 0x000000109b9b7819 */ /* 0x000fe200000006ff */
[----:B------:R-:W-:Y:S01]  /*09b0*/  IMAD.U32 R150, R150, 0x10000, RZ ;  /* 0x0001000096967824 */ /* 0x000fe200078e00ff */
        /* <DEDUP_REMOVED lines=11> */
[----:B------:R-:W-:-:S02]  /*0a70*/  IMAD.U32 R141, R141, 0x10000, RZ ;  /* 0x000100008d8d7824 */ /* 0x000fc400078e00ff */
[----:B------:R-:W-:Y:S02]  /*0a80*/  IMAD.U32 R139, R139, 0x10000, RZ ;  /* 0x000100008b8b7824 */ /* 0x000fe400078e00ff */
[----:B------:R-:W-:Y:S02]  /*0a90*/  IMAD.U32 R138, R138, 0x10000, RZ ;  /* 0x000100008a8a7824 */ /* 0x000fe400078e00ff */
[----:B0-----:R-:W-:-:S07]  /*0aa0*/  IMAD.U32 R136, R136, 0x10000, RZ ;  /* 0x0001000088887824 */ /* 0x001fce00078e00ff */
.L_x_2051:
        /* <DEDUP_REMOVED lines=9> */
[----:B------:R1:W3:Y:S07]  /*0b40*/  LDG.E R231, desc[UR10][R80.64] ;  /* 0x0000000a50e77981 */ /* 0x0002ee000c1e1900 */
[----:B------:R-:W4:Y:S01]  /*0b50*/  LDC.64 R186, c[0x0][0x3c8] ;  /* 0x0000f200ffba7b82 */ /* 0x000f220000000a00 */
[----:B-1----:R-:W-:-:S06]  /*0b60*/  IMAD.WIDE.U32 R80, R135, 0x10, R98 ;  /* 0x0000001087507825 */ /* 0x002fcc00078e0062 */
[----:B------:R-:W3:Y:S01]  /*0b70*/  LDG.E.128 R80, desc[UR10][R80.64] ;  /* 0x0000000a50507981 */ /* 0x000ee2000c1e1d00 */
[C---:B------:R-:W-:Y:S02]  /*0b80*/  VIADD R132, R135.reuse, 0x300 ;  /* 0x0000030087847836 */ /* 0x040fe40000000000 */
[----:B--2---:R-:W-:-:S04]  /*0b90*/  IMAD.WIDE.U32 R200, R135, 0x8, R84 ;  /* 0x0000000887c87825 */ /* 0x004fc800078e0054 */
[C---:B------:R-:W-:Y:S02]  /*0ba0*/  IMAD.WIDE.U32 R190, R132.reuse, 0x8, R84 ;  /* 0x0000000884be7825 */ /* 0x040fe400078e0054 */
[----:B------:R-:W2:Y:S01]  /*0bb0*/  LDG.E.64 R200, desc[UR10][R200.64] ;  /* 0x0000000ac8c87981 */ /* 0x000ea2000c1e1b00 */
[C---:B------:R-:W-:Y:S01]  /*0bc0*/  IADD3 R133, PT, PT, R135.reuse, 0x200, RZ ;  /* 0x0000020087857810 */ /* 0x040fe20007ffe0ff */
[C---:B------:R-:W-:Y:S02]  /*0bd0*/  VIADD R134, R135.reuse, 0x100 ;  /* 0x0000010087867836 */ /* 0x040fe40000000000 */
[----:B------:R-:W2:Y:S01]  /*0be0*/  LDG.E.64 R190, desc[UR10][R190.64] ;  /* 0x0000000abebe7981 */ /* 0x000ea2000c1e1b00 */
[----:B------:R-:W-:Y:S02]  /*0bf0*/  VIADD R130, R135, 0x400 ;  /* 0x0000040087827836 */ /* 0x000fe40000000000 */
[----:B0-----:R-:W-:-:S04]  /*0c00*/  IMAD.WIDE.U32 R202, R132, 0x8, R86 ;  /* 0x0000000884ca7825 */ /* 0x001fc800078e0056 */
[--C-:B------:R-:W-:Y:S02]  /*0c10*/  IMAD.WIDE.U32 R192, R134, 0x8, R84.reuse ;  /* 0x0000000886c07825 */ /* 0x100fe400078e0054 */
[----:B------:R-:W2:Y:S02]  /*0c20*/  LDG.E.64 R202, desc[UR10][R202.64] ;  /* 0x0000000acaca7981 */ /* 0x000ea4000c1e1b00 */
[----:B------:R-:W-:Y:S02]  /*0c30*/  IMAD.WIDE.U32 R196, R133, 0x8, R84 ;  /* 0x0000000885c47825 */ /* 0x000fe400078e0054 */
[----:B------:R-:W2:Y:S02]  /*0c40*/  LDG.E.64 R192, desc[UR10][R192.64] ;  /* 0x0000000ac0c07981 */ /* 0x000ea4000c1e1b00 */
[C---:B------:R-:W-:Y:S02]  /*0c50*/  IMAD.WIDE.U32 R184, R130.reuse, 0x8, R86 ;  /* 0x0000000882b87825 */ /* 0x040fe400078e0056 */
[----:B------:R-:W2:Y:S02]  /*0c60*/  LDG.E.64 R196, desc[UR10][R196.64] ;  /* 0x0000000ac4c47981 */ /* 0x000ea4000c1e1b00 */
[----:B------:R-:W-:-:S02]  /*0c70*/  IMAD.WIDE.U32 R182, R130, 0x8, R84 ;  /* 0x0000000882b67825 */ /* 0x000fc400078e0054 */
[----:B------:R-:W2:Y:S02]  /*0c80*/  LDG.E.64 R184, desc[UR10][R184.64] ;  /* 0x0000000ab8b87981 */ /* 0x000ea4000c1e1b00 */
[----:B------:R-:W-:Y:S02]  /*0c90*/  IMAD.WIDE.U32 R84, R134, 0x10, R98 ;  /* 0x0000001086547825 */ /* 0x000fe400078e0062 */
[----:B------:R-:W2:Y:S02]  /*0ca0*/  LDG.E.64 R182, desc[UR10][R182.64] ;  /* 0x0000000ab6b67981 */ /* 0x000ea4000c1e1b00 */
[----:B------:R-:W-:-:S04]  /*0cb0*/  IMAD.WIDE.U32 R204, R135, 0x8, R86 ;  /* 0x0000000887cc7825 */ /* 0x000fc800078e0056 */
[--C-:B------:R-:W-:Y:S02]  /*0cc0*/  IMAD.WIDE.U32 R194, R134, 0x8, R86.reuse ;  /* 0x0000000886c27825 */ /* 0x100fe400078e0056 */
[----:B------:R-:W2:Y:S02]  /*0cd0*/  LDG.E.64 R204, desc[UR10][R204.64] ;  /* 0x0000000acccc7981 */ /* 0x000ea4000c1e1b00 */
[C---:B------:R-:W-:Y:S02]  /*0ce0*/  IMAD.WIDE.U32 R198, R133.reuse, 0x8, R86 ;  /* 0x0000000885c67825 */ /* 0x040fe400078e0056 */
[----:B------:R-:W2:Y:S02]  /*0cf0*/  LDG.E.128 R84, desc[UR10][R84.64] ;  /* 0x0000000a54547981 */ /* 0x000ea4000c1e1d00 */
[--C-:B------:R-:W-:Y:S02]  /*0d00*/  IMAD.WIDE.U32 R88, R133, 0x10, R98.reuse ;  /* 0x0000001085587825 */ /* 0x100fe400078e0062 */
[----:B------:R-:W2:Y:S02]  /*0d10*/  LDG.E.64 R198, desc[UR10][R198.64] ;  /* 0x0000000ac6c67981 */ /* 0x000ea4000c1e1b00 */
[----:B------:R-:W-:-:S02]  /*0d20*/  IMAD.WIDE.U32 R92, R132, 0x10, R98 ;  /* 0x00000010845c7825 */ /* 0x000fc400078e0062 */
[----:B------:R-:W2:Y:S02]  /*0d30*/  LDG.E.128 R88, desc[UR10][R88.64] ;  /* 0x0000000a58587981 */ /* 0x000ea4000c1e1d00 */
[----:B------:R-:W-:Y:S02]  /*0d40*/  IMAD.WIDE.U32 R98, R130, 0x10, R98 ;  /* 0x0000001082627825 */ /* 0x000fe400078e0062 */
[----:B------:R-:W2:Y:S04]  /*0d50*/  LDG.E.128 R92, desc[UR10][R92.64] ;  /* 0x0000000a5c5c7981 */ /* 0x000ea8000c1e1d00 */
[----:B------:R-:W2:Y:S01]  /*0d60*/  LDG.E.128 R96, desc[UR10][R98.64] ;  /* 0x0000000a62607981 */ /* 0x000ea2000c1e1d00 */
[----:B----4-:R-:W-:-:S03]  /*0d70*/  IMAD.WIDE R186, R157, 0x4, R186 ;  /* 0x000000049dba7825 */ /* 0x010fc600078e02ba */
[----:B------:R-:W4:Y:S04]  /*0d80*/  LDG.E.64 R194, desc[UR10][R194.64] ;  /* 0x0000000ac2c27981 */ /* 0x000f28000c1e1b00 */
[----:B------:R-:W4:Y:S01]  /*0d90*/  LDG.E R131, desc[UR10][R186.64] ;  /* 0x0000000aba837981 */ /* 0x000f22000c1e1900 */
[----:B------:R-:W-:-:S04]  /*0da0*/  ISETP.NE.U32.AND P0, PT, RZ, UR16, PT ;  /* 0x00000010ff007c0c */ /* 0x000fc8000bf05070 */
[----:B------:R-:W-:Y:S02]  /*0db0*/  ISETP.NE.AND.EX P0, PT, RZ, UR17, PT, P0 ;  /* 0x00000011ff007c0c */ /* 0x000fe4000bf05300 */
[----:B------:R-:W-:Y:S02]  /*0dc0*/  ISETP.NE.AND P4, PT, RZ, UR12, PT ;  /* 0x0000000cff007c0c */ /* 0x000fe4000bf85270 */
[----:B------:R-:W-:-:S04]  /*0dd0*/  ISETP.NE.U32.AND P1, PT, RZ, UR14, PT ;  /* 0x0000000eff007c0c */ /* 0x000fc8000bf25070 */
[----:B------:R-:W-:-:S05]  /*0de0*/  ISETP.NE.AND.EX P1, PT, RZ, UR15, PT, P1 ;  /* 0x0000000fff007c0c */ /* 0x000fca000bf25310 */
[----:B------:R-:W0:Y:S08]  /*0df0*/  @P0 LDC.64 R216, c[0x0][0x3b8] ;  /* 0x0000ee00ffd80b82 */ /* 0x000e300000000a00 */
[----:B------:R-:W1:Y:S08]  /*0e00*/  @P0 LDC.64 R220, c[0x0][0x3b8] ;  /* 0x0000ee00ffdc0b82 */ /* 0x000e700000000a00 */
[----:B------:R-:W0:Y:S01]  /*0e10*/  @P0 LDC.64 R224, c[0x0][0x3b8] ;  /* 0x0000ee00ffe00b82 */ /* 0x000e220000000a00 */
[----:B-1----:R-:W-:-:S05]  /*0e20*/  @P0 IMAD.WIDE.U32 R220, R133, 0x4, R220 ;  /* 0x0000000485dc0825 */ /* 0x002fca00078e00dc */
[----:B------:R1:W5:Y:S02]  /*0e30*/  @P0 LDG.E R127, desc[UR10][R220.64] ;  /* 0x0000000adc7f0981 */ /* 0x000364000c1e1900 */
[----:B-1----:R-:W1:Y:S01]  /*0e40*/  @P1 LDC.64 R220, c[0x0][0x438] ;  /* 0x00010e00ffdc1b82 */ /* 0x002e620000000a00 */
[----:B0-----:R-:W-:-:S05]  /*0e50*/  @P0 IMAD.WIDE.U32 R224, R134, 0x4, R224 ;  /* 0x0000000486e00825 */ /* 0x001fca00078e00e0 */
[----:B------:R-:W5:Y:S01]  /*0e60*/  @P0 LDG.E R128, desc[UR10][R224.64] ;  /* 0x0000000ae0800981 */ /* 0x000f62000c1e1900 */
[----:B-1----:R-:W-:-:S05]  /*0e70*/  @P1 IMAD.WIDE.U32 R220, R134, 0x10, R220 ;  /* 0x0000001086dc1825 */ /* 0x002fca00078e00dc */
[----:B------:R-:W5:Y:S01]  /*0e80*/  @P1 LDG.E.128 R64, desc[UR10][R220.64] ;  /* 0x0000000adc401981 */ /* 0x000f62000c1e1d00 */
[----:B---3--:R-:W-:-:S05]  /*0e90*/  FSEL R231, R231, RZ, !P4 ;  /* 0x000000ffe7e77208 */ /* 0x008fca0006000000 */
[C---:B------:R-:W-:Y:S01]  /*0ea0*/  FADD.FTZ R0, -R231.reuse, R80 ;  /* 0x00000050e7007221 */ /* 0x040fe20000010100 */
[C---:B------:R-:W-:Y:S02]  /*0eb0*/  FADD.FTZ R189, -R231.reuse, R81 ;  /* 0x00000051e7bd7221 */ /* 0x040fe40000010100 */
[----:B------:R-:W0:Y:S01]  /*0ec0*/  @P0 LDC.64 R80, c[0x0][0x3b8] ;  /* 0x0000ee00ff500b82 */ /* 0x000e220000000a00 */
[C---:B------:R-:W-:Y:S01]  /*0ed0*/  FADD.FTZ R188, -R231.reuse, R82 ;  /* 0x00000052e7bc7221 */ /* 0x040fe20000010100 */
[----:B------:R-:W-:-:S06]  /*0ee0*/  FADD.FTZ R187, -R231, R83 ;  /* 0x00000053e7bb7221 */ /* 0x000fcc0000010100 */
[----:B------:R-:W1:Y:S01]  /*0ef0*/  @P0 LDC.64 R82, c[0x0][0x3b8] ;  /* 0x0000ee00ff520b82 */ /* 0x000e620000000a00 */
[--C-:B--2---:R-:W-:Y:S02]  /*0f00*/  SHF.R.U64 R244, R200, 0x10, R201.reuse ;  /* 0x00000010c8f47819 */ /* 0x104fe400000012c9 */
[----:B------:R-:W-:Y:S02]  /*0f10*/  MOV R243, R201 ;  /* 0x000000c900f37202 */ /* 0x000fe40000000f00 */
[----:B------:R-:W-:Y:S01]  /*0f20*/  SHF.R.U32.HI R242, RZ, 0x10, R201 ;  /* 0x00000010fff27819 */ /* 0x000fe200000116c9 */
[----:B------:R-:W-:Y:S01]  /*0f30*/  IMAD.MOV.U32 R201, RZ, RZ, R190 ;  /* 0x000000ffffc97224 */ /* 0x000fe200078e00be */
[--C-:B------:R-:W-:Y:S02]  /*0f40*/  SHF.R.U64 R232, R190, 0x10, R191.reuse ;  /* 0x00000010bee87819 */ /* 0x100fe400000012bf */
[----:B------:R-:W-:Y:S02]  /*0f50*/  MOV R233, R191 ;  /* 0x000000bf00e97202 */ /* 0x000fe40000000f00 */
[----:B------:R-:W-:-:S02]  /*0f60*/  SHF.R.U32.HI R234, RZ, 0x10, R191 ;  /* 0x00000010ffea7819 */ /* 0x000fc400000116bf */
[----:B------:R-:W2:Y:S01]  /*0f70*/  @P1 LDC.64 R190, c[0x0][0x438] ;  /* 0x00010e00ffbe1b82 */ /* 0x000ea20000000a00 */
[----:B0-----:R-:W-:-:S05]  /*0f80*/  @P0 IMAD.WIDE.U32 R80, R135, 0x4, R80 ;  /* 0x0000000487500825 */ /* 0x001fca00078e0050 */
[----:B------:R0:W5:Y:S01]  /*0f90*/  @P0 LDG.E R129, desc[UR10][R80.64] ;  /* 0x0000000a50810981 */ /* 0x000162000c1e1900 */
[----:B------:R-:W-:Y:S01]  /*0fa0*/  MOV R208, R202 ;  /* 0x000000ca00d07202 */ /* 0x000fe20000000f00 */
[----:B------:R-:W-:Y:S01]  /*0fb0*/  IMAD.MOV.U32 R235, RZ, RZ, R184 ;  /* 0x000000ffffeb7224 */ /* 0x000fe200078e00b8 */
[----:B------:R-:W-:Y:S01]  /*0fc0*/  SHF.R.U64 R207, R202, 0x10, R203 ;  /* 0x00000010cacf7819 */ /* 0x000fe200000012cb */
[----:B0-----:R-:W0:Y:S01]  /*0fd0*/  LDC.64 R80, c[0x0][0x3b0] ;  /* 0x0000ec00ff507b82 */ /* 0x001e220000000a00 */
[----:B------:R-:W-:Y:S01]  /*0fe0*/  SHF.R.U64 R202, R184, 0x10, R185 ;  /* 0x00000010b8ca7819 */ /* 0x000fe200000012b9 */
[--C-:B------:R-:W-:Y:S01]  /*0ff0*/  IMAD.MOV.U32 R219, RZ, RZ, R183.reuse ;  /* 0x000000ffffdb7224 */ /* 0x100fe200078e00b7 */
[--C-:B------:R-:W-:Y:S02]  /*1000*/  SHF.R.U64 R215, R182, 0x10, R183.reuse ;  /* 0x00000010b6d77819 */ /* 0x100fe400000012b7 */
[----:B------:R-:W-:Y:S01]  /*1010*/  SHF.R.U32.HI R223, RZ, 0x10, R183 ;  /* 0x00000010ffdf7819 */ /* 0x000fe200000116b7 */
[C---:B------:R-:W-:Y:S01]  /*1020*/  FADD.FTZ R184, -R231.reuse, R86 ;  /* 0x00000056e7b87221 */ /* 0x040fe20000010100 */
[----:B------:R-:W-:-:S02]  /*1030*/  FADD.FTZ R183, -R231, R87 ;  /* 0x00000057e7b77221 */ /* 0x000fc40000010100 */
[----:B------:R-:W3:Y:S01]  /*1040*/  @P1 LDC.64 R86, c[0x0][0x438] ;  /* 0x00010e00ff561b82 */ /* 0x000ee20000000a00 */
[----:B-1----:R-:W-:Y:S01]  /*1050*/  @P0 IMAD.WIDE.U32 R82, R130, 0x4, R82 ;  /* 0x0000000482520825 */ /* 0x002fe200078e0052 */
[----:B------:R-:W-:Y:S02]  /*1060*/  MOV R248, R204 ;  /* 0x000000cc00f87202 */ /* 0x000fe40000000f00 */
[--C-:B------:R-:W-:Y:S01]  /*1070*/  SHF.R.U64 R247, R204, 0x10, R205.reuse ;  /* 0x00000010ccf77819 */ /* 0x100fe200000012cd */
[--C-:B------:R-:W-:Y:S01]  /*1080*/  IMAD.MOV.U32 R246, RZ, RZ, R205.reuse ;  /* 0x000000fffff67224 */ /* 0x100fe200078e00cd */
[----:B------:R-:W-:Y:S01]  /*1090*/  SHF.R.U32.HI R241, RZ, 0x10, R205 ;  /* 0x00000010fff17819 */ /* 0x000fe200000116cd */
[----:B------:R1:W5:Y:S01]  /*10a0*/  @P0 LDG.E R125, desc[UR10][R82.64] ;  /* 0x0000000a527d0981 */ /* 0x000362000c1e1900 */
[----:B--2---:R-:W-:Y:S01]  /*10b0*/  @P1 IMAD.WIDE.U32 R190, R135, 0x10, R190 ;  /* 0x0000001087be1825 */ /* 0x004fe200078e00be */
[----:B------:R-:W-:-:S03]  /*10c0*/  SHF.R.U32.HI R205, RZ, 0x10, R185 ;  /* 0x00000010ffcd7819 */ /* 0x000fc600000116b9 */
[C---:B------:R-:W-:Y:S01]  /*10d0*/  FADD.FTZ R186, -R231.reuse, R84 ;  /* 0x00000054e7ba7221 */ /* 0x040fe20000010100 */
[----:B------:R-:W-:Y:S02]  /*10e0*/  IMAD.MOV.U32 R204, RZ, RZ, R185 ;  /* 0x000000ffffcc7224 */ /* 0x000fe400078e00b9 */
[----:B------:R-:W-:Y:S01]  /*10f0*/  FADD.FTZ R185, -R231, R85 ;  /* 0x00000055e7b97221 */ /* 0x000fe20000010100 */
[----:B------:R-:W-:Y:S01]  /*1100*/  IMAD.MOV.U32 R245, RZ, RZ, R200 ;  /* 0x000000fffff57224 */ /* 0x000fe200078e00c8 */
[----:B------:R-:W-:Y:S01]  /*1110*/  SHF.R.U64 R212, R198, 0x10, R199 ;  /* 0x00000010c6d47819 */ /* 0x000fe200000012c7 */
[----:B-1----:R-:W1:Y:S01]  /*1120*/  @P1 LDC.64 R82, c[0x0][0x438] ;  /* 0x00010e00ff521b82 */ /* 0x002e620000000a00 */
[----:B------:R-:W-:Y:S01]  /*1130*/  MOV R210, R199 ;  /* 0x000000c700d27202 */ /* 0x000fe20000000f00 */
[----:B------:R-:W-:Y:S01]  /*1140*/  @P0 IMAD.WIDE.U32 R84, R132, 0x4, R216 ;  /* 0x0000000484540825 */ /* 0x000fe200078e00d8 */
[----:B------:R-:W-:-:S03]  /*1150*/  SHF.R.U32.HI R209, RZ, 0x10, R199 ;  /* 0x00000010ffd17819 */ /* 0x000fc600000116c7 */
[C---:B------:R-:W-:Y:S01]  /*1160*/  FADD.FTZ R88, -R231.reuse, R88 ;  /* 0x00000058e7587221 */ /* 0x040fe20000010100 */
[----:B------:R-:W-:Y:S01]  /*1170*/  SHF.R.U64 R199, R196, 0x10, R197 ;  /* 0x00000010c4c77819 */ /* 0x000fe200000012c5 */
[----:B------:R-:W-:Y:S02]  /*1180*/  IMAD.MOV.U32 R200, RZ, RZ, R196 ;  /* 0x000000ffffc87224 */ /* 0x000fe400078e00c4 */
        /* <DEDUP_REMOVED lines=10> */
[----:B------:R2:W5:Y:S01]  /*1230*/  @P1 LDG.E.128 R56, desc[UR10][R190.64] ;  /* 0x0000000abe381981 */ /* 0x000562000c1e1d00 */
[----:B------:R-:W-:Y:S01]  /*1240*/  FADD.FTZ R231, -R231, R99 ;  /* 0x00000063e7e77221 */ /* 0x000fe20000010100 */
[----:B0-----:R-:W-:-:S02]  /*1250*/  IMAD.WIDE.U32 R98, R134, 0x4, R80 ;  /* 0x0000000486627825 */ /* 0x001fc400078e0050 */
[----:B------:R0:W5:Y:S01]  /*1260*/  @P0 LDG.E R126, desc[UR10][R84.64] ;  /* 0x0000000a547e0981 */ /* 0x000162000c1e1900 */
[----:B------:R-:W-:Y:S01]  /*1270*/  MOV R211, R182 ;  /* 0x000000b600d37202 */ /* 0x000fe20000000f00 */
[----:B------:R-:W-:Y:S02]  /*1280*/  IMAD.U32 R245, R245, 0x10000, RZ ;  /* 0x00010000f5f57824 */ /* 0x000fe400078e00ff */
[----:B------:R3:W5:Y:S01]  /*1290*/  LDG.E R97, desc[UR10][R98.64] ;  /* 0x0000000a62617981 */ /* 0x000762000c1e1900 */
[----:B--2---:R-:W-:Y:S01]  /*12a0*/  IMAD.WIDE.U32 R190, R135, 0x4, R80 ;  /* 0x0000000487be7825 */ /* 0x004fe200078e0050 */
[----:B0-----:R-:W0:Y:S04]  /*12b0*/  @P1 LDC.64 R84, c[0x0][0x438] ;  /* 0x00010e00ff541b82 */ /* 0x001e280000000a00 */
[----:B------:R2:W5:Y:S01]  /*12c0*/  LDG.E R182, desc[UR10][R190.64] ;  /* 0x0000000abeb67981 */ /* 0x000562000c1e1900 */
[--C-:B----4-:R-:W-:Y:S01]  /*12d0*/  SHF.R.U64 R239, R194, 0x10, R195.reuse ;  /* 0x00000010c2ef7819 */ /* 0x110fe200000012c3 */
[--C-:B------:R-:W-:Y:S01]  /*12e0*/  IMAD.MOV.U32 R238, RZ, RZ, R195.reuse ;  /* 0x000000ffffee7224 */ /* 0x100fe200078e00c3 */
[----:B------:R-:W-:Y:S01]  /*12f0*/  SHF.R.U32.HI R237, RZ, 0x10, R195 ;  /* 0x00000010ffed7819 */ /* 0x000fe200000116c3 */
[----:B---3--:R-:W-:Y:S01]  /*1300*/  IMAD.WIDE.U32 R98, R132, 0x4, R80 ;  /* 0x0000000484627825 */ /* 0x008fe200078e0050 */
[----:B------:R-:W-:-:S03]  /*1310*/  SHF.R.U64 R195, R192, 0x10, R193 ;  /* 0x00000010c0c37819 */ /* 0x000fc600000012c1 */
[----:B------:R-:W-:Y:S01]  /*1320*/  FMUL.FTZ R217, R169, R245 ;  /* 0x000000f5a9d97220 */ /* 0x000fe20000410000 */
[----:B------:R-:W-:Y:S01]  /*1330*/  SHF.L.U32 R244, R244, 0x10, RZ ;  /* 0x00000010f4f47819 */ /* 0x000fe200000006ff */
[----:B------:R-:W-:Y:S02]  /*1340*/  IMAD.MOV.U32 R214, RZ, RZ, R198 ;  /* 0x000000ffffd67224 */ /* 0x000fe400078e00c6 */
[----:B--2---:R-:W-:Y:S01]  /*1350*/  IMAD.WIDE.U32 R190, R133, 0x4, R80 ;  /* 0x0000000485be7825 */ /* 0x004fe200078e0050 */
[----:B------:R-:W-:-:S03]  /*1360*/  MOV R236, R192 ;  /* 0x000000c000ec7202 */ /* 0x000fc60000000f00 */
[----:B------:R-:W-:Y:S01]  /*1370*/  IMAD.MOV.U32 R240, RZ, RZ, R194 ;  /* 0x000000fffff07224 */ /* 0x000fe200078e00c2 */
[----:B------:R-:W5:Y:S01]  /*1380*/  LDG.E R192, desc[UR10][R190.64] ;  /* 0x0000000abec07981 */ /* 0x000f62000c1e1900 */
[--C-:B------:R-:W-:Y:S01]  /*1390*/  IMAD.MOV.U32 R198, RZ, RZ, R197.reuse ;  /* 0x000000ffffc67224 */ /* 0x100fe200078e00c5 */
[----:B------:R-:W-:Y:S01]  /*13a0*/  SHF.R.U32.HI R197, RZ, 0x10, R197 ;  /* 0x00000010ffc57819 */ /* 0x000fe200000116c5 */
[--C-:B------:R-:W-:Y:S01]  /*13b0*/  IMAD.MOV.U32 R194, RZ, RZ, R193.reuse ;  /* 0x000000ffffc27224 */ /* 0x100fe200078e00c1 */
[----:B------:R-:W-:Y:S01]  /*13c0*/  SHF.R.U32.HI R193, RZ, 0x10, R193 ;  /* 0x00000010ffc17819 */ /* 0x000fe200000116c1 */
[----:B------:R-:W-:Y:S01]  /*13d0*/  @P1 IMAD.WIDE.U32 R86, R133, 0x10, R86 ;  /* 0x0000001085561825 */ /* 0x000fe200078e0056 */
[----:B------:R-:W-:-:S03]  /*13e0*/  SHF.L.U32 R247, R247, 0x10, RZ ;  /* 0x00000010f7f77819 */ /* 0x000fc600000006ff */
[----:B------:R-:W-:Y:S01]  /*13f0*/  IMAD.U32 R248, R248, 0x10000, RZ ;  /* 0x00010000f8f87824 */ /* 0x000fe200078e00ff */
[----:B------:R2:W5:Y:S01]  /*1400*/  LDG.E R191, desc[UR10][R98.64] ;  /* 0x0000000a62bf7981 */ /* 0x000562000c1e1900 */
[--C-:B------:R-:W-:Y:S01]  /*1410*/  IMAD.MOV.U32 R206, RZ, RZ, R203.reuse ;  /* 0x000000ffffce7224 */ /* 0x100fe200078e00cb */
[----:B------:R-:W-:Y:S01]  /*1420*/  SHF.R.U32.HI R203, RZ, 0x10, R203 ;  /* 0x00000010ffcb7819 */ /* 0x000fe200000116cb */
[----:B------:R-:W-:Y:S01]  /*1430*/  IMAD.WIDE.U32 R80, R130, 0x4, R80 ;  /* 0x0000000482507825 */ /* 0x000fe200078e0050 */
[----:B------:R-:W-:-:S03]  /*1440*/  SHF.L.U32 R95, R195, 0x10, RZ ;  /* 0x00000010c35f7819 */ /* 0x000fc600000006ff */
[----:B------:R-:W-:Y:S01]  /*1450*/  FMUL.FTZ R213, R147, R244 ;  /* 0x000000f493d57220 */ /* 0x000fe20000410000 */
[----:B------:R-:W-:Y:S01]  /*1460*/  FMUL.FTZ R195, R131, R90 ;  /* 0x0000005a83c37220 */ /* 0x000fe20000410000 */
[----:B------:R-:W-:Y:S01]  /*1470*/  IMAD.U32 R243, R243, 0x10000, RZ ;  /* 0x00010000f3f37824 */ /* 0x000fe200078e00ff */
[----:B------:R3:W5:Y:S01]  /*1480*/  @P1 LDG.E.128 R68, desc[UR10][R86.64] ;  /* 0x0000000a56441981 */ /* 0x000762000c1e1d00 */
[----:B--2---:R-:W-:Y:S01]  /*1490*/  SHF.L.U32 R99, R201, 0x10, RZ ;  /* 0x00000010c9637819 */ /* 0x004fe200000006ff */
[----:B------:R-:W-:Y:S01]  /*14a0*/  FFMA.FTZ R201, R159, R248, R217 ;  /* 0x000000f89fc97223 */ /* 0x000fe200000100d9 */
[----:B------:R-:W-:Y:S01]  /*14b0*/  IMAD.U32 R90, R197, 0x10000, RZ ;  /* 0x00010000c55a7824 */ /* 0x000fe200078e00ff */
[----:B------:R2:W5:Y:S01]  /*14c0*/  LDG.E R190, desc[UR10][R80.64] ;  /* 0x0000000a50be7981 */ /* 0x000562000c1e1900 */
[----:B------:R-:W-:Y:S01]  /*14d0*/  FMUL.FTZ R197, R131, R92 ;  /* 0x0000005c83c57220 */ /* 0x000fe20000410000 */
[----:B------:R-:W-:Y:S02]  /*14e0*/  IMAD.U32 R246, R246, 0x10000, RZ ;  /* 0x00010000f6f67824 */ /* 0x000fe400078e00ff */
[----:B------:R-:W-:-:S02]  /*14f0*/  IMAD.U32 R92, R208, 0x10000, RZ ;  /* 0x00010000d05c7824 */ /* 0x000fc400078e00ff */
[----:B---3--:R-:W-:Y:S02]  /*1500*/  IMAD.U32 R87, R193, 0x10000, RZ ;  /* 0x00010000c1577824 */ /* 0x008fe400078e00ff */
[----:B------:R-:W-:Y:S01]  /*1510*/  FMUL.FTZ R193, R131, R88 ;  /* 0x0000005883c17220 */ /* 0x000fe20000410000 */
[----:B------:R-:W-:Y:S02]  /*1520*/  IMAD.U32 R98, R203, 0x10000, RZ ;  /* 0x00010000cb627824 */ /* 0x000fe400078e00ff */
[----:B------:R-:W-:Y:S01]  /*1530*/  FFMA.FTZ R203, R137, R247, R213 ;  /* 0x000000f789cb7223 */ /* 0x000fe200000100d5 */
[----:B--2---:R-:W-:Y:S01]  /*1540*/  FMUL.FTZ R81, R168, R243 ;  /* 0x000000f3a8517220 */ /* 0x004fe20000410000 */
[----:B------:R-:W-:Y:S02]  /*1550*/  IMAD.U32 R242, R242, 0x10000, RZ ;  /* 0x00010000f2f27824 */ /* 0x000fe400078e00ff */
[----:B------:R-:W-:Y:S01]  /*1560*/  FADD.FTZ R208, RZ, R201 ;  /* 0x000000c9ffd07221 */ /* 0x000fe20000010000 */
[----:B------:R-:W-:-:S02]  /*1570*/  IMAD.U32 R88, R199, 0x10000, RZ ;  /* 0x00010000c7587824 */ /* 0x000fc400078e00ff */
[----:B------:R-:W-:Y:S01]  /*1580*/  FMUL.FTZ R199, R131, R94 ;  /* 0x0000005e83c77220 */ /* 0x000fe20000410000 */
[----:B-1----:R-:W-:Y:S01]  /*1590*/  @P1 IMAD.WIDE.U32 R82, R130, 0x10, R82 ;  /* 0x0000001082521825 */ /* 0x002fe200078e0052 */
[----:B------:R-:W-:-:S03]  /*15a0*/  SHF.L.U32 R241, R241, 0x10, RZ ;  /* 0x00000010f1f17819 */ /* 0x000fc600000006ff */
[----:B------:R-:W-:Y:S01]  /*15b0*/  FMUL.FTZ R80, R146, R242 ;  /* 0x000000f292507220 */ /* 0x000fe20000410000 */
[----:B------:R-:W-:Y:S02]  /*15c0*/  IMAD.U32 R94, R206, 0x10000, RZ ;  /* 0x00010000ce5e7824 */ /* 0x000fe400078e00ff */
[----:B------:R-:W-:Y:S01]  /*15d0*/  FFMA.FTZ R206, R158, R246, R81 ;  /* 0x000000f69ece7223 */ /* 0x000fe20000010051 */
[----:B------:R-:W-:Y:S02]  /*15e0*/  IMAD.U32 R91, R194, 0x10000, RZ ;  /* 0x00010000c25b7824 */ /* 0x000fe400078e00ff */
[----:B------:R-:W-:Y:S01]  /*15f0*/  FMUL.FTZ R194, R131, R89 ;  /* 0x0000005983c27220 */ /* 0x000fe20000410000 */
[----:B------:R-:W-:Y:S02]  /*1600*/  IMAD.U32 R236, R236, 0x10000, RZ ;  /* 0x00010000ecec7824 */ /* 0x000fe400078e00ff */
[----:B------:R-:W-:Y:S01]  /*1610*/  FADD.FTZ R81, R203, R208 ;  /* 0x000000d0cb517221 */ /* 0x000fe20000010000 */
[----:B------:R-:W-:Y:S01]  /*1620*/  SHF.L.U32 R89, R198, 0x10, RZ ;  /* 0x00000010c6597819 */ /* 0x000fe200000006ff */
[----:B------:R1:W5:Y:S01]  /*1630*/  @P1 LDG.E.128 R76, desc[UR10][R82.64] ;  /* 0x0000000a524c1981 */ /* 0x000362000c1e1d00 */
[C---:B------:R-:W-:Y:S01]  /*1640*/  FMUL.FTZ R0, R131.reuse, R0 ;  /* 0x0000000083007220 */ /* 0x040fe20000410000 */
[----:B------:R-:W-:Y:S01]  /*1650*/  FMUL.FTZ R198, R131, R93 ;  /* 0x0000005d83c67220 */ /* 0x000fe20000410000 */
[----:B------:R-:W-:Y:S01]  /*1660*/  SHF.L.U32 R93, R207, 0x10, RZ ;  /* 0x00000010cf5d7819 */ /* 0x000fe200000006ff */
[----:B------:R-:W-:-:S02]  /*1670*/  IMAD.U32 R240, R240, 0x10000, RZ ;  /* 0x00010000f0f07824 */ /* 0x000fc400078e00ff */
[----:B------:R-:W-:Y:S01]  /*1680*/  FFMA.FTZ R207, R136, R241, R80 ;  /* 0x000000f188cf7223 */ /* 0x000fe20000010050 */
[----:B------:R-:W-:Y:S01]  /*1690*/  FMUL.FTZ R208, R171, R236 ;  /* 0x000000ecabd07220 */ /* 0x000fe20000410000 */
[----:B0-----:R-:W-:-:S04]  /*16a0*/  @P1 IMAD.WIDE.U32 R84, R132, 0x10, R84 ;  /* 0x0000001084541825 */ /* 0x001fc800078e0054 */
[----:B------:R-:W-:Y:S01]  /*16b0*/  FMUL.FTZ R189, R131, R189 ;  /* 0x000000bd83bd7220 */ /* 0x000fe20000410000 */
[----:B-1----:R-:W-:Y:S02]  /*16c0*/  IMAD.U32 R83, R212, 0x10000, RZ ;  /* 0x00010000d4537824 */ /* 0x002fe400078e00ff */
[----:B------:R-:W-:Y:S01]  /*16d0*/  FADD.FTZ R212, R206, R81 ;  /* 0x00000051ced47221 */ /* 0x000fe20000010000 */
[----:B------:R-:W-:Y:S02]  /*16e0*/  IMAD.U32 R82, R210, 0x10000, RZ ;  /* 0x00010000d2527824 */ /* 0x000fe400078e00ff */
[----:B------:R-:W-:Y:S01]  /*16f0*/  FFMA.FTZ R210, R0, R201, RZ ;  /* 0x000000c900d27223 */ /* 0x000fe200000100ff */
[----:B------:R-:W-:Y:S01]  /*1700*/  SHF.L.U32 R238, R238, 0x10, RZ ;  /* 0x00000010eeee7819 */ /* 0x000fe200000006ff */
[----:B------:R-:W-:Y:S02]  /*1710*/  IMAD.U32 R239, R239, 0x10000, RZ ;  /* 0x00010000efef7824 */ /* 0x000fe400078e00ff */
[----:B------:R-:W-:Y:S01]  /*1720*/  FMUL.FTZ R80, R149, R95 ;  /* 0x0000005f95507220 */ /* 0x000fe20000410000 */
[----:B------:R-:W-:Y:S01]  /*1730*/  FFMA.FTZ R208, R161, R240, R208 ;  /* 0x000000f0a1d07223 */ /* 0x000fe200000100d0 */
[----:B------:R-:W-:Y:S01]  /*1740*/  FMUL.FTZ R81, R170, R91 ;  /* 0x0000005baa517220 */ /* 0x000fe20000410000 */
[----:B------:R-:W-:Y:S01]  /*1750*/  FADD.FTZ R217, R207, R212 ;  /* 0x000000d4cfd97221 */ /* 0x000fe20000010000 */
[----:B------:R0:W5:Y:S01]  /*1760*/  @P1 LDG.E.128 R72, desc[UR10][R84.64] ;  /* 0x0000000a54481981 */ /* 0x000162000c1e1d00 */
[----:B------:R-:W-:Y:S01]  /*1770*/  FMUL.FTZ R188, R131, R188 ;  /* 0x000000bc83bc7220 */ /* 0x000fe20000410000 */
[----:B------:R-:W-:Y:S01]  /*1780*/  FFMA.FTZ R213, R189, R203, R210 ;  /* 0x000000cbbdd57223 */ /* 0x000fe200000100d2 */
[----:B------:R-:W-:Y:S01]  /*1790*/  FFMA.FTZ R210, R160, R238, R81 ;  /* 0x000000eea0d27223 */ /* 0x000fe20000010051 */
[----:B------:R-:W-:Y:S01]  /*17a0*/  FADD.FTZ R212, R208, R217 ;  /* 0x000000d9d0d47221 */ /* 0x000fe20000010000 */
[----:B------:R-:W-:-:S02]  /*17b0*/  IMAD.U32 R237, R237, 0x10000, RZ ;  /* 0x00010000eded7824 */ /* 0x000fc400078e00ff */
[----:B------:R-:W-:Y:S01]  /*17c0*/  FMUL.FTZ R81, R148, R87 ;  /* 0x0000005794517220 */ /* 0x000fe20000410000 */
[----:B------:R-:W-:Y:S01]  /*17d0*/  FMUL.FTZ R187, R131, R187 ;  /* 0x000000bb83bb7220 */ /* 0x000fe20000410000 */
[----:B0-----:R-:W-:Y:S01]  /*17e0*/  SHF.L.U32 R84, R209, 0x10, RZ ;  /* 0x00000010d1547819 */ /* 0x001fe200000006ff */
[----:B------:R-:W-:Y:S01]  /*17f0*/  FFMA.FTZ R209, R139, R239, R80 ;  /* 0x000000ef8bd17223 */ /* 0x000fe20000010050 */
[----:B------:R-:W-:Y:S01]  /*1800*/  FFMA.FTZ R80, R188, R206, R213 ;  /* 0x000000cebc507223 */ /* 0x000fe200000100d5 */
[----:B------:R-:W-:Y:S02]  /*1810*/  IMAD.U32 R85, R200, 0x10000, RZ ;  /* 0x00010000c8557824 */ /* 0x000fe400078e00ff */
[----:B------:R-:W-:Y:S01]  /*1820*/  FADD.FTZ R213, R209, R212 ;  /* 0x000000d4d1d57221 */ /* 0x000fe20000010000 */
[----:B------:R-:W-:Y:S01]  /*1830*/  FFMA.FTZ R212, R138, R237, R81 ;  /* 0x000000ed8ad47223 */ /* 0x000fe20000010051 */
[----:B------:R-:W-:Y:S01]  /*1840*/  SHF.L.U32 R86, R214, 0x10, RZ ;  /* 0x00000010d6567819 */ /* 0x000fe200000006ff */
[----:B------:R-:W-:Y:S01]  /*1850*/  FFMA.FTZ R81, R187, R207, R80 ;  /* 0x000000cfbb517223 */ /* 0x000fe20000010050 */
[----:B------:R-:W-:Y:S01]  /*1860*/  FMUL.FTZ R186, R131, R186 ;  /* 0x000000ba83ba7220 */ /* 0x000fe20000410000 */
[----:B------:R-:W-:Y:S01]  /*1870*/  FMUL.FTZ R80, R173, R85 ;  /* 0x00000055ad507220 */ /* 0x000fe20000410000 */
[----:B------:R-:W-:Y:S01]  /*1880*/  FADD.FTZ R217, R210, R213 ;  /* 0x000000d5d2d97221 */ /* 0x000fe20000010000 */
[C---:B------:R-:W-:Y:S01]  /*1890*/  FMUL.FTZ R200, R131.reuse, R216 ;  /* 0x000000d883c87220 */ /* 0x040fe20000410000 */
[----:B------:R-:W-:Y:S01]  /*18a0*/  FMUL.FTZ R185, R131, R185 ;  /* 0x000000b983b97220 */ /* 0x000fe20000410000 */
[----:B------:R-:W-:Y:S01]  /*18b0*/  FFMA.FTZ R216, R186, R208, R81 ;  /* 0x000000d0bad87223 */ /* 0x000fe20000010051 */
        /* <DEDUP_REMOVED lines=12> */
[----:B------:R-:W-:Y:S01]  /*1980*/  FMUL.FTZ R218, R175, R99 ;  /* 0x00000063afda7220 */ /* 0x000fe20000410000 */
[----:B------:R-:W-:Y:S01]  /*1990*/  FFMA.FTZ R217, R140, R84, R217 ;  /* 0x000000548cd97223 */ /* 0x000fe200000100d9 */
[----:B------:R-:W-:-:S02]  /*19a0*/  IMAD.U32 R232, R232, 0x10000, RZ ;  /* 0x00010000e8e87824 */ /* 0x000fc400078e00ff */
[----:B------:R-:W-:Y:S01]  /*19b0*/  FADD.FTZ R222, R216, R221 ;  /* 0x000000ddd8de7221 */ /* 0x000fe20000010000 */
[----:B------:R-:W-:Y:S01]  /*19c0*/  FMUL.FTZ R183, R131, R183 ;  /* 0x000000b783b77220 */ /* 0x000fe20000410000 */
[----:B------:R-:W-:Y:S01]  /*19d0*/  FFMA.FTZ R218, R165, R92, R218 ;  /* 0x0000005ca5da7223 */ /* 0x000fe200000100da */
[----:B------:R-:W-:Y:S02]  /*19e0*/  IMAD.U32 R233, R233, 0x10000, RZ ;  /* 0x00010000e9e97824 */ /* 0x000fe400078e00ff */
[----:B------:R-:W-:Y:S01]  /*19f0*/  FADD.FTZ R221, R217, R222 ;  /* 0x000000ded9dd7221 */ /* 0x000fe20000010000 */
[----:B------:R-:W-:Y:S01]  /*1a00*/  FMUL.FTZ R220, R153, R232 ;  /* 0x000000e899dc7220 */ /* 0x000fe20000410000 */
[----:B------:R-:W-:Y:S01]  /*1a10*/  SHF.L.U32 R234, R234, 0x10, RZ ;  /* 0x00000010eaea7819 */ /* 0x000fe200000006ff */
[----:B------:R-:W-:Y:S01]  /*1a20*/  FFMA.FTZ R80, R183, R212, R80 ;  /* 0x000000d4b7507223 */ /* 0x000fe20000010050 */
[----:B------:R-:W-:Y:S01]  /*1a30*/  FADD.FTZ R227, R218, R221 ;  /* 0x000000dddae37221 */ /* 0x000fe20000010000 */
[----:B------:R-:W-:Y:S01]  /*1a40*/  FFMA.FTZ R220, R143, R93, R220 ;  /* 0x0000005d8fdc7223 */ /* 0x000fe200000100dc */
[----:B------:R-:W-:Y:S01]  /*1a50*/  FMUL.FTZ R221, R174, R233 ;  /* 0x000000e9aedd7220 */ /* 0x000fe20000410000 */
[----:B------:R-:W-:Y:S01]  /*1a60*/  FFMA.FTZ R81, R193, R213, R80 ;  /* 0x000000d5c1517223 */ /* 0x000fe20000010050 */
[----:B------:R-:W-:Y:S01]  /*1a70*/  FMUL.FTZ R225, R152, R234 ;  /* 0x000000ea98e17220 */ /* 0x000fe20000410000 */
[----:B------:R-:W-:-:S02]  /*1a80*/  IMAD.U32 R211, R211, 0x10000, RZ ;  /* 0x00010000d3d37824 */ /* 0x000fc400078e00ff */
[----:B------:R-:W-:Y:S01]  /*1a90*/  FFMA.FTZ R221, R164, R94, R221 ;  /* 0x0000005ea4dd7223 */ /* 0x000fe200000100dd */
[----:B------:R-:W-:Y:S01]  /*1aa0*/  FADD.FTZ R226, R220, R227 ;  /* 0x000000e3dce27221 */ /* 0x000fe20000010000 */
[----:B------:R-:W-:Y:S01]  /*1ab0*/  SHF.L.U32 R215, R215, 0x10, RZ ;  /* 0x00000010d7d77819 */ /* 0x000fe200000006ff */
[----:B------:R-:W-:Y:S01]  /*1ac0*/  FFMA.FTZ R80, R194, R214, R81 ;  /* 0x000000d6c2507223 */ /* 0x000fe20000010051 */
[----:B------:R-:W-:Y:S01]  /*1ad0*/  FFMA.FTZ R222, R142, R98, R225 ;  /* 0x000000628ede7223 */ /* 0x000fe200000100e1 */
[----:B------:R-:W-:Y:S02]  /*1ae0*/  IMAD.U32 R235, R235, 0x10000, RZ ;  /* 0x00010000ebeb7824 */ /* 0x000fe400078e00ff */
[----:B------:R-:W-:Y:S01]  /*1af0*/  FMUL.FTZ R224, R177, R211 ;  /* 0x000000d3b1e07220 */ /* 0x000fe20000410000 */
[----:B------:R-:W-:Y:S01]  /*1b00*/  FADD.FTZ R225, R221, R226 ;  /* 0x000000e2dde17221 */ /* 0x000fe20000010000 */
[----:B------:R-:W-:Y:S01]  /*1b10*/  FMUL.FTZ R196, R131, R196 ;  /* 0x000000c483c47220 */ /* 0x000fe20000410000 */
[----:B------:R-:W-:-:S02]  /*1b20*/  IMAD.U32 R219, R219, 0x10000, RZ ;  /* 0x00010000dbdb7824 */ /* 0x000fc400078e00ff */
[----:B------:R-:W-:Y:S01]  /*1b30*/  FFMA.FTZ R81, R195, R216, R80 ;  /* 0x000000d8c3517223 */ /* 0x000fe20000010050 */
[----:B------:R-:W-:Y:S02]  /*1b40*/  IMAD.U32 R202, R202, 0x10000, RZ ;  /* 0x00010000caca7824 */ /* 0x000fe400078e00ff */
[----:B------:R-:W-:Y:S01]  /*1b50*/  FFMA.FTZ R224, R167, R235, R224 ;  /* 0x000000eba7e07223 */ /* 0x000fe200000100e0 */
[----:B------:R-:W-:Y:S01]  /*1b60*/  FADD.FTZ R227, R222, R225 ;  /* 0x000000e1dee37221 */ /* 0x000fe20000010000 */
[----:B------:R-:W-:Y:S01]  /*1b70*/  FMUL.FTZ R226, R155, R215 ;  /* 0x000000d79be27220 */ /* 0x000fe20000410000 */
[----:B------:R-:W-:Y:S01]  /*1b80*/  SHF.L.U32 R204, R204, 0x10, RZ ;  /* 0x00000010cccc7819 */ /* 0x000fe200000006ff */
[----:B------:R-:W-:Y:S01]  /*1b90*/  FFMA.FTZ R80, R196, R217, R81 ;  /* 0x000000d9c4507223 */ /* 0x000fe20000010051 */
[----:B------:R-:W-:Y:S01]  /*1ba0*/  FMUL.FTZ R249, R176, R219 ;  /* 0x000000dbb0f97220 */ /* 0x000fe20000410000 */
[----:B------:R-:W-:Y:S02]  /*1bb0*/  IMAD.U32 R223, R223, 0x10000, RZ ;  /* 0x00010000dfdf7824 */ /* 0x000fe400078e00ff */
[----:B------:R-:W-:Y:S01]  /*1bc0*/  FFMA.FTZ R225, R145, R202, R226 ;  /* 0x000000ca91e17223 */ /* 0x000fe200000100e2 */
[----:B------:R-:W-:Y:S01]  /*1bd0*/  FADD.FTZ R228, R224, R227 ;  /* 0x000000e3e0e47221 */ /* 0x000fe20000010000 */
[----:B------:R-:W-:Y:S01]  /*1be0*/  FFMA.FTZ R81, R197, R218, R80 ;  /* 0x000000dac5517223 */ /* 0x000fe20000010050 */
[----:B------:R-:W-:Y:S01]  /*1bf0*/  FFMA.FTZ R226, R166, R204, R249 ;  /* 0x000000cca6e27223 */ /* 0x000fe200000100f9 */
[----:B------:R-:W-:-:S02]  /*1c00*/  IMAD.U32 R205, R205, 0x10000, RZ ;  /* 0x00010000cdcd7824 */ /* 0x000fc400078e00ff */
[----:B------:R-:W-:Y:S01]  /*1c10*/  FMUL.FTZ R251, R154, R223 ;  /* 0x000000df9afb7220 */ /* 0x000fe20000410000 */
[----:B------:R-:W-:Y:S01]  /*1c20*/  FADD.FTZ R249, R228, R225 ;  /* 0x000000e1e4f97221 */ /* 0x000fe20000010000 */
[----:B------:R-:W-:Y:S02]  /*1c30*/  FFMA.FTZ R80, R198, R220, R81 ;  /* 0x000000dcc6507223 */ /* 0x000fe40000010051 */
[----:B------:R-:W-:Y:S01]  /*1c40*/  FFMA.FTZ R228, R144, R205, R251 ;  /* 0x000000cd90e47223 */ /* 0x000fe200000100fb */
[----:B------:R-:W-:Y:S01]  /*1c50*/  FADD.FTZ R249, R249, R226 ;  /* 0x000000e2f9f97221 */ /* 0x000fe20000010000 */
[----:B------:R-:W-:-:S03]  /*1c60*/  FFMA.FTZ R81, R199, R221, R80 ;  /* 0x000000ddc7517223 */ /* 0x000fc60000010050 */
[----:B------:R-:W-:Y:S01]  /*1c70*/  FADD.FTZ R80, R249, R228 ;  /* 0x000000e4f9507221 */ /* 0x000fe20000010000 */
[----:B------:R-:W-:-:S04]  /*1c80*/  FMUL.FTZ R227, R131, R96 ;  /* 0x0000006083e37220 */ /* 0x000fc80000410000 */
[----:B------:R-:W0:Y:S01]  /*1c90*/  SHFL.DOWN PT, R249, R80, 0x10, 0x1f ;  /* 0x0a001f0050f97f89 */ /* 0x000e2200000e0000 */
[----:B------:R-:W-:Y:S01]  /*1ca0*/  FFMA.FTZ R96, R200, R222, R81 ;  /* 0x000000dec8607223 */ /* 0x000fe20000010051 */
[----:B------:R-:W-:-:S03]  /*1cb0*/  FMUL.FTZ R229, R131, R229 ;  /* 0x000000e583e57220 */ /* 0x000fc60000410000 */
[----:B------:R-:W-:Y:S01]  /*1cc0*/  FFMA.FTZ R96, R227, R224, R96 ;  /* 0x000000e0e3607223 */ /* 0x000fe20000010060 */
[----:B------:R-:W-:-:S03]  /*1cd0*/  FMUL.FTZ R230, R131, R230 ;  /* 0x000000e683e67220 */ /* 0x000fc60000410000 */
[----:B------:R-:W-:Y:S01]  /*1ce0*/  FFMA.FTZ R81, R229, R225, R96 ;  /* 0x000000e1e5517223 */ /* 0x000fe20000010060 */
[----:B------:R-:W-:-:S03]  /*1cf0*/  FMUL.FTZ R231, R131, R231 ;  /* 0x000000e783e77220 */ /* 0x000fc60000410000 */
[----:B------:R-:W-:-:S04]  /*1d00*/  FFMA.FTZ R96, R230, R226, R81 ;  /* 0x000000e2e6607223 */ /* 0x000fc80000010051 */
[----:B------:R-:W-:-:S05]  /*1d10*/  FFMA.FTZ R96, R231, R228, R96 ;  /* 0x000000e4e7607223 */ /* 0x000fca0000010060 */
[----:B------:R-:W1:Y:S01]  /*1d20*/  SHFL.DOWN PT, R81, R96, 0x10, 0x1f ;  /* 0x0a001f0060517f89 */ /* 0x000e6200000e0000 */
[----:B0-----:R-:W-:-:S05]  /*1d30*/  FADD.FTZ R249, R80, R249 ;  /* 0x000000f950f97221 */ /* 0x001fca0000010000 */
[----:B------:R-:W0:Y:S01]  /*1d40*/  SHFL.DOWN PT, R250, R249, 0x8, 0x1f ;  /* 0x09001f00f9fa7f89 */ /* 0x000e2200000e0000 */
[----:B-1----:R-:W-:-:S05]  /*1d50*/  FADD.FTZ R81, R96, R81 ;  /* 0x0000005160517221 */ /* 0x002fca0000010000 */
        /* <DEDUP_REMOVED lines=9> */
[----:B0-----:R-:W-:Y:S02]  /*1df0*/  FADD.FTZ R249, R251, R96 ;  /* 0x00000060fbf97221 */ /* 0x001fe40000010000 */
[----:B------:R-:W0:Y:S03]  /*1e00*/  S2R R96, SR_TID.X ;  /* 0x0000000000607919 */ /* 0x000e260000002100 */
[----:B------:R-:W2:Y:S01]  /*1e10*/  SHFL.DOWN PT, R250, R249, 0x1, 0x1f ;  /* 0x08201f00f9fa7f89 */ /* 0x000ea200000e0000 */
[----:B-1----:R-:W-:Y:S01]  /*1e20*/  FADD.FTZ R81, R80, R81 ;  /* 0x0000005150517221 */ /* 0x002fe20000010000 */
[----:B--2---:R-:W-:-:S04]  /*1e30*/  FADD.FTZ R80, R249, R250 ;  /* 0x000000faf9507221 */ /* 0x004fc80000010000 */
[----:B------:R-:W1:Y:S01]  /*1e40*/  SHFL.DOWN PT, R250, R81, 0x1, 0x1f ;  /* 0x08201f0051fa7f89 */ /* 0x000e6200000e0000 */
[----:B0-----:R-:W-:Y:S01]  /*1e50*/  LOP3.LUT P2, RZ, R96, 0x1f, RZ, 0xc0, !PT ;  /* 0x0000001f60ff7812 */ /* 0x001fe2000784c0ff */
[----:B------:R-:W-:Y:S01]  /*1e60*/  BSSY.RECONVERGENT B0, `(.L_x_2004) ;  /* 0x000000b000007945 */ /* 0x000fe20003800200 */
[----:B-1----:R-:W-:-:S11]  /*1e70*/  FADD.FTZ R81, R81, R250 ;  /* 0x000000fa51517221 */ /* 0x002fd60000010000 */
        /* <DEDUP_REMOVED lines=9> */
.L_x_2005:
[----:B------:R-:W-:Y:S05]  /*1f10*/  BSYNC.RECONVERGENT B0 ;  /* 0x0000000000007941 */ /* 0x000fea0003800200 */
.L_x_2004:
        /* <DEDUP_REMOVED lines=33> */
[C---:B------:R-:W-:Y:S01]  /*2130*/  FFMA.FTZ R8, R199.reuse, R94, R8 ;  /* 0x0000005ec7087223 */ /* 0x040fe20000010008 */
        /* <DEDUP_REMOVED lines=126> */
.L_x_2008:
        /* <DEDUP_REMOVED lines=31> */
.L_x_2007:
        /* <DEDUP_REMOVED lines=36> */
.L_x_2010:
        /* <DEDUP_REMOVED lines=31> */
.L_x_2006:
        /* <DEDUP_REMOVED lines=16> */
[----:B------:R-:W-:Y:S01]  /*3040*/  FMUL.FTZ R80, R131, R80 ;  /* 0x0000005083507220 */ /* 0x000fe20000410000 */
[----:B------:R-:W-:Y:S01]  /*3050*/  LOP3.LUT P5, RZ, R182, 0xff, RZ, 0xc0, !PT ;  /* 0x000000ffb6ff7812 */ /* 0x000fe200078ac0ff */
[----:B------:R-:W-:Y:S01]  /*3060*/  FADD.FTZ R82, R207, -R82 ;  /* 0x80000052cf527221 */ /* 0x000fe20000010000 */
[C---:B------:R-:W-:Y:S01]  /*3070*/  FMUL.FTZ R206, R131.reuse, R206 ;  /* 0x000000ce83ce7220 */ /* 0x040fe20000410000 */
[----:B------:R-:W-:Y:S01]  /*3080*/  FMUL.FTZ R81, R80, UR6 ;  /* 0x0000000650517c20 */ /* 0x000fe20008410000 */
[C---:B------:R-:W-:Y:S01]  /*3090*/  FMUL.FTZ R80, R131.reuse, R0 ;  /* 0x0000000083507220 */ /* 0x040fe20000410000 */
[----:B------:R-:W-:Y:S01]  /*30a0*/  FMUL.FTZ R82, R131, R82 ;  /* 0x0000005283527220 */ /* 0x000fe20000410000 */
[----:B------:R-:W-:Y:S01]  /*30b0*/  FMUL.FTZ R206, R206, UR6 ;  /* 0x00000006cece7c20 */ /* 0x000fe20008410000 */
[----:B------:R-:W-:Y:S01]  /*30c0*/  LOP3.LUT P2, RZ, R182, 0xff0000, RZ, 0xc0, !PT ;  /* 0x00ff0000b6ff7812 */ /* 0x000fe2000784c0ff */
[----:B------:R-:W-:Y:S01]  /*30d0*/  FMUL.FTZ R80, R80, UR6 ;  /* 0x0000000650507c20 */ /* 0x000fe20008410000 */
[----:B------:R-:W-:Y:S01]  /*30e0*/  FSEL R83, R81, RZ, P6 ;  /* 0x000000ff51537208 */ /* 0x000fe20003000000 */
[----:B------:R-:W-:Y:S01]  /*30f0*/  FMUL.FTZ R82, R82, UR6 ;  /* 0x0000000652527c20 */ /* 0x000fe20008410000 */
[----:B------:R-:W-:-:S02]  /*3100*/  LOP3.LUT P6, RZ, R129, 0xff00, RZ, 0xc0, !PT ;  /* 0x0000ff0081ff7812 */ /* 0x000fc400078cc0ff */
[----:B------:R-:W-:Y:S02]  /*3110*/  ISETP.GE.U32.AND P4, PT, R182, 0x1000000, PT ;  /* 0x01000000b600780c */ /* 0x000fe40003f86070 */
[----:B------:R-:W-:Y:S02]  /*3120*/  FSEL R0, R81, RZ, P6 ;  /* 0x000000ff51007208 */ /* 0x000fe40003000000 */
[----:B------:R-:W-:Y:S02]  /*3130*/  LOP3.LUT P6, RZ, R129, 0xff, RZ, 0xc0, !PT ;  /* 0x000000ff81ff7812 */ /* 0x000fe400078cc0ff */
[----:B------:R-:W-:Y:S02]  /*3140*/  F2FP.BF16.F32.PACK_AB R84, R0, R83 ;  /* 0x000000530054723e */ /* 0x000fe400000010ff */
[C---:B------:R-:W-:Y:S02]  /*3150*/  FSEL R81, R80.reuse, RZ, P5 ;  /* 0x000000ff50517208 */ /* 0x040fe40002800000 */
[----:B------:R-:W-:-:S02]  /*3160*/  FSEL R0, R80, RZ, P6 ;  /* 0x000000ff50007208 */ /* 0x000fc40003000000 */
[C---:B------:R-:W-:Y:S02]  /*3170*/  LOP3.LUT P5, RZ, R129.reuse, 0xff0000, RZ, 0xc0, !PT ;  /* 0x00ff000081ff7812 */ /* 0x040fe400078ac0ff */
[----:B------:R-:W-:Y:S02]  /*3180*/  ISETP.GE.U32.AND P6, PT, R129, 0x1000000, PT ;  /* 0x010000008100780c */ /* 0x000fe40003fc6070 */
[----:B------:R-:W-:Y:S02]  /*3190*/  F2FP.BF16.F32.PACK_AB R85, R0, R81 ;  /* 0x000000510055723e */ /* 0x000fe400000010ff */
[C---:B------:R-:W-:Y:S02]  /*31a0*/  FSEL R81, R206.reuse, RZ, P2 ;  /* 0x000000ffce517208 */ /* 0x040fe40001000000 */
        /* <DEDUP_REMOVED lines=13> */
.L_x_2012:
[-CC-:B------:R-:W-:Y:S01]  /*3280*/  FFMA.FTZ R60, R189, R88.reuse, R89.reuse ;  /* 0x00000058bd3c7223 */ /* 0x180fe20000010059 */
[----:B-----5:R-:W-:Y:S01]  /*3290*/  LOP3.LUT P6, RZ, R182, 0xff00, RZ, 0xc0, !PT ;  /* 0x0000ff00b6ff7812 */ /* 0x020fe200078cc0ff */
[-CC-:B------:R-:W-:Y:S01]  /*32a0*/  FFMA.FTZ R0, R0, R88.reuse, R89.reuse ;  /* 0x0000005800007223 */ /* 0x180fe20000010059 */
[-CC-:B------:R-:W-:Y:S01]  /*32b0*/  FFMA.FTZ R81, R188, R88.reuse, R89.reuse ;  /* 0x00000058bc517223 */ /* 0x180fe20000010059 */
[----:B------:R-:W-:Y:S01]  /*32c0*/  FADD.FTZ R60, R203, -R60 ;  /* 0x8000003ccb3c7221 */ /* 0x000fe20000010000 */
[----:B------:R-:W-:Y:S01]  /*32d0*/  FFMA.FTZ R80, R187, R88, R89 ;  /* 0x00000058bb507223 */ /* 0x000fe20000010059 */
[----:B------:R-:W-:Y:S01]  /*32e0*/  FADD.FTZ R0, R201, -R0 ;  /* 0x80000000c9007221 */ /* 0x000fe20000010000 */
[----:B------:R-:W-:Y:S01]  /*32f0*/  FADD.FTZ R206, R206, -R81 ;  /* 0x80000051cece7221 */ /* 0x000fe20000010000 */
[----:B------:R-:W-:Y:S01]  /*3300*/  FMUL.FTZ R61, R131, R60 ;  /* 0x0000003c833d7220 */ /* 0x000fe20000410000 */
[----:B------:R-:W-:Y:S01]  /*3310*/  FADD.FTZ R80, R207, -R80 ;  /* 0x80000050cf507221 */ /* 0x000fe20000010000 */
[----:B------:R-:W-:Y:S01]  /*3320*/  FMUL.FTZ R60, R131, R0 ;  /* 0x00000000833c7220 */ /* 0x000fe20000410000 */
[C---:B------:R-:W-:Y:S01]  /*3330*/  LOP3.LUT P4, RZ, R182.reuse, 0xff, RZ, 0xc0, !PT ;  /* 0x000000ffb6ff7812 */ /* 0x040fe2000788c0ff */
[----:B------:R-:W-:Y:S01]  /*3340*/  FMUL.FTZ R62, R61, UR6 ;  /* 0x000000063d3e7c20 */ /* 0x000fe20008410000 */
[----:B------:R-:W-:Y:S01]  /*3350*/  LOP3.LUT P2, RZ, R182, 0xff0000, RZ, 0xc0, !PT ;  /* 0x00ff0000b6ff7812 */ /* 0x000fe2000784c0ff */
[----:B------:R-:W-:Y:S01]  /*3360*/  FMUL.FTZ R0, R60, UR6 ;  /* 0x000000063c007c20 */ /* 0x000fe20008410000 */
[----:B------:R-:W-:-:S02]  /*3370*/  ISETP.GE.U32.AND P5, PT, R182, 0x1000000, PT ;  /* 0x01000000b600780c */ /* 0x000fc40003fa6070 */
[----:B------:R-:W-:Y:S02]  /*3380*/  FSEL R63, R62, RZ, P6 ;  /* 0x000000ff3e3f7208 */ /* 0x000fe40003000000 */
[----:B------:R-:W-:-:S04]  /*3390*/  LOP3.LUT P6, RZ, R129, 0xff00, RZ, 0xc0, !PT ;  /* 0x0000ff0081ff7812 */ /* 0x000fc800078cc0ff */
[----:B------:R-:W-:Y:S02]  /*33a0*/  FSEL R62, R62, RZ, P6 ;  /* 0x000000ff3e3e7208 */ /* 0x000fe40003000000 */
[----:B------:R-:W-:Y:S02]  /*33b0*/  LOP3.LUT P6, RZ, R129, 0xff, RZ, 0xc0, !PT ;  /* 0x000000ff81ff7812 */ /* 0x000fe400078cc0ff */
[----:B------:R-:W-:Y:S01]  /*33c0*/  F2FP.BF16.F32.PACK_AB R84, R62, R63 ;  /* 0x0000003f3e54723e */ /* 0x000fe200000010ff */
[C---:B------:R-:W-:Y:S01]  /*33d0*/  FMUL.FTZ R62, R131.reuse, R206 ;  /* 0x000000ce833e7220 */ /* 0x040fe20000410000 */
[----:B------:R-:W-:Y:S01]  /*33e0*/  FMUL.FTZ R63, R131, R80 ;  /* 0x00000050833f7220 */ /* 0x000fe20000410000 */
[C---:B------:R-:W-:Y:S02]  /*33f0*/  FSEL R80, R0.reuse, RZ, P4 ;  /* 0x000000ff00507208 */ /* 0x040fe40002000000 */
[----:B------:R-:W-:Y:S01]  /*3400*/  FSEL R81, R0, RZ, P6 ;  /* 0x000000ff00517208 */ /* 0x000fe20003000000 */
[----:B------:R-:W-:Y:S01]  /*3410*/  FMUL.FTZ R0, R62, UR6 ;  /* 0x000000063e007c20 */ /* 0x000fe20008410000 */
[----:B------:R-:W-:Y:S01]  /*3420*/  LOP3.LUT P4, RZ, R129, 0xff0000, RZ, 0xc0, !PT ;  /* 0x00ff000081ff7812 */ /* 0x000fe2000788c0ff */
[----:B------:R-:W-:Y:S01]  /*3430*/  FMUL.FTZ R82, R63, UR6 ;  /* 0x000000063f527c20 */ /* 0x000fe20008410000 */
        /* <DEDUP_REMOVED lines=14> */
[----:B------:R-:W-:Y:S01]  /*3520*/  PRMT R91, R83, 0x7610, R91 ;  /* 0x00007610535b7816 */ /* 0x000fe2000000005b */
[----:B------:R-:W-:Y:S06]  /*3530*/  BRA `(.L_x_2009) ;  /* 0x0000000400747947 */ /* 0x000fec0003800000 */
.L_x_2011:
        /* <DEDUP_REMOVED lines=13> */
[----:B------:R-:W-:Y:S01]  /*3610*/  FFMA.FTZ R80, R131, R80, R57 ;  /* 0x0000005083507223 */ /* 0x000fe20000010039 */
[----:B------:R-:W-:Y:S01]  /*3620*/  LOP3.LUT P4, RZ, R182, 0xff, RZ, 0xc0, !PT ;  /* 0x000000ffb6ff7812 */ /* 0x000fe2000788c0ff */
        /* <DEDUP_REMOVED lines=35> */
.L_x_2013:
        /* <DEDUP_REMOVED lines=8> */
[----:B------:R-:W-:Y:S01]  /*38e0*/  FFMA.FTZ R61, R131, R60, R57 ;  /* 0x0000003c833d7223 */ /* 0x000fe20000010039 */
[----:B------:R-:W-:Y:S01]  /*38f0*/  FADD.FTZ R80, R207, -R80 ;  /* 0x80000050cf507221 */ /* 0x000fe20000010000 */
[----:B------:R-:W-:Y:S01]  /*3900*/  FFMA.FTZ R60, R131, R0, R56 ;  /* 0x00000000833c7223 */ /* 0x000fe20000010038 */
        /* <DEDUP_REMOVED lines=10> */
[C---:B------:R-:W-:Y:S01]  /*39b0*/  FFMA.FTZ R62, R131.reuse, R81, R58 ;  /* 0x00000051833e7223 */ /* 0x040fe2000001003a */
[----:B------:R-:W-:Y:S01]  /*39c0*/  FFMA.FTZ R63, R131, R80, R59 ;  /* 0x00000050833f7223 */ /* 0x000fe2000001003b */
        /* <DEDUP_REMOVED lines=20> */
.L_x_2009:
[----:B------:R-:W-:Y:S01]  /*3b10*/  ISETP.NE.U32.AND P2, PT, RZ, UR4, PT ;  /* 0x00000004ff007c0c */ /* 0x000fe2000bf45070 */
[----:B------:R-:W0:Y:S01]  /*3b20*/  LDC.64 R80, c[0x0][0x468] ;  /* 0x00011a00ff507b82 */ /* 0x000e220000000a00 */
[----:B------:R-:W-:Y:S02]  /*3b30*/  LOP3.LUT R0, R0, 0xffff, RZ, 0xc0, !PT ;  /* 0x0000ffff00007812 */ /* 0x000fe400078ec0ff */
[----:B------:R-:W-:Y:S02]  /*3b40*/  ISETP.NE.AND.EX P2, PT, RZ, UR5, PT, P2 ;  /* 0x00000005ff007c0c */ /* 0x000fe4000bf45320 */
[----:B------:R-:W-:Y:S01]  /*3b50*/  PRMT R91, R84, 0x5410, R91 ;  /* 0x00005410545b7816 */ /* 0x000fe2000000005b */
[----:B------:R-:W-:-:S03]  /*3b60*/  IMAD.WIDE.U32 R82, R0, 0x10000, RZ ;  /* 0x0001000000527825 */ /* 0x000fc600078e00ff */
[----:B------:R-:W-:Y:S02]  /*3b70*/  LOP3.LUT R82, R82, 0xffff, R85, 0xf8, !PT ;  /* 0x0000ffff52527812 */ /* 0x000fe400078ef855 */
[----:B------:R-:W-:-:S05]  /*3b80*/  LOP3.LUT R83, R91, R83, RZ, 0xfc, !PT ;  /* 0x000000535b537212 */ /* 0x000fca00078efcff */
[----:B------:R-:W1:Y:S01]  /*3b90*/  @P2 LDC.64 R86, c[0x0][0x478] ;  /* 0x00011e00ff562b82 */ /* 0x000e620000000a00 */
[----:B0-----:R-:W-:-:S04]  /*3ba0*/  IMAD.WIDE.U32 R84, R135, 0x8, R80 ;  /* 0x0000000887547825 */ /* 0x001fc800078e0050 */
[----:B-1----:R-:W-:-:S05]  /*3bb0*/  @P2 IMAD.WIDE.U32 R86, R135, 0x10, R86 ;  /* 0x0000001087562825 */ /* 0x002fca00078e0056 */
[----:B------:R0:W-:Y:S04]  /*3bc0*/  @P2 STG.E.128 desc[UR10][R86.64], R60 ;  /* 0x0000003c56002986 */ /* 0x0001e8000c101d0a */
[----:B------:R0:W-:Y:S01]  /*3bd0*/  STG.E.64 desc[UR10][R84.64], R82 ;  /* 0x0000005254007986 */ /* 0x0001e2000c101b0a */
[----:B------:R-:W-:Y:S05]  /*3be0*/  @!P0 BRA `(.L_x_2014) ;  /* 0x0000000000208947 */ /* 0x000fea0003800000 */
        /* <DEDUP_REMOVED lines=8> */
.L_x_2014:
[----:B------:R-:W-:Y:S05]  /*3c70*/  @!P0 BRA `(.L_x_2015) ;  /* 0x0000000800c88947 */ /* 0x000fea0003800000 */
[----:B------:R-:W-:Y:S05]  /*3c80*/  @!P1 BRA `(.L_x_2016) ;  /* 0x0000000400649947 */ /* 0x000fea0003800000 */
[----:B------:R-:W-:Y:S05]  /*3c90*/  @!P2 BRA `(.L_x_2017) ;  /* 0x0000000000b0a947 */ /* 0x000fea0003800000 */
[-CC-:B------:R-:W-:Y:S01]  /*3ca0*/  FFMA.FTZ R0, R185, R88.reuse, R89.reuse ;  /* 0x00000058b9007223 */ /* 0x180fe20000010059 */
[-CC-:B0-----:R-:W-:Y:S01]  /*3cb0*/  FFMA.FTZ R61, R184, R88.reuse, R89.reuse ;  /* 0x00000058b83d7223 */ /* 0x181fe20000010059 */
[-CC-:B------:R-:W-:Y:S01]  /*3cc0*/  FFMA.FTZ R63, R186, R88.reuse, R89.reuse ;  /* 0x00000058ba3f7223 */ /* 0x180fe20000010059 */
[----:B------:R-:W-:Y:S01]  /*3cd0*/  FFMA.FTZ R183, R183, R88, R89 ;  /* 0x00000058b7b77223 */ /* 0x000fe20000010059 */
[----:B------:R-:W-:Y:S01]  /*3ce0*/  FADD.FTZ R0, R209, -R0 ;  /* 0x80000000d1007221 */ /* 0x000fe20000010000 */
[----:B-1----:R-:W-:Y:S01]  /*3cf0*/  FADD.FTZ R83, R210, -R61 ;  /* 0x8000003dd2537221 */ /* 0x002fe20000010000 */
[----:B------:R-:W-:Y:S01]  /*3d00*/  FADD.FTZ R63, R208, -R63 ;  /* 0x8000003fd03f7221 */ /* 0x000fe20000010000 */
[----:B------:R-:W-:Y:S01]  /*3d10*/  LOP3.LUT P5, RZ, R97, 0xff00, RZ, 0xc0, !PT ;  /* 0x0000ff0061ff7812 */ /* 0x000fe200078ac0ff */
[C---:B------:R-:W-:Y:S01]  /*3d20*/  FFMA.FTZ R61, R131.reuse, R0, R65 ;  /* 0x00000000833d7223 */ /* 0x040fe20000010041 */
[----:B------:R-:W-:Y:S01]  /*3d30*/  FFMA.FTZ R62, R131, R83, R66 ;  /* 0x00000053833e7223 */ /* 0x000fe20000010042 */
[----:B------:R-:W-:Y:S01]  /*3d40*/  LOP3.LUT P6, RZ, R97, 0xff0000, RZ, 0xc0, !PT ;  /* 0x00ff000061ff7812 */ /* 0x000fe200078cc0ff */
[----:B------:R-:W-:Y:S01]  /*3d50*/  FFMA.FTZ R60, R131, R63, R64 ;  /* 0x0000003f833c7223 */ /* 0x000fe20000010040 */
[----:B------:R-:W-:Y:S01]  /*3d60*/  FMUL.FTZ R82, R61, UR6 ;  /* 0x000000063d527c20 */ /* 0x000fe20008410000 */
[----:B------:R-:W-:Y:S01]  /*3d70*/  FMUL.FTZ R86, R62, UR6 ;  /* 0x000000063e567c20 */ /* 0x000fe20008410000 */
[----:B------:R-:W-:Y:S01]  /*3d80*/  FADD.FTZ R212, R212, -R183 ;  /* 0x800000b7d4d47221 */ /* 0x000fe20000010000 */
[----:B------:R-:W-:Y:S01]  /*3d90*/  LOP3.LUT P4, RZ, R128, 0xff00, RZ, 0xc0, !PT ;  /* 0x0000ff0080ff7812 */ /* 0x000fe2000788c0ff */
[----:B------:R-:W-:Y:S01]  /*3da0*/  FMUL.FTZ R0, R60, UR6 ;  /* 0x000000063c007c20 */ /* 0x000fe20008410000 */
[----:B------:R-:W-:Y:S01]  /*3db0*/  FSEL R84, R82, RZ, P5 ;  /* 0x000000ff52547208 */ /* 0x000fe20002800000 */
[----:B------:R-:W-:Y:S01]  /*3dc0*/  FFMA.FTZ R63, R131, R212, R67 ;  /* 0x000000d4833f7223 */ /* 0x000fe20000010043 */
[----:B------:R-:W-:-:S02]  /*3dd0*/  FSEL R87, R86, RZ, P6 ;  /* 0x000000ff56577208 */ /* 0x000fc40003000000 */
[----:B------:R-:W-:Y:S02]  /*3de0*/  LOP3.LUT P5, RZ, R97, 0xff, RZ, 0xc0, !PT ;  /* 0x000000ff61ff7812 */ /* 0x000fe400078ac0ff */
[----:B------:R-:W-:Y:S02]  /*3df0*/  LOP3.LUT P6, RZ, R128, 0xff, RZ, 0xc0, !PT ;  /* 0x000000ff80ff7812 */ /* 0x000fe400078cc0ff */
[----:B------:R-:W-:Y:S02]  /*3e00*/  FSEL R85, R82, RZ, P4 ;  /* 0x000000ff52557208 */ /* 0x000fe40002000000 */
[C---:B------:R-:W-:Y:S02]  /*3e10*/  FSEL R82, R0.reuse, RZ, P5 ;  /* 0x000000ff00527208 */ /* 0x040fe40002800000 */
[----:B------:R-:W-:Y:S01]  /*3e20*/  FSEL R83, R0, RZ, P6 ;  /* 0x000000ff00537208 */ /* 0x000fe20003000000 */
[----:B------:R-:W-:Y:S01]  /*3e30*/  FMUL.FTZ R0, R63, UR6 ;  /* 0x000000063f007c20 */ /* 0x000fe20008410000 */
        /* <DEDUP_REMOVED lines=18> */
.L_x_2017:
[-CC-:B------:R-:W-:Y:S01]  /*3f60*/  FFMA.FTZ R0, R185, R88.reuse, R89.reuse ;  /* 0x00000058b9007223 */ /* 0x180fe20000010059 */
[-CC-:B01----:R-:W-:Y:S01]  /*3f70*/  FFMA.FTZ R85, R184, R88.reuse, R89.reuse ;  /* 0x00000058b8557223 */ /* 0x183fe20000010059 */
[-CC-:B------:R-:W-:Y:S01]  /*3f80*/  FFMA.FTZ R83, R186, R88.reuse, R89.reuse ;  /* 0x00000058ba537223 */ /* 0x180fe20000010059 */
[----:B------:R-:W-:Y:S01]  /*3f90*/  FFMA.FTZ R183, R183, R88, R89 ;  /* 0x00000058b7b77223 */ /* 0x000fe20000010059 */
[----:B------:R-:W-:Y:S01]  /*3fa0*/  FADD.FTZ R0, R209, -R0 ;  /* 0x80000000d1007221 */ /* 0x000fe20000010000 */
[----:B------:R-:W-:Y:S01]  /*3fb0*/  FADD.FTZ R85, R210, -R85 ;  /* 0x80000055d2557221 */ /* 0x000fe20000010000 */
[----:B------:R-:W-:Y:S01]  /*3fc0*/  FADD.FTZ R83, R208, -R83 ;  /* 0x80000053d0537221 */ /* 0x000fe20000010000 */
[----:B------:R-:W-:Y:S01]  /*3fd0*/  LOP3.LUT P5, RZ, R97, 0xff00, RZ, 0xc0, !PT ;  /* 0x0000ff0061ff7812 */ /* 0x000fe200078ac0ff */
[C---:B------:R-:W-:Y:S01]  /*3fe0*/  FFMA.FTZ R0, R131.reuse, R0, R65 ;  /* 0x0000000083007223 */ /* 0x040fe20000010041 */
[C---:B------:R-:W-:Y:S01]  /*3ff0*/  FFMA.FTZ R85, R131.reuse, R85, R66 ;  /* 0x0000005583557223 */ /* 0x040fe20000010042 */
[----:B------:R-:W-:Y:S01]  /*4000*/  FFMA.FTZ R83, R131, R83, R64 ;  /* 0x0000005383537223 */ /* 0x000fe20000010040 */
[----:B------:R-:W-:Y:S01]  /*4010*/  LOP3.LUT P6, RZ, R97, 0xff0000, RZ, 0xc0, !PT ;  /* 0x00ff000061ff7812 */ /* 0x000fe200078cc0ff */
[----:B------:R-:W-:Y:S01]  /*4020*/  FMUL.FTZ R0, R0, UR6 ;  /* 0x0000000600007c20 */ /* 0x000fe20008410000 */
[----:B------:R-:W-:Y:S01]  /*4030*/  FMUL.FTZ R84, R85, UR6 ;  /* 0x0000000655547c20 */ /* 0x000fe20008410000 */
[----:B------:R-:W-:Y:S01]  /*4040*/  FADD.FTZ R212, R212, -R183 ;  /* 0x800000b7d4d47221 */ /* 0x000fe20000010000 */
        /* <DEDUP_REMOVED lines=29> */
.L_x_2016:
[----:B------:R-:W-:Y:S05]  /*4220*/  @!P2 BRA `(.L_x_2019) ;  /* 0x0000000000b0a947 */ /* 0x000fea0003800000 */
[-CC-:B------:R-:W-:Y:S01]  /*4230*/  FFMA.FTZ R0, R185, R88.reuse, R89.reuse ;  /* 0x00000058b9007223 */ /* 0x180fe20000010059 */
[-CC-:B0-----:R-:W-:Y:S01]  /*4240*/  FFMA.FTZ R61, R184, R88.reuse, R89.reuse ;  /* 0x00000058b83d7223 */ /* 0x181fe20000010059 */
[-CC-:B------:R-:W-:Y:S01]  /*4250*/  FFMA.FTZ R63, R186, R88.reuse, R89.reuse ;  /* 0x00000058ba3f7223 */ /* 0x180fe20000010059 */
[----:B------:R-:W-:Y:S01]  /*4260*/  FFMA.FTZ R183, R183, R88, R89 ;  /* 0x00000058b7b77223 */ /* 0x000fe20000010059 */
[----:B------:R-:W-:Y:S01]  /*4270*/  FADD.FTZ R0, R209, -R0 ;  /* 0x80000000d1007221 */ /* 0x000fe20000010000 */
[----:B------:R-:W-:Y:S01]  /*4280*/  FADD.FTZ R62, R210, -R61 ;  /* 0x8000003dd23e7221 */ /* 0x000fe20000010000 */
[----:B------:R-:W-:Y:S01]  /*4290*/  FADD.FTZ R60, R208, -R63 ;  /* 0x8000003fd03c7221 */ /* 0x000fe20000010000 */
[----:B------:R-:W-:Y:S01]  /*42a0*/  LOP3.LUT P5, RZ, R97, 0xff00, RZ, 0xc0, !PT ;  /* 0x0000ff0061ff7812 */ /* 0x000fe200078ac0ff */
[C---:B------:R-:W-:Y:S01]  /*42b0*/  FMUL.FTZ R61, R131.reuse, R0 ;  /* 0x00000000833d7220 */ /* 0x040fe20000410000 */
[----:B------:R-:W-:Y:S01]  /*42c0*/  FMUL.FTZ R62, R131, R62 ;  /* 0x0000003e833e7220 */ /* 0x000fe20000410000 */
[----:B------:R-:W-:Y:S01]  /*42d0*/  LOP3.LUT P6, RZ, R97, 0xff0000, RZ, 0xc0, !PT ;  /* 0x00ff000061ff7812 */ /* 0x000fe200078cc0ff */
[----:B------:R-:W-:Y:S01]  /*42e0*/  FMUL.FTZ R60, R131, R60 ;  /* 0x0000003c833c7220 */ /* 0x000fe20000410000 */
[----:B------:R-:W-:Y:S01]  /*42f0*/  FMUL.FTZ R63, R61, UR6 ;  /* 0x000000063d3f7c20 */ /* 0x000fe20008410000 */
[----:B------:R-:W-:Y:S01]  /*4300*/  FMUL.FTZ R86, R62, UR6 ;  /* 0x000000063e567c20 */ /* 0x000fe20008410000 */
[----:B------:R-:W-:Y:S01]  /*4310*/  LOP3.LUT P4, RZ, R128, 0xff00, RZ, 0xc0, !PT ;  /* 0x0000ff0080ff7812 */ /* 0x000fe2000788c0ff */
[----:B------:R-:W-:Y:S01]  /*4320*/  FADD.FTZ R212, R212, -R183 ;  /* 0x800000b7d4d47221 */ /* 0x000fe20000010000 */
[----:B------:R-:W-:Y:S01]  /*4330*/  FMUL.FTZ R0, R60, UR6 ;  /* 0x000000063c007c20 */ /* 0x000fe20008410000 */
[----:B-1----:R-:W-:-:S02]  /*4340*/  FSEL R84, R63, RZ, P5 ;  /* 0x000000ff3f547208 */ /* 0x002fc40002800000 */
[----:B------:R-:W-:Y:S02]  /*4350*/  FSEL R87, R86, RZ, P6 ;  /* 0x000000ff56577208 */ /* 0x000fe40003000000 */
[----:B------:R-:W-:Y:S02]  /*4360*/  LOP3.LUT P5, RZ, R97, 0xff, RZ, 0xc0, !PT ;  /* 0x000000ff61ff7812 */ /* 0x000fe400078ac0ff */
[----:B------:R-:W-:Y:S01]  /*4370*/  FSEL R85, R63, RZ, P4 ;  /* 0x000000ff3f557208 */ /* 0x000fe20002000000 */
[----:B------:R-:W-:Y:S01]  /*4380*/  FMUL.FTZ R63, R131, R212 ;  /* 0x000000d4833f7220 */ /* 0x000fe20000410000 */
[----:B------:R-:W-:Y:S02]  /*4390*/  LOP3.LUT P6, RZ, R128, 0xff, RZ, 0xc0, !PT ;  /* 0x000000ff80ff7812 */ /* 0x000fe400078cc0ff */
        /* <DEDUP_REMOVED lines=21> */
.L_x_2019:
        /* <DEDUP_REMOVED lines=11> */
[C---:B------:R-:W-:Y:S01]  /*45a0*/  FMUL.FTZ R208, R131.reuse, R208 ;  /* 0x000000d083d07220 */ /* 0x040fe20000410000 */
        /* <DEDUP_REMOVED lines=8> */
[C---:B------:R-:W-:Y:S01]  /*4630*/  LOP3.LUT P5, RZ, R97.reuse, 0xff, RZ, 0xc0, !PT ;  /* 0x000000ff61ff7812 */ /* 0x040fe200078ac0ff */
        /* <DEDUP_REMOVED lines=22> */
.L_x_2015:
[----:B------:R-:W-:Y:S05]  /*47a0*/  @!P1 BRA `(.L_x_2020) ;  /* 0x0000000000f89947 */ /* 0x000fea0003800000 */
[----:B------:R-:W-:Y:S05]  /*47b0*/  @!P2 BRA `(.L_x_2021) ;  /* 0x000000000078a947 */ /* 0x000fea0003800000 */
        /* <DEDUP_REMOVED lines=8> */
[C---:B------:R-:W-:Y:S01]  /*4840*/  FFMA.FTZ R60, R131.reuse, R61, R64 ;  /* 0x0000003d833c7223 */ /* 0x040fe20000010040 */
[C---:B------:R-:W-:Y:S01]  /*4850*/  FFMA.FTZ R61, R131.reuse, R0, R65 ;  /* 0x00000000833d7223 */ /* 0x040fe20000010041 */
[----:B------:R-:W-:Y:S01]  /*4860*/  FFMA.FTZ R62, R131, R63, R66 ;  /* 0x0000003f833e7223 */ /* 0x000fe20000010042 */
[----:B------:R-:W-:Y:S01]  /*4870*/  LOP3.LUT P6, RZ, R97, 0xff, RZ, 0xc0, !PT ;  /* 0x000000ff61ff7812 */ /* 0x000fe200078cc0ff */
[----:B------:R-:W-:Y:S01]  /*4880*/  FMUL.FTZ R0, R60, UR6 ;  /* 0x000000063c007c20 */ /* 0x000fe20008410000 */
[----:B------:R-:W-:Y:S01]  /*4890*/  FFMA.FTZ R63, R131, R212, R67 ;  /* 0x000000d4833f7223 */ /* 0x000fe20000010043 */
[----:B-1----:R-:W-:Y:S01]  /*48a0*/  FMUL.FTZ R82, R61, UR6 ;  /* 0x000000063d527c20 */ /* 0x002fe20008410000 */
        /* <DEDUP_REMOVED lines=15> */
.L_x_2021:
        /* <DEDUP_REMOVED lines=8> */
[----:B------:R-:W-:Y:S01]  /*4a20*/  FFMA.FTZ R83, R131, R83, R64 ;  /* 0x0000005383537223 */ /* 0x000fe20000010040 */
[----:B------:R-:W-:Y:S01]  /*4a30*/  LOP3.LUT P6, RZ, R97, 0xff, RZ, 0xc0, !PT ;  /* 0x000000ff61ff7812 */ /* 0x000fe200078cc0ff */
[C---:B------:R-:W-:Y:S01]  /*4a40*/  FFMA.FTZ R0, R131.reuse, R0, R65 ;  /* 0x0000000083007223 */ /* 0x040fe20000010041 */
[----:B------:R-:W-:Y:S01]  /*4a50*/  FFMA.FTZ R85, R131, R85, R66 ;  /* 0x0000005583557223 */ /* 0x000fe20000010042 */
[----:B------:R-:W-:Y:S01]  /*4a60*/  FMUL.FTZ R83, R83, UR6 ;  /* 0x0000000653537c20 */ /* 0x000fe20008410000 */
[----:B------:R-:W-:Y:S01]  /*4a70*/  FFMA.FTZ R212, R131, R212, R67 ;  /* 0x000000d483d47223 */ /* 0x000fe20000010043 */
        /* <DEDUP_REMOVED lines=17> */
.L_x_2020:
        /* <DEDUP_REMOVED lines=31> */
.L_x_2022:
        /* <DEDUP_REMOVED lines=29> */
[----:B------:R-:W-:-:S07]  /*4f50*/  PRMT R84, R210, 0x7610, R84 ;  /* 0x00007610d2547816 */ /* 0x000fce0000000054 */
.L_x_2018:
        /* <DEDUP_REMOVED lines=19> */
.L_x_2023:
[----:B------:R-:W-:Y:S05]  /*5090*/  @!P0 BRA `(.L_x_2024) ;  /* 0x0000000800d48947 */ /* 0x000fea0003800000 */
        /* <DEDUP_REMOVED lines=9> */
[C---:B------:R-:W-:Y:S01]  /*5130*/  LOP3.LUT P5, RZ, R192.reuse, 0xff00, RZ, 0xc0, !PT ;  /* 0x0000ff00c0ff7812 */ /* 0x040fe200078ac0ff */
        /* <DEDUP_REMOVED lines=13> */
[----:B------:R-:W-:Y:S01]  /*5210*/  FFMA.FTZ R63, R131, R196, R71 ;  /* 0x000000c4833f7223 */ /* 0x000fe20000010047 */
        /* <DEDUP_REMOVED lines=22> */
.L_x_2026:
[-CC-:B01----:R-:W-:Y:S01]  /*5380*/  FFMA.FTZ R83, R194, R88.reuse, R89.reuse ;  /* 0x00000058c2537223 */ /* 0x183fe20000010059 */
        /* <DEDUP_REMOVED lines=13> */
[----:B------:R-:W-:Y:S01]  /*5460*/  FADD.FTZ R196, R217, -R196 ;  /* 0x800000c4d9c47221 */ /* 0x000fe20000010000 */
        /* <DEDUP_REMOVED lines=16> */
[C---:B------:R-:W-:Y:S02]  /*5570*/  FSEL R0, R196.reuse, RZ, P4 ;  /* 0x000000ffc4007208 */ /* 0x040fe40002000000 */
[----:B------:R-:W-:Y:S02]  /*5580*/  FSEL R83, R196, RZ, P6 ;  /* 0x000000ffc4537208 */ /* 0x000fe40003000000 */
[----:B------:R-:W-:Y:S02]  /*5590*/  F2FP.BF16.F32.PACK_AB R84, R85, R84 ;  /* 0x000000545554723e */ /* 0x000fe400000010ff */
[----:B------:R-:W-:Y:S02]  /*55a0*/  F2FP.BF16.F32.PACK_AB R86, R195, R86 ;  /* 0x00000056c356723e */ /* 0x000fe400000010ff */
[----:B------:R-:W-:Y:S02]  /*55b0*/  F2FP.BF16.F32.PACK_AB R83, R83, R0 ;  /* 0x000000005353723e */ /* 0x000fe400000010ff */
        /* <DEDUP_REMOVED lines=9> */
.L_x_2025:
        /* <DEDUP_REMOVED lines=45> */
.L_x_2028:
        /* <DEDUP_REMOVED lines=45> */
.L_x_2024:
[----:B------:R-:W-:Y:S05]  /*5bf0*/  @!P1 BRA `(.L_x_2029) ;  /* 0x0000000000f89947 */ /* 0x000fea0003800000 */
        /* <DEDUP_REMOVED lines=9> */
[C---:B------:R-:W-:Y:S01]  /*5c90*/  FFMA.FTZ R60, R131.reuse, R0, R68 ;  /* 0x00000000833c7223 */ /* 0x040fe20000010044 */
[----:B------:R-:W-:Y:S01]  /*5ca0*/  LOP3.LUT P6, RZ, R192, 0xff, RZ, 0xc0, !PT ;  /* 0x000000ffc0ff7812 */ /* 0x000fe200078cc0ff */
[C---:B------:R-:W-:Y:S01]  /*5cb0*/  FFMA.FTZ R61, R131.reuse, R214, R69 ;  /* 0x000000d6833d7223 */ /* 0x040fe20000010045 */
[C---:B------:R-:W-:Y:S01]  /*5cc0*/  FFMA.FTZ R62, R131.reuse, R195, R70 ;  /* 0x000000c3833e7223 */ /* 0x040fe20000010046 */
        /* <DEDUP_REMOVED lines=18> */
.L_x_2030:
        /* <DEDUP_REMOVED lines=31> */
.L_x_2029:
        /* <DEDUP_REMOVED lines=31> */
.L_x_2031:
        /* <DEDUP_REMOVED lines=30> */
.L_x_2027:
        /* <DEDUP_REMOVED lines=19> */
.L_x_2032:
        /* <DEDUP_REMOVED lines=12> */
[----:B------:R-:W-:Y:S01]  /*65a0*/  FFMA.FTZ R62, R131, R221, R74 ;  /* 0x000000dd833e7223 */ /* 0x000fe2000001004a */
[----:B------:R-:W-:Y:S01]  /*65b0*/  LOP3.LUT P5, RZ, R191, 0xff00, RZ, 0xc0, !PT ;  /* 0x0000ff00bfff7812 */ /* 0x000fe200078ac0ff */
[----:B------:R-:W-:Y:S01]  /*65c0*/  FFMA.FTZ R60, R131, R197, R72 ;  /* 0x000000c5833c7223 */ /* 0x000fe20000010048 */
[----:B------:R-:W-:Y:S01]  /*65d0*/  FMUL.FTZ R63, R61, UR6 ;  /* 0x000000063d3f7c20 */ /* 0x000fe20008410000 */
[----:B------:R-:W-:Y:S01]  /*65e0*/  FMUL.FTZ R86, R62, UR6 ;  /* 0x000000063e567c20 */ /* 0x000fe20008410000 */
[----:B------:R-:W-:Y:S01]  /*65f0*/  LOP3.LUT P6, RZ, R191, 0xff0000, RZ, 0xc0, !PT ;  /* 0x00ff0000bfff7812 */ /* 0x000fe200078cc0ff */
[----:B------:R-:W-:Y:S01]  /*6600*/  FMUL.FTZ R0, R60, UR6 ;  /* 0x000000063c007c20 */ /* 0x000fe20008410000 */
[----:B------:R-:W-:-:S02]  /*6610*/  LOP3.LUT P4, RZ, R126, 0xff00, RZ, 0xc0, !PT ;  /* 0x0000ff007eff7812 */ /* 0x000fc4000788c0ff */
[----:B-1----:R-:W-:Y:S02]  /*6620*/  FSEL R84, R63, RZ, P5 ;  /* 0x000000ff3f547208 */ /* 0x002fe40002800000 */
[----:B------:R-:W-:Y:S02]  /*6630*/  FSEL R87, R86, RZ, P6 ;  /* 0x000000ff56577208 */ /* 0x000fe40003000000 */
[----:B------:R-:W-:Y:S02]  /*6640*/  LOP3.LUT P5, RZ, R191, 0xff, RZ, 0xc0, !PT ;  /* 0x000000ffbfff7812 */ /* 0x000fe400078ac0ff */
[----:B------:R-:W-:Y:S01]  /*6650*/  FSEL R85, R63, RZ, P4 ;  /* 0x000000ff3f557208 */ /* 0x000fe20002000000 */
[----:B------:R-:W-:Y:S01]  /*6660*/  FFMA.FTZ R63, R131, R222, R75 ;  /* 0x000000de833f7223 */ /* 0x000fe2000001004b */
[----:B------:R-:W-:Y:S02]  /*6670*/  LOP3.LUT P6, RZ, R126, 0xff, RZ, 0xc0, !PT ;  /* 0x000000ff7eff7812 */ /* 0x000fe400078cc0ff */
[----:B------:R-:W-:-:S02]  /*6680*/  FSEL R82, R0, RZ, P5 ;  /* 0x000000ff00527208 */ /* 0x000fc40002800000 */
[----:B------:R-:W-:Y:S01]  /*6690*/  FSEL R83, R0, RZ, P6 ;  /* 0x000000ff00537208 */ /* 0x000fe20003000000 */
[----:B------:R-:W-:Y:S01]  /*66a0*/  FMUL.FTZ R0, R63, UR6 ;  /* 0x000000063f007c20 */ /* 0x000fe20008410000 */
[----:B------:R-:W-:Y:S02]  /*66b0*/  ISETP.GE.U32.AND P4, PT, R191, 0x1000000, PT ;  /* 0x01000000bf00780c */ /* 0x000fe40003f86070 */
[C---:B------:R-:W-:Y:S02]  /*66c0*/  LOP3.LUT P5, RZ, R126.reuse, 0xff0000, RZ, 0xc0, !PT ;  /* 0x00ff00007eff7812 */ /* 0x040fe400078ac0ff */
        /* <DEDUP_REMOVED lines=16> */
.L_x_2035:
[-CC-:B01----:R-:W-:Y:S01]  /*67d0*/  FFMA.FTZ R83, R198, R88.reuse, R89.reuse ;  /* 0x00000058c6537223 */ /* 0x183fe20000010059 */
[-CC-:B------:R-:W-:Y:S01]  /*67e0*/  FFMA.FTZ R0, R199, R88.reuse, R89.reuse ;  /* 0x00000058c7007223 */ /* 0x180fe20000010059 */
        /* <DEDUP_REMOVED lines=13> */
[----:B------:R-:W-:Y:S01]  /*68c0*/  FMUL.FTZ R197, R197, UR6 ;  /* 0x00000006c5c57c20 */ /* 0x000fe20008410000 */
[----:B------:R-:W-:-:S02]  /*68d0*/  LOP3.LUT P4, RZ, R126, 0xff00, RZ, 0xc0, !PT ;  /* 0x0000ff007eff7812 */ /* 0x000fc4000788c0ff */
[----:B------:R-:W-:Y:S01]  /*68e0*/  FSEL R82, R220, RZ, P5 ;  /* 0x000000ffdc527208 */ /* 0x000fe20002800000 */
[----:B------:R-:W-:Y:S01]  /*68f0*/  FFMA.FTZ R222, R131, R222, R75 ;  /* 0x000000de83de7223 */ /* 0x000fe2000001004b */
        /* <DEDUP_REMOVED lines=25> */
.L_x_2034:
        /* <DEDUP_REMOVED lines=12> */
[----:B------:R-:W-:Y:S01]  /*6b50*/  FMUL.FTZ R60, R131, R60 ;  /* 0x0000003c833c7220 */ /* 0x000fe20000410000 */
        /* <DEDUP_REMOVED lines=9> */
[----:B------:R-:W-:Y:S01]  /*6bf0*/  FMUL.FTZ R63, R131, R222 ;  /* 0x000000de833f7220 */ /* 0x000fe20000410000 */
        /* <DEDUP_REMOVED lines=22> */
.L_x_2037:
        /* <DEDUP_REMOVED lines=44> */
.L_x_2033:
        /* <DEDUP_REMOVED lines=32> */
.L_x_2039:
        /* <DEDUP_REMOVED lines=31> */
.L_x_2038:
[----:B------:R-:W-:Y:S05]  /*7410*/  @!P2 BRA `(.L_x_2040) ;  /* 0x000000000078a947 */ /* 0x000fea0003800000 */
[-CC-:B------:R-:W-:Y:S01]  /*7420*/  FFMA.FTZ R197, R197, R88.reuse, R89.reuse ;  /* 0x00000058c5c57223 */ /* 0x180fe20000010059 */
[-CC-:B------:R-:W-:Y:S01]  /*7430*/  FFMA.FTZ R0, R199, R88.reuse, R89.reuse ;  /* 0x00000058c7007223 */ /* 0x180fe20000010059 */
[-CC-:B0-----:R-:W-:Y:S01]  /*7440*/  FFMA.FTZ R61, R198, R88.reuse, R89.reuse ;  /* 0x00000058c63d7223 */ /* 0x181fe20000010059 */
        /* <DEDUP_REMOVED lines=27> */
.L_x_2040:
        /* <DEDUP_REMOVED lines=28> */
[----:B------:R-:W-:-:S07]  /*77c0*/  PRMT R91, R84, 0x7632, R91 ;  /* 0x00007632545b7816 */ /* 0x000fce000000005b */
.L_x_2036:
        /* <DEDUP_REMOVED lines=19> */
.L_x_2041:
[----:B------:R-:W-:Y:S05]  /*7900*/  @!P0 BRA `(.L_x_2042) ;  /* 0x0000000800d08947 */ /* 0x000fea0003800000 */
[----:B------:R-:W-:Y:S05]  /*7910*/  @!P1 BRA `(.L_x_2043) ;  /* 0x0000000400689947 */ /* 0x000fea0003800000 */
[----:B------:R-:W-:Y:S05]  /*7920*/  @!P2 BRA `(.L_x_2044) ;  /* 0x0000000000b0a947 */ /* 0x000fea0003800000 */
[-CC-:B------:R-:W-:Y:S01]  /*7930*/  FFMA.FTZ R0, R229, R88.reuse, R89.reuse ;  /* 0x00000058e5007223 */ /* 0x180fe20000010059 */
[-CC-:B------:R-:W-:Y:S01]  /*7940*/  FFMA.FTZ R227, R227, R88.reuse, R89.reuse ;  /* 0x00000058e3e37223 */ /* 0x180fe20000010059 */
[----:B------:R-:W-:Y:S01]  /*7950*/  LOP3.LUT P4, RZ, R190, 0xff00, RZ, 0xc0, !PT ;  /* 0x0000ff00beff7812 */ /* 0x000fe2000788c0ff */
[-C--:B01----:R-:W-:Y:S01]  /*7960*/  FFMA.FTZ R83, R230, R88.reuse, R89 ;  /* 0x00000058e6537223 */ /* 0x083fe20000010059 */
[----:B------:R-:W-:Y:S01]  /*7970*/  FADD.FTZ R0, R225, -R0 ;  /* 0x80000000e1007221 */ /* 0x000fe20000010000 */
[----:B------:R-:W-:Y:S01]  /*7980*/  FADD.FTZ R227, R224, -R227 ;  /* 0x800000e3e0e37221 */ /* 0x000fe20000010000 */
[----:B------:R-:W-:Y:S01]  /*7990*/  LOP3.LUT P6, RZ, R125, 0xff00, RZ, 0xc0, !PT ;  /* 0x0000ff007dff7812 */ /* 0x000fe200078cc0ff */
[----:B------:R-:W-:Y:S01]  /*79a0*/  FFMA.FTZ R89, R231, R88, R89 ;  /* 0x00000058e7597223 */ /* 0x000fe20000010059 */
[C---:B------:R-:W-:Y:S01]  /*79b0*/  FFMA.FTZ R61, R131.reuse, R0, R77 ;  /* 0x00000000833d7223 */ /* 0x040fe2000001004d */
[----:B------:R-:W-:Y:S01]  /*79c0*/  FFMA.FTZ R60, R131, R227, R76 ;  /* 0x000000e3833c7223 */ /* 0x000fe2000001004c */
[----:B------:R-:W-:Y:S01]  /*79d0*/  FADD.FTZ R83, R226, -R83 ;  /* 0x80000053e2537221 */ /* 0x000fe20000010000 */
[----:B------:R-:W-:Y:S01]  /*79e0*/  FADD.FTZ R228, R228, -R89 ;  /* 0x80000059e4e47221 */ /* 0x000fe20000010000 */
[----:B------:R-:W-:Y:S01]  /*79f0*/  FMUL.FTZ R0, R61, UR6 ;  /* 0x000000063d007c20 */ /* 0x000fe20008410000 */
[----:B------:R-:W-:-:S02]  /*7a00*/  LOP3.LUT P5, RZ, R190, 0xff, RZ, 0xc0, !PT ;  /* 0x000000ffbeff7812 */ /* 0x000fc400078ac0ff */
[----:B------:R-:W-:Y:S02]  /*7a10*/  LOP3.LUT P1, RZ, R190, 0xff0000, RZ, 0xc0, !PT ;  /* 0x00ff0000beff7812 */ /* 0x000fe4000782c0ff */
[C---:B------:R-:W-:Y:S02]  /*7a20*/  FSEL R62, R0.reuse, RZ, P4 ;  /* 0x000000ff003e7208 */ /* 0x040fe40002000000 */
[----:B------:R-:W-:Y:S01]  /*7a30*/  FSEL R63, R0, RZ, P6 ;  /* 0x000000ff003f7208 */ /* 0x000fe20003000000 */
[----:B------:R-:W-:Y:S01]  /*7a40*/  FMUL.FTZ R0, R60, UR6 ;  /* 0x000000063c007c20 */ /* 0x000fe20008410000 */
[----:B------:R-:W-:Y:S02]  /*7a50*/  LOP3.LUT P6, RZ, R125, 0xff, RZ, 0xc0, !PT ;  /* 0x000000ff7dff7812 */ /* 0x000fe400078cc0ff */
[----:B------:R-:W-:Y:S01]  /*7a60*/  F2FP.BF16.F32.PACK_AB R86, R63, R62 ;  /* 0x0000003e3f56723e */ /* 0x000fe200000010ff */
[C---:B------:R-:W-:Y:S01]  /*7a70*/  FFMA.FTZ R62, R131.reuse, R83, R78 ;  /* 0x00000053833e7223 */ /* 0x040fe2000001004e */
[----:B------:R-:W-:Y:S01]  /*7a80*/  FFMA.FTZ R63, R131, R228, R79 ;  /* 0x000000e4833f7223 */ /* 0x000fe2000001004f */
[----:B------:R-:W-:-:S02]  /*7a90*/  FSEL R82, R0, RZ, P5 ;  /* 0x000000ff00527208 */ /* 0x000fc40002800000 */
[----:B------:R-:W-:Y:S01]  /*7aa0*/  FSEL R83, R0, RZ, P6 ;  /* 0x000000ff00537208 */ /* 0x000fe20003000000 */
[----:B------:R-:W-:Y:S01]  /*7ab0*/  FMUL.FTZ R0, R62, UR6 ;  /* 0x000000063e007c20 */ /* 0x000fe20008410000 */
[----:B------:R-:W-:Y:S01]  /*7ac0*/  LOP3.LUT P5, RZ, R125, 0xff0000, RZ, 0xc0, !PT ;  /* 0x00ff00007dff7812 */ /* 0x000fe200078ac0ff */
[----:B------:R-:W-:Y:S01]  /*7ad0*/  FMUL.FTZ R84, R63, UR6 ;  /* 0x000000063f547c20 */ /* 0x000fe20008410000 */
[----:B------:R-:W-:Y:S02]  /*7ae0*/  ISETP.GE.U32.AND P4, PT, R190, 0x1000000, PT ;  /* 0x01000000be00780c */ /* 0x000fe40003f86070 */
        /* <DEDUP_REMOVED lines=16> */
.L_x_2044:
[-CC-:B------:R-:W-:Y:S01]  /*7bf0*/  FFMA.FTZ R0, R229, R88.reuse, R89.reuse ;  /* 0x00000058e5007223 */ /* 0x180fe20000010059 */
[-CC-:B------:R-:W-:Y:S01]  /*7c00*/  FFMA.FTZ R227, R227, R88.reuse, R89.reuse ;  /* 0x00000058e3e37223 */ /* 0x180fe20000010059 */
[----:B------:R-:W-:Y:S01]  /*7c10*/  LOP3.LUT P6, RZ, R190, 0xff00, RZ, 0xc0, !PT ;  /* 0x0000ff00beff7812 */ /* 0x000fe200078cc0ff */
[-C--:B01----:R-:W-:Y:S01]  /*7c20*/  FFMA.FTZ R83, R230, R88.reuse, R89 ;  /* 0x00000058e6537223 */ /* 0x083fe20000010059 */
[----:B------:R-:W-:Y:S01]  /*7c30*/  FADD.FTZ R0, R225, -R0 ;  /* 0x80000000e1007221 */ /* 0x000fe20000010000 */
[----:B------:R-:W-:Y:S01]  /*7c40*/  FADD.FTZ R227, R224, -R227 ;  /* 0x800000e3e0e37221 */ /* 0x000fe20000010000 */
[----:B------:R-:W-:Y:S01]  /*7c50*/  FFMA.FTZ R89, R231, R88, R89 ;  /* 0x00000058e7597223 */ /* 0x000fe20000010059 */
[----:B------:R-:W-:Y:S01]  /*7c60*/  FADD.FTZ R226, R226, -R83 ;  /* 0x80000053e2e27221 */ /* 0x000fe20000010000 */
[C---:B------:R-:W-:Y:S01]  /*7c70*/  FFMA.FTZ R0, R131.reuse, R0, R77 ;  /* 0x0000000083007223 */ /* 0x040fe2000001004d */
[----:B------:R-:W-:Y:S01]  /*7c80*/  FFMA.FTZ R227, R131, R227, R76 ;  /* 0x000000e383e37223 */ /* 0x000fe2000001004c */
[----:B------:R-:W-:Y:S01]  /*7c90*/  FADD.FTZ R228, R228, -R89 ;  /* 0x80000059e4e47221 */ /* 0x000fe20000010000 */
[----:B------:R-:W-:Y:S01]  /*7ca0*/  LOP3.LUT P4, RZ, R190, 0xff, RZ, 0xc0, !PT ;  /* 0x000000ffbeff7812 */ /* 0x000fe2000788c0ff */
[----:B------:R-:W-:Y:S01]  /*7cb0*/  FMUL.FTZ R0, R0, UR6 ;  /* 0x0000000600007c20 */ /* 0x000fe20008410000 */
[----:B------:R-:W-:Y:S01]  /*7cc0*/  FMUL.FTZ R227, R227, UR6 ;  /* 0x00000006e3e37c20 */ /* 0x000fe20008410000 */
[C---:B------:R-:W-:Y:S01]  /*7cd0*/  FFMA.FTZ R226, R131.reuse, R226, R78 ;  /* 0x000000e283e27223 */ /* 0x040fe2000001004e */
[----:B------:R-:W-:Y:S01]  /*7ce0*/  FFMA.FTZ R228, R131, R228, R79 ;  /* 0x000000e483e47223 */ /* 0x000fe2000001004f */
[----:B------:R-:W-:-:S02]  /*7cf0*/  LOP3.LUT P1, RZ, R190, 0xff0000, RZ, 0xc0, !PT ;  /* 0x00ff0000beff7812 */ /* 0x000fc4000782c0ff */
[----:B------:R-:W-:Y:S01]  /*7d00*/  FSEL R82, R0, RZ, P6 ;  /* 0x000000ff00527208 */ /* 0x000fe20003000000 */
[----:B------:R-:W-:Y:S01]  /*7d10*/  FMUL.FTZ R226, R226, UR6 ;  /* 0x00000006e2e27c20 */ /* 0x000fe20008410000 */
[C---:B------:R-:W-:Y:S01]  /*7d20*/  LOP3.LUT P6, RZ, R125.reuse, 0xff00, RZ, 0xc0, !PT ;  /* 0x0000ff007dff7812 */ /* 0x040fe200078cc0ff */
[----:B------:R-:W-:Y:S01]  /*7d30*/  FMUL.FTZ R228, R228, UR6 ;  /* 0x00000006e4e47c20 */ /* 0x000fe20008410000 */
[----:B------:R-:W-:Y:S02]  /*7d40*/  ISETP.GE.U32.AND P5, PT, R190, 0x1000000, PT ;  /* 0x01000000be00780c */ /* 0x000fe40003fa6070 */
[----:B------:R-:W-:Y:S02]  /*7d50*/  FSEL R83, R0, RZ, P6 ;  /* 0x000000ff00537208 */ /* 0x000fe40003000000 */
[----:B------:R-:W-:Y:S02]  /*7d60*/  LOP3.LUT P6, RZ, R125, 0xff, RZ, 0xc0, !PT ;  /* 0x000000ff7dff7812 */ /* 0x000fe400078cc0ff */
[----:B------:R-:W-:-:S02]  /*7d70*/  FSEL R0, R227, RZ, P4 ;  /* 0x000000ffe3007208 */ /* 0x000fc40002000000 */
[----:B------:R-:W-:Y:S02]  /*7d80*/  FSEL R227, R227, RZ, P6 ;  /* 0x000000ffe3e37208 */ /* 0x000fe40003000000 */
[C---:B------:R-:W-:Y:S02]  /*7d90*/  LOP3.LUT P4, RZ, R125.reuse, 0xff0000, RZ, 0xc0, !PT ;  /* 0x00ff00007dff7812 */ /* 0x040fe4000788c0ff */
[----:B------:R-:W-:Y:S02]  /*7da0*/  ISETP.GE.U32.AND P6, PT, R125, 0x1000000, PT ;  /* 0x010000007d00780c */ /* 0x000fe40003fc6070 */
[----:B------:R-:W-:Y:S02]  /*7db0*/  F2FP.BF16.F32.PACK_AB R84, R83, R82 ;  /* 0x000000525354723e */ /* 0x000fe400000010ff */
        /* <DEDUP_REMOVED lines=16> */
.L_x_2043:
        /* <DEDUP_REMOVED lines=9> */
[C---:B------:R-:W-:Y:S01]  /*7f50*/  FMUL.FTZ R61, R131.reuse, R0 ;  /* 0x00000000833d7220 */ /* 0x040fe20000410000 */
[----:B------:R-:W-:Y:S01]  /*7f60*/  FMUL.FTZ R60, R131, R60 ;  /* 0x0000003c833c7220 */ /* 0x000fe20000410000 */
        /* <DEDUP_REMOVED lines=10> */
[C---:B------:R-:W-:Y:S01]  /*8010*/  FMUL.FTZ R62, R131.reuse, R226 ;  /* 0x000000e2833e7220 */ /* 0x040fe20000410000 */
[----:B------:R-:W-:Y:S01]  /*8020*/  FMUL.FTZ R63, R131, R228 ;  /* 0x000000e4833f7220 */ /* 0x000fe20000410000 */
        /* <DEDUP_REMOVED lines=22> */
.L_x_2046:
        /* <DEDUP_REMOVED lines=44> */
.L_x_2042:
[----:B------:R-:W-:Y:S05]  /*8450*/  @!P1 BRA `(.L_x_2047) ;  /* 0x0000000000fc9947 */ /* 0x000fea0003800000 */
        /* <DEDUP_REMOVED lines=9> */
[C---:B------:R-:W-:Y:S01]  /*84f0*/  FFMA.FTZ R60, R131.reuse, R227, R76 ;  /* 0x000000e3833c7223 */ /* 0x040fe2000001004c */
[C---:B------:R-:W-:Y:S01]  /*8500*/  FFMA.FTZ R61, R131.reuse, R0, R77 ;  /* 0x00000000833d7223 */ /* 0x040fe2000001004d */
[C---:B------:R-:W-:Y:S01]  /*8510*/  FFMA.FTZ R62, R131.reuse, R63, R78 ;  /* 0x0000003f833e7223 */ /* 0x040fe2000001004e */
[----:B------:R-:W-:Y:S01]  /*8520*/  FFMA.FTZ R63, R131, R228, R79 ;  /* 0x000000e4833f7223 */ /* 0x000fe2000001004f */
[----:B------:R-:W-:Y:S01]  /*8530*/  FMUL.FTZ R0, R60, UR6 ;  /* 0x000000063c007c20 */ /* 0x000fe20008410000 */
[----:B-1----:R-:W-:Y:S01]  /*8540*/  FMUL.FTZ R82, R61, UR6 ;  /* 0x000000063d527c20 */ /* 0x002fe20008410000 */
        /* <DEDUP_REMOVED lines=17> */
.L_x_2048:
[-CC-:B------:R-:W-:Y:S01]  /*8660*/  FFMA.FTZ R227, R227, R88.reuse, R89.reuse ;  /* 0x00000058e3e37223 */ /* 0x180fe20000010059 */
[-CC-:B------:R-:W-:Y:S01]  /*8670*/  FFMA.FTZ R0, R229, R88.reuse, R89.reuse ;  /* 0x00000058e5007223 */ /* 0x180fe20000010059 */
[-CC-:B01----:R-:W-:Y:S01]  /*8680*/  FFMA.FTZ R83, R230, R88.reuse, R89.reuse ;  /* 0x00000058e6537223 */ /* 0x183fe20000010059 */
        /* <DEDUP_REMOVED lines=28> */
.L_x_2047:
        /* <DEDUP_REMOVED lines=32> */
.L_x_2049:
        /* <DEDUP_REMOVED lines=29> */
[----:B------:R-:W-:-:S07]  /*8c20*/  PRMT R86, R85, 0x7610, R86 ;  /* 0x0000761055567816 */ /* 0x000fce0000000056 */
.L_x_2045:
        /* <DEDUP_REMOVED lines=19> */
.L_x_2050:
[----:B------:R-:W-:Y:S01]  /*8d60*/  UPLOP3.LUT UP1, UPT, UPT, UPT, UP1, 0x40, 0x4 ;  /* 0x000000000004789c */ /* 0x000fe20003f2e810 */
[----:B------:R-:W-:Y:S10]  /*8d70*/  @!P3 BRA `(.L_x_2051) ;  /* 0xffffff7c004cb947 */ /* 0x000ff4000383ffff */
[----:B------:R-:W-:Y:S01]  /*8d80*/  MOV R90, R16 ;  /* 0x00000010005a7202 */ /* 0x000fe20000000f00 */
[----:B------:R-:W-:Y:S01]  /*8d90*/  IMAD.MOV.U32 R91, RZ, RZ, R17 ;  /* 0x000000ffff5b7224 */ /* 0x000fe200078e0011 */
[----:B01----:R-:W-:Y:S01]  /*8da0*/  MOV R81, R102 ;  /* 0x0000006600517202 */ /* 0x003fe20000000f00 */
        /* <DEDUP_REMOVED lines=73> */
[----:B------:R-:W-:-:S07]  /*9240*/  IMAD.MOV.U32 R51, RZ, RZ, R45 ;  /* 0x000000ffff337224 */ /* 0x000fce00078e002d */
.L_x_2003:
        /* <DEDUP_REMOVED lines=33> */
.L_x_2052:
        /* <DEDUP_REMOVED lines=10> */
.L_x_5413:


//--------------------- .text._ZN10layer_norm22ln_bwd_finalize_kernelINS_22Kernel_traits_finalizeILj5120E13__nv_bfloat16S2_fS2_fjLb0ELj1024ELj4ENS_18Kernel_traits_baseILj5120ES2_S2_fS2_fjLj1024EEEEELb0ELb0EEEvNS_9BwdParamsE --------------------------
	.section	.text._ZN10layer_norm22ln_bwd_finalize_kernelINS_22Kernel_traits_finalizeILj5120E13__nv_bfloat16S2_fS2_fjLb0ELj1024ELj4ENS_18Kernel_traits_baseILj5120ES2_S2_fS2_fjLj1024EEEEELb0ELb0EEEvNS_9BwdParamsE,"ax",@progbits
	.align	128
        .global         _ZN10layer_norm22ln_bwd_finalize_kernelINS_22Kernel_traits_finalizeILj5120E13__nv_bfloat16S2_fS2_fjLb0ELj1024ELj4ENS_18Kernel_traits_baseILj5120ES2_S2_fS2_fjLj1024EEEEELb0ELb0EEEvNS_9BwdParamsE
        .type           _ZN10layer_norm22ln_bwd_finalize_kernelINS_22Kernel_traits_finalizeILj5120E13__nv_bfloat16S2_fS2_fjLb0ELj1024ELj4ENS_18Kernel_traits_baseILj5120ES2_S2_fS2_fjLj1024EEEEELb0ELb0EEEvNS_9BwdParamsE,@function
        .size           _ZN10layer_norm22ln_bwd_finalize_kernelINS_22Kernel_traits_finalizeILj5120E13__nv_bfloat16S2_fS2_fjLb0ELj1024ELj4ENS_18Kernel_traits_baseILj5120ES2_S2_fS2_fjLj1024EEEEELb0ELb0EEEvNS_9BwdParamsE,(.L_x_5414 - _ZN10layer_norm22ln_bwd_finalize_kernelINS_22Kernel_traits_finalizeILj5120E13__nv_bfloat16S2_fS2_fjLb0ELj1024ELj4ENS_18Kernel_traits_baseILj5120ES2_S2_fS2_fjLj1024EEEEELb0ELb0EEEvNS_9BwdParamsE)
        .other          _ZN10layer_norm22ln_bwd_finalize_kernelINS_22Kernel_traits_finalizeILj5120E13__nv_bfloat16S2_fS2_fjLb0ELj1024ELj4ENS_18Kernel_traits_baseILj5120ES2_S2_fS2_fjLj1024EEEEELb0ELb0EEEvNS_9BwdParamsE,@"STO_CUDA_ENTRY STV_DEFAULT"
_ZN10layer_norm22ln_bwd_finalize_kernelINS_22Kernel_traits_finalizeILj5120E13__nv_bfloat16S2_fS2_fjLb0ELj1024ELj4ENS_18Kernel_traits_baseILj5120ES2_S2_fS2_fjLj1024EEEEELb0ELb0EEEvNS_9BwdParamsE:
.text._ZN10layer_norm22ln_bwd_finalize_kernelINS_22Kernel_traits_finalizeILj5120E13__nv_bfloat16S2_fS2_fjLb0ELj1024ELj4ENS_18Kernel_traits_baseILj5120ES2_S2_fS2_fjLj1024EEEEELb0ELb0EEEvNS_9BwdParamsE:
        /* <DEDUP_REMOVED lines=78> */
.L_x_2057:
        /* <DEDUP_REMOVED lines=118> */
.L_x_2056:
[----:B------:R-:W-:Y:S05]  /*0c40*/  BSYNC.RECONVERGENT B1 ;  /* 0x0000000000017941 */ /* 0x000fea0003800200 */
.L_x_2055:
        /* <DEDUP_REMOVED lines=68> */
.L_x_2059:
[----:B------:R-:W-:Y:S05]  /*1090*/  BSYNC.RECONVERGENT B1 ;  /* 0x0000000000017941 */ /* 0x000fea0003800200 */
.L_x_2058:
        /* <DEDUP_REMOVED lines=37> */
.L_x_2061:
[----:B------:R-:W-:Y:S05]  /*12f0*/  BSYNC.RECONVERGENT B1 ;  /* 0x0000000000017941 */ /* 0x000fea0003800200 */
.L_x_2060:
[----:B------:R-:W-:Y:S05]  /*1300*/  @!P1 BRA `(.L_x_2054) ;  /* 0x00000000003c9947 */ /* 0x000fea0003800000 */
[----:B------:R-:W0:Y:S01]  /*1310*/  LDC.64 R8, c[0x0][0x440] ;  /* 0x00011000ff087b82 */ /* 0x000e220000000a00 */
[----:B------:R-:W-:Y:S01]  /*1320*/  IMAD R2, R2, R54, R7 ;  /* 0x0000003602027224 */ /* 0x000fe200078e0207 */
[----:B------:R-:W-:-:S04]  /*1330*/  IADD3 R0, PT, PT, -R0, RZ, RZ ;  /* 0x000000ff00007210 */ /* 0x000fc80007ffe1ff */
[----:B------:R-:W-:Y:S02]  /*1340*/  IADD3 R13, PT, PT, R57, R2, RZ ;  /* 0x00000002390d7210 */ /* 0x000fe40007ffe0ff */
[----:B------:R-:W1:Y:S05]  /*1350*/  LDC.64 R10, c[0x0][0x448] ;  /* 0x00011200ff0a7b82 */ /* 0x000e6a0000000a00 */
.L_x_2062:
        /* <DEDUP_REMOVED lines=10> */
.L_x_2054:
[----:B------:R-:W-:Y:S05]  /*1400*/  BSYNC.RECONVERGENT B0 ;  /* 0x0000000000007941 */ /* 0x000fea0003800200 */
.L_x_2053:
        /* <DEDUP_REMOVED lines=62> */
.L_x_2063:
        /* <DEDUP_REMOVED lines=9> */
.L_x_5414:


//--------------------- .text._ZN10layer_norm40ln_parallel_residual_bwd_finalize_kernelINS_22Kernel_traits_finalizeILj5120E13__nv_bfloat16S2_fS2_fjLb0ELj1024ELj4ENS_18Kernel_traits_baseILj5120ES2_S2_fS2_fjLj1024EEEEELb0EEEvNS_9BwdParamsE --------------------------
	.section	.text._ZN10layer_norm40ln_parallel_residual_bwd_finalize_kernelINS_22Kernel_traits_finalizeILj5120E13__nv_bfloat16S2_fS2_fjLb0ELj1024ELj4ENS_18Kernel_traits_baseILj5120ES2_S2_fS2_fjLj1024EEEEELb0EEEvNS_9BwdParamsE,"ax",@progbits
	.align	128
        .global         _ZN10layer_norm40ln_parallel_residual_bwd_finalize_kernelINS_22Kernel_traits_finalizeILj5120E13__nv_bfloat16S2_fS2_fjLb0ELj1024ELj4ENS_18Kernel_traits_baseILj5120ES2_S2_fS2_fjLj1024EEEEELb0EEEvNS_9BwdParamsE
        .type           _ZN10layer_norm40ln_parallel_residual_bwd_finalize_kernelINS_22Kernel_traits_finalizeILj5120E13__nv_bfloat16S2_fS2_fjLb0ELj1024ELj4ENS_18Kernel_traits_baseILj5120ES2_S2_fS2_fjLj1024EEEEELb0EEEvNS_9BwdParamsE,@function
        .size           _ZN10layer_norm40ln_parallel_residual_bwd_finalize_kernelINS_22Kernel_traits_finalizeILj5120E13__nv_bfloat16S2_fS2_fjLb0ELj1024ELj4ENS_18Kernel_traits_baseILj5120ES2_S2_fS2_fjLj1024EEEEELb0EEEvNS_9BwdParamsE,(.L_x_5415 - _ZN10layer_norm40ln_parallel_residual_bwd_finalize_kernelINS_22Kernel_traits_finalizeILj5120E13__nv_bfloat16S2_fS2_fjLb0ELj1024ELj4ENS_18Kernel_traits_baseILj5120ES2_S2_fS2_fjLj1024EEEEELb0EEEvNS_9BwdParamsE)
        .other          _ZN10layer_norm40ln_parallel_residual_bwd_finalize_kernelINS_22Kernel_traits_finalizeILj5120E13__nv_bfloat16S2_fS2_fjLb0ELj1024ELj4ENS_18Kernel_traits_baseILj5120ES2_S2_fS2_fjLj1024EEEEELb0EEEvNS_9BwdParamsE,@"STO_CUDA_ENTRY STV_DEFAULT"
_ZN10layer_norm40ln_parallel_residual_bwd_finalize_kernelINS_22Kernel_traits_finalizeILj5120E13__nv_bfloat16S2_fS2_fjLb0ELj1024ELj4ENS_18Kernel_traits_baseILj5120ES2_S2_fS2_fjLj1024EEEEELb0EEEvNS_9BwdParamsE:
.text._ZN10layer_norm40ln_parallel_residual_bwd_finalize_kernelINS_22Kernel_traits_finalizeILj5120E13__nv_bfloat16S2_fS2_fjLb0ELj1024ELj4ENS_18Kernel_traits_baseILj5120ES2_S2_fS2_fjLj1024EEEEELb0EEEvNS_9BwdParamsE:
        /* <DEDUP_REMOVED lines=58> */
.L_x_2068:
        /* <DEDUP_REMOVED lines=112> */
.L_x_2067:
[----:B------:R-:W-:Y:S05]  /*0aa0*/  BSYNC.RECONVERGENT B1 ;  /* 0x0000000000017941 */ /* 0x000fea0003800200 */
.L_x_2066:
        /* <DEDUP_REMOVED lines=66> */
.L_x_2070:
[----:B------:R-:W-:Y:S05]  /*0ed0*/  BSYNC.RECONVERGENT B1 ;  /* 0x0000000000017941 */ /* 0x000fea0003800200 */
.L_x_2069:
        /* <DEDUP_REMOVED lines=36> */
.L_x_2072:
[----:B------:R-:W-:Y:S05]  /*1120*/  BSYNC.RECONVERGENT B1 ;  /* 0x0000000000017941 */ /* 0x000fea0003800200 */
.L_x_2071:
        /* <DEDUP_REMOVED lines=18> */
.L_x_2065:
[----:B------:R-:W-:Y:S05]  /*1250*/  BSYNC.RECONVERGENT B0 ;  /* 0x0000000000007941 */ /* 0x000fea0003800200 */
.L_x_2064:
        /* <DEDUP_REMOVED lines=96> */
.L_x_2073:
        /* <DEDUP_REMOVED lines=10> */
.L_x_5415:


//--------------------- .text._ZN10layer_norm31ln_parallel_residual_bwd_kernelINS_13Kernel_traitsI13__nv_bfloat16S2_fS2_fjLj5120ELj1ELj1ELj8ELj8ENS_18Kernel_traits_baseILj5120ES2_S2_fS2_fjLj256EEEEELb1ELb1ELb0EEEvNS_9BwdParamsE --------------------------
	.section	.text._ZN10layer_norm31ln_parallel_residual_bwd_kernelINS_13Kernel_traitsI13__nv_bfloat16S2_fS2_fjLj5120ELj1ELj1ELj8ELj8ENS_18Kernel_traits_baseILj5120ES2_S2_fS2_fjLj256EEEEELb1ELb1ELb0EEEvNS_9BwdParamsE,"ax",@progbits
	.align	128
        .global         _ZN10layer_norm31ln_parallel_residual_bwd_kernelINS_13Kernel_traitsI13__nv_bfloat16S2_fS2_fjLj5120ELj1ELj1ELj8ELj8ENS_18Kernel_traits_baseILj5120ES2_S2_fS2_fjLj256EEEEELb1ELb1ELb0EEEvNS_9BwdParamsE
        .type           _ZN10layer_norm31ln_parallel_residual_bwd_kernelINS_13Kernel_traitsI13__nv_bfloat16S2_fS2_fjLj5120ELj1ELj1ELj8ELj8ENS_18Kernel_traits_baseILj5120ES2_S2_fS2_fjLj256EEEEELb1ELb1ELb0EEEvNS_9BwdParamsE,@function
        .size           _ZN10layer_norm31ln_parallel_residual_bwd_kernelINS_13Kernel_traitsI13__nv_bfloat16S2_fS2_fjLj5120ELj1ELj1ELj8ELj8ENS_18Kernel_traits_baseILj5120ES2_S2_fS2_fjLj256EEEEELb1ELb1ELb0EEEvNS_9BwdParamsE,(.L_x_5416 - _ZN10layer_norm31ln_parallel_residual_bwd_kernelINS_13Kernel_traitsI13__nv_bfloat16S2_fS2_fjLj5120ELj1ELj1ELj8ELj8ENS_18Kernel_traits_baseILj5120ES2_S2_fS2_fjLj256EEEEELb1ELb1ELb0EEEvNS_9BwdParamsE)
        .other          _ZN10layer_norm31ln_parallel_residual_bwd_kernelINS_13Kernel_traitsI13__nv_bfloat16S2_fS2_fjLj5120ELj1ELj1ELj8ELj8ENS_18Kernel_traits_baseILj5120ES2_S2_fS2_fjLj256EEEEELb1ELb1ELb0EEEvNS_9BwdParamsE,@"STO_CUDA_ENTRY STV_DEFAULT"
_ZN10layer_norm31ln_parallel_residual_bwd_kernelINS_13Kernel_traitsI13__nv_bfloat16S2_fS2_fjLj5120ELj1ELj1ELj8ELj8ENS_18Kernel_traits_baseILj5120ES2_S2_fS2_fjLj256EEEEELb1ELb1ELb0EEEvNS_9BwdParamsE:
.text._ZN10layer_norm31ln_parallel_residual_bwd_kernelINS_13Kernel_traitsI13__nv_bfloat16S2_fS2_fjLj5120ELj1ELj1ELj8ELj8ENS_18Kernel_traits_baseILj5120ES2_S2_fS2_fjLj256EEEEELb1ELb1ELb0EEEvNS_9BwdParamsE:
[----:B------:R-:W-:Y:S01]  /*0000*/  LDC R1, c[0x0][0x37c] ;  /* 0x0000df00ff017b82 */ /* 0x000fe20000000800 */
[----:B------:R-:W0:Y:S01]  /*0010*/  S2R R155, SR_TID.X ;  /* 0x00000000009b7919 */ /* 0x000e220000002100 */
[----:B------:R-:W1:Y:S01]  /*0020*/  LDCU UR4, c[0x0][0x388] ;  /* 0x00007100ff0477ac */ /* 0x000e620008000800 */
[----:B------:R-:W2:Y:S01]  /*0030*/  LDCU.64 UR10, c[0x0][0x358] ;  /* 0x00006b00ff0a77ac */ /* 0x000ea20008000a00 */
[----:B------:R-:W3:Y:S01]  /*0040*/  LDCU UR5, c[0x0][0x384] ;  /* 0x00007080ff0577ac */ /* 0x000ee20008000800 */
[----:B-1----:R-:W-:-:S05]  /*0050*/  IMAD.U32 R2, RZ, RZ, UR4 ;  /* 0x00000004ff027e24 */ /* 0x002fca000f8e00ff */
[----:B------:R-:W-:-:S04]  /*0060*/  SHF.R.S32.HI R3, RZ, 0x1f, R2 ;  /* 0x0000001fff037819 */ /* 0x000fc80000011402 */
[----:B------:R-:W-:Y:S02]  /*0070*/  LEA.HI R0, R3, R2, RZ, 0x2 ;  /* 0x0000000203007211 */ /* 0x000fe400078f10ff */
[----:B0-----:R-:W-:Y:S01]  /*0080*/  LOP3.LUT R5, R155, 0xff, RZ, 0x3c, !PT ;  /* 0x000000ff9b057812 */ /* 0x001fe200078e3cff */
[----:B------:R-:W-:-:S03]  /*0090*/  IMAD.MOV.U32 R3, RZ, RZ, R155 ;  /* 0x000000ffff037224 */ /* 0x000fc600078e009b */
        /* <DEDUP_REMOVED lines=14> */
[----:B-1----:R-:W-:-:S04]  /*0180*/  @P1 IMAD.WIDE.U32 R16, R3, 0x8, R14 ;  /* 0x0000000803101825 */ /* 0x002fc800078e000e */
[----:B------:R-:W-:Y:S01]  /*0190*/  @P1 VIADD R3, R3, 0x100 ;  /* 0x0000010003031836 */ /* 0x000fe20000000000 */
[----:B------:R-:W5:Y:S03]  /*01a0*/  @P1 LDG.E.64 R8, desc[UR10][R16.64] ;  /* 0x0000000a10081981 */ /* 0x000f66000c1e1b00 */
[----:B----4-:R-:W-:-:S04]  /*01b0*/  @P2 IMAD.WIDE.U32 R18, R3, 0x8, R18 ;  /* 0x0000000803122825 */ /* 0x010fc800078e0012 */
[----:B------:R-:W-:Y:S01]  /*01c0*/  @P2 VIADD R3, R3, 0x100 ;  /* 0x0000010003032836 */ /* 0x000fe20000000000 */
[----:B------:R-:W1:Y:S01]  /*01d0*/  S2UR UR4, SR_CTAID.X ;  /* 0x00000000000479c3 */ /* 0x000e620000002500 */
[----:B------:R-:W5:Y:S02]  /*01e0*/  @P2 LDG.E.64 R10, desc[UR10][R18.64] ;  /* 0x0000000a120a2981 */ /* 0x000f64000c1e1b00 */
[----:B---3--:R-:W-:-:S04]  /*01f0*/  @P3 IMAD.WIDE.U32 R20, R3, 0x8, R20 ;  /* 0x0000000803143825 */ /* 0x008fc800078e0014 */
[----:B------:R-:W-:Y:S01]  /*0200*/  @P3 VIADD R3, R3, 0x100 ;  /* 0x0000010003033836 */ /* 0x000fe20000000000 */
[----:B------:R2:W5:Y:S03]  /*0210*/  @P3 LDG.E.64 R12, desc[UR10][R20.64] ;  /* 0x0000000a140c3981 */ /* 0x000566000c1e1b00 */
[----:B0-----:R-:W-:-:S05]  /*0220*/  @P4 IMAD.WIDE.U32 R14, R3, 0x8, R22 ;  /* 0x00000008030e4825 */ /* 0x001fca00078e0016 */
[----:B------:R0:W5:Y:S01]  /*0230*/  @P4 LDG.E.64 R56, desc[UR10][R14.64] ;  /* 0x0000000a0e384981 */ /* 0x000162000c1e1b00 */
[----:B-1----:R-:W-:-:S05]  /*0240*/  IMAD.U32 R81, RZ, RZ, UR4 ;  /* 0x00000004ff517e24 */ /* 0x002fca000f8e00ff */
        /* <DEDUP_REMOVED lines=17> */
[----:B--2---:R-:W-:-:S02]  /*0360*/  CS2R R20, SRZ ;  /* 0x0000000000147805 */ /* 0x004fc4000001ff00 */
[----:B------:R-:W-:Y:S02]  /*0370*/  CS2R R22, SRZ ;  /* 0x0000000000167805 */ /* 0x000fe4000001ff00 */
[----:B------:R-:W-:Y:S02]  /*0380*/  CS2R R16, SRZ ;  /* 0x0000000000107805 */ /* 0x000fe4000001ff00 */
[----:B------:R-:W-:Y:S01]  /*0390*/  CS2R R18, SRZ ;  /* 0x0000000000127805 */ /* 0x000fe2000001ff00 */
[----:B0-----:R-:W-:Y:S06]  /*03a0*/  @P5 BRA `(.L_x_2074) ;  /* 0x00000088008c5947 */ /* 0x001fec0003800000 */
        /* <DEDUP_REMOVED lines=24> */
[----:B------:R-:W-:Y:S02]  /*0530*/  PLOP3.LUT P1, PT, PT, PT, UP0, 0x80, 0x8 ;  /* 0x000000000008781c */ /* 0x000fe40003f2f008 */
        /* <DEDUP_REMOVED lines=18> */
[----:B------:R-:W-:Y:S01]  /*0660*/  P2R R78, PR, RZ, 0x2 ;  /* 0x00000002ff4e7803 */ /* 0x000fe20000000000 */
[----:B------:R-:W-:Y:S01]  /*0670*/  UPLOP3.LUT UP1, UPT, UPT, UPT, UPT, 0x40, 0x4 ;  /* 0x000000000004789c */ /* 0x000fe20003f2e870 */
[----:B------:R-:W0:Y:S01]  /*0680*/  LDCU UR14, c[0x0][0x408] ;  /* 0x00008100ff0e77ac */ /* 0x000e220008000800 */
[----:B------:R-:W1:Y:S01]  /*0690*/  LDCU UR9, c[0x0][0x400] ;  /* 0x00008000ff0977ac */ /* 0x000e620008000800 */
[----:B------:R-:W2:Y:S01]  /*06a0*/  LDCU.64 UR6, c[0x0][0x478] ;  /* 0x00008f00ff0677ac */ /* 0x000ea20008000a00 */
[----:B------:R-:W3:Y:S01]  /*06b0*/  LDCU.64 UR16, c[0x0][0x438] ;  /* 0x00008700ff1077ac */ /* 0x000ee20008000a00 */
[----:B------:R-:W4:Y:S06]  /*06c0*/  LDCU.64 UR12, c[0x0][0x470] ;  /* 0x00008e00ff0c77ac */ /* 0x000f2c0008000a00 */
.L_x_2141:
[----:B0-23--:R-:W0:Y:S01]  /*06d0*/  LDC.64 R68, c[0x0][0x3c0] ;  /* 0x0000f000ff447b82 */ /* 0x00de220000000a00 */
[----:B------:R-:W-:-:S07]  /*06e0*/  ISETP.NE.AND P5, PT, R78, RZ, PT ;  /* 0x000000ff4e00720c */ /* 0x000fce0003fa5270 */
[----:B-1----:R-:W1:Y:S08]  /*06f0*/  LDC.64 R70, c[0x0][0x3c8] ;  /* 0x0000f200ff467b82 */ /* 0x002e700000000a00 */
[----:B------:R-:W2:Y:S01]  /*0700*/  LDC R2, c[0x0][0x388] ;  /* 0x0000e200ff027b82 */ /* 0x000ea20000000800 */
[----:B0-----:R-:W-:-:S06]  /*0710*/  IMAD.WIDE R68, R81, 0x4, R68 ;  /* 0x0000000451447825 */ /* 0x001fcc00078e0244 */
[----:B------:R-:W3:Y:S01]  /*0720*/  LDG.E R68, desc[UR10][R68.64] ;  /* 0x0000000a44447981 */ /* 0x000ee2000c1e1900 */
        /* <DEDUP_REMOVED lines=10> */
[----:B------:R-:W-:Y:S01]  /*07d0*/  LEA.HI.SX32 R112, R72, R155, 0x1e ;  /* 0x0000009b48707211 */ /* 0x000fe200078ff2ff */
[----:B------:R-:W-:Y:S02]  /*07e0*/  IMAD.MOV.U32 R73, RZ, RZ, RZ ;  /* 0x000000ffff497224 */ /* 0x000fe400078e00ff */
[----:B------:R-:W-:Y:S02]  /*07f0*/  IMAD.MOV.U32 R74, RZ, RZ, RZ ;  /* 0x000000ffff4a7224 */ /* 0x000fe400078e00ff */
[----:B------:R-:W-:Y:S01]  /*0800*/  IMAD.MOV.U32 R75, RZ, RZ, R112 ;  /* 0x000000ffff4b7224 */ /* 0x000fe200078e0070 */
[----:B---3--:R-:W-:Y:S01]  /*0810*/  FSEL R72, R68, RZ, !P5 ;  /* 0x000000ff44487208 */ /* 0x008fe20006800000 */
[----:B0-----:R-:W-:Y:S06]  /*0820*/  @!P0 BRA `(.L_x_2076) ;  /* 0x0000000000f08947 */ /* 0x001fec0003800000 */
[----:B------:R-:W0:Y:S01]  /*0830*/  LDC.64 R74, c[0x0][0x428] ;  /* 0x00010a00ff4a7b82 */ /* 0x000e220000000a00 */
[----:B------:R-:W-:Y:S02]  /*0840*/  ISETP.NE.U32.AND P0, PT, RZ, UR16, PT ;  /* 0x00000010ff007c0c */ /* 0x000fe4000bf05070 */
[----:B----4-:R-:W-:-:S05]  /*0850*/  ISETP.NE.U32.AND P5, PT, RZ, UR12, PT ;  /* 0x0000000cff007c0c */ /* 0x010fca000bfa5070 */
[----:B------:R-:W1:Y:S01]  /*0860*/  LDC.64 R68, c[0x0][0x3a8] ;  /* 0x0000ea00ff447b82 */ /* 0x000e620000000a00 */
[----:B------:R-:W-:-:S07]  /*0870*/  ISETP.NE.AND.EX P0, PT, RZ, UR17, PT, P0 ;  /* 0x00000011ff007c0c */ /* 0x000fce000bf05300 */
[----:B------:R-:W2:Y:S01]  /*0880*/  LDC.64 R78, c[0x0][0x3b0] ;  /* 0x0000ec00ff4e7b82 */ /* 0x000ea20000000a00 */
[----:B0-----:R-:W-:-:S07]  /*0890*/  IMAD.WIDE.U32 R74, R112, 0x8, R74 ;  /* 0x00000008704a7825 */ /* 0x001fce00078e004a */
[----:B------:R-:W0:Y:S01]  /*08a0*/  @P0 LDC.64 R76, c[0x0][0x438] ;  /* 0x00010e00ff4c0b82 */ /* 0x000e220000000a00 */
[----:B------:R-:W3:Y:S01]  /*08b0*/  LDG.E.64 R74, desc[UR10][R74.64] ;  /* 0x0000000a4a4a7981 */ /* 0x000ee2000c1e1b00 */
[----:B-1----:R-:W-:-:S06]  /*08c0*/  IMAD.WIDE.U32 R68, R112, 0x10, R68 ;  /* 0x0000001070447825 */ /* 0x002fcc00078e0044 */
[----:B------:R-:W4:Y:S01]  /*08d0*/  LDG.E.128 R68, desc[UR10][R68.64] ;  /* 0x0000000a44447981 */ /* 0x000f22000c1e1d00 */
[----:B--2---:R-:W-:-:S05]  /*08e0*/  IMAD.WIDE.U32 R78, R112, 0x4, R78 ;  /* 0x00000004704e7825 */ /* 0x004fca00078e004e */
[----:B------:R-:W5:Y:S01]  /*08f0*/  LDG.E R130, desc[UR10][R78.64] ;  /* 0x0000000a4e827981 */ /* 0x000f62000c1e1900 */
[----:B0-----:R-:W-:-:S05]  /*0900*/  @P0 IMAD.WIDE.U32 R76, R112, 0x10, R76 ;  /* 0x00000010704c0825 */ /* 0x001fca00078e004c */
[----:B------:R-:W5:Y:S01]  /*0910*/  @P0 LDG.E.128 R12, desc[UR10][R76.64] ;  /* 0x0000000a4c0c0981 */ /* 0x000f62000c1e1d00 */
[----:B------:R-:W-:-:S13]  /*0920*/  ISETP.NE.AND.EX P5, PT, RZ, UR13, PT, P5 ;  /* 0x0000000dff007c0c */ /* 0x000fda000bfa5350 */
[----:B------:R-:W0:Y:S01]  /*0930*/  @P5 LDC.64 R150, c[0x0][0x3b8] ;  /* 0x0000ee00ff965b82 */ /* 0x000e220000000a00 */
[----:B------:R-:W-:Y:S02]  /*0940*/  IMAD.U32 R73, R80, 0x10000, RZ ;  /* 0x0001000050497824 */ /* 0x000fe400078e00ff */
[----:B------:R-:W-:Y:S02]  /*0950*/  IMAD.U32 R154, R83, 0x10000, RZ ;  /* 0x00010000539a7824 */ /* 0x000fe400078e00ff */
[----:B0-----:R-:W-:-:S05]  /*0960*/  @P5 IMAD.WIDE.U32 R150, R112, 0x4, R150 ;  /* 0x0000000470965825 */ /* 0x001fca00078e0096 */
[----:B------:R0:W5:Y:S01]  /*0970*/  @P5 LDG.E R101, desc[UR10][R150.64] ;  /* 0x0000000a96655981 */ /* 0x000162000c1e1900 */
[----:B---3--:R-:W-:Y:S01]  /*0980*/  IMAD.MOV.U32 R149, RZ, RZ, R74 ;  /* 0x000000ffff957224 */ /* 0x008fe200078e004a */
[--C-:B------:R-:W-:Y:S01]  /*0990*/  SHF.R.U64 R152, R74, 0x10, R75.reuse ;  /* 0x000000104a987819 */ /* 0x100fe2000000124b */
[--C-:B------:R-:W-:Y:S01]  /*09a0*/  IMAD.MOV.U32 R153, RZ, RZ, R75.reuse ;  /* 0x000000ffff997224 */ /* 0x100fe200078e004b */
[----:B------:R-:W-:Y:S01]  /*09b0*/  SHF.R.U32.HI R74, RZ, 0x10, R75 ;  /* 0x00000010ff4a7819 */ /* 0x000fe2000001164b */
[----:B------:R-:W-:Y:S02]  /*09c0*/  IMAD.U32 R149, R149, 0x10000, RZ ;  /* 0x0001000095957824 */ /* 0x000fe400078e00ff */
[C---:B----4-:R-:W-:Y:S01]  /*09d0*/  FADD.FTZ R3, -R72.reuse, R68 ;  /* 0x0000004448037221 */ /* 0x050fe20000010100 */
[C---:B------:R-:W-:Y:S01]  /*09e0*/  FADD.FTZ R75, -R72.reuse, R70 ;  /* 0x00000046484b7221 */ /* 0x040fe20000010100 */
[----:B------:R-:W-:Y:S01]  /*09f0*/  FADD.FTZ R69, -R72, R69 ;  /* 0x0000004548457221 */ /* 0x000fe20000010100 */
[----:B------:R-:W-:-:S02]  /*0a00*/  IMAD.U32 R68, R82, 0x10000, RZ ;  /* 0x0001000052447824 */ /* 0x000fc400078e00ff */
[----:B-----5:R-:W-:Y:S01]  /*0a10*/  FMUL.FTZ R3, R148, R3 ;  /* 0x0000000394037220 */ /* 0x020fe20000410000 */
[----:B------:R-:W-:Y:S02]  /*0a20*/  IMAD.U32 R70, R152, 0x10000, RZ ;  /* 0x0001000098467824 */ /* 0x000fe400078e00ff */
[-C--:B0-----:R-:W-:Y:S01]  /*0a30*/  FMUL.FTZ R150, R73, R149.reuse ;  /* 0x0000009549967220 */ /* 0x081fe20000410000 */
[----:B------:R-:W-:Y:S01]  /*0a40*/  FADD.FTZ R32, R32, R149 ;  /* 0x0000009520207221 */ /* 0x000fe20000010000 */
[----:B------:R-:W-:Y:S01]  /*0a50*/  FFMA.FTZ R52, R3, R149, R52 ;  /* 0x0000009503347223 */ /* 0x000fe20000010034 */
[----:B------:R-:W-:Y:S01]  /*0a60*/  FADD.FTZ R71, -R72, R71 ;  /* 0x0000004748477221 */ /* 0x000fe20000010100 */
[----:B------:R-:W-:Y:S01]  /*0a70*/  FMUL.FTZ R152, R148, R69 ;  /* 0x0000004594987220 */ /* 0x000fe20000410000 */
[----:B------:R-:W-:Y:S01]  /*0a80*/  FMUL.FTZ R149, R68, R70 ;  /* 0x0000004644957220 */ /* 0x000fe20000410000 */
[----:B------:R-:W-:Y:S01]  /*0a90*/  FADD.FTZ R68, RZ, R150 ;  /* 0x00000096ff447221 */ /* 0x000fe20000010000 */
[----:B------:R-:W-:-:S02]  /*0aa0*/  IMAD.U32 R153, R153, 0x10000, RZ ;  /* 0x0001000099997824 */ /* 0x000fc400078e00ff */
[----:B------:R-:W-:Y:S01]  /*0ab0*/  FFMA.FTZ R69, R3, R150, RZ ;  /* 0x0000009603457223 */ /* 0x000fe200000100ff */
[----:B------:R-:W-:Y:S01]  /*0ac0*/  FADD.FTZ R33, R33, R70 ;  /* 0x0000004621217221 */ /* 0x000fe20000010000 */
[----:B------:R-:W-:Y:S01]  /*0ad0*/  FFMA.FTZ R53, R152, R70, R53 ;  /* 0x0000004698357223 */ /* 0x000fe20000010035 */
[C---:B------:R-:W-:Y:S01]  /*0ae0*/  FMUL.FTZ R151, R148.reuse, R75 ;  /* 0x0000004b94977220 */ /* 0x040fe20000410000 */
[----:B------:R-:W-:Y:S01]  /*0af0*/  FMUL.FTZ R156, R148, R71 ;  /* 0x00000047949c7220 */ /* 0x000fe20000410000 */
[----:B------:R-:W-:Y:S02]  /*0b00*/  IMAD.U32 R70, R84, 0x10000, RZ ;  /* 0x0001000054467824 */ /* 0x000fe400078e00ff */
[----:B------:R-:W-:Y:S01]  /*0b10*/  FADD.FTZ R71, R68, R149 ;  /* 0x0000009544477221 */ /* 0x000fe20000010000 */
[----:B------:R-:W-:Y:S02]  /*0b20*/  IMAD.U32 R73, R74, 0x10000, RZ ;  /* 0x000100004a497824 */ /* 0x000fe400078e00ff */
[----:B------:R-:W-:Y:S01]  /*0b30*/  FMUL.FTZ R154, R154, R153 ;  /* 0x000000999a9a7220 */ /* 0x000fe20000410000 */
[----:B------:R-:W-:Y:S01]  /*0b40*/  FFMA.FTZ R68, R152, R149, R69 ;  /* 0x0000009598447223 */ /* 0x000fe20000010045 */
[----:B------:R-:W-:Y:S01]  /*0b50*/  FADD.FTZ R34, R34, R153 ;  /* 0x0000009922227221 */ /* 0x000fe20000010000 */
[----:B------:R-:W-:Y:S01]  /*0b60*/  FFMA.FTZ R54, R151, R153, R54 ;  /* 0x0000009997367223 */ /* 0x000fe20000010036 */
[-C--:B------:R-:W-:Y:S01]  /*0b70*/  FMUL.FTZ R153, R70, R73.reuse ;  /* 0x0000004946997220 */ /* 0x080fe20000410000 */
[----:B------:R-:W-:Y:S01]  /*0b80*/  FADD.FTZ R70, R71, R154 ;  /* 0x0000009a47467221 */ /* 0x000fe20000010000 */
[----:B------:R-:W-:Y:S01]  /*0b90*/  FFMA.FTZ R68, R151, R154, R68 ;  /* 0x0000009a97447223 */ /* 0x000fe20000010044 */
[----:B------:R-:W-:Y:S01]  /*0ba0*/  FADD.FTZ R35, R35, R73 ;  /* 0x0000004923237221 */ /* 0x000fe20000010000 */
[----:B------:R-:W-:Y:S01]  /*0bb0*/  FFMA.FTZ R55, R156, R73, R55 ;  /* 0x000000499c377223 */ /* 0x000fe20000010037 */
[----:B------:R-:W-:-:S02]  /*0bc0*/  VIADD R75, R112, 0x100 ;  /* 0x00000100704b7836 */ /* 0x000fc40000000000 */
[----:B------:R-:W-:Y:S01]  /*0bd0*/  FADD.FTZ R73, R70, R153 ;  /* 0x0000009946497221 */ /* 0x000fe20000010000 */
[----:B------:R-:W-:-:S07]  /*0be0*/  FFMA.FTZ R74, R156, R153, R68 ;  /* 0x000000999c4a7223 */ /* 0x000fce0000010044 */
.L_x_2076:
[----:B----4-:R-:W-:Y:S05]  /*0bf0*/  BSYNC.RECONVERGENT B0 ;  /* 0x0000000000007941 */ /* 0x010fea0003800200 */
.L_x_2075:
[----:B------:R-:W-:Y:S04]  /*0c00*/  BSSY.RECONVERGENT B0, `(.L_x_2077) ;  /* 0x000003e000007945 */ /* 0x000fe80003800200 */
[----:B------:R-:W-:Y:S05]  /*0c10*/  @!P1 BRA `(.L_x_2078) ;  /* 0x0000000000f09947 */ /* 0x000fea0003800000 */
[----:B------:R-:W0:Y:S01]  /*0c20*/  LDC.64 R76, c[0x0][0x428] ;  /* 0x00010a00ff4c7b82 */ /* 0x000e220000000a00 */
[----:B------:R-:W-:Y:S02]  /*0c30*/  ISETP.NE.U32.AND P0, PT, RZ, UR16, PT ;  /* 0x00000010ff007c0c */ /* 0x000fe4000bf05070 */
[----:B------:R-:W-:-:S05]  /*0c40*/  ISETP.NE.U32.AND P5, PT, RZ, UR12, PT ;  /* 0x0000000cff007c0c */ /* 0x000fca000bfa5070 */
        /* <DEDUP_REMOVED lines=8> */
[----:B0-----:R-:W-:-:S05]  /*0cd0*/  @P0 IMAD.WIDE.U32 R78, R75, 0x10, R78 ;  /* 0x000000104b4e0825 */ /* 0x001fca00078e004e */
[----:B------:R-:W5:Y:S01]  /*0ce0*/  @P0 LDG.E.128 R8, desc[UR10][R78.64] ;  /* 0x0000000a4e080981 */ /* 0x000f62000c1e1d00 */
[----:B------:R-:W-:-:S13]  /*0cf0*/  ISETP.NE.AND.EX P5, PT, RZ, UR13, PT, P5 ;  /* 0x0000000dff007c0c */ /* 0x000fda000bfa5350 */
[----:B------:R-:W0:Y:S01]  /*0d00*/  @P5 LDC.64 R138, c[0x0][0x3b8] ;  /* 0x0000ee00ff8a5b82 */ /* 0x000e220000000a00 */
[----:B--2---:R-:W-:-:S05]  /*0d10*/  IMAD.WIDE.U32 R136, R75, 0x4, R136 ;  /* 0x000000044b887825 */ /* 0x004fca00078e0088 */
[----:B------:R1:W5:Y:S02]  /*0d20*/  LDG.E R131, desc[UR10][R136.64] ;  /* 0x0000000a88837981 */ /* 0x000364000c1e1900 */
[----:B-1----:R-:W-:Y:S02]  /*0d30*/  IMAD.U32 R137, R86, 0x10000, RZ ;  /* 0x0001000056897824 */ /* 0x002fe400078e00ff */
[----:B0-----:R-:W-:-:S05]  /*0d40*/  @P5 IMAD.WIDE.U32 R138, R75, 0x4, R138 ;  /* 0x000000044b8a5825 */ /* 0x001fca00078e008a */
[----:B------:R0:W5:Y:S01]  /*0d50*/  @P5 LDG.E R102, desc[UR10][R138.64] ;  /* 0x0000000a8a665981 */ /* 0x000162000c1e1900 */
[----:B------:R-:W-:Y:S02]  /*0d60*/  VIADD R75, R75, 0x100 ;  /* 0x000001004b4b7836 */ /* 0x000fe40000000000 */
[----:B---3--:R-:W-:Y:S01]  /*0d70*/  IMAD.MOV.U32 R140, RZ, RZ, R76 ;  /* 0x000000ffff8c7224 */ /* 0x008fe200078e004c */
[--C-:B------:R-:W-:Y:S01]  /*0d80*/  SHF.R.U64 R158, R76, 0x10, R77.reuse ;  /* 0x000000104c9e7819 */ /* 0x100fe2000000124d */
[--C-:B------:R-:W-:Y:S01]  /*0d90*/  IMAD.MOV.U32 R142, RZ, RZ, R77.reuse ;  /* 0x000000ffff8e7224 */ /* 0x100fe200078e004d */
[----:B------:R-:W-:Y:S01]  /*0da0*/  SHF.R.U32.HI R157, RZ, 0x10, R77 ;  /* 0x00000010ff9d7819 */ /* 0x000fe2000001164d */
[----:B------:R-:W-:Y:S02]  /*0db0*/  IMAD.U32 R76, R85, 0x10000, RZ ;  /* 0x00010000554c7824 */ /* 0x000fe400078e00ff */
[C---:B----4-:R-:W-:Y:S01]  /*0dc0*/  FADD.FTZ R77, -R72.reuse, R69 ;  /* 0x00000045484d7221 */ /* 0x050fe20000010100 */
[----:B------:R-:W-:Y:S01]  /*0dd0*/  FADD.FTZ R135, -R72, R68 ;  /* 0x0000004448877221 */ /* 0x000fe20000010100 */
[----:B------:R-:W-:-:S02]  /*0de0*/  IMAD.U32 R69, R140, 0x10000, RZ ;  /* 0x000100008c457824 */ /* 0x000fc400078e00ff */
[----:B------:R-:W-:Y:S01]  /*0df0*/  FADD.FTZ R141, -R72, R70 ;  /* 0x00000046488d7221 */ /* 0x000fe20000010100 */
[----:B------:R-:W-:Y:S02]  /*0e00*/  IMAD.U32 R68, R158, 0x10000, RZ ;  /* 0x000100009e447824 */ /* 0x000fe400078e00ff */
[C---:B0----5:R-:W-:Y:S01]  /*0e10*/  FMUL.FTZ R138, R148.reuse, R77 ;  /* 0x0000004d948a7220 */ /* 0x061fe20000410000 */
[----:B------:R-:W-:Y:S01]  /*0e20*/  FMUL.FTZ R135, R148, R135 ;  /* 0x0000008794877220 */ /* 0x000fe20000410000 */
[----:B------:R-:W-:Y:S01]  /*0e30*/  FMUL.FTZ R136, R76, R69 ;  /* 0x000000454c887220 */ /* 0x000fe20000410000 */
[----:B------:R-:W-:Y:S01]  /*0e40*/  FADD.FTZ R155, -R72, R71 ;  /* 0x00000047489b7221 */ /* 0x000fe20000010100 */
[----:B------:R-:W-:Y:S02]  /*0e50*/  IMAD.U32 R140, R87, 0x10000, RZ ;  /* 0x00010000578c7824 */ /* 0x000fe400078e00ff */
[----:B------:R-:W-:Y:S01]  /*0e60*/  FMUL.FTZ R137, R137, R68 ;  /* 0x0000004489897220 */ /* 0x000fe20000410000 */
[----:B------:R-:W-:-:S02]  /*0e70*/  IMAD.U32 R71, R142, 0x10000, RZ ;  /* 0x000100008e477824 */ /* 0x000fc400078e00ff */
[----:B------:R-:W-:Y:S01]  /*0e80*/  FADD.FTZ R29, R29, R68 ;  /* 0x000000441d1d7221 */ /* 0x000fe20000010000 */
[----:B------:R-:W-:Y:S01]  /*0e90*/  FFMA.FTZ R49, R138, R68, R49 ;  /* 0x000000448a317223 */ /* 0x000fe20000010031 */
[----:B------:R-:W-:Y:S01]  /*0ea0*/  FMUL.FTZ R139, R148, R141 ;  /* 0x0000008d948b7220 */ /* 0x000fe20000410000 */
[----:B------:R-:W-:Y:S01]  /*0eb0*/  FADD.FTZ R28, R28, R69 ;  /* 0x000000451c1c7221 */ /* 0x000fe20000010000 */
[----:B------:R-:W-:Y:S01]  /*0ec0*/  FFMA.FTZ R48, R135, R69, R48 ;  /* 0x0000004587307223 */ /* 0x000fe20000010030 */
[----:B------:R-:W-:Y:S01]  /*0ed0*/  FADD.FTZ R68, R73, R136 ;  /* 0x0000008849447221 */ /* 0x000fe20000010000 */
[----:B------:R-:W-:Y:S01]  /*0ee0*/  FFMA.FTZ R69, R135, R136, R74 ;  /* 0x0000008887457223 */ /* 0x000fe2000001004a */
[-C--:B------:R-:W-:Y:S01]  /*0ef0*/  FMUL.FTZ R140, R140, R71.reuse ;  /* 0x000000478c8c7220 */ /* 0x080fe20000410000 */
[----:B------:R-:W-:Y:S01]  /*0f00*/  FADD.FTZ R30, R30, R71 ;  /* 0x000000471e1e7221 */ /* 0x000fe20000010000 */
[----:B------:R-:W-:Y:S01]  /*0f10*/  FFMA.FTZ R50, R139, R71, R50 ;  /* 0x000000478b327223 */ /* 0x000fe20000010032 */
[----:B------:R-:W-:-:S02]  /*0f20*/  IMAD.U32 R70, R88, 0x10000, RZ ;  /* 0x0001000058467824 */ /* 0x000fc400078e00ff */
[----:B------:R-:W-:Y:S01]  /*0f30*/  FADD.FTZ R71, R68, R137 ;  /* 0x0000008944477221 */ /* 0x000fe20000010000 */
[----:B------:R-:W-:Y:S02]  /*0f40*/  IMAD.U32 R76, R157, 0x10000, RZ ;  /* 0x000100009d4c7824 */ /* 0x000fe400078e00ff */
        /* <DEDUP_REMOVED lines=9> */
.L_x_2078:
[----:B------:R-:W-:Y:S05]  /*0fe0*/  BSYNC.RECONVERGENT B0 ;  /* 0x0000000000007941 */ /* 0x000fea0003800200 */
.L_x_2077:
        /* <DEDUP_REMOVED lines=62> */
.L_x_2080:
[----:B------:R-:W-:Y:S05]  /*13d0*/  BSYNC.RECONVERGENT B0 ;  /* 0x0000000000007941 */ /* 0x000fea0003800200 */
.L_x_2079:
        /* <DEDUP_REMOVED lines=62> */
.L_x_2082:
[----:B------:R-:W-:Y:S05]  /*17c0*/  BSYNC.RECONVERGENT B0 ;  /* 0x0000000000007941 */ /* 0x000fea0003800200 */
.L_x_2081:
        /* <DEDUP_REMOVED lines=18> */
[----:B------:R1:W5:Y:S01]  /*18f0*/  LDG.E R129, desc[UR10][R132.64] ;  /* 0x0000000a84817981 */ /* 0x000362000c1e1900 */
[----:B0-----:R-:W-:-:S04]  /*1900*/  @P5 IMAD.WIDE.U32 R144, R75, 0x4, R144 ;  /* 0x000000044b905825 */ /* 0x001fc800078e0090 */
[----:B------:R-:W-:Y:S01]  /*1910*/  IMAD.U32 R75, R97, 0x10000, RZ ;  /* 0x00010000614b7824 */ /* 0x000fe200078e00ff */
[----:B------:R0:W5:Y:S01]  /*1920*/  @P5 LDG.E R107, desc[UR10][R144.64] ;  /* 0x0000000a906b5981 */ /* 0x000162000c1e1900 */
[----:B-1----:R-:W-:Y:S02]  /*1930*/  IMAD.U32 R132, R99, 0x10000, RZ ;  /* 0x0001000063847824 */ /* 0x002fe400078e00ff */
[----:B0-----:R-:W-:Y:S02]  /*1940*/  IMAD.U32 R145, R98, 0x10000, RZ ;  /* 0x0001000062917824 */ /* 0x001fe400078e00ff */
[----:B------:R-:W-:Y:S02]  /*1950*/  IMAD.U32 R133, R100, 0x10000, RZ ;  /* 0x0001000064857824 */ /* 0x000fe400078e00ff */
[----:B---3--:R-:W-:Y:S01]  /*1960*/  IMAD.MOV.U32 R134, RZ, RZ, R76 ;  /* 0x000000ffff867224 */ /* 0x008fe200078e004c */
[----:B------:R-:W-:-:S03]  /*1970*/  SHF.R.U64 R146, R76, 0x10, R77 ;  /* 0x000000104c927819 */ /* 0x000fc6000000124d */
[----:B------:R-:W-:Y:S02]  /*1980*/  IMAD.U32 R134, R134, 0x10000, RZ ;  /* 0x0001000086867824 */ /* 0x000fe400078e00ff */
[C---:B----4-:R-:W-:Y:S01]  /*1990*/  FADD.FTZ R69, -R72.reuse, R69 ;  /* 0x0000004548457221 */ /* 0x050fe20000010100 */
[----:B------:R-:W-:Y:S01]  /*19a0*/  FADD.FTZ R143, -R72, R68 ;  /* 0x00000044488f7221 */ /* 0x000fe20000010100 */
[----:B------:R-:W-:Y:S02]  /*19b0*/  IMAD.U32 R68, R146, 0x10000, RZ ;  /* 0x0001000092447824 */ /* 0x000fe400078e00ff */
[----:B------:R-:W-:Y:S01]  /*19c0*/  FMUL.FTZ R144, R75, R134 ;  /* 0x000000864b907220 */ /* 0x000fe20000410000 */
[C---:B-----5:R-:W-:Y:S01]  /*19d0*/  FMUL.FTZ R146, R148.reuse, R69 ;  /* 0x0000004594927220 */ /* 0x060fe20000410000 */
[----:B------:R-:W-:Y:S02]  /*19e0*/  IMAD.MOV.U32 R155, RZ, RZ, R77 ;  /* 0x000000ffff9b7224 */ /* 0x000fe400078e004d */
[----:B------:R-:W-:Y:S01]  /*19f0*/  FMUL.FTZ R143, R148, R143 ;  /* 0x0000008f948f7220 */ /* 0x000fe20000410000 */
[-C--:B------:R-:W-:Y:S01]  /*1a00*/  FMUL.FTZ R145, R145, R68.reuse ;  /* 0x0000004491917220 */ /* 0x080fe20000410000 */
[----:B------:R-:W-:Y:S01]  /*1a10*/  FADD.FTZ R17, R17, R68 ;  /* 0x0000004411117221 */ /* 0x000fe20000010000 */
[----:B------:R-:W-:Y:S01]  /*1a20*/  FFMA.FTZ R37, R146, R68, R37 ;  /* 0x0000004492257223 */ /* 0x000fe20000010025 */
[----:B------:R-:W-:Y:S01]  /*1a30*/  SHF.R.U32.HI R76, RZ, 0x10, R77 ;  /* 0x00000010ff4c7819 */ /* 0x000fe2000001164d */
[----:B------:R-:W-:Y:S01]  /*1a40*/  FADD.FTZ R68, R73, R144 ;  /* 0x0000009049447221 */ /* 0x000fe20000010000 */
[----:B------:R-:W-:Y:S01]  /*1a50*/  FADD.FTZ R147, -R72, R70 ;  /* 0x0000004648937221 */ /* 0x000fe20000010100 */
[----:B------:R-:W-:-:S02]  /*1a60*/  IMAD.U32 R155, R155, 0x10000, RZ ;  /* 0x000100009b9b7824 */ /* 0x000fc400078e00ff */
[C---:B------:R-:W-:Y:S01]  /*1a70*/  FFMA.FTZ R69, R143.reuse, R144, R74 ;  /* 0x000000908f457223 */ /* 0x040fe2000001004a */
[----:B------:R-:W-:Y:S01]  /*1a80*/  FADD.FTZ R77, -R72, R71 ;  /* 0x00000047484d7221 */ /* 0x000fe20000010100 */
[----:B------:R-:W-:Y:S01]  /*1a90*/  FADD.FTZ R71, R68, R145 ;  /* 0x0000009144477221 */ /* 0x000fe20000010000 */
[----:B------:R-:W-:Y:S02]  /*1aa0*/  IMAD.U32 R72, R76, 0x10000, RZ ;  /* 0x000100004c487824 */ /* 0x000fe400078e00ff */
[----:B------:R-:W-:Y:S01]  /*1ab0*/  FMUL.FTZ R147, R148, R147 ;  /* 0x0000009394937220 */ /* 0x000fe20000410000 */
[----:B------:R-:W-:Y:S01]  /*1ac0*/  FMUL.FTZ R132, R132, R155 ;  /* 0x0000009b84847220 */ /* 0x000fe20000410000 */
[----:B------:R-:W-:Y:S01]  /*1ad0*/  FFMA.FTZ R68, R146, R145, R69 ;  /* 0x0000009192447223 */ /* 0x000fe20000010045 */
        /* <DEDUP_REMOVED lines=12> */
.L_x_2084:
[----:B------:R-:W-:Y:S05]  /*1ba0*/  BSYNC.RECONVERGENT B0 ;  /* 0x0000000000007941 */ /* 0x000fea0003800200 */
.L_x_2083:
        /* <DEDUP_REMOVED lines=32> */
.L_x_2086:
[----:B------:R-:W-:Y:S05]  /*1db0*/  BSYNC.RECONVERGENT B0 ;  /* 0x0000000000007941 */ /* 0x000fea0003800200 */
.L_x_2085:
[----:B------:R-:W1:Y:S08]  /*1dc0*/  S2UR UR5, SR_CgaCtaId ;  /* 0x00000000000579c3 */ /* 0x000e700000008800 */
[----:B------:R-:W-:Y:S06]  /*1dd0*/  BAR.SYNC.DEFER_BLOCKING 0x0 ;  /* 0x0000000000007b1d */ /* 0x000fec0000010000 */
[----:B------:R-:W-:-:S02]  /*1de0*/  UMOV UR4, 0x400 ;  /* 0x0000040000047882 */ /* 0x000fc40000000000 */
[----:B------:R-:W2:Y:S01]  /*1df0*/  LDC.U8 R159, c[0x0][0x410] ;  /* 0x00010400ff9f7b82 */ /* 0x000ea20000000000 */
[----:B------:R-:W-:Y:S01]  /*1e00*/  BSSY.RECONVERGENT B0, `(.L_x_2087) ;  /* 0x0000187000007945 */ /* 0x000fe20003800200 */
[----:B-1----:R-:W-:-:S04]  /*1e10*/  ULEA UR4, UR5, UR4, 0x18 ;  /* 0x0000000405047291 */ /* 0x002fc8000f8ec0ff */
[----:B------:R-:W-:Y:S02]  /*1e20*/  UIADD3 UR5, UPT, UPT, UR4, 0x5040, URZ ;  /* 0x0000504004057890 */ /* 0x000fe4000fffe0ff */
[----:B------:R-:W-:Y:S02]  /*1e30*/  @!UP1 UIADD3 UR5, UPT, UPT, UR4, 0x5000, URZ ;  /* 0x0000500004059890 */ /* 0x000fe4000fffe0ff */
[----:B------:R-:W-:Y:S01]  /*1e40*/  UIADD3 UR8, UPT, UPT, UR4, 0x5070, URZ ;  /* 0x0000507004087890 */ /* 0x000fe2000fffe0ff */
[----:B--2---:R-:W-:Y:S01]  /*1e50*/  ISETP.NE.AND P5, PT, R159, RZ, PT ;  /* 0x000000ff9f00720c */ /* 0x004fe20003fa5270 */
[----:B------:R-:W-:-:S05]  /*1e60*/  @!UP1 UIADD3 UR8, UPT, UPT, UR4, 0x5030, URZ ;  /* 0x0000503004089890 */ /* 0x000fca000fffe0ff */
[----:B------:R-:W1:Y:S01]  /*1e70*/  LDS.128 R72, [UR5] ;  /* 0x00000005ff487984 */ /* 0x000e620008000c00 */
[----:B------:R-:W-:Y:S02]  /*1e80*/  UIADD3 UR5, UPT, UPT, UR4, 0x5050, URZ ;  /* 0x0000505004057890 */ /* 0x000fe4000fffe0ff */
[----:B------:R-:W-:-:S09]  /*1e90*/  @!UP1 UIADD3 UR5, UPT, UPT, UR4, 0x5010, URZ ;  /* 0x0000501004059890 */ /* 0x000fd2000fffe0ff */
[----:B0-----:R-:W0:Y:S01]  /*1ea0*/  LDS.128 R68, [UR5] ;  /* 0x00000005ff447984 */ /* 0x001e220008000c00 */
[----:B------:R-:W-:Y:S02]  /*1eb0*/  UIADD3 UR5, UPT, UPT, UR4, 0x5060, URZ ;  /* 0x0000506004057890 */ /* 0x000fe4000fffe0ff */
[----:B------:R-:W-:Y:S01]  /*1ec0*/  @!UP1 UIADD3 UR5, UPT, UPT, UR4, 0x5020, URZ ;  /* 0x0000502004059890 */ /* 0x000fe2000fffe0ff */
[----:B-1----:R-:W-:Y:S01]  /*1ed0*/  FADD.FTZ R77, RZ, R72 ;  /* 0x00000048ff4d7221 */ /* 0x002fe20000010000 */
[----:B------:R-:W-:-:S03]  /*1ee0*/  FADD.FTZ R72, RZ, R73 ;  /* 0x00000049ff487221 */ /* 0x000fc60000010000 */
[----:B------:R-:W-:Y:S01]  /*1ef0*/  FADD.FTZ R157, R74, R77 ;  /* 0x0000004d4a9d7221 */ /* 0x000fe20000010000 */
[----:B------:R-:W-:Y:S01]  /*1f00*/  FADD.FTZ R158, R75, R72 ;  /* 0x000000484b9e7221 */ /* 0x000fe20000010000 */
[----:B------:R-:W-:Y:S04]  /*1f10*/  LDS.128 R76, [UR8] ;  /* 0x00000008ff4c7984 */ /* 0x000fe80008000c00 */
[----:B------:R-:W1:Y:S01]  /*1f20*/  LDS.128 R72, [UR5] ;  /* 0x00000005ff487984 */ /* 0x000e620008000c00 */
[----:B0-----:R-:W-:Y:S01]  /*1f30*/  FADD.FTZ R157, R157, R68 ;  /* 0x000000449d9d7221 */ /* 0x001fe20000010000 */
[----:B------:R-:W-:Y:S02]  /*1f40*/  FADD.FTZ R158, R158, R69 ;  /* 0x000000459e9e7221 */ /* 0x000fe40000010000 */
[----:B------:R-:W0:Y:S01]  /*1f50*/  LDC.64 R68, c[0x0][0x380] ;  /* 0x0000e000ff447b82 */ /* 0x000e220000000a00 */
[----:B------:R-:W-:Y:S01]  /*1f60*/  FADD.FTZ R157, R70, R157 ;  /* 0x0000009d469d7221 */ /* 0x000fe20000010000 */
[----:B------:R-:W-:Y:S01]  /*1f70*/  FADD.FTZ R158, R71, R158 ;  /* 0x0000009e479e7221 */ /* 0x000fe20000010000 */
[----:B0-----:R-:W-:-:S05]  /*1f80*/  IMAD.IADD R81, R81, 0x1, R68 ;  /* 0x0000000151517824 */ /* 0x001fca00078e0244 */
[----:B------:R-:W-:Y:S01]  /*1f90*/  ISETP.GE.AND P0, PT, R81, R69, PT ;  /* 0x000000455100720c */ /* 0x000fe20003f06270 */
[----:B-1----:R-:W-:Y:S01]  /*1fa0*/  FADD.FTZ R158, R158, R73 ;  /* 0x000000499e9e7221 */ /* 0x002fe20000010000 */
[----:B------:R-:W-:-:S03]  /*1fb0*/  FADD.FTZ R157, R157, R72 ;  /* 0x000000489d9d7221 */ /* 0x000fc60000010000 */
[----:B------:R-:W-:Y:S01]  /*1fc0*/  FADD.FTZ R158, R75, R158 ;  /* 0x0000009e4b9e7221 */ /* 0x000fe20000010000 */
[----:B------:R-:W-:-:S03]  /*1fd0*/  FADD.FTZ R157, R74, R157 ;  /* 0x0000009d4a9d7221 */ /* 0x000fc60000010000 */
[----:B------:R-:W-:Y:S01]  /*1fe0*/  FADD.FTZ R158, R158, R77 ;  /* 0x0000004d9e9e7221 */ /* 0x000fe20000010000 */
[----:B------:R-:W-:-:S03]  /*1ff0*/  FADD.FTZ R157, R157, R76 ;  /* 0x0000004c9d9d7221 */ /* 0x000fc60000010000 */
[----:B------:R-:W-:Y:S01]  /*2000*/  FADD.FTZ R68, R79, R158 ;  /* 0x0000009e4f447221 */ /* 0x000fe20000010000 */
[----:B------:R-:W-:Y:S01]  /*2010*/  P2R R79, PR, RZ, 0x1 ;  /* 0x00000001ff4f7803 */ /* 0x000fe20000000000 */
[----:B------:R-:W-:Y:S01]  /*2020*/  FADD.FTZ R78, R78, R157 ;  /* 0x0000009d4e4e7221 */ /* 0x000fe20000010000 */
[----:B------:R-:W-:Y:S01]  /*2030*/  ISETP.GE.U32.AND P0, PT, R0, 0x100, PT ;  /* 0x000001000000780c */ /* 0x000fe20003f06070 */
[----:B------:R-:W-:Y:S02]  /*2040*/  FMUL.FTZ R68, R68, UR9 ;  /* 0x0000000944447c20 */ /* 0x000fe40008410000 */
[----:B------:R-:W-:Y:S01]  /*2050*/  FMUL.FTZ R69, R78, UR9 ;  /* 0x000000094e457c20 */ /* 0x000fe20008410000 */
[----:B------:R-:W-:-:S04]  /*2060*/  P2R R78, PR, RZ, 0x20 ;  /* 0x00000020ff4e7803 */ /* 0x000fc80000000000 */
[----:B------:R-:W-:-:S05]  /*2070*/  FSEL R69, R69, RZ, !P5 ;  /* 0x000000ff45457208 */ /* 0x000fca0006800000 */
        /* <DEDUP_REMOVED lines=40> */
[----:B------:R-:W-:Y:S01]  /*2300*/  PRMT R74, R73, 0x7632, R74 ;  /* 0x00007632494a7816 */ /* 0x000fe2000000004a */
[----:B------:R-:W-:Y:S06]  /*2310*/  BRA `(.L_x_2092) ;  /* 0x0000001000707947 */ /* 0x000fec0003800000 */
.L_x_2091:
[-CC-:B------:R-:W-:Y:S01]  /*2320*/  FFMA.FTZ R65, R3, R68.reuse, R69.reuse ;  /* 0x0000004403417223 */ /* 0x180fe20000010045 */
[----:B------:R-:W-:Y:S01]  /*2330*/  LOP3.LUT P5, RZ, R130, 0xff, RZ, 0xc0, !PT ;  /* 0x000000ff82ff7812 */ /* 0x000fe200078ac0ff */
[-CC-:B------:R-:W-:Y:S01]  /*2340*/  FFMA.FTZ R66, R152, R68.reuse, R69.reuse ;  /* 0x0000004498427223 */ /* 0x180fe20000010045 */
[-C--:B------:R-:W-:Y:S01]  /*2350*/  FFMA.FTZ R67, R151, R68.reuse, R69 ;  /* 0x0000004497437223 */ /* 0x080fe20000010045 */
[----:B------:R-:W-:Y:S01]  /*2360*/  FADD.FTZ R65, R150, -R65 ;  /* 0x8000004196417221 */ /* 0x000fe20000010000 */
[----:B------:R-:W-:Y:S02]  /*2370*/  FFMA.FTZ R74, R156, R68, R69 ;  /* 0x000000449c4a7223 */ /* 0x000fe40000010045 */
[----:B------:R-:W-:Y:S01]  /*2380*/  FADD.FTZ R67, R154, -R67 ;  /* 0x800000439a437221 */ /* 0x000fe20000010000 */
[----:B-----5:R-:W-:-:S04]  /*2390*/  FMUL.FTZ R64, R148, R65 ;  /* 0x0000004194407220 */ /* 0x020fc80000410000 */
[----:B------:R-:W-:-:S05]  /*23a0*/  FMUL.FTZ R65, R64, UR14 ;  /* 0x0000000e40417c20 */ /* 0x000fca0008410000 */
[----:B------:R-:W-:Y:S01]  /*23b0*/  FSEL R70, R65, RZ, P5 ;  /* 0x000000ff41467208 */ /* 0x000fe20002800000 */
[----:B------:R-:W-:Y:S01]  /*23c0*/  FADD.FTZ R65, R149, -R66 ;  /* 0x8000004295417221 */ /* 0x000fe20000010000 */
[----:B------:R-:W-:-:S03]  /*23d0*/  LOP3.LUT P5, RZ, R130, 0xff00, RZ, 0xc0, !PT ;  /* 0x0000ff0082ff7812 */ /* 0x000fc600078ac0ff */
        /* <DEDUP_REMOVED lines=16> */
[----:B------:R-:W-:Y:S01]  /*24e0*/  PRMT R74, R73, 0x7632, R74 ;  /* 0x00007632494a7816 */ /* 0x000fe2000000004a */
[----:B------:R-:W-:Y:S06]  /*24f0*/  BRA `(.L_x_2092) ;  /* 0x0000000c00f87947 */ /* 0x000fec0003800000 */
.L_x_2090:
[----:B------:R-:W-:Y:S01]  /*2500*/  UMOV UR4, UR6 ;  /* 0x0000000600047c82 */ /* 0x000fe20008000000 */
[----:B------:R-:W-:Y:S01]  /*2510*/  UMOV UR5, UR7 ;  /* 0x0000000700057c82 */ /* 0x000fe20008000000 */
[----:B------:R-:W-:-:S04]  /*2520*/  UISETP.NE.U32.AND UP0, UPT, UR4, URZ, UPT ;  /* 0x000000ff0400728c */ /* 0x000fc8000bf05070 */
[----:B------:R-:W-:-:S09]  /*2530*/  UISETP.NE.AND.EX UP0, UPT, UR5, URZ, UPT, UP0 ;  /* 0x000000ff0500728c */ /* 0x000fd2000bf05300 */
[----:B------:R-:W-:Y:S05]  /*2540*/  BRA.U UP0, `(.L_x_2093) ;  /* 0x0000000100787547 */ /* 0x000fea000b800000 */
[-CC-:B------:R-:W-:Y:S01]  /*2550*/  FFMA.FTZ R71, R3, R68.reuse, R69.reuse ;  /* 0x0000004403477223 */ /* 0x180fe20000010045 */
[-CC-:B------:R-:W-:Y:S01]  /*2560*/  FFMA.FTZ R72, R152, R68.reuse, R69.reuse ;  /* 0x0000004498487223 */ /* 0x180fe20000010045 */
[-C--:B------:R-:W-:Y:S01]  /*2570*/  FFMA.FTZ R73, R151, R68.reuse, R69 ;  /* 0x0000004497497223 */ /* 0x080fe20000010045 */
[----:B------:R-:W-:Y:S01]  /*2580*/  LOP3.LUT P5, RZ, R130, 0xff, RZ, 0xc0, !PT ;  /* 0x000000ff82ff7812 */ /* 0x000fe200078ac0ff */
[----:B------:R-:W-:Y:S01]  /*2590*/  FADD.FTZ R71, R150, -R71 ;  /* 0x8000004796477221 */ /* 0x000fe20000010000 */
[----:B------:R-:W-:Y:S01]  /*25a0*/  FFMA.FTZ R74, R156, R68, R69 ;  /* 0x000000449c4a7223 */ /* 0x000fe20000010045 */
[----:B------:R-:W-:Y:S02]  /*25b0*/  FADD.FTZ R73, R154, -R73 ;  /* 0x800000499a497221 */ /* 0x000fe40000010000 */
[C---:B-----5:R-:W-:Y:S01]  /*25c0*/  FFMA.FTZ R70, R148.reuse, R71, R12 ;  /* 0x0000004794467223 */ /* 0x060fe2000001000c */
[----:B------:R-:W-:Y:S01]  /*25d0*/  FADD.FTZ R71, R149, -R72 ;  /* 0x8000004895477221 */ /* 0x000fe20000010000 */
[----:B------:R-:W-:Y:S01]  /*25e0*/  FFMA.FTZ R72, R148, R73, R14 ;  /* 0x0000004994487223 */ /* 0x000fe2000001000e */
[----:B------:R-:W-:Y:S01]  /*25f0*/  FADD.FTZ R73, R153, -R74 ;  /* 0x8000004a99497221 */ /* 0x000fe20000010000 */
[----:B------:R-:W-:Y:S01]  /*2600*/  FMUL.FTZ R70, R70, UR14 ;  /* 0x0000000e46467c20 */ /* 0x000fe20008410000 */
[----:B------:R-:W-:Y:S01]  /*2610*/  FFMA.FTZ R71, R148, R71, R13 ;  /* 0x0000004794477223 */ /* 0x000fe2000001000d */
[----:B------:R-:W-:Y:S01]  /*2620*/  FMUL.FTZ R72, R72, UR14 ;  /* 0x0000000e48487c20 */ /* 0x000fe20008410000 */
[----:B------:R-:W-:-:S02]  /*2630*/  FFMA.FTZ R73, R148, R73, R15 ;  /* 0x0000004994497223 */ /* 0x000fc4000001000f */
[----:B------:R-:W-:Y:S01]  /*2640*/  FSEL R70, R70, RZ, P5 ;  /* 0x000000ff46467208 */ /* 0x000fe20002800000 */
[----:B------:R-:W-:Y:S01]  /*2650*/  FMUL.FTZ R71, R71, UR14 ;  /* 0x0000000e47477c20 */ /* 0x000fe20008410000 */
[----:B------:R-:W-:Y:S01]  /*2660*/  LOP3.LUT P5, RZ, R130, 0xff00, RZ, 0xc0, !PT ;  /* 0x0000ff0082ff7812 */ /* 0x000fe200078ac0ff */
[----:B------:R-:W-:-:S03]  /*2670*/  FMUL.FTZ R73, R73, UR14 ;  /* 0x0000000e49497c20 */ /* 0x000fc60008410000 */
        /* <DEDUP_REMOVED lines=9> */
[----:B------:R-:W-:Y:S01]  /*2710*/  PRMT R74, R73, 0x7632, R74 ;  /* 0x00007632494a7816 */ /* 0x000fe2000000004a */
[----:B------:R-:W-:Y:S06]  /*2720*/  BRA `(.L_x_2092) ;  /* 0x0000000c006c7947 */ /* 0x000fec0003800000 */
.L_x_2093:
        /* <DEDUP_REMOVED lines=8> */
[----:B-----5:R-:W-:Y:S02]  /*27b0*/  FFMA.FTZ R64, R148, R65, R12 ;  /* 0x0000004194407223 */ /* 0x020fe4000001000c */
[----:B------:R-:W-:-:S02]  /*27c0*/  FADD.FTZ R74, R153, -R74 ;  /* 0x8000004a994a7221 */ /* 0x000fc40000010000 */
[----:B------:R-:W-:-:S05]  /*27d0*/  FMUL.FTZ R65, R64, UR14 ;  /* 0x0000000e40417c20 */ /* 0x000fca0008410000 */
[----:B------:R-:W-:Y:S01]  /*27e0*/  FSEL R70, R65, RZ, P5 ;  /* 0x000000ff41467208 */ /* 0x000fe20002800000 */
[----:B------:R-:W-:Y:S01]  /*27f0*/  FFMA.FTZ R65, R148, R66, R13 ;  /* 0x0000004294417223 */ /* 0x000fe2000001000d */
[----:B------:R-:W-:-:S03]  /*2800*/  LOP3.LUT P5, RZ, R130, 0xff00, RZ, 0xc0, !PT ;  /* 0x0000ff0082ff7812 */ /* 0x000fc600078ac0ff */
        /* <DEDUP_REMOVED lines=14> */
[----:B------:R-:W-:Y:S01]  /*28f0*/  PRMT R74, R73, 0x7632, R74 ;  /* 0x00007632494a7816 */ /* 0x000fe2000000004a */
[----:B------:R-:W-:Y:S06]  /*2900*/  BRA `(.L_x_2092) ;  /* 0x0000000800f47947 */ /* 0x000fec0003800000 */
.L_x_2089:
        /* <DEDUP_REMOVED lines=53> */
.L_x_2095:
        /* <DEDUP_REMOVED lines=44> */
.L_x_2094:
        /* <DEDUP_REMOVED lines=45> */
[C---:B------:R-:W-:Y:S02]  /*31f0*/  PRMT R110, R77.reuse, 0x7632, R110 ;  /* 0x000076324d6e7816 */ /* 0x040fe4000000006e */
[----:B------:R-:W-:Y:S02]  /*3200*/  PRMT R73, R77, 0x7610, R73 ;  /* 0x000076104d497816 */ /* 0x000fe40000000049 */
[----:B------:R-:W-:Y:S01]  /*3210*/  PRMT R111, R74, 0x7632, R111 ;  /* 0x000076324a6f7816 */ /* 0x000fe2000000006f */
[----:B------:R-:W-:Y:S06]  /*3220*/  BRA `(.L_x_2092) ;  /* 0x0000000000ac7947 */ /* 0x000fec0003800000 */
.L_x_2096:
        /* <DEDUP_REMOVED lines=8> */
[----:B-----5:R-:W-:Y:S01]  /*32b0*/  FFMA.FTZ R64, R148, R65, R12 ;  /* 0x0000004194407223 */ /* 0x020fe2000001000c */
[----:B------:R-:W-:-:S03]  /*32c0*/  FADD.FTZ R76, R153, -R76 ;  /* 0x8000004c994c7221 */ /* 0x000fc60000010000 */
        /* <DEDUP_REMOVED lines=10> */
[----:B------:R-:W-:Y:S02]  /*3370*/  LOP3.LUT P5, RZ, R101, 0xff00, RZ, 0xc0, !PT ;  /* 0x0000ff0065ff7812 */ /* 0x000fe400078ac0ff */
[----:B------:R-:W-:Y:S02]  /*3380*/  PRMT R157, R70, 0x7610, R157 ;  /* 0x00007610469d7816 */ /* 0x000fe4000000009d */
[----:B------:R-:W-:Y:S01]  /*3390*/  FSEL R73, R66, RZ, P5 ;  /* 0x000000ff42497208 */ /* 0x000fe20002800000 */
[----:B------:R-:W-:Y:S01]  /*33a0*/  FFMA.FTZ R66, R148, R67, R14 ;  /* 0x0000004394427223 */ /* 0x000fe2000001000e */
[----:B------:R-:W-:-:S02]  /*33b0*/  LOP3.LUT P5, RZ, R130, 0xff0000, RZ, 0xc0, !PT ;  /* 0x00ff000082ff7812 */ /* 0x000fc400078ac0ff */
        /* <DEDUP_REMOVED lines=12> */
[----:B------:R-:W-:Y:S02]  /*3480*/  ISETP.GE.U32.AND P5, PT, R101, 0x1000000, PT ;  /* 0x010000006500780c */ /* 0x000fe40003fa6070 */
[----:B------:R-:W-:Y:S02]  /*3490*/  PRMT R73, R74, 0x7610, R73 ;  /* 0x000076104a497816 */ /* 0x000fe40000000049 */
[----:B------:R-:W-:-:S04]  /*34a0*/  FSEL R76, R76, RZ, P5 ;  /* 0x000000ff4c4c7208 */ /* 0x000fc80002800000 */
[----:B------:R-:W-:-:S04]  /*34b0*/  F2FP.BF16.F32.PACK_AB R76, R76, R77 ;  /* 0x0000004d4c4c723e */ /* 0x000fc800000010ff */
[C---:B------:R-:W-:Y:S02]  /*34c0*/  PRMT R111, R76.reuse, 0x7632, R111 ;  /* 0x000076324c6f7816 */ /* 0x040fe4000000006f */
[----:B------:R-:W-:-:S07]  /*34d0*/  PRMT R74, R76, 0x7610, R74 ;  /* 0x000076104c4a7816 */ /* 0x000fce000000004a */
.L_x_2092:
        /* <DEDUP_REMOVED lines=24> */
.L_x_2097:
[----:B------:R-:W-:-:S07]  /*3660*/  VIADD R112, R112, 0x100 ;  /* 0x0000010070707836 */ /* 0x000fce0000000000 */
.L_x_2088:
[----:B------:R-:W-:Y:S05]  /*3670*/  BSYNC.RECONVERGENT B0 ;  /* 0x0000000000007941 */ /* 0x000fea0003800200 */
.L_x_2087:
        /* <DEDUP_REMOVED lines=12> */
[-CC-:B0-----:R-:W-:Y:S01]  /*3740*/  FFMA.FTZ R65, R135, R68.reuse, R69.reuse ;  /* 0x0000004487417223 */ /* 0x181fe20000010045 */
        /* <DEDUP_REMOVED lines=10> */
[----:B-1----:R-:W-:Y:S02]  /*37f0*/  FSEL R70, R65, RZ, P6 ;  /* 0x000000ff41467208 */ /* 0x002fe40003000000 */
        /* <DEDUP_REMOVED lines=26> */
[----:B------:R-:W-:-:S04]  /*39a0*/  FSEL R76, R76, RZ, P6 ;  /* 0x000000ff4c4c7208 */ /* 0x000fc80003000000 */
[----:B------:R-:W-:Y:S02]  /*39b0*/  F2FP.BF16.F32.PACK_AB R158, R76, R77 ;  /* 0x0000004d4c9e723e */ /* 0x000fe400000010ff */
[----:B------:R-:W-:Y:S02]  /*39c0*/  PRMT R76, R72, 0x7610, R76 ;  /* 0x00007610484c7816 */ /* 0x000fe4000000004c */
[----:B------:R-:W-:Y:S02]  /*39d0*/  PRMT R77, R74, 0x7610, R77 ;  /* 0x000076104a4d7816 */ /* 0x000fe4000000004d */
[----:B------:R-:W-:Y:S01]  /*39e0*/  PRMT R111, R158, 0x7632, R111 ;  /* 0x000076329e6f7816 */ /* 0x000fe2000000006f */
[----:B------:R-:W-:Y:S06]  /*39f0*/  BRA `(.L_x_2103) ;  /* 0x0000001000387947 */ /* 0x000fec0003800000 */
.L_x_2102:
[-CC-:B01----:R-:W-:Y:S01]  /*3a00*/  FFMA.FTZ R70, R138, R68.reuse, R69.reuse ;  /* 0x000000448a467223 */ /* 0x183fe20000010045 */
        /* <DEDUP_REMOVED lines=43> */
.L_x_2101:
[----:B01----:R-:W0:Y:S02]  /*3cc0*/  LDC.64 R70, c[0x0][0x478] ;  /* 0x00011e00ff467b82 */ /* 0x003e240000000a00 */
[----:B0-----:R-:W-:-:S04]  /*3cd0*/  ISETP.NE.U32.AND P5, PT, R70, RZ, PT ;  /* 0x000000ff4600720c */ /* 0x001fc80003fa5070 */
[----:B------:R-:W-:-:S13]  /*3ce0*/  ISETP.NE.AND.EX P5, PT, R71, RZ, PT, P5 ;  /* 0x000000ff4700720c */ /* 0x000fda0003fa5350 */
[----:B------:R-:W-:Y:S05]  /*3cf0*/  @!P5 BRA `(.L_x_2104) ;  /* 0x0000000000b0d947 */ /* 0x000fea0003800000 */
        /* <DEDUP_REMOVED lines=44> */
.L_x_2104:
        /* <DEDUP_REMOVED lines=44> */
.L_x_2100:
        /* <DEDUP_REMOVED lines=30> */
[----:B------:R-:W-:Y:S02]  /*4460*/  ISETP.GE.U32.AND P6, PT, R131, 0x1000000, PT ;  /* 0x010000008300780c */ /* 0x000fe40003fc6070 */
[----:B------:R-:W-:Y:S01]  /*4470*/  PRMT R157, R70, 0x7610, R157 ;  /* 0x00007610469d7816 */ /* 0x000fe2000000009d */
[----:B------:R-:W-:-:S05]  /*4480*/  FMUL.FTZ R73, R67, UR14 ;  /* 0x0000000e43497c20 */ /* 0x000fca0008410000 */
[----:B------:R-:W-:-:S04]  /*4490*/  FSEL R73, R73, RZ, P6 ;  /* 0x000000ff49497208 */ /* 0x000fc80003000000 */
[----:B------:R-:W-:-:S04]  /*44a0*/  F2FP.BF16.F32.PACK_AB R72, R73, R72 ;  /* 0x000000484948723e */ /* 0x000fc800000010ff */
[C---:B------:R-:W-:Y:S02]  /*44b0*/  PRMT R158, R72.reuse, 0x7632, R158 ;  /* 0x00007632489e7816 */ /* 0x040fe4000000009e */
[----:B------:R-:W-:Y:S01]  /*44c0*/  PRMT R77, R72, 0x7610, R77 ;  /* 0x00007610484d7816 */ /* 0x000fe2000000004d */
[----:B------:R-:W-:Y:S06]  /*44d0*/  BRA `(.L_x_2103) ;  /* 0x0000000400807947 */ /* 0x000fec0003800000 */
.L_x_2106:
        /* <DEDUP_REMOVED lines=8> */
[C---:B-----5:R-:W-:Y:S01]  /*4560*/  FFMA.FTZ R71, R148.reuse, R71, R8 ;  /* 0x0000004794477223 */ /* 0x060fe20000010008 */
[C---:B------:R-:W-:Y:S01]  /*4570*/  FFMA.FTZ R70, R148.reuse, R70, R9 ;  /* 0x0000004694467223 */ /* 0x040fe20000010009 */
[----:B------:R-:W-:Y:S01]  /*4580*/  FFMA.FTZ R73, R148, R73, R10 ;  /* 0x0000004994497223 */ /* 0x000fe2000001000a */
[----:B------:R-:W-:Y:S01]  /*4590*/  FADD.FTZ R72, R141, -R72 ;  /* 0x800000488d487221 */ /* 0x000fe20000010000 */
[----:B------:R-:W-:Y:S01]  /*45a0*/  FMUL.FTZ R71, R71, UR14 ;  /* 0x0000000e47477c20 */ /* 0x000fe20008410000 */
[----:B------:R-:W-:Y:S01]  /*45b0*/  FMUL.FTZ R70, R70, UR14 ;  /* 0x0000000e46467c20 */ /* 0x000fe20008410000 */
[----:B------:R-:W-:Y:S01]  /*45c0*/  FMUL.FTZ R73, R73, UR14 ;  /* 0x0000000e49497c20 */ /* 0x000fe20008410000 */
[----:B------:R-:W-:-:S02]  /*45d0*/  FFMA.FTZ R72, R148, R72, R11 ;  /* 0x0000004894487223 */ /* 0x000fc4000001000b */
[----:B------:R-:W-:Y:S02]  /*45e0*/  FSEL R71, R71, RZ, P6 ;  /* 0x000000ff47477208 */ /* 0x000fe40003000000 */
        /* <DEDUP_REMOVED lines=14> */
.L_x_2105:
        /* <DEDUP_REMOVED lines=23> */
[C---:B------:R-:W-:Y:S02]  /*4840*/  PRMT R76, R70.reuse, 0x7632, R76 ;  /* 0x00007632464c7816 */ /* 0x040fe4000000004c */
[----:B------:R-:W-:Y:S01]  /*4850*/  FSEL R72, R67, RZ, P6 ;  /* 0x000000ff43487208 */ /* 0x000fe20003000000 */
[----:B------:R-:W-:Y:S01]  /*4860*/  FADD.FTZ R67, R141, -R74 ;  /* 0x8000004a8d437221 */ /* 0x000fe20000010000 */
[----:B------:R-:W-:Y:S02]  /*4870*/  ISETP.GE.U32.AND P6, PT, R131, 0x1000000, PT ;  /* 0x010000008300780c */ /* 0x000fe40003fc6070 */
[----:B------:R-:W-:Y:S01]  /*4880*/  PRMT R157, R70, 0x7610, R157 ;  /* 0x00007610469d7816 */ /* 0x000fe2000000009d */
[----:B------:R-:W-:-:S04]  /*4890*/  FMUL.FTZ R67, R148, R67 ;  /* 0x0000004394437220 */ /* 0x000fc80000410000 */
[----:B------:R-:W-:-:S05]  /*48a0*/  FMUL.FTZ R73, R67, UR14 ;  /* 0x0000000e43497c20 */ /* 0x000fca0008410000 */
[----:B------:R-:W-:-:S04]  /*48b0*/  FSEL R73, R73, RZ, P6 ;  /* 0x000000ff49497208 */ /* 0x000fc80003000000 */
[----:B------:R-:W-:-:S04]  /*48c0*/  F2FP.BF16.F32.PACK_AB R72, R73, R72 ;  /* 0x000000484948723e */ /* 0x000fc800000010ff */
[C---:B------:R-:W-:Y:S02]  /*48d0*/  PRMT R158, R72.reuse, 0x7632, R158 ;  /* 0x00007632489e7816 */ /* 0x040fe4000000009e */
[----:B------:R-:W-:Y:S01]  /*48e0*/  PRMT R77, R72, 0x7610, R77 ;  /* 0x00007610484d7816 */ /* 0x000fe2000000004d */
[----:B------:R-:W-:Y:S06]  /*48f0*/  BRA `(.L_x_2103) ;  /* 0x0000000000787947 */ /* 0x000fec0003800000 */
.L_x_2107:
        /* <DEDUP_REMOVED lines=28> */
[C---:B------:R-:W-:Y:S02]  /*4ac0*/  PRMT R158, R72.reuse, 0x7632, R158 ;  /* 0x00007632489e7816 */ /* 0x040fe4000000009e */
[----:B------:R-:W-:-:S07]  /*4ad0*/  PRMT R77, R72, 0x7610, R77 ;  /* 0x00007610484d7816 */ /* 0x000fce000000004d */
.L_x_2103:
        /* <DEDUP_REMOVED lines=20> */
.L_x_2108:
[----:B------:R-:W-:-:S07]  /*4c20*/  VIADD R112, R112, 0x100 ;  /* 0x0000010070707836 */ /* 0x000fce0000000000 */
.L_x_2099:
[----:B------:R-:W-:Y:S05]  /*4c30*/  BSYNC.RECONVERGENT B0 ;  /* 0x0000000000007941 */ /* 0x000fea0003800200 */
.L_x_2098:
        /* <DEDUP_REMOVED lines=56> */
.L_x_2113:
        /* <DEDUP_REMOVED lines=44> */
.L_x_2112:
        /* <DEDUP_REMOVED lines=48> */
.L_x_2115:
        /* <DEDUP_REMOVED lines=44> */
.L_x_2111:
        /* <DEDUP_REMOVED lines=38> */
.L_x_2117:
        /* <DEDUP_REMOVED lines=31> */
.L_x_2116:
        /* <DEDUP_REMOVED lines=35> */
.L_x_2118:
        /* <DEDUP_REMOVED lines=30> */
.L_x_2114:
        /* <DEDUP_REMOVED lines=20> */
.L_x_2119:
[----:B------:R-:W-:-:S07]  /*61e0*/  VIADD R112, R112, 0x100 ;  /* 0x0000010070707836 */ /* 0x000fce0000000000 */
.L_x_2110:
[----:B------:R-:W-:Y:S05]  /*61f0*/  BSYNC.RECONVERGENT B0 ;  /* 0x0000000000007941 */ /* 0x000fea0003800200 */
.L_x_2109:
        /* <DEDUP_REMOVED lines=56> */
.L_x_2124:
        /* <DEDUP_REMOVED lines=44> */
.L_x_2123:
        /* <DEDUP_REMOVED lines=48> */
.L_x_2126:
        /* <DEDUP_REMOVED lines=44> */
.L_x_2122:
        /* <DEDUP_REMOVED lines=38> */
.L_x_2128:
        /* <DEDUP_REMOVED lines=31> */
.L_x_2127:
        /* <DEDUP_REMOVED lines=35> */
.L_x_2129:
        /* <DEDUP_REMOVED lines=30> */
.L_x_2125:
        /* <DEDUP_REMOVED lines=20> */
.L_x_2130:
[----:B------:R-:W-:-:S07]  /*77a0*/  VIADD R112, R112, 0x100 ;  /* 0x0000010070707836 */ /* 0x000fce0000000000 */
.L_x_2121:
[----:B------:R-:W-:Y:S05]  /*77b0*/  BSYNC.RECONVERGENT B0 ;  /* 0x0000000000007941 */ /* 0x000fea0003800200 */
.L_x_2120:
        /* <DEDUP_REMOVED lines=13> */
[----:B------:R-:W-:Y:S01]  /*7890*/  ISETP.GE.U32.AND P6, PT, R129, 0x1000000, PT ;  /* 0x010000008100780c */ /* 0x000fe20003fc6070 */
[-CC-:B------:R-:W-:Y:S01]  /*78a0*/  FFMA.FTZ R65, R143, R68.reuse, R69.reuse ;  /* 0x000000448f417223 */ /* 0x180fe20000010045 */
[-CC-:B------:R-:W-:Y:S01]  /*78b0*/  FFMA.FTZ R66, R146, R68.reuse, R69.reuse ;  /* 0x0000004492427223 */ /* 0x180fe20000010045 */
        /* <DEDUP_REMOVED lines=8> */
[----:B------:R-:W-:-:S04]  /*7940*/  ISETP.GE.U32.AND P6, PT, R107, 0x1000000, PT ;  /* 0x010000006b00780c */ /* 0x000fc80003fc6070 */
[----:B------:R-:W-:Y:S01]  /*7950*/  FSEL R75, R64, RZ, P6 ;  /* 0x000000ff404b7208 */ /* 0x000fe20003000000 */
[----:B------:R-:W-:Y:S01]  /*7960*/  FFMA.FTZ R64, R148, R65, R60 ;  /* 0x0000004194407223 */ /* 0x000fe2000001003c */
[----:B------:R-:W-:Y:S02]  /*7970*/  LOP3.LUT P6, RZ, R129, 0xff, RZ, 0xc0, !PT ;  /* 0x000000ff81ff7812 */ /* 0x000fe400078cc0ff */
[----:B------:R-:W-:Y:S01]  /*7980*/  F2FP.BF16.F32.PACK_AB R74, R75, R74 ;  /* 0x0000004a4b4a723e */ /* 0x000fe200000010ff */
[----:B------:R-:W-:-:S03]  /*7990*/  FMUL.FTZ R65, R64, UR14 ;  /* 0x0000000e40417c20 */ /* 0x000fc60008410000 */
[----:B------:R-:W-:Y:S02]  /*79a0*/  PRMT R111, R74, 0x7632, R111 ;  /* 0x000076324a6f7816 */ /* 0x000fe4000000006f */
        /* <DEDUP_REMOVED lines=18> */
[----:B------:R-:W-:Y:S02]  /*7ad0*/  LOP3.LUT P6, RZ, R107, 0xff0000, RZ, 0xc0, !PT ;  /* 0x00ff00006bff7812 */ /* 0x000fe400078cc0ff */
[----:B------:R-:W-:Y:S02]  /*7ae0*/  PRMT R70, R72, 0x7610, R70 ;  /* 0x0000761048467816 */ /* 0x000fe40000000046 */
[----:B------:R-:W-:Y:S02]  /*7af0*/  FSEL R68, R68, RZ, P6 ;  /* 0x000000ff44447208 */ /* 0x000fe40003000000 */
[----:B------:R-:W-:-:S02]  /*7b00*/  PRMT R72, R74, 0x7610, R72 ;  /* 0x000076104a487816 */ /* 0x000fc40000000048 */
[----:B------:R-:W-:-:S04]  /*7b10*/  F2FP.BF16.F32.PACK_AB R68, R68, R69 ;  /* 0x000000454444723e */ /* 0x000fc800000010ff */
[C---:B------:R-:W-:Y:S02]  /*7b20*/  PRMT R110, R68.reuse, 0x7632, R110 ;  /* 0x00007632446e7816 */ /* 0x040fe4000000006e */
[----:B------:R-:W-:Y:S01]  /*7b30*/  PRMT R71, R68, 0x7610, R71 ;  /* 0x0000761044477816 */ /* 0x000fe20000000047 */
[----:B------:R-:W-:Y:S06]  /*7b40*/  BRA `(.L_x_2136) ;  /* 0x0000001000447947 */ /* 0x000fec0003800000 */
.L_x_2135:
[-CC-:B01----:R-:W-:Y:S01]  /*7b50*/  FFMA.FTZ R70, R146, R68.reuse, R69.reuse ;  /* 0x0000004492467223 */ /* 0x183fe20000010045 */
[----:B------:R-:W-:Y:S01]  /*7b60*/  FFMA.FTZ R71, R147, R68, R69 ;  /* 0x0000004493477223 */ /* 0x000fe20000010045 */
[----:B------:R-:W-:Y:S02]  /*7b70*/  LOP3.LUT P6, RZ, R129, 0xff00, RZ, 0xc0, !PT ;  /* 0x0000ff0081ff7812 */ /* 0x000fe400078cc0ff */
[----:B------:R-:W-:Y:S01]  /*7b80*/  FADD.FTZ R70, R145, -R70 ;  /* 0x8000004691467221 */ /* 0x000fe20000010000 */
[----:B------:R-:W-:-:S03]  /*7b90*/  FADD.FTZ R71, R132, -R71 ;  /* 0x8000004784477221 */ /* 0x000fc60000010000 */
[C---:B-----5:R-:W-:Y:S01]  /*7ba0*/  FFMA.FTZ R70, R148.reuse, R70, R61 ;  /* 0x0000004694467223 */ /* 0x060fe2000001003d */
        /* <DEDUP_REMOVED lines=19> */
[----:B------:R-:W-:Y:S01]  /*7ce0*/  FFMA.FTZ R68, R148, R68, R63 ;  /* 0x0000004494447223 */ /* 0x000fe2000001003f */
[----:B------:R-:W-:-:S02]  /*7cf0*/  PRMT R110, R74, 0x7632, R110 ;  /* 0x000076324a6e7816 */ /* 0x000fc4000000006e */
[----:B------:R-:W-:Y:S01]  /*7d00*/  FMUL.FTZ R71, R71, UR14 ;  /* 0x0000000e47477c20 */ /* 0x000fe20008410000 */
[----:B------:R-:W-:-:S04]  /*7d10*/  FMUL.FTZ R68, R68, UR14 ;  /* 0x0000000e44447c20 */ /* 0x000fc80008410000 */
        /* <DEDUP_REMOVED lines=16> */
.L_x_2134:
[----:B01----:R-:W0:Y:S02]  /*7e20*/  LDC.64 R70, c[0x0][0x478] ;  /* 0x00011e00ff467b82 */ /* 0x003e240000000a00 */
[----:B0-----:R-:W-:-:S04]  /*7e30*/  ISETP.NE.U32.AND P5, PT, R70, RZ, PT ;  /* 0x000000ff4600720c */ /* 0x001fc80003fa5070 */
[----:B------:R-:W-:-:S13]  /*7e40*/  ISETP.NE.AND.EX P5, PT, R71, RZ, PT, P5 ;  /* 0x000000ff4700720c */ /* 0x000fda0003fa5350 */
[----:B------:R-:W-:Y:S05]  /*7e50*/  @!P5 BRA `(.L_x_2137) ;  /* 0x0000000000b4d947 */ /* 0x000fea0003800000 */
[-CC-:B------:R-:W-:Y:S01]  /*7e60*/  FFMA.FTZ R64, R134, R68.reuse, R69.reuse ;  /* 0x0000004486407223 */ /* 0x180fe20000010045 */
[----:B------:R-:W-:Y:S01]  /*7e70*/  ISETP.GE.U32.AND P6, PT, R129, 0x1000000, PT ;  /* 0x010000008100780c */ /* 0x000fe20003fc6070 */
[-CC-:B------:R-:W-:Y:S01]  /*7e80*/  FFMA.FTZ R65, R143, R68.reuse, R69.reuse ;  /* 0x000000448f417223 */ /* 0x180fe20000010045 */
[-CC-:B------:R-:W-:Y:S01]  /*7e90*/  FFMA.FTZ R66, R146, R68.reuse, R69.reuse ;  /* 0x0000004492427223 */ /* 0x180fe20000010045 */
[----:B------:R-:W-:Y:S01]  /*7ea0*/  FADD.FTZ R67, R133, -R64 ;  /* 0x8000004085437221 */ /* 0x000fe20000010000 */
[----:B------:R-:W-:Y:S01]  /*7eb0*/  FFMA.FTZ R69, R147, R68, R69 ;  /* 0x0000004493457223 */ /* 0x000fe20000010045 */
[----:B------:R-:W-:Y:S02]  /*7ec0*/  FADD.FTZ R65, R144, -R65 ;  /* 0x8000004190417221 */ /* 0x000fe40000010000 */
[----:B-----5:R-:W-:Y:S01]  /*7ed0*/  FMUL.FTZ R67, R148, R67 ;  /* 0x0000004394437220 */ /* 0x020fe20000410000 */
[----:B------:R-:W-:-:S03]  /*7ee0*/  FADD.FTZ R69, R132, -R69 ;  /* 0x8000004584457221 */ /* 0x000fc60000010000 */
[----:B------:R-:W-:-:S05]  /*7ef0*/  FMUL.FTZ R64, R67, UR14 ;  /* 0x0000000e43407c20 */ /* 0x000fca0008410000 */
[----:B------:R-:W-:Y:S02]  /*7f00*/  FSEL R74, R64, RZ, P6 ;  /* 0x000000ff404a7208 */ /* 0x000fe40003000000 */
[----:B------:R-:W-:-:S04]  /*7f10*/  ISETP.GE.U32.AND P6, PT, R107, 0x1000000, PT ;  /* 0x010000006b00780c */ /* 0x000fc80003fc6070 */
        /* <DEDUP_REMOVED lines=33> */
.L_x_2137:
[----:B------:R-:W-:Y:S01]  /*8130*/  FFMA.FTZ R70, R146, R68, R69 ;  /* 0x0000004492467223 */ /* 0x000fe20000010045 */
[----:B------:R-:W-:-:S03]  /*8140*/  LOP3.LUT P6, RZ, R129, 0xff00, RZ, 0xc0, !PT ;  /* 0x0000ff0081ff7812 */ /* 0x000fc600078cc0ff */
[----:B------:R-:W-:-:S04]  /*8150*/  FADD.FTZ R71, R145, -R70 ;  /* 0x8000004691477221 */ /* 0x000fc80000010000 */
        /* <DEDUP_REMOVED lines=22> */
[----:B------:R-:W-:Y:S01]  /*82c0*/  FMUL.FTZ R69, R148, R69 ;  /* 0x0000004594457220 */ /* 0x000fe20000410000 */
        /* <DEDUP_REMOVED lines=19> */
.L_x_2133:
        /* <DEDUP_REMOVED lines=38> */
.L_x_2139:
        /* <DEDUP_REMOVED lines=14> */
[----:B------:R-:W-:Y:S01]  /*8740*/  FADD.FTZ R69, R132, -R69 ;  /* 0x8000004584457221 */ /* 0x000fe20000010000 */
[----:B------:R-:W-:Y:S02]  /*8750*/  FSEL R71, R71, RZ, P6 ;  /* 0x000000ff47477208 */ /* 0x000fe40003000000 */
[C---:B------:R-:W-:Y:S01]  /*8760*/  FFMA.FTZ R70, R148.reuse, R70, R61 ;  /* 0x0000004694467223 */ /* 0x040fe2000001003d */
[----:B------:R-:W-:Y:S01]  /*8770*/  LOP3.LUT P6, RZ, R129, 0xff00, RZ, 0xc0, !PT ;  /* 0x0000ff0081ff7812 */ /* 0x000fe200078cc0ff */
[----:B------:R-:W-:-:S02]  /*8780*/  FFMA.FTZ R69, R148, R69, R62 ;  /* 0x0000004594457223 */ /* 0x000fc4000001003e */
[----:B------:R-:W-:Y:S02]  /*8790*/  FMUL.FTZ R70, R70, UR14 ;  /* 0x0000000e46467c20 */ /* 0x000fe40008410000 */
[----:B------:R-:W-:-:S03]  /*87a0*/  FMUL.FTZ R69, R69, UR14 ;  /* 0x0000000e45457c20 */ /* 0x000fc60008410000 */
        /* <DEDUP_REMOVED lines=10> */
.L_x_2138:
        /* <DEDUP_REMOVED lines=35> */
.L_x_2140:
[----:B------:R-:W-:Y:S01]  /*8a80*/  FFMA.FTZ R70, R134, R68, R69 ;  /* 0x0000004486467223 */ /* 0x000fe20000010045 */
        /* <DEDUP_REMOVED lines=29> */
.L_x_2136:
        /* <DEDUP_REMOVED lines=20> */
.L_x_2132:
[----:B------:R-:W-:Y:S05]  /*8da0*/  BSYNC.RECONVERGENT B0 ;  /* 0x0000000000007941 */ /* 0x000fea0003800200 */
.L_x_2131:
[----:B------:R-:W-:Y:S01]  /*8db0*/  ISETP.NE.AND P5, PT, R79, RZ, PT ;  /* 0x000000ff4f00720c */ /* 0x000fe20003fa5270 */
[----:B------:R-:W-:-:S12]  /*8dc0*/  UPLOP3.LUT UP1, UPT, UPT, UPT, UP1, 0x40, 0x4 ;  /* 0x000000000004789c */ /* 0x000fd80003f2e810 */
[----:B------:R-:W-:Y:S05]  /*8dd0*/  @!P5 BRA `(.L_x_2141) ;  /* 0xffffff78003cd947 */ /* 0x000fea000383ffff */
.L_x_2074:
        /* <DEDUP_REMOVED lines=10> */
[----:B------:R1:W-:Y:S03]  /*8e80*/  @P0 STG.E.128 desc[UR10][R2.64], R32 ;  /* 0x0000002002000986 */ /* 0x0003e6000c101d0a */
[----:B------:R-:W-:Y:S01]  /*8e90*/  @P0 VIADD R155, R155, 0x100 ;  /* 0x000001009b9b0836 */ /* 0x000fe20000000000 */
[----:B------:R1:W-:Y:S02]  /*8ea0*/  @P0 STG.E.128 desc[UR10][R4.64], R52 ;  /* 0x0000003404000986 */ /* 0x0003e4000c101d0a */
[----:B------:R-:W3:Y:S01]  /*8eb0*/  LDC.64 R14, c[0x0][0x448] ;  /* 0x00011200ff0e7b82 */ /* 0x000ee20000000a00 */
[----:B--2---:R-:W-:-:S05]  /*8ec0*/  @P1 IMAD.WIDE.U32 R8, R155, 0x10, R8 ;  /* 0x000000109b081825 */ /* 0x004fca00078e0008 */
[----:B------:R1:W-:Y:S02]  /*8ed0*/  @P1 STG.E.128 desc[UR10][R8.64], R28 ;  /* 0x0000001c08001986 */ /* 0x0003e4000c101d0a */
[----:B------:R-:W2:Y:S01]  /*8ee0*/  LDC.64 R56, c[0x0][0x440] ;  /* 0x00011000ff387b82 */ /* 0x000ea20000000a00 */
[----:B----4-:R-:W-:-:S04]  /*8ef0*/  @P1 IMAD.WIDE.U32 R10, R155, 0x10, R10 ;  /* 0x000000109b0a1825 */ /* 0x010fc800078e000a */
[----:B------:R-:W-:Y:S01]  /*8f00*/  @P1 VIADD R155, R155, 0x100 ;  /* 0x000001009b9b1836 */ /* 0x000fe20000000000 */
[----:B------:R1:W-:Y:S02]  /*8f10*/  @P1 STG.E.128 desc[UR10][R10.64], R48 ;  /* 0x000000300a001986 */ /* 0x0003e4000c101d0a */
[----:B------:R-:W4:Y:S01]  /*8f20*/  LDC.64 R58, c[0x0][0x448] ;  /* 0x00011200ff3a7b82 */ /* 0x000f220000000a00 */
[----:B0-----:R-:W-:-:S05]  /*8f30*/  @P2 IMAD.WIDE.U32 R12, R155, 0x10, R12 ;  /* 0x000000109b0c2825 */ /* 0x001fca00078e000c */
[----:B------:R1:W-:Y:S01]  /*8f40*/  @P2 STG.E.128 desc[UR10][R12.64], R24 ;  /* 0x000000180c002986 */ /* 0x0003e2000c101d0a */
[----:B---3--:R-:W-:-:S04]  /*8f50*/  @P2 IMAD.WIDE.U32 R14, R155, 0x10, R14 ;  /* 0x000000109b0e2825 */ /* 0x008fc800078e000e */
[----:B------:R-:W-:Y:S01]  /*8f60*/  @P2 VIADD R155, R155, 0x100 ;  /* 0x000001009b9b2836 */ /* 0x000fe20000000000 */
[----:B------:R1:W-:Y:S03]  /*8f70*/  @P2 STG.E.128 desc[UR10][R14.64], R44 ;  /* 0x0000002c0e002986 */ /* 0x0003e6000c101d0a */
[----:B--2---:R-:W-:-:S05]  /*8f80*/  @P3 IMAD.WIDE.U32 R56, R155, 0x10, R56 ;  /* 0x000000109b383825 */ /* 0x004fca00078e0038 */
[----:B------:R1:W-:Y:S01]  /*8f90*/  @P3 STG.E.128 desc[UR10][R56.64], R20 ;  /* 0x0000001438003986 */ /* 0x0003e2000c101d0a */
[----:B----4-:R-:W-:-:S05]  /*8fa0*/  @P3 IMAD.WIDE.U32 R58, R155, 0x10, R58 ;  /* 0x000000109b3a3825 */ /* 0x010fca00078e003a */
        /* <DEDUP_REMOVED lines=10> */
.L_x_2142:
        /* <DEDUP_REMOVED lines=11> */
.L_x_5416:


//--------------------- .text._ZN10layer_norm22ln_bwd_finalize_kernelINS_22Kernel_traits_finalizeILj5120E13__nv_bfloat16S2_fS2_fjLb0ELj1024ELj4ENS_18Kernel_traits_baseILj5120ES2_S2_fS2_fjLj1024EEEEELb0ELb1EEEvNS_9BwdParamsE --------------------------
	.section	.text._ZN10layer_norm22ln_bwd_finalize_kernelINS_22Kernel_traits_finalizeILj5120E13__nv_bfloat16S2_fS2_fjLb0ELj1024ELj4ENS_18Kernel_traits_baseILj5120ES2_S2_fS2_fjLj1024EEEEELb0ELb1EEEvNS_9BwdParamsE,"ax",@progbits
	.align	128
        .global         _ZN10layer_norm22ln_bwd_finalize_kernelINS_22Kernel_traits_finalizeILj5120E13__nv_bfloat16S2_fS2_fjLb0ELj1024ELj4ENS_18Kernel_traits_baseILj5120ES2_S2_fS2_fjLj1024EEEEELb0ELb1EEEvNS_9BwdParamsE
        .type           _ZN10layer_norm22ln_bwd_finalize_kernelINS_22Kernel_traits_finalizeILj5120E13__nv_bfloat16S2_fS2_fjLb0ELj1024ELj4ENS_18Kernel_traits_baseILj5120ES2_S2_fS2_fjLj1024EEEEELb0ELb1EEEvNS_9BwdParamsE,@function
        .size           _ZN10layer_norm22ln_bwd_finalize_kernelINS_22Kernel_traits_finalizeILj5120E13__nv_bfloat16S2_fS2_fjLb0ELj1024ELj4ENS_18Kernel_traits_baseILj5120ES2_S2_fS2_fjLj1024EEEEELb0ELb1EEEvNS_9BwdParamsE,(.L_x_5417 - _ZN10layer_norm22ln_bwd_finalize_kernelINS_22Kernel_traits_finalizeILj5120E13__nv_bfloat16S2_fS2_fjLb0ELj1024ELj4ENS_18Kernel_traits_baseILj5120ES2_S2_fS2_fjLj1024EEEEELb0ELb1EEEvNS_9BwdParamsE)
        .other          _ZN10layer_norm22ln_bwd_finalize_kernelINS_22Kernel_traits_finalizeILj5120E13__nv_bfloat16S2_fS2_fjLb0ELj1024ELj4ENS_18Kernel_traits_baseILj5120ES2_S2_fS2_fjLj1024EEEEELb0ELb1EEEvNS_9BwdParamsE,@"STO_CUDA_ENTRY STV_DEFAULT"
_ZN10layer_norm22ln_bwd_finalize_kernelINS_22Kernel_traits_finalizeILj5120E13__nv_bfloat16S2_fS2_fjLb0ELj1024ELj4ENS_18Kernel_traits_baseILj5120ES2_S2_fS2_fjLj1024EEEEELb0ELb1EEEvNS_9BwdParamsE:
.text._ZN10layer_norm22ln_bwd_finalize_kernelINS_22Kernel_traits_finalizeILj5120E13__nv_bfloat16S2_fS2_fjLb0ELj1024ELj4ENS_18Kernel_traits_baseILj5120ES2_S2_fS2_fjLj1024EEEEELb0ELb1EEEvNS_9BwdParamsE:
        /* <DEDUP_REMOVED lines=77> */
.L_x_2147:
        /* <DEDUP_REMOVED lines=118> */
.L_x_2146:
[----:B------:R-:W-:Y:S05]  /*0c30*/  BSYNC.RECONVERGENT B1 ;  /* 0x0000000000017941 */ /* 0x000fea0003800200 */
.L_x_2145:
        /* <DEDUP_REMOVED lines=69> */
.L_x_2149:
[----:B------:R-:W-:Y:S05]  /*1090*/  BSYNC.RECONVERGENT B1 ;  /* 0x0000000000017941 */ /* 0x000fea0003800200 */
.L_x_2148:
        /* <DEDUP_REMOVED lines=38> */
.L_x_2151:
[----:B------:R-:W-:Y:S05]  /*1300*/  BSYNC.RECONVERGENT B1 ;  /* 0x0000000000017941 */ /* 0x000fea0003800200 */
.L_x_2150:
[----:B------:R-:W-:Y:S05]  /*1310*/  @!P1 BRA `(.L_x_2144) ;  /* 0x0000000000409947 */ /* 0x000fea0003800000 */
[----:B------:R-:W0:Y:S01]  /*1320*/  LDC R12, c[0x0][0x388] ;  /* 0x0000e200ff0c7b82 */ /* 0x000e220000000800 */
[----:B------:R-:W-:-:S07]  /*1330*/  IADD3 R0, PT, PT, -R0, RZ, RZ ;  /* 0x000000ff00007210 */ /* 0x000fce0007ffe1ff */
[----:B------:R-:W1:Y:S08]  /*1340*/  LDC.64 R8, c[0x0][0x440] ;  /* 0x00011000ff087b82 */ /* 0x000e700000000a00 */
[----:B------:R-:W2:Y:S01]  /*1350*/  LDC.64 R10, c[0x0][0x448] ;  /* 0x00011200ff0a7b82 */ /* 0x000ea20000000a00 */
[----:B0-----:R-:W-:-:S05]  /*1360*/  IMAD R2, R2, R12, R5 ;  /* 0x0000000c02027224 */ /* 0x001fca00078e0205 */
[----:B------:R-:W-:-:S07]  /*1370*/  IADD3 R13, PT, PT, R57, R2, RZ ;  /* 0x00000002390d7210 */ /* 0x000fce0007ffe0ff */
.L_x_2152:
        /* <DEDUP_REMOVED lines=10> */
.L_x_2144:
[----:B------:R-:W-:Y:S05]  /*1420*/  BSYNC.RECONVERGENT B0 ;  /* 0x0000000000007941 */ /* 0x000fea0003800200 */
.L_x_2143:
        /* <DEDUP_REMOVED lines=59> */
.L_x_2153:
        /* <DEDUP_REMOVED lines=10> */
.L_x_5417:


//--------------------- .text._ZN10layer_norm40ln_parallel_residual_bwd_finalize_kernelINS_22Kernel_traits_finalizeILj5120E13__nv_bfloat16S2_fS2_fjLb0ELj1024ELj4ENS_18Kernel_traits_baseILj5120ES2_S2_fS2_fjLj1024EEEEELb1EEEvNS_9BwdParamsE --------------------------
	.section	.text._ZN10layer_norm40ln_parallel_residual_bwd_finalize_kernelINS_22Kernel_traits_finalizeILj5120E13__nv_bfloat16S2_fS2_fjLb0ELj1024ELj4ENS_18Kernel_traits_baseILj5120ES2_S2_fS2_fjLj1024EEEEELb1EEEvNS_9BwdParamsE,"ax",@progbits
	.align	128
        .global         _ZN10layer_norm40ln_parallel_residual_bwd_finalize_kernelINS_22Kernel_traits_finalizeILj5120E13__nv_bfloat16S2_fS2_fjLb0ELj1024ELj4ENS_18Kernel_traits_baseILj5120ES2_S2_fS2_fjLj1024EEEEELb1EEEvNS_9BwdParamsE
        .type           _ZN10layer_norm40ln_parallel_residual_bwd_finalize_kernelINS_22Kernel_traits_finalizeILj5120E13__nv_bfloat16S2_fS2_fjLb0ELj1024ELj4ENS_18Kernel_traits_baseILj5120ES2_S2_fS2_fjLj1024EEEEELb1EEEvNS_9BwdParamsE,@function
        .size           _ZN10layer_norm40ln_parallel_residual_bwd_finalize_kernelINS_22Kernel_traits_finalizeILj5120E13__nv_bfloat16S2_fS2_fjLb0ELj1024ELj4ENS_18Kernel_traits_baseILj5120ES2_S2_fS2_fjLj1024EEEEELb1EEEvNS_9BwdParamsE,(.L_x_5418 - _ZN10layer_norm40ln_parallel_residual_bwd_finalize_kernelINS_22Kernel_traits_finalizeILj5120E13__nv_bfloat16S2_fS2_fjLb0ELj1024ELj4ENS_18Kernel_traits_baseILj5120ES2_S2_fS2_fjLj1024EEEEELb1EEEvNS_9BwdParamsE)
        .other          _ZN10layer_norm40ln_parallel_residual_bwd_finalize_kernelINS_22Kernel_traits_finalizeILj5120E13__nv_bfloat16S2_fS2_fjLb0ELj1024ELj4ENS_18Kernel_traits_baseILj5120ES2_S2_fS2_fjLj1024EEEEELb1EEEvNS_9BwdParamsE,@"STO_CUDA_ENTRY STV_DEFAULT"
_ZN10layer_norm40ln_parallel_residual_bwd_finalize_kernelINS_22Kernel_traits_finalizeILj5120E13__nv_bfloat16S2_fS2_fjLb0ELj1024ELj4ENS_18Kernel_traits_baseILj5120ES2_S2_fS2_fjLj1024EEEEELb1EEEvNS_9BwdParamsE:
.text._ZN10layer_norm40ln_parallel_residual_bwd_finalize_kernelINS_22Kernel_traits_finalizeILj5120E13__nv_bfloat16S2_fS2_fjLb0ELj1024ELj4ENS_18Kernel_traits_baseILj5120ES2_S2_fS2_fjLj1024EEEEELb1EEEvNS_9BwdParamsE:
        /* <DEDUP_REMOVED lines=57> */
.L_x_2158:
        /* <DEDUP_REMOVED lines=112> */
.L_x_2157:
[----:B------:R-:W-:Y:S05]  /*0a90*/  BSYNC.RECONVERGENT B1 ;  /* 0x0000000000017941 */ /* 0x000fea0003800200 */
.L_x_2156:
        /* <DEDUP_REMOVED lines=67> */
.L_x_2160:
[----:B------:R-:W-:Y:S05]  /*0ed0*/  BSYNC.RECONVERGENT B1 ;  /* 0x0000000000017941 */ /* 0x000fea0003800200 */
.L_x_2159:
        /* <DEDUP_REMOVED lines=37> */
.L_x_2162:
[----:B------:R-:W-:Y:S05]  /*1130*/  BSYNC.RECONVERGENT B1 ;  /* 0x0000000000017941 */ /* 0x000fea0003800200 */
.L_x_2161:
        /* <DEDUP_REMOVED lines=19> */
.L_x_2155:
[----:B------:R-:W-:Y:S05]  /*1270*/  BSYNC.RECONVERGENT B0 ;  /* 0x0000000000007941 */ /* 0x000fea0003800200 */
.L_x_2154:
        /* <DEDUP_REMOVED lines=93> */
.L_x_2163:
        /* <DEDUP_REMOVED lines=11> */
.L_x_5418:


//--------------------- .text._ZN10layer_norm31ln_parallel_residual_bwd_kernelINS_13Kernel_traitsI13__nv_bfloat16S2_fS2_fjLj5120ELj1ELj1ELj8ELj8ENS_18Kernel_traits_baseILj5120ES2_S2_fS2_fjLj256EEEEELb1ELb1ELb1EEEvNS_9BwdParamsE --------------------------
	.section	.text._ZN10layer_norm31ln_parallel_residual_bwd_kernelINS_13Kernel_traitsI13__nv_bfloat16S2_fS2_fjLj5120ELj1ELj1ELj8ELj8ENS_18Kernel_traits_baseILj5120ES2_S2_fS2_fjLj256EEEEELb1ELb1ELb1EEEvNS_9BwdParamsE,"ax",@progbits
	.align	128
        .global         _ZN10layer_norm31ln_parallel_residual_bwd_kernelINS_13Kernel_traitsI13__nv_bfloat16S2_fS2_fjLj5120ELj1ELj1ELj8ELj8ENS_18Kernel_traits_baseILj5120ES2_S2_fS2_fjLj256EEEEELb1ELb1ELb1EEEvNS_9BwdParamsE
        .type           _ZN10layer_norm31ln_parallel_residual_bwd_kernelINS_13Kernel_traitsI13__nv_bfloat16S2_fS2_fjLj5120ELj1ELj1ELj8ELj8ENS_18Kernel_traits_baseILj5120ES2_S2_fS2_fjLj256EEEEELb1ELb1ELb1EEEvNS_9BwdParamsE,@function
        .size           _ZN10layer_norm31ln_parallel_residual_bwd_kernelINS_13Kernel_traitsI13__nv_bfloat16S2_fS2_fjLj5120ELj1ELj1ELj8ELj8ENS_18Kernel_traits_baseILj5120ES2_S2_fS2_fjLj256EEEEELb1ELb1ELb1EEEvNS_9BwdParamsE,(.L_x_5419 - _ZN10layer_norm31ln_parallel_residual_bwd_kernelINS_13Kernel_traitsI13__nv_bfloat16S2_fS2_fjLj5120ELj1ELj1ELj8ELj8ENS_18Kernel_traits_baseILj5120ES2_S2_fS2_fjLj256EEEEELb1ELb1ELb1EEEvNS_9BwdParamsE)
        .other          _ZN10layer_norm31ln_parallel_residual_bwd_kernelINS_13Kernel_traitsI13__nv_bfloat16S2_fS2_fjLj5120ELj1ELj1ELj8ELj8ENS_18Kernel_traits_baseILj5120ES2_S2_fS2_fjLj256EEEEELb1ELb1ELb1EEEvNS_9BwdParamsE,@"STO_CUDA_ENTRY STV_DEFAULT"
_ZN10layer_norm31ln_parallel_residual_bwd_kernelINS_13Kernel_traitsI13__nv_bfloat16S2_fS2_fjLj5120ELj1ELj1ELj8ELj8ENS_18Kernel_traits_baseILj5120ES2_S2_fS2_fjLj256EEEEELb1ELb1ELb1EEEvNS_9BwdParamsE:
.text._ZN10layer_norm31ln_parallel_residual_bwd_kernelINS_13Kernel_traitsI13__nv_bfloat16S2_fS2_fjLj5120ELj1ELj1ELj8ELj8ENS_18Kernel_traits_baseILj5120ES2_S2_fS2_fjLj256EEEEELb1ELb1ELb1EEEvNS_9BwdParamsE:
        /* <DEDUP_REMOVED lines=30> */
[----:B------:R-:W-:Y:S02]  /*01e0*/  MOV R76, UR4 ;  /* 0x00000004004c7c02 */ /* 0x000fe40008000f00 */
        /* <DEDUP_REMOVED lines=11> */
[----:B------:R-:W-:Y:S01]  /*02a0*/  CS2R R92, SRZ ;  /* 0x00000000005c7805 */ /* 0x000fe2000001ff00 */
[----:B------:R-:W-:Y:S01]  /*02b0*/  IMAD.MOV.U32 R118, RZ, RZ, RZ ;  /* 0x000000ffff767224 */ /* 0x000fe200078e00ff */
[----:B------:R-:W-:Y:S01]  /*02c0*/  CS2R R94, SRZ ;  /* 0x00000000005e7805 */ /* 0x000fe2000001ff00 */
[----:B------:R-:W-:Y:S01]  /*02d0*/  IMAD.MOV.U32 R96, RZ, RZ, RZ ;  /* 0x000000ffff607224 */ /* 0x000fe200078e00ff */
[----:B------:R-:W-:Y:S02]  /*02e0*/  CS2R R78, SRZ ;  /* 0x00000000004e7805 */ /* 0x000fe4000001ff00 */
[----:B------:R-:W-:Y:S01]  /*02f0*/  CS2R R80, SRZ ;  /* 0x0000000000507805 */ /* 0x000fe2000001ff00 */
[----:B0-----:R-:W-:Y:S01]  /*0300*/  IMAD.WIDE.U32 R2, R36, 0x8, R2 ;  /* 0x0000000824027825 */ /* 0x001fe200078e0002 */
[----:B------:R-:W-:Y:S02]  /*0310*/  CS2R R82, SRZ ;  /* 0x0000000000527805 */ /* 0x000fe4000001ff00 */
[----:B------:R-:W-:-:S02]  /*0320*/  CS2R R84, SRZ ;  /* 0x0000000000547805 */ /* 0x000fc4000001ff00 */
[----:B------:R-:W-:Y:S01]  /*0330*/  CS2R R116, SRZ ;  /* 0x0000000000747805 */ /* 0x000fe2000001ff00 */
[----:B------:R-:W-:Y:S01]  /*0340*/  IMAD.MOV.U32 R48, RZ, RZ, RZ ;  /* 0x000000ffff307224 */ /* 0x000fe200078e00ff */
[----:B--2---:R-:W2:Y:S01]  /*0350*/  LDG.E.64 R4, desc[UR10][R2.64+0x2000] ;  /* 0x0020000a02047981 */ /* 0x004ea2000c1e1b00 */
[----:B------:R-:W-:Y:S01]  /*0360*/  IMAD.MOV.U32 R72, RZ, RZ, RZ ;  /* 0x000000ffff487224 */ /* 0x000fe200078e00ff */
[----:B------:R-:W-:Y:S02]  /*0370*/  UPLOP3.LUT UP1, UPT, UPT, UPT, UPT, 0x40, 0x4 ;  /* 0x000000000004789c */ /* 0x000fe40003f2e870 */
[----:B------:R-:W4:Y:S01]  /*0380*/  LDG.E.64 R6, desc[UR10][R2.64+0x1800] ;  /* 0x0018000a02067981 */ /* 0x000f22000c1e1b00 */
[----:B------:R-:W-:Y:S01]  /*0390*/  IMAD.MOV.U32 R77, RZ, RZ, RZ ;  /* 0x000000ffff4d7224 */ /* 0x000fe200078e00ff */
[----:B------:R-:W0:Y:S02]  /*03a0*/  LDCU UR14, c[0x0][0x400] ;  /* 0x00008000ff0e77ac */ /* 0x000e240008000800 */
        /* <DEDUP_REMOVED lines=10> */
[----:B------:R-:W-:Y:S01]  /*0450*/  PLOP3.LUT P0, PT, PT, PT, UP0, 0x80, 0x8 ;  /* 0x000000000008781c */ /* 0x000fe20003f0f008 */
[----:B------:R-:W3:Y:S01]  /*0460*/  LDCU UR7, c[0x0][0x388] ;  /* 0x00007100ff0777ac */ /* 0x000ee20008000800 */
        /* <DEDUP_REMOVED lines=19> */
[----:B------:R-:W-:Y:S01]  /*05a0*/  IMAD.U32 R58, R13, 0x10000, RZ ;  /* 0x000100000d3a7824 */ /* 0x000fe200078e00ff */
[----:B------:R-:W-:Y:S01]  /*05b0*/  SHF.L.U32 R100, R100, 0x10, RZ ;  /* 0x0000001064647819 */ /* 0x000fe200000006ff */
        /* <DEDUP_REMOVED lines=8> */
[----:B01-3--:R-:W-:-:S07]  /*0640*/  IMAD.U32 R106, R106, 0x10000, RZ ;  /* 0x000100006a6a7824 */ /* 0x00bfce00078e00ff */
.L_x_2212:
[----:B------:R-:W-:Y:S01]  /*0650*/  IMAD R0, R76, UR7, RZ ;  /* 0x000000074c007c24 */ /* 0x000fe2000f8e02ff */
[----:B0-----:R-:W0:Y:S04]  /*0660*/  LDC.64 R134, c[0x0][0x428] ;  /* 0x00010a00ff867b82 */ /* 0x001e280000000a00 */
[----:B-1----:R-:W-:-:S04]  /*0670*/  SHF.R.S32.HI R3, RZ, 0x1f, R0 ;  /* 0x0000001fff037819 */ /* 0x002fc80000011400 */
[----:B------:R-:W-:Y:S01]  /*0680*/  LEA.HI R3, R3, R0, RZ, 0x2 ;  /* 0x0000000003037211 */ /* 0x000fe200078f10ff */
[----:B------:R-:W1:Y:S03]  /*0690*/  LDC.64 R44, c[0x0][0x3a8] ;  /* 0x0000ea00ff2c7b82 */ /* 0x000e660000000a00 */
[----:B------:R-:W-:-:S05]  /*06a0*/  LEA.HI.SX32 R121, R3, R36, 0x1e ;  /* 0x0000002403797211 */ /* 0x000fca00078ff2ff */
[----:B------:R-:W2:Y:S01]  /*06b0*/  LDC.64 R2, c[0x0][0x3c0] ;  /* 0x0000f000ff027b82 */ /* 0x000ea20000000a00 */
[C---:B------:R-:W-:Y:S02]  /*06c0*/  VIADD R107, R121.reuse, 0x100 ;  /* 0x00000100796b7836 */ /* 0x040fe40000000000 */
[C---:B------:R-:W-:Y:S02]  /*06d0*/  VIADD R109, R121.reuse, 0x200 ;  /* 0x00000200796d7836 */ /* 0x040fe40000000000 */
[----:B0-----:R-:W-:-:S03]  /*06e0*/  IMAD.WIDE.U32 R130, R121, 0x8, R134 ;  /* 0x0000000879827825 */ /* 0x001fc600078e0086 */
[----:B------:R-:W0:Y:S01]  /*06f0*/  LDC.64 R138, c[0x0][0x3c8] ;  /* 0x0000f200ff8a7b82 */ /* 0x000e220000000a00 */
[--C-:B------:R-:W-:Y:S02]  /*0700*/  IMAD.WIDE.U32 R132, R107, 0x8, R134.reuse ;  /* 0x000000086b847825 */ /* 0x100fe400078e0086 */
[----:B------:R-:W3:Y:S02]  /*0710*/  LDG.E.64 R130, desc[UR10][R130.64] ;  /* 0x0000000a82827981 */ /* 0x000ee4000c1e1b00 */
[----:B------:R-:W-:-:S03]  /*0720*/  IMAD.WIDE.U32 R128, R109, 0x8, R134 ;  /* 0x000000086d807825 */ /* 0x000fc600078e0086 */
[----:B------:R-:W4:Y:S01]  /*0730*/  @P0 LDC.64 R140, c[0x0][0x438] ;  /* 0x00010e00ff8c0b82 */ /* 0x000f220000000a00 */
[----:B------:R-:W3:Y:S01]  /*0740*/  LDG.E.64 R132, desc[UR10][R132.64] ;  /* 0x0000000a84847981 */ /* 0x000ee2000c1e1b00 */
[C---:B------:R-:W-:Y:S01]  /*0750*/  IADD3 R123, PT, PT, R121.reuse, 0x300, RZ ;  /* 0x00000300797b7810 */ /* 0x040fe20007ffe0ff */
[C---:B-1----:R-:W-:Y:S02]  /*0760*/  IMAD.WIDE.U32 R28, R121.reuse, 0x10, R44 ;  /* 0x00000010791c7825 */ /* 0x042fe400078e002c */
[----:B------:R-:W3:Y:S02]  /*0770*/  LDG.E.64 R128, desc[UR10][R128.64] ;  /* 0x0000000a80807981 */ /* 0x000ee4000c1e1b00 */
[----:B------:R-:W-:Y:S01]  /*0780*/  VIADD R125, R121, 0x400 ;  /* 0x00000400797d7836 */ /* 0x000fe20000000000 */
[----:B------:R-:W-:Y:S01]  /*0790*/  ISETP.NE.U32.AND P1, PT, RZ, UR12, PT ;  /* 0x0000000cff007c0c */ /* 0x000fe2000bf25070 */
[C---:B--2---:R-:W-:Y:S01]  /*07a0*/  IMAD.WIDE R2, R76.reuse, 0x4, R2 ;  /* 0x000000044c027825 */ /* 0x044fe200078e0202 */
[----:B------:R-:W2:Y:S01]  /*07b0*/  LDG.E.128 R28, desc[UR10][R28.64] ;  /* 0x0000000a1c1c7981 */ /* 0x000ea2000c1e1d00 */
[----:B------:R-:W1:Y:S02]  /*07c0*/  LDC.64 R142, c[0x0][0x380] ;  /* 0x0000e000ff8e7b82 */ /* 0x000e640000000a00 */
[----:B------:R-:W-:Y:S01]  /*07d0*/  IMAD.WIDE.U32 R126, R123, 0x8, R134 ;  /* 0x000000087b7e7825 */ /* 0x000fe200078e0086 */
[----:B------:R0:W2:Y:S03]  /*07e0*/  LDG.E R0, desc[UR10][R2.64] ;  /* 0x0000000a02007981 */ /* 0x0000a6000c1e1900 */
[----:B0-----:R-:W-:-:S02]  /*07f0*/  IMAD.WIDE R138, R76, 0x4, R138 ;  /* 0x000000044c8a7825 */ /* 0x001fc400078e028a */
[----:B------:R-:W2:Y:S01]  /*0800*/  LDG.E.64 R126, desc[UR10][R126.64] ;  /* 0x0000000a7e7e7981 */ /* 0x000ea2000c1e1b00 */
[----:B------:R-:W0:Y:S01]  /*0810*/  LDC.64 R136, c[0x0][0x3b0] ;  /* 0x0000ec00ff887b82 */ /* 0x000e220000000a00 */
[----:B------:R-:W-:Y:S02]  /*0820*/  IMAD.WIDE.U32 R134, R125, 0x8, R134 ;  /* 0x000000087d867825 */ /* 0x000fe400078e0086 */
[----:B------:R1:W2:Y:S02]  /*0830*/  LDG.E R120, desc[UR10][R138.64] ;  /* 0x0000000a8a787981 */ /* 0x0002a4000c1e1900 */
[--C-:B------:R-:W-:Y:S02]  /*0840*/  IMAD.WIDE.U32 R32, R107, 0x10, R44.reuse ;  /* 0x000000106b207825 */ /* 0x100fe400078e002c */
[----:B------:R-:W2:Y:S01]  /*0850*/  LDG.E.64 R134, desc[UR10][R134.64] ;  /* 0x0000000a86867981 */ /* 0x000ea2000c1e1b00 */
[----:B------:R-:W1:Y:S01]  /*0860*/  LDC.64 R2, c[0x0][0x438] ;  /* 0x00010e00ff027b82 */ /* 0x000e620000000a00 */
[----:B------:R-:W-:-:S02]  /*0870*/  IMAD.WIDE.U32 R36, R109, 0x10, R44 ;  /* 0x000000106d247825 */ /* 0x000fc400078e002c */
[----:B------:R-:W2:Y:S02]  /*0880*/  LDG.E.128 R32, desc[UR10][R32.64] ;  /* 0x0000000a20207981 */ /* 0x000ea4000c1e1d00 */
[--C-:B------:R-:W-:Y:S02]  /*0890*/  IMAD.WIDE.U32 R40, R123, 0x10, R44.reuse ;  /* 0x000000107b287825 */ /* 0x100fe400078e002c */
[----:B------:R-:W2:Y:S02]  /*08a0*/  LDG.E.128 R36, desc[UR10][R36.64] ;  /* 0x0000000a24247981 */ /* 0x000ea4000c1e1d00 */
[----:B------:R-:W-:Y:S02]  /*08b0*/  IMAD.WIDE.U32 R44, R125, 0x10, R44 ;  /* 0x000000107d2c7825 */ /* 0x000fe400078e002c */
[----:B------:R-:W2:Y:S04]  /*08c0*/  LDG.E.128 R40, desc[UR10][R40.64] ;  /* 0x0000000a28287981 */ /* 0x000ea8000c1e1d00 */
[----:B------:R-:W2:Y:S01]  /*08d0*/  LDG.E.128 R44, desc[UR10][R44.64] ;  /* 0x0000000a2c2c7981 */ /* 0x000ea2000c1e1d00 */
[----:B------:R-:W-:Y:S01]  /*08e0*/  ISETP.NE.AND.EX P1, PT, RZ, UR13, PT, P1 ;  /* 0x0000000dff007c0c */ /* 0x000fe2000bf25310 */
[----:B----4-:R-:W-:-:S05]  /*08f0*/  @P0 IMAD.WIDE.U32 R140, R121, 0x10, R140 ;  /* 0x00000010798c0825 */ /* 0x010fca00078e008c */
[----:B------:R-:W5:Y:S01]  /*0900*/  @P0 LDG.E.128 R4, desc[UR10][R140.64] ;  /* 0x0000000a8c040981 */ /* 0x000f62000c1e1d00 */
[----:B-1----:R-:W-:-:S06]  /*0910*/  ISETP.NE.U32.AND P2, PT, R2, RZ, PT ;  /* 0x000000ff0200720c */ /* 0x002fcc0003f45070 */
[----:B------:R-:W1:Y:S01]  /*0920*/  @P1 LDC.64 R156, c[0x0][0x3b8] ;  /* 0x0000ee00ff9c1b82 */ /* 0x000e620000000a00 */
[----:B------:R-:W-:-:S07]  /*0930*/  ISETP.NE.AND.EX P0, PT, R3, RZ, PT, P2 ;  /* 0x000000ff0300720c */ /* 0x000fce0003f05320 */
[----:B------:R-:W4:Y:S08]  /*0940*/  @P1 LDC.64 R160, c[0x0][0x3b8] ;  /* 0x0000ee00ffa01b82 */ /* 0x000f300000000a00 */
[----:B------:R-:W0:Y:S01]  /*0950*/  @P1 LDC.64 R146, c[0x0][0x3b8] ;  /* 0x0000ee00ff921b82 */ /* 0x000e220000000a00 */
[----:B------:R-:W-:-:S07]  /*0960*/  IMAD.IADD R76, R76, 0x1, R142 ;  /* 0x000000014c4c7824 */ /* 0x000fce00078e028e */
[----:B------:R-:W0:Y:S01]  /*0970*/  @P1 LDC.64 R150, c[0x0][0x3b8] ;  /* 0x0000ee00ff961b82 */ /* 0x000e220000000a00 */
[----:B------:R-:W-:-:S07]  /*0980*/  ISETP.GE.AND P4, PT, R76, R143, PT ;  /* 0x0000008f4c00720c */ /* 0x000fce0003f86270 */
[----:B------:R-:W0:Y:S08]  /*0990*/  @P1 LDC.64 R154, c[0x0][0x3b8] ;  /* 0x0000ee00ff9a1b82 */ /* 0x000e300000000a00 */
[----:B------:R-:W0:Y:S01]  /*09a0*/  @P0 LDC.64 R138, c[0x0][0x438] ;  /* 0x00010e00ff8a0b82 */ /* 0x000e220000000a00 */
[----:B-1----:R-:W-:-:S07]  /*09b0*/  @P1 IMAD.WIDE.U32 R156, R109, 0x4, R156 ;  /* 0x000000046d9c1825 */ /* 0x002fce00078e009c */
[----:B------:R-:W1:Y:S01]  /*09c0*/  @P0 LDC.64 R144, c[0x0][0x438] ;  /* 0x00010e00ff900b82 */ /* 0x000e620000000a00 */
[C---:B----4-:R-:W-:Y:S01]  /*09d0*/  @P1 IMAD.WIDE.U32 R160, R123.reuse, 0x4, R160 ;  /* 0x000000047ba01825 */ /* 0x050fe200078e00a0 */
[----:B------:R-:W5:Y:S03]  /*09e0*/  @P1 LDG.E R111, desc[UR10][R156.64] ;  /* 0x0000000a9c6f1981 */ /* 0x000f66000c1e1900 */
[----:B0-----:R-:W-:Y:S01]  /*09f0*/  IMAD.WIDE.U32 R158, R123, 0x4, R136 ;  /* 0x000000047b9e7825 */ /* 0x001fe200078e0088 */
[----:B------:R-:W5:Y:S02]  /*0a00*/  @P1 LDG.E R112, desc[UR10][R160.64] ;  /* 0x0000000aa0701981 */ /* 0x000f64000c1e1900 */
[----:B------:R-:W0:Y:S01]  /*0a10*/  @P0 LDC.64 R142, c[0x0][0x438] ;  /* 0x00010e00ff8e0b82 */ /* 0x000e220000000a00 */
[----:B------:R-:W-:Y:S01]  /*0a20*/  @P1 IMAD.WIDE.U32 R146, R125, 0x4, R146 ;  /* 0x000000047d921825 */ /* 0x000fe200078e0092 */
[----:B------:R-:W5:Y:S04]  /*0a30*/  LDG.E R122, desc[UR10][R158.64] ;  /* 0x0000000a9e7a7981 */ /* 0x000f68000c1e1900 */
[----:B------:R-:W5:Y:S01]  /*0a40*/  @P1 LDG.E R113, desc[UR10][R146.64] ;  /* 0x0000000a92711981 */ /* 0x000f62000c1e1900 */
[----:B------:R-:W-:-:S04]  /*0a50*/  @P1 IMAD.WIDE.U32 R150, R121, 0x4, R150 ;  /* 0x0000000479961825 */ /* 0x000fc800078e0096 */
[C---:B------:R-:W-:Y:S01]  /*0a60*/  @P1 IMAD.WIDE.U32 R154, R107.reuse, 0x4, R154 ;  /* 0x000000046b9a1825 */ /* 0x040fe200078e009a */
[----:B------:R4:W5:Y:S03]  /*0a70*/  @P1 LDG.E R108, desc[UR10][R150.64] ;  /* 0x0000000a966c1981 */ /* 0x000966000c1e1900 */
[--C-:B------:R-:W-:Y:S01]  /*0a80*/  IMAD.WIDE.U32 R152, R107, 0x4, R136.reuse ;  /* 0x000000046b987825 */ /* 0x100fe200078e0088 */
[----:B------:R4:W5:Y:S03]  /*0a90*/  @P1 LDG.E R110, desc[UR10][R154.64] ;  /* 0x0000000a9a6e1981 */ /* 0x000966000c1e1900 */
[----:B------:R-:W-:Y:S01]  /*0aa0*/  IMAD.WIDE.U32 R148, R121, 0x4, R136 ;  /* 0x0000000479947825 */ /* 0x000fe200078e0088 */
[----:B------:R2:W5:Y:S03]  /*0ab0*/  LDG.E R140, desc[UR10][R152.64] ;  /* 0x0000000a988c7981 */ /* 0x000566000c1e1900 */
[----:B------:R-:W-:Y:S01]  /*0ac0*/  @P0 IMAD.WIDE.U32 R138, R107, 0x10, R138 ;  /* 0x000000106b8a0825 */ /* 0x000fe200078e008a */
[----:B------:R2:W5:Y:S03]  /*0ad0*/  LDG.E R141, desc[UR10][R148.64] ;  /* 0x0000000a948d7981 */ /* 0x000566000c1e1900 */
[--C-:B----4-:R-:W-:Y:S01]  /*0ae0*/  IMAD.WIDE.U32 R150, R109, 0x4, R136.reuse ;  /* 0x000000046d967825 */ /* 0x110fe200078e0088 */
[----:B------:R4:W5:Y:S03]  /*0af0*/  @P0 LDG.E.128 R8, desc[UR10][R138.64] ;  /* 0x0000000a8a080981 */ /* 0x000966000c1e1d00 */
[----:B------:R-:W-:-:S02]  /*0b00*/  IMAD.WIDE.U32 R154, R125, 0x4, R136 ;  /* 0x000000047d9a7825 */ /* 0x000fc400078e0088 */
[----:B------:R-:W5:Y:S02]  /*0b10*/  LDG.E R136, desc[UR10][R150.64] ;  /* 0x0000000a96887981 */ /* 0x000f64000c1e1900 */
[----:B-1----:R-:W-:Y:S02]  /*0b20*/  @P0 IMAD.WIDE.U32 R144, R109, 0x10, R144 ;  /* 0x000000106d900825 */ /* 0x002fe400078e0090 */
[----:B------:R-:W5:Y:S02]  /*0b30*/  LDG.E R124, desc[UR10][R154.64] ;  /* 0x0000000a9a7c7981 */ /* 0x000f64000c1e1900 */
[----:B0-----:R-:W-:Y:S02]  /*0b40*/  @P0 IMAD.WIDE.U32 R142, R123, 0x10, R142 ;  /* 0x000000107b8e0825 */ /* 0x001fe400078e008e */
[----:B------:R-:W5:Y:S04]  /*0b50*/  @P0 LDG.E.128 R12, desc[UR10][R144.64] ;  /* 0x0000000a900c0981 */ /* 0x000f68000c1e1d00 */
[----:B------:R0:W5:Y:S01]  /*0b60*/  @P0 LDG.E.128 R16, desc[UR10][R142.64] ;  /* 0x0000000a8e100981 */ /* 0x000162000c1e1d00 */
[----:B---3--:R-:W-:Y:S01]  /*0b70*/  IMAD.MOV.U32 R156, RZ, RZ, R130 ;  /* 0x000000ffff9c7224 */ /* 0x008fe200078e0082 */
[----:B------:R-:W-:Y:S01]  /*0b80*/  SHF.R.U64 R170, R130, 0x10, R131 ;  /* 0x0000001082aa7819 */ /* 0x000fe20000001283 */
[----:B------:R-:W-:Y:S01]  /*0b90*/  IMAD.MOV.U32 R130, RZ, RZ, R132 ;  /* 0x000000ffff827224 */ /* 0x000fe200078e0084 */
[----:B------:R-:W-:Y:S01]  /*0ba0*/  SHF.R.U64 R162, R132, 0x10, R133 ;  /* 0x0000001084a27819 */ /* 0x000fe20000001285 */
[----:B------:R-:W-:Y:S01]  /*0bb0*/  IMAD.MOV.U32 R132, RZ, RZ, R128 ;  /* 0x000000ffff847224 */ /* 0x000fe200078e0080 */
[--C-:B------:R-:W-:Y:S01]  /*0bc0*/  SHF.R.U64 R158, R128, 0x10, R129.reuse ;  /* 0x00000010809e7819 */ /* 0x100fe20000001281 */
[--C-:B------:R-:W-:Y:S01]  /*0bd0*/  IMAD.MOV.U32 R146, RZ, RZ, R129.reuse ;  /* 0x000000ffff927224 */ /* 0x100fe200078e0081 */
[----:B------:R-:W-:-:S02]  /*0be0*/  SHF.R.U32.HI R160, RZ, 0x10, R129 ;  /* 0x00000010ffa07819 */ /* 0x000fc40000011681 */
[----:B------:R-:W1:Y:S01]  /*0bf0*/  @P0 LDC.64 R128, c[0x0][0x438] ;  /* 0x00010e00ff800b82 */ /* 0x000e620000000a00 */
[----:B--2---:R-:W-:Y:S01]  /*0c00*/  FSEL R0, R0, RZ, !P3 ;  /* 0x000000ff00007208 */ /* 0x004fe20005800000 */
[----:B------:R-:W-:-:S04]  /*0c10*/  IMAD.U32 R156, R156, 0x10000, RZ ;  /* 0x000100009c9c7824 */ /* 0x000fc800078e00ff */
[C---:B------:R-:W-:Y:S01]  /*0c20*/  FADD.FTZ R29, -R0.reuse, R29 ;  /* 0x0000001d001d7221 */ /* 0x040fe20000010100 */
[----:B------:R-:W-:Y:S01]  /*0c30*/  FADD.FTZ R31, -R0, R31 ;  /* 0x0000001f001f7221 */ /* 0x000fe20000010100 */
[----:B------:R-:W-:Y:S02]  /*0c40*/  IMAD.U32 R152, R170, 0x10000, RZ ;  /* 0x00010000aa987824 */ /* 0x000fe400078e00ff */
[----:B------:R-:W-:Y:S01]  /*0c50*/  FMUL.FTZ R147, R57, R156 ;  /* 0x0000009c39937220 */ /* 0x000fe20000410000 */
[----:B------:R-:W-:Y:S01]  /*0c60*/  FMUL.FTZ R137, R120, R29 ;  /* 0x0000001d78897220 */ /* 0x000fe20000410000 */
[----:B------:R-:W-:Y:S01]  /*0c70*/  IMAD.MOV.U32 R148, RZ, RZ, R131 ;  /* 0x000000ffff947224 */ /* 0x000fe200078e0083 */
[--C-:B------:R-:W-:Y:S01]  /*0c80*/  SHF.R.U64 R157, R126, 0x10, R127.reuse ;  /* 0x000000107e9d7819 */ /* 0x100fe2000000127f */
[--C-:B----4-:R-:W-:Y:S01]  /*0c90*/  IMAD.MOV.U32 R138, RZ, RZ, R127.reuse ;  /* 0x000000ffff8a7224 */ /* 0x110fe200078e007f */
[----:B------:R-:W-:Y:S01]  /*0ca0*/  SHF.R.U32.HI R165, RZ, 0x10, R127 ;  /* 0x00000010ffa57819 */ /* 0x000fe2000001167f */
[----:B------:R-:W-:Y:S01]  /*0cb0*/  FADD.FTZ R127, -R0, R28 ;  /* 0x0000001c007f7221 */ /* 0x000fe20000010100 */
[----:B------:R-:W-:Y:S01]  /*0cc0*/  SHF.R.U32.HI R168, RZ, 0x10, R131 ;  /* 0x00000010ffa87819 */ /* 0x000fe20000011683 */
[----:B------:R-:W-:Y:S01]  /*0cd0*/  FMUL.FTZ R139, R120, R31 ;  /* 0x0000001f788b7220 */ /* 0x000fe20000410000 */
[----:B------:R-:W-:Y:S01]  /*0ce0*/  FFMA.FTZ R116, R137, R152, R116 ;  /* 0x0000009889747223 */ /* 0x000fe20000010074 */
[----:B------:R-:W-:Y:S01]  /*0cf0*/  FADD.FTZ R95, R152, R95 ;  /* 0x0000005f985f7221 */ /* 0x000fe20000010000 */
[----:B------:R-:W-:-:S02]  /*0d00*/  IMAD.U32 R148, R148, 0x10000, RZ ;  /* 0x0001000094947824 */ /* 0x000fc400078e00ff */
[----:B------:R-:W-:Y:S01]  /*0d10*/  FMUL.FTZ R152, R105, R152 ;  /* 0x0000009869987220 */ /* 0x000fe20000410000 */
[----:B------:R-:W-:Y:S01]  /*0d20*/  FADD.FTZ R31, RZ, R147 ;  /* 0x00000093ff1f7221 */ /* 0x000fe20000010000 */
[--C-:B------:R-:W-:Y:S01]  /*0d30*/  IMAD.MOV.U32 R149, RZ, RZ, R133.reuse ;  /* 0x000000ffff957224 */ /* 0x100fe200078e0085 */
[----:B------:R-:W-:Y:S01]  /*0d40*/  SHF.R.U32.HI R161, RZ, 0x10, R133 ;  /* 0x00000010ffa17819 */ /* 0x000fe20000011685 */
[--C-:B------:R-:W-:Y:S01]  /*0d50*/  IMAD.MOV.U32 R166, RZ, RZ, R135.reuse ;  /* 0x000000ffffa67224 */ /* 0x100fe200078e0087 */
[--C-:B------:R-:W-:Y:S01]  /*0d60*/  SHF.R.U64 R164, R134, 0x10, R135.reuse ;  /* 0x0000001086a47819 */ /* 0x100fe20000001287 */
[C---:B------:R-:W-:Y:S01]  /*0d70*/  FADD.FTZ R131, -R0.reuse, R30 ;  /* 0x0000001e00837221 */ /* 0x040fe20000010100 */
[----:B------:R-:W-:Y:S01]  /*0d80*/  SHF.R.U32.HI R175, RZ, 0x10, R135 ;  /* 0x00000010ffaf7819 */ /* 0x000fe20000011687 */
[C---:B------:R-:W-:Y:S01]  /*0d90*/  FADD.FTZ R133, -R0.reuse, R32 ;  /* 0x0000002000857221 */ /* 0x040fe20000010100 */
[C---:B------:R-:W-:Y:S01]  /*0da0*/  FADD.FTZ R33, -R0.reuse, R33 ;  /* 0x0000002100217221 */ /* 0x040fe20000010100 */
[C---:B------:R-:W-:Y:S01]  /*0db0*/  FADD.FTZ R135, -R0.reuse, R34 ;  /* 0x0000002200877221 */ /* 0x040fe20000010100 */
[C---:B------:R-:W-:Y:S01]  /*0dc0*/  FADD.FTZ R35, -R0.reuse, R35 ;  /* 0x0000002300237221 */ /* 0x040fe20000010100 */
[C---:B0-----:R-:W-:Y:S01]  /*0dd0*/  FADD.FTZ R143, -R0.reuse, R36 ;  /* 0x00000024008f7221 */ /* 0x041fe20000010100 */
        /* <DEDUP_REMOVED lines=12> */
[----:B------:R-:W-:-:S02]  /*0ea0*/  IMAD.U32 R29, R168, 0x10000, RZ ;  /* 0x00010000a81d7824 */ /* 0x000fc400078e00ff */
[----:B------:R-:W-:Y:S01]  /*0eb0*/  FMUL.FTZ R151, R58, R148 ;  /* 0x000000943a977220 */ /* 0x000fe20000410000 */
[----:B------:R-:W-:Y:S01]  /*0ec0*/  FADD.FTZ R34, R152, R31 ;  /* 0x0000001f98227221 */ /* 0x000fe20000010000 */
[----:B------:R-:W-:Y:S01]  /*0ed0*/  FMUL.FTZ R144, R120, R131 ;  /* 0x0000008378907220 */ /* 0x000fe20000410000 */
[----:B------:R-:W-:Y:S01]  /*0ee0*/  FFMA.FTZ R75, R0, R156, R75 ;  /* 0x0000009c004b7223 */ /* 0x000fe2000001004b */
[----:B------:R-:W-:Y:S01]  /*0ef0*/  FADD.FTZ R96, R156, R96 ;  /* 0x000000609c607221 */ /* 0x000fe20000010000 */
[----:B------:R-:W-:Y:S01]  /*0f00*/  FMUL.FTZ R156, R106, R29 ;  /* 0x0000001d6a9c7220 */ /* 0x000fe20000410000 */
[----:B------:R-:W-:Y:S02]  /*0f10*/  IMAD.U32 R130, R130, 0x10000, RZ ;  /* 0x0001000082827824 */ /* 0x000fe400078e00ff */
[----:B------:R-:W-:Y:S01]  /*0f20*/  FADD.FTZ R31, R151, R34 ;  /* 0x00000022971f7221 */ /* 0x000fe20000010000 */
[----:B-1----:R-:W-:Y:S01]  /*0f30*/  @P0 IMAD.WIDE.U32 R128, R125, 0x10, R128 ;  /* 0x000000107d800825 */ /* 0x002fe200078e0080 */
[----:B------:R-:W-:-:S03]  /*0f40*/  MOV R150, R126 ;  /* 0x0000007e00967202 */ /* 0x000fc60000000f00 */
[----:B------:R-:W-:Y:S01]  /*0f50*/  FFMA.FTZ R117, R144, R148, R117 ;  /* 0x0000009490757223 */ /* 0x000fe20000010075 */
[----:B------:R-:W-:Y:S01]  /*0f60*/  SHF.L.U32 R28, R162, 0x10, RZ ;  /* 0x00000010a21c7819 */ /* 0x000fe200000006ff */
[----:B------:R-:W-:Y:S01]  /*0f70*/  FADD.FTZ R93, R148, R93 ;  /* 0x0000005d945d7221 */ /* 0x000fe20000010000 */
[----:B------:R-:W-:Y:S01]  /*0f80*/  FMUL.FTZ R126, R120, R33 ;  /* 0x00000021787e7220 */ /* 0x000fe20000410000 */
[----:B------:R-:W-:Y:S01]  /*0f90*/  FMUL.FTZ R148, R55, R130 ;  /* 0x0000008237947220 */ /* 0x000fe20000410000 */
[----:B------:R-:W-:Y:S01]  /*0fa0*/  FADD.FTZ R31, R156, R31 ;  /* 0x0000001f9c1f7221 */ /* 0x000fe20000010000 */
[----:B------:R0:W5:Y:S01]  /*0fb0*/  @P0 LDG.E.128 R20, desc[UR10][R128.64] ;  /* 0x0000000a80140981 */ /* 0x000162000c1e1d00 */
[----:B------:R-:W-:Y:S01]  /*0fc0*/  FMUL.FTZ R42, R120, R143 ;  /* 0x0000008f782a7220 */ /* 0x000fe20000410000 */
[----:B------:R-:W-:Y:S02]  /*0fd0*/  IMAD.U32 R149, R149, 0x10000, RZ ;  /* 0x0001000095957824 */ /* 0x000fe400078e00ff */
[-C--:B------:R-:W-:Y:S01]  /*0fe0*/  FFMA.FTZ R77, R126, R28.reuse, R77 ;  /* 0x0000001c7e4d7223 */ /* 0x080fe2000001004d */
[----:B------:R-:W-:Y:S01]  /*0ff0*/  FADD.FTZ R91, R28, R91 ;  /* 0x0000005b1c5b7221 */ /* 0x000fe20000010000 */
[----:B------:R-:W-:Y:S01]  /*1000*/  FMUL.FTZ R143, R103, R28 ;  /* 0x0000001c678f7220 */ /* 0x000fe20000410000 */
[----:B------:R-:W-:Y:S01]  /*1010*/  FADD.FTZ R28, R148, R31 ;  /* 0x0000001f941c7221 */ /* 0x000fe20000010000 */
[----:B0-----:R-:W-:Y:S01]  /*1020*/  FMUL.FTZ R128, R120, R135 ;  /* 0x0000008778807220 */ /* 0x001fe20000410000 */
[----:B------:R-:W-:Y:S01]  /*1030*/  FFMA.FTZ R94, R139, R29, R94 ;  /* 0x0000001d8b5e7223 */ /* 0x000fe2000001005e */
[----:B------:R-:W-:Y:S01]  /*1040*/  FADD.FTZ R118, R29, R118 ;  /* 0x000000761d767221 */ /* 0x000fe20000010000 */
[----:B------:R-:W-:Y:S01]  /*1050*/  FADD.FTZ R71, R149, R71 ;  /* 0x0000004795477221 */ /* 0x000fe20000010000 */
[----:B------:R-:W-:Y:S01]  /*1060*/  FFMA.FTZ R115, R128, R149, R115 ;  /* 0x0000009580737223 */ /* 0x000fe20000010073 */
[----:B------:R-:W-:Y:S01]  /*1070*/  FMUL.FTZ R47, R120, R35 ;  /* 0x00000023782f7220 */ /* 0x000fe20000410000 */
[----:B------:R-:W-:-:S02]  /*1080*/  IMAD.U32 R29, R161, 0x10000, RZ ;  /* 0x00010000a11d7824 */ /* 0x000fc400078e00ff */
[----:B------:R-:W-:Y:S01]  /*1090*/  FMUL.FTZ R149, R56, R149 ;  /* 0x0000009538957220 */ /* 0x000fe20000410000 */
[----:B------:R-:W-:Y:S01]  /*10a0*/  FADD.FTZ R28, R143, R28 ;  /* 0x0000001c8f1c7221 */ /* 0x000fe20000010000 */
[----:B------:R-:W-:Y:S01]  /*10b0*/  FFMA.FTZ R32, R0, R147, RZ ;  /* 0x0000009300207223 */ /* 0x000fe200000100ff */
[----:B------:R-:W-:Y:S02]  /*10c0*/  IMAD.MOV.U32 R154, RZ, RZ, R134 ;  /* 0x000000ffff9a7224 */ /* 0x000fe400078e0086 */
[-C--:B------:R-:W-:Y:S01]  /*10d0*/  FFMA.FTZ R90, R47, R29.reuse, R90 ;  /* 0x0000001d2f5a7223 */ /* 0x080fe2000001005a */
[----:B------:R-:W-:Y:S02]  /*10e0*/  IMAD.U32 R134, R158, 0x10000, RZ ;  /* 0x000100009e867824 */ /* 0x000fe400078e00ff */
[----:B------:R-:W-:Y:S01]  /*10f0*/  FADD.FTZ R114, R29, R114 ;  /* 0x000000721d727221 */ /* 0x000fe20000010000 */
[----:B------:R-:W-:Y:S02]  /*1100*/  IMAD.U32 R132, R132, 0x10000, RZ ;  /* 0x0001000084847824 */ /* 0x000fe400078e00ff */
[----:B------:R-:W-:Y:S01]  /*1110*/  FMUL.FTZ R158, R104, R29 ;  /* 0x0000001d689e7220 */ /* 0x000fe20000410000 */
[----:B------:R-:W-:Y:S01]  /*1120*/  FADD.FTZ R31, R149, R28 ;  /* 0x0000001c951f7221 */ /* 0x000fe20000010000 */
[----:B------:R-:W-:Y:S01]  /*1130*/  FFMA.FTZ R29, R137, R152, R32 ;  /* 0x00000098891d7223 */ /* 0x000fe20000010020 */
[----:B------:R-:W-:Y:S01]  /*1140*/  FMUL.FTZ R41, R120, R37 ;  /* 0x0000002578297220 */ /* 0x000fe20000410000 */
[----:B------:R-:W-:Y:S01]  /*1150*/  FMUL.FTZ R127, R53, R132 ;  /* 0x00000084357f7220 */ /* 0x000fe20000410000 */
[----:B------:R-:W-:Y:S01]  /*1160*/  FADD.FTZ R32, R158, R31 ;  /* 0x0000001f9e207221 */ /* 0x000fe20000010000 */
[----:B------:R-:W-:Y:S01]  /*1170*/  FFMA.FTZ R28, R144, R151, R29 ;  /* 0x00000097901c7223 */ /* 0x000fe2000001001d */
[-C--:B------:R-:W-:Y:S01]  /*1180*/  FFMA.FTZ R72, R41, R134.reuse, R72 ;  /* 0x0000008629487223 */ /* 0x080fe20000010048 */
[----:B------:R-:W-:Y:S01]  /*1190*/  FADD.FTZ R74, R134, R74 ;  /* 0x0000004a864a7221 */ /* 0x000fe20000010000 */
[----:B------:R-:W-:Y:S01]  /*11a0*/  FMUL.FTZ R134, R101, R134 ;  /* 0x0000008665867220 */ /* 0x000fe20000410000 */
[----:B------:R-:W-:Y:S01]  /*11b0*/  FADD.FTZ R29, R127, R32 ;  /* 0x000000207f1d7221 */ /* 0x000fe20000010000 */
[----:B------:R-:W-:Y:S01]  /*11c0*/  FMUL.FTZ R45, R120, R133 ;  /* 0x00000085782d7220 */ /* 0x000fe20000410000 */
[----:B------:R-:W-:Y:S01]  /*11d0*/  FFMA.FTZ R28, R139, R156, R28 ;  /* 0x0000009c8b1c7223 */ /* 0x000fe2000001001c */
[----:B------:R-:W-:-:S02]  /*11e0*/  IMAD.U32 R30, R146, 0x10000, RZ ;  /* 0x00010000921e7824 */ /* 0x000fc400078e00ff */
[----:B------:R-:W-:Y:S01]  /*11f0*/  FADD.FTZ R33, R134, R29 ;  /* 0x0000001d86217221 */ /* 0x000fe20000010000 */
[----:B------:R-:W-:Y:S02]  /*1200*/  IMAD.U32 R31, R160, 0x10000, RZ ;  /* 0x00010000a01f7824 */ /* 0x000fe400078e00ff */
[----:B------:R-:W-:Y:S01]  /*1210*/  FFMA.FTZ R29, R45, R148, R28 ;  /* 0x000000942d1d7223 */ /* 0x000fe2000001001c */
[----:B------:R-:W-:Y:S01]  /*1220*/  FMUL.FTZ R142, R54, R30 ;  /* 0x0000001e368e7220 */ /* 0x000fe20000410000 */
[----:B------:R-:W-:Y:S02]  /*1230*/  IMAD.U32 R160, R150, 0x10000, RZ ;  /* 0x0001000096a07824 */ /* 0x000fe400078e00ff */
[----:B------:R-:W-:Y:S01]  /*1240*/  FMUL.FTZ R150, R102, R31 ;  /* 0x0000001f66967220 */ /* 0x000fe20000410000 */
[----:B------:R-:W-:Y:S01]  /*1250*/  FFMA.FTZ R29, R126, R143, R29 ;  /* 0x0000008f7e1d7223 */ /* 0x000fe2000001001d */
[----:B------:R-:W-:Y:S01]  /*1260*/  FADD.FTZ R33, R142, R33 ;  /* 0x000000218e217221 */ /* 0x000fe20000010000 */
[----:B------:R-:W-:-:S02]  /*1270*/  IMAD.U32 R157, R157, 0x10000, RZ ;  /* 0x000100009d9d7824 */ /* 0x000fc400078e00ff */
[----:B------:R-:W-:Y:S01]  /*1280*/  FMUL.FTZ R44, R51, R160 ;  /* 0x000000a0332c7220 */ /* 0x000fe20000410000 */
[----:B------:R-:W-:Y:S01]  /*1290*/  FFMA.FTZ R28, R128, R149, R29 ;  /* 0x00000095801c7223 */ /* 0x000fe2000001001d */
[----:B------:R-:W-:Y:S01]  /*12a0*/  FADD.FTZ R33, R150, R33 ;  /* 0x0000002196217221 */ /* 0x000fe20000010000 */
[----:B------:R-:W-:Y:S01]  /*12b0*/  SHF.L.U32 R161, R138, 0x10, RZ ;  /* 0x000000108aa17819 */ /* 0x000fe200000006ff */
[----:B------:R-:W-:Y:S01]  /*12c0*/  FMUL.FTZ R46, R99, R157 ;  /* 0x0000009d632e7220 */ /* 0x000fe20000410000 */
[----:B------:R-:W-:Y:S01]  /*12d0*/  FFMA.FTZ R29, R47, R158, R28 ;  /* 0x0000009e2f1d7223 */ /* 0x000fe2000001001c */
[----:B------:R-:W-:Y:S01]  /*12e0*/  FADD.FTZ R33, R44, R33 ;  /* 0x000000212c217221 */ /* 0x000fe20000010000 */
[----:B------:R-:W-:Y:S02]  /*12f0*/  IMAD.U32 R165, R165, 0x10000, RZ ;  /* 0x00010000a5a57824 */ /* 0x000fe400078e00ff */
[----:B------:R-:W-:Y:S01]  /*1300*/  FMUL.FTZ R129, R52, R161 ;  /* 0x000000a134817220 */ /* 0x000fe20000410000 */
[----:B------:R-:W-:Y:S01]  /*1310*/  FFMA.FTZ R28, R42, R127, R29 ;  /* 0x0000007f2a1c7223 */ /* 0x000fe2000001001d */
[----:B------:R-:W-:Y:S01]  /*1320*/  FADD.FTZ R32, R46, R33 ;  /* 0x000000212e207221 */ /* 0x000fe20000010000 */
[----:B------:R-:W-:Y:S01]  /*1330*/  FMUL.FTZ R43, R120, R145 ;  /* 0x00000091782b7220 */ /* 0x000fe20000410000 */
[----:B------:R-:W-:Y:S01]  /*1340*/  FFMA.FTZ R69, R42, R132, R69 ;  /* 0x000000842a457223 */ /* 0x000fe20000010045 */
[----:B------:R-:W-:Y:S01]  /*1350*/  FADD.FTZ R89, R132, R89 ;  /* 0x0000005984597221 */ /* 0x000fe20000010000 */
        /* <DEDUP_REMOVED lines=25> */
[----:B------:R-:W-:Y:S01]  /*14f0*/  FADD.FTZ R33, R33, R40 ;  /* 0x0000002821217221 */ /* 0x000fe20000010000 */
[----:B------:R-:W-:Y:S01]  /*1500*/  FFMA.FTZ R88, R45, R130, R88 ;  /* 0x000000822d587223 */ /* 0x000fe20000010058 */
[----:B------:R-:W-:Y:S01]  /*1510*/  FADD.FTZ R92, R130, R92 ;  /* 0x0000005c825c7221 */ /* 0x000fe20000010000 */
[C---:B------:R-:W-:Y:S01]  /*1520*/  FMUL.FTZ R130, R120.reuse, R167 ;  /* 0x000000a778827220 */ /* 0x040fe20000410000 */
[----:B------:R-:W-:Y:S01]  /*1530*/  FFMA.FTZ R29, R153, R132, R28 ;  /* 0x00000084991d7223 */ /* 0x000fe2000001001c */
[----:B------:R-:W0:Y:S01]  /*1540*/  SHFL.DOWN PT, R32, R33, 0x10, 0x1f ;  /* 0x0a001f0021207f89 */ /* 0x000e2200000e0000 */
[----:B------:R-:W-:Y:S02]  /*1550*/  FMUL.FTZ R131, R120, R169 ;  /* 0x000000a978837220 */ /* 0x000fe40000410000 */
        /* <DEDUP_REMOVED lines=20> */
[----:B------:R-:W0:Y:S01]  /*16a0*/  S2R R36, SR_TID.X ;  /* 0x0000000000247919 */ /* 0x000e220000002100 */
[----:B------:R-:W-:Y:S01]  /*16b0*/  FFMA.FTZ R48, R43, R30, R48 ;  /* 0x0000001e2b307223 */ /* 0x000fe20000010030 */
[----:B------:R-:W-:Y:S01]  /*16c0*/  FADD.FTZ R87, R30, R87 ;  /* 0x000000571e577221 */ /* 0x000fe20000010000 */
[----:B------:R-:W2:Y:S01]  /*16d0*/  SHFL.DOWN PT, R32, R159, 0x1, 0x1f ;  /* 0x08201f009f207f89 */ /* 0x000ea200000e0000 */
[----:B-1----:R-:W-:-:S05]  /*16e0*/  FADD.FTZ R30, R35, R28 ;  /* 0x0000001c231e7221 */ /* 0x002fca0000010000 */
[----:B------:R-:W1:Y:S01]  /*16f0*/  SHFL.DOWN PT, R29, R30, 0x1, 0x1f ;  /* 0x08201f001e1d7f89 */ /* 0x000e6200000e0000 */
[----:B0-----:R-:W-:Y:S01]  /*1700*/  LOP3.LUT P2, RZ, R36, 0x1f, RZ, 0xc0, !PT ;  /* 0x0000001f24ff7812 */ /* 0x001fe2000784c0ff */
[----:B------:R-:W-:Y:S01]  /*1710*/  BSSY.RECONVERGENT B0, `(.L_x_2165) ;  /* 0x000000c000007945 */ /* 0x000fe20003800200 */
[----:B--2---:R-:W-:Y:S01]  /*1720*/  FADD.FTZ R28, R159, R32 ;  /* 0x000000209f1c7221 */ /* 0x004fe20000010000 */
        /* <DEDUP_REMOVED lines=10> */
.L_x_2166:
[----:B------:R-:W-:Y:S05]  /*17d0*/  BSYNC.RECONVERGENT B0 ;  /* 0x0000000000007941 */ /* 0x000fea0003800200 */
.L_x_2165:
[----:B------:R-:W1:Y:S08]  /*17e0*/  S2UR UR5, SR_CgaCtaId ;  /* 0x00000000000579c3 */ /* 0x000e700000008800 */
[----:B------:R-:W-:Y:S01]  /*17f0*/  BAR.SYNC.DEFER_BLOCKING 0x0 ;  /* 0x0000000000007b1d */ /* 0x000fe20000010000 */
[----:B------:R-:W-:Y:S01]  /*1800*/  FFMA.FTZ R86, R133, R31, R86 ;  /* 0x0000001f85567223 */ /* 0x000fe20000010056 */
[----:B------:R-:W-:Y:S01]  /*1810*/  FADD.FTZ R68, R31, R68 ;  /* 0x000000441f447221 */ /* 0x000fe20000010000 */
[----:B------:R-:W-:Y:S01]  /*1820*/  FADD.FTZ R67, R160, R67 ;  /* 0x00000043a0437221 */ /* 0x000fe20000010000 */
[----:B------:R-:W-:Y:S01]  /*1830*/  FFMA.FTZ R85, R146, R160, R85 ;  /* 0x000000a092557223 */ /* 0x000fe20000010055 */
[----:B------:R-:W-:Y:S01]  /*1840*/  UISETP.NE.U32.AND UP0, UPT, UR12, URZ, UPT ;  /* 0x000000ff0c00728c */ /* 0x000fe2000bf05070 */
[----:B------:R-:W-:Y:S01]  /*1850*/  FADD.FTZ R66, R157, R66 ;  /* 0x000000429d427221 */ /* 0x000fe20000010000 */
[----:B------:R-:W-:Y:S01]  /*1860*/  UMOV UR4, 0x400 ;  /* 0x0000040000047882 */ /* 0x000fe20000000000 */
[----:B------:R-:W-:Y:S01]  /*1870*/  FFMA.FTZ R84, R145, R157, R84 ;  /* 0x0000009d91547223 */ /* 0x000fe20000010054 */
[----:B------:R-:W-:Y:S01]  /*1880*/  UISETP.NE.AND.EX UP0, UPT, UR13, URZ, UPT, UP0 ;  /* 0x000000ff0d00728c */ /* 0x000fe2000bf05300 */
        /* <DEDUP_REMOVED lines=12> */
[----:B-1----:R-:W-:-:S04]  /*1950*/  ULEA UR4, UR5, UR4, 0x18 ;  /* 0x0000000405047291 */ /* 0x002fc8000f8ec0ff */
[----:B------:R-:W-:Y:S02]  /*1960*/  UIADD3 UR5, UPT, UPT, UR4, 0x5040, URZ ;  /* 0x0000504004057890 */ /* 0x000fe4000fffe0ff */
[----:B------:R-:W-:-:S09]  /*1970*/  @!UP1 UIADD3 UR5, UPT, UPT, UR4, 0x5000, URZ ;  /* 0x0000500004059890 */ /* 0x000fd2000fffe0ff */
[----:B------:R-:W0:Y:S01]  /*1980*/  LDS.128 R32, [UR5] ;  /* 0x00000005ff207984 */ /* 0x000e220008000c00 */
        /* <DEDUP_REMOVED lines=10> */
[----:B------:R-:W-:-:S07]  /*1a30*/  FADD.FTZ R28, R32, R29 ;  /* 0x0000001d201c7221 */ /* 0x000fce0000010000 */
[----:B------:R-:W0:Y:S01]  /*1a40*/  LDS.128 R32, [UR5] ;  /* 0x00000005ff207984 */ /* 0x000e220008000c00 */
[----:B------:R-:W-:Y:S01]  /*1a50*/  UIADD3 UR5, UPT, UPT, UR4, 0x5070, URZ ;  /* 0x0000507004057890 */ /* 0x000fe2000fffe0ff */
[----:B------:R-:W-:Y:S01]  /*1a60*/  FADD.FTZ R155, R30, R155 ;  /* 0x0000009b1e9b7221 */ /* 0x000fe20000010000 */
[----:B------:R-:W-:Y:S01]  /*1a70*/  @!UP1 UIADD3 UR5, UPT, UPT, UR4, 0x5030, URZ ;  /* 0x0000503004059890 */ /* 0x000fe2000fffe0ff */
[----:B------:R-:W-:-:S08]  /*1a80*/  FADD.FTZ R160, R31, R28 ;  /* 0x0000001c1fa07221 */ /* 0x000fd00000010000 */
[----:B------:R-:W1:Y:S01]  /*1a90*/  LDS.128 R28, [UR5] ;  /* 0x00000005ff1c7984 */ /* 0x000e620008000c00 */
[----:B0-----:R-:W-:Y:S01]  /*1aa0*/  FADD.FTZ R155, R155, R32 ;  /* 0x000000209b9b7221 */ /* 0x001fe20000010000 */
[----:B------:R-:W-:Y:S01]  /*1ab0*/  FADD.FTZ R160, R160, R33 ;  /* 0x00000021a0a07221 */ /* 0x000fe20000010000 */
[----:B------:R-:W0:Y:S02]  /*1ac0*/  LDC.U8 R32, c[0x0][0x410] ;  /* 0x00010400ff207b82 */ /* 0x000e240000000000 */
[----:B------:R-:W-:Y:S01]  /*1ad0*/  FADD.FTZ R155, R34, R155 ;  /* 0x0000009b229b7221 */ /* 0x000fe20000010000 */
[----:B------:R-:W-:-:S03]  /*1ae0*/  FADD.FTZ R160, R35, R160 ;  /* 0x000000a023a07221 */ /* 0x000fc60000010000 */
[----:B-1----:R-:W-:Y:S01]  /*1af0*/  FADD.FTZ R155, R155, R28 ;  /* 0x0000001c9b9b7221 */ /* 0x002fe20000010000 */
[----:B------:R-:W-:-:S03]  /*1b00*/  FADD.FTZ R160, R160, R29 ;  /* 0x0000001da0a07221 */ /* 0x000fc60000010000 */
[----:B------:R-:W-:Y:S01]  /*1b10*/  FADD.FTZ R30, R30, R155 ;  /* 0x0000009b1e1e7221 */ /* 0x000fe20000010000 */
[----:B------:R-:W-:-:S03]  /*1b20*/  FADD.FTZ R31, R31, R160 ;  /* 0x000000a01f1f7221 */ /* 0x000fc60000010000 */
[----:B------:R-:W-:Y:S01]  /*1b30*/  FMUL.FTZ R30, R30, UR14 ;  /* 0x0000000e1e1e7c20 */ /* 0x000fe20008410000 */
[----:B------:R-:W-:Y:S01]  /*1b40*/  FMUL.FTZ R34, R31, UR14 ;  /* 0x0000000e1f227c20 */ /* 0x000fe20008410000 */
[----:B0-----:R-:W-:-:S04]  /*1b50*/  ISETP.NE.AND P3, PT, R32, RZ, PT ;  /* 0x000000ff2000720c */ /* 0x001fc80003f65270 */
[----:B------:R-:W-:Y:S01]  /*1b60*/  FSEL R35, R30, RZ, !P3 ;  /* 0x000000ff1e237208 */ /* 0x000fe20005800000 */
[----:B------:R-:W-:Y:S08]  /*1b70*/  BRA.U UP0, `(.L_x_2167) ;  /* 0x0000000900247547 */ /* 0x000ff0000b800000 */
        /* <DEDUP_REMOVED lines=39> */
.L_x_2169:
        /* <DEDUP_REMOVED lines=11> */
[----:B------:R-:W-:Y:S01]  /*1ea0*/  FMUL.FTZ R26, R120, R151 ;  /* 0x00000097781a7220 */ /* 0x000fe20000410000 */
        /* <DEDUP_REMOVED lines=19> */
.L_x_2168:
        /* <DEDUP_REMOVED lines=36> */
.L_x_2171:
        /* <DEDUP_REMOVED lines=31> */
.L_x_2167:
        /* <DEDUP_REMOVED lines=52> */
.L_x_2173:
        /* <DEDUP_REMOVED lines=44> */
.L_x_2172:
        /* <DEDUP_REMOVED lines=49> */
.L_x_2174:
        /* <DEDUP_REMOVED lines=42> */
[----:B------:R-:W-:-:S07]  /*2fc0*/  PRMT R137, R2, 0x7610, R137 ;  /* 0x0000761002897816 */ /* 0x000fce0000000089 */
.L_x_2170:
        /* <DEDUP_REMOVED lines=22> */
.L_x_2175:
[----:B------:R-:W-:Y:S05]  /*3130*/  @!P1 BRA `(.L_x_2176) ;  /* 0x0000000800d49947 */ /* 0x000fea0003800000 */
[----:B------:R-:W-:Y:S05]  /*3140*/  @!P0 BRA `(.L_x_2177) ;  /* 0x0000000400688947 */ /* 0x000fea0003800000 */
[----:B------:R-:W-:Y:S05]  /*3150*/  @!P2 BRA `(.L_x_2178) ;  /* 0x0000000000b0a947 */ /* 0x000fea0003800000 */
[-CC-:B------:R-:W-:Y:S01]  /*3160*/  FFMA.FTZ R126, R126, R34.reuse, R35.reuse ;  /* 0x000000227e7e7223 */ /* 0x180fe20000010023 */
[-CC-:B------:R-:W-:Y:S01]  /*3170*/  FFMA.FTZ R128, R128, R34.reuse, R35.reuse ;  /* 0x0000002280807223 */ /* 0x180fe20000010023 */
[----:B------:R-:W-:Y:S01]  /*3180*/  FFMA.FTZ R45, R45, R34, R35 ;  /* 0x000000222d2d7223 */ /* 0x000fe20000010023 */
[----:B------:R-:W-:Y:S01]  /*3190*/  LOP3.LUT P5, RZ, R140, 0xff00, RZ, 0xc0, !PT ;  /* 0x0000ff008cff7812 */ /* 0x000fe200078ac0ff */
[----:B------:R-:W-:Y:S01]  /*31a0*/  FADD.FTZ R126, R143, -R126 ;  /* 0x8000007e8f7e7221 */ /* 0x000fe20000010000 */
[----:B------:R-:W-:Y:S01]  /*31b0*/  FADD.FTZ R149, R149, -R128 ;  /* 0x8000008095957221 */ /* 0x000fe20000010000 */
[----:B------:R-:W-:Y:S01]  /*31c0*/  FADD.FTZ R45, R148, -R45 ;  /* 0x8000002d942d7221 */ /* 0x000fe20000010000 */
[----:B------:R-:W-:Y:S01]  /*31d0*/  LOP3.LUT P6, RZ, R110, 0xff00, RZ, 0xc0, !PT ;  /* 0x0000ff006eff7812 */ /* 0x000fe200078cc0ff */
[C---:B0-----:R-:W-:Y:S01]  /*31e0*/  FFMA.FTZ R25, R120.reuse, R126, R9 ;  /* 0x0000007e78197223 */ /* 0x041fe20000010009 */
[C---:B------:R-:W-:Y:S01]  /*31f0*/  FFMA.FTZ R26, R120.reuse, R149, R10 ;  /* 0x00000095781a7223 */ /* 0x040fe2000001000a */
[----:B------:R-:W-:Y:S01]  /*3200*/  FFMA.FTZ R24, R120, R45, R8 ;  /* 0x0000002d78187223 */ /* 0x000fe20000010008 */
[----:B------:R-:W-:Y:S01]  /*3210*/  FFMA.FTZ R47, R47, R34, R35 ;  /* 0x000000222f2f7223 */ /* 0x000fe20000010023 */
[----:B------:R-:W-:Y:S01]  /*3220*/  FMUL.FTZ R27, R25, UR6 ;  /* 0x00000006191b7c20 */ /* 0x000fe20008410000 */
[----:B------:R-:W-:Y:S01]  /*3230*/  FMUL.FTZ R32, R26, UR6 ;  /* 0x000000061a207c20 */ /* 0x000fe20008410000 */
[----:B------:R-:W-:Y:S01]  /*3240*/  FMUL.FTZ R0, R24, UR6 ;  /* 0x0000000618007c20 */ /* 0x000fe20008410000 */
[----:B------:R-:W-:-:S02]  /*3250*/  FADD.FTZ R47, R158, -R47 ;  /* 0x8000002f9e2f7221 */ /* 0x000fc40000010000 */
[C---:B-1----:R-:W-:Y:S02]  /*3260*/  FSEL R30, R27.reuse, RZ, P5 ;  /* 0x000000ff1b1e7208 */ /* 0x042fe40002800000 */
[----:B------:R-:W-:Y:S02]  /*3270*/  LOP3.LUT P5, RZ, R140, 0xff0000, RZ, 0xc0, !PT ;  /* 0x00ff00008cff7812 */ /* 0x000fe400078ac0ff */
[----:B------:R-:W-:Y:S01]  /*3280*/  FSEL R31, R27, RZ, P6 ;  /* 0x000000ff1b1f7208 */ /* 0x000fe20003000000 */
[----:B------:R-:W-:Y:S01]  /*3290*/  FFMA.FTZ R27, R120, R47, R11 ;  /* 0x0000002f781b7223 */ /* 0x000fe2000001000b */
[----:B------:R-:W-:Y:S02]  /*32a0*/  LOP3.LUT P6, RZ, R140, 0xff, RZ, 0xc0, !PT ;  /* 0x000000ff8cff7812 */ /* 0x000fe400078cc0ff */
[----:B------:R-:W-:Y:S01]  /*32b0*/  FSEL R33, R32, RZ, P5 ;  /* 0x000000ff20217208 */ /* 0x000fe20002800000 */
[----:B------:R-:W-:Y:S01]  /*32c0*/  FMUL.FTZ R45, R27, UR6 ;  /* 0x000000061b2d7c20 */ /* 0x000fe20008410000 */
[----:B------:R-:W-:-:S02]  /*32d0*/  LOP3.LUT P5, RZ, R110, 0xff, RZ, 0xc0, !PT ;  /* 0x000000ff6eff7812 */ /* 0x000fc400078ac0ff */
[----:B------:R-:W-:Y:S02]  /*32e0*/  FSEL R28, R0, RZ, P6 ;  /* 0x000000ff001c7208 */ /* 0x000fe40003000000 */
[----:B------:R-:W-:Y:S02]  /*32f0*/  LOP3.LUT P6, RZ, R110, 0xff0000, RZ, 0xc0, !PT ;  /* 0x00ff00006eff7812 */ /* 0x000fe400078cc0ff */
[----:B------:R-:W-:Y:S02]  /*3300*/  FSEL R29, R0, RZ, P5 ;  /* 0x000000ff001d7208 */ /* 0x000fe40002800000 */
[----:B------:R-:W-:Y:S02]  /*3310*/  FSEL R32, R32, RZ, P6 ;  /* 0x000000ff20207208 */ /* 0x000fe40003000000 */
[----:B------:R-:W-:Y:S02]  /*3320*/  ISETP.GE.U32.AND P5, PT, R140, 0x1000000, PT ;  /* 0x010000008c00780c */ /* 0x000fe40003fa6070 */
[----:B------:R-:W-:-:S02]  /*3330*/  ISETP.GE.U32.AND P6, PT, R110, 0x1000000, PT ;  /* 0x010000006e00780c */ /* 0x000fc40003fc6070 */
[C---:B------:R-:W-:Y:S02]  /*3340*/  FSEL R0, R45.reuse, RZ, P5 ;  /* 0x000000ff2d007208 */ /* 0x040fe40002800000 */
[----:B------:R-:W-:Y:S02]  /*3350*/  FSEL R45, R45, RZ, P6 ;  /* 0x000000ff2d2d7208 */ /* 0x000fe40003000000 */
[----:B------:R-:W-:Y:S02]  /*3360*/  F2FP.BF16.F32.PACK_AB R28, R29, R28 ;  /* 0x0000001c1d1c723e */ /* 0x000fe400000010ff */
[----:B------:R-:W-:Y:S02]  /*3370*/  F2FP.BF16.F32.PACK_AB R30, R31, R30 ;  /* 0x0000001e1f1e723e */ /* 0x000fe400000010ff */
[----:B------:R-:W-:Y:S02]  /*3380*/  F2FP.BF16.F32.PACK_AB R32, R32, R33 ;  /* 0x000000212020723e */ /* 0x000fe400000010ff */
[----:B------:R-:W-:-:S02]  /*3390*/  F2FP.BF16.F32.PACK_AB R45, R45, R0 ;  /* 0x000000002d2d723e */ /* 0x000fc400000010ff */
[C---:B------:R-:W-:Y:S02]  /*33a0*/  PRMT R73, R28.reuse, 0x7632, R73 ;  /* 0x000076321c497816 */ /* 0x040fe40000000049 */
[----:B------:R-:W-:Y:S02]  /*33b0*/  PRMT R47, R28, 0x7610, R47 ;  /* 0x000076101c2f7816 */ /* 0x000fe4000000002f */
[C---:B------:R-:W-:Y:S02]  /*33c0*/  PRMT R119, R30.reuse, 0x7632, R119 ;  /* 0x000076321e777816 */ /* 0x040fe40000000077 */
[----:B------:R-:W-:Y:S02]  /*33d0*/  PRMT R0, R30, 0x7610, R0 ;  /* 0x000076101e007816 */ /* 0x000fe40000000000 */
[----:B------:R-:W-:Y:S02]  /*33e0*/  PRMT R70, R32, 0x7632, R70 ;  /* 0x0000763220467816 */ /* 0x000fe40000000046 */
[----:B------:R-:W-:-:S02]  /*33f0*/  PRMT R59, R45, 0x7632, R59 ;  /* 0x000076322d3b7816 */ /* 0x000fc4000000003b */
[----:B------:R-:W-:Y:S01]  /*3400*/  PRMT R33, R45, 0x7610, R33 ;  /* 0x000076102d217816 */ /* 0x000fe20000000021 */
[----:B------:R-:W-:Y:S06]  /*3410*/  BRA `(.L_x_2179) ;  /* 0x0000001000147947 */ /* 0x000fec0003800000 */
.L_x_2178:
        /* <DEDUP_REMOVED lines=8> */
[C---:B------:R-:W-:Y:S01]  /*34a0*/  FFMA.FTZ R126, R120.reuse, R126, R9 ;  /* 0x0000007e787e7223 */ /* 0x040fe20000010009 */
[C---:B------:R-:W-:Y:S01]  /*34b0*/  FFMA.FTZ R149, R120.reuse, R149, R10 ;  /* 0x0000009578957223 */ /* 0x040fe2000001000a */
[----:B------:R-:W-:Y:S01]  /*34c0*/  FFMA.FTZ R45, R120, R45, R8 ;  /* 0x0000002d782d7223 */ /* 0x000fe20000010008 */
[----:B------:R-:W-:Y:S01]  /*34d0*/  FFMA.FTZ R47, R47, R34, R35 ;  /* 0x000000222f2f7223 */ /* 0x000fe20000010023 */
[----:B------:R-:W-:Y:S01]  /*34e0*/  FMUL.FTZ R126, R126, UR6 ;  /* 0x000000067e7e7c20 */ /* 0x000fe20008410000 */
[----:B------:R-:W-:Y:S01]  /*34f0*/  FMUL.FTZ R149, R149, UR6 ;  /* 0x0000000695957c20 */ /* 0x000fe20008410000 */
[----:B------:R-:W-:Y:S01]  /*3500*/  FMUL.FTZ R45, R45, UR6 ;  /* 0x000000062d2d7c20 */ /* 0x000fe20008410000 */
[----:B------:R-:W-:-:S02]  /*3510*/  FADD.FTZ R47, R158, -R47 ;  /* 0x8000002f9e2f7221 */ /* 0x000fc40000010000 */
[C---:B01----:R-:W-:Y:S02]  /*3520*/  FSEL R28, R126.reuse, RZ, P5 ;  /* 0x000000ff7e1c7208 */ /* 0x043fe40002800000 */
[----:B------:R-:W-:Y:S01]  /*3530*/  FSEL R29, R126, RZ, P6 ;  /* 0x000000ff7e1d7208 */ /* 0x000fe20003000000 */
[----:B------:R-:W-:Y:S01]  /*3540*/  FFMA.FTZ R47, R120, R47, R11 ;  /* 0x0000002f782f7223 */ /* 0x000fe2000001000b */
[C---:B------:R-:W-:Y:S02]  /*3550*/  LOP3.LUT P5, RZ, R140.reuse, 0xff0000, RZ, 0xc0, !PT ;  /* 0x00ff00008cff7812 */ /* 0x040fe400078ac0ff */
[----:B------:R-:W-:Y:S01]  /*3560*/  LOP3.LUT P6, RZ, R140, 0xff, RZ, 0xc0, !PT ;  /* 0x000000ff8cff7812 */ /* 0x000fe200078cc0ff */
[----:B------:R-:W-:Y:S01]  /*3570*/  FMUL.FTZ R47, R47, UR6 ;  /* 0x000000062f2f7c20 */ /* 0x000fe20008410000 */
[----:B------:R-:W-:Y:S02]  /*3580*/  FSEL R30, R149, RZ, P5 ;  /* 0x000000ff951e7208 */ /* 0x000fe40002800000 */
[----:B------:R-:W-:-:S02]  /*3590*/  FSEL R0, R45, RZ, P6 ;  /* 0x000000ff2d007208 */ /* 0x000fc40003000000 */
[C---:B------:R-:W-:Y:S02]  /*35a0*/  LOP3.LUT P5, RZ, R110.reuse, 0xff, RZ, 0xc0, !PT ;  /* 0x000000ff6eff7812 */ /* 0x040fe400078ac0ff */
[----:B------:R-:W-:Y:S02]  /*35b0*/  LOP3.LUT P6, RZ, R110, 0xff0000, RZ, 0xc0, !PT ;  /* 0x00ff00006eff7812 */ /* 0x000fe400078cc0ff */
[----:B------:R-:W-:Y:S02]  /*35c0*/  FSEL R45, R45, RZ, P5 ;  /* 0x000000ff2d2d7208 */ /* 0x000fe40002800000 */
[----:B------:R-:W-:Y:S02]  /*35d0*/  FSEL R149, R149, RZ, P6 ;  /* 0x000000ff95957208 */ /* 0x000fe40003000000 */
[----:B------:R-:W-:Y:S02]  /*35e0*/  ISETP.GE.U32.AND P5, PT, R140, 0x1000000, PT ;  /* 0x010000008c00780c */ /* 0x000fe40003fa6070 */
[----:B------:R-:W-:-:S02]  /*35f0*/  ISETP.GE.U32.AND P6, PT, R110, 0x1000000, PT ;  /* 0x010000006e00780c */ /* 0x000fc40003fc6070 */
[----:B------:R-:W-:Y:S02]  /*3600*/  F2FP.BF16.F32.PACK_AB R45, R45, R0 ;  /* 0x000000002d2d723e */ /* 0x000fe400000010ff */
[----:B------:R-:W-:Y:S02]  /*3610*/  F2FP.BF16.F32.PACK_AB R28, R29, R28 ;  /* 0x0000001c1d1c723e */ /* 0x000fe400000010ff */
        /* <DEDUP_REMOVED lines=13> */
.L_x_2177:
[----:B------:R-:W-:Y:S05]  /*36f0*/  @!P2 BRA `(.L_x_2180) ;  /* 0x0000000000b0a947 */ /* 0x000fea0003800000 */
[-CC-:B------:R-:W-:Y:S01]  /*3700*/  FFMA.FTZ R126, R126, R34.reuse, R35.reuse ;  /* 0x000000227e7e7223 */ /* 0x180fe20000010023 */
[-CC-:B------:R-:W-:Y:S01]  /*3710*/  FFMA.FTZ R128, R128, R34.reuse, R35.reuse ;  /* 0x0000002280807223 */ /* 0x180fe20000010023 */
[-C--:B------:R-:W-:Y:S01]  /*3720*/  FFMA.FTZ R45, R45, R34.reuse, R35 ;  /* 0x000000222d2d7223 */ /* 0x080fe20000010023 */
[----:B------:R-:W-:Y:S01]  /*3730*/  LOP3.LUT P5, RZ, R140, 0xff00, RZ, 0xc0, !PT ;  /* 0x0000ff008cff7812 */ /* 0x000fe200078ac0ff */
[----:B0-----:R-:W-:Y:S01]  /*3740*/  FADD.FTZ R25, R143, -R126 ;  /* 0x8000007e8f197221 */ /* 0x001fe20000010000 */
[----:B------:R-:W-:Y:S01]  /*3750*/  FADD.FTZ R149, R149, -R128 ;  /* 0x8000008095957221 */ /* 0x000fe20000010000 */
[----:B------:R-:W-:Y:S01]  /*3760*/  FADD.FTZ R45, R148, -R45 ;  /* 0x8000002d942d7221 */ /* 0x000fe20000010000 */
[----:B------:R-:W-:Y:S01]  /*3770*/  LOP3.LUT P6, RZ, R110, 0xff00, RZ, 0xc0, !PT ;  /* 0x0000ff006eff7812 */ /* 0x000fe200078cc0ff */
[C---:B------:R-:W-:Y:S01]  /*3780*/  FMUL.FTZ R25, R120.reuse, R25 ;  /* 0x0000001978197220 */ /* 0x040fe20000410000 */
[C---:B------:R-:W-:Y:S01]  /*3790*/  FMUL.FTZ R26, R120.reuse, R149 ;  /* 0x00000095781a7220 */ /* 0x040fe20000410000 */
[----:B------:R-:W-:Y:S01]  /*37a0*/  FMUL.FTZ R24, R120, R45 ;  /* 0x0000002d78187220 */ /* 0x000fe20000410000 */
        /* <DEDUP_REMOVED lines=8> */
[----:B------:R-:W-:Y:S01]  /*3830*/  FMUL.FTZ R27, R120, R47 ;  /* 0x0000002f781b7220 */ /* 0x000fe20000410000 */
        /* <DEDUP_REMOVED lines=24> */
.L_x_2180:
[-CC-:B------:R-:W-:Y:S01]  /*39c0*/  FFMA.FTZ R126, R126, R34.reuse, R35.reuse ;  /* 0x000000227e7e7223 */ /* 0x180fe20000010023 */
[-CC-:B------:R-:W-:Y:S01]  /*39d0*/  FFMA.FTZ R128, R128, R34.reuse, R35.reuse ;  /* 0x0000002280807223 */ /* 0x180fe20000010023 */
[-C--:B------:R-:W-:Y:S01]  /*39e0*/  FFMA.FTZ R45, R45, R34.reuse, R35 ;  /* 0x000000222d2d7223 */ /* 0x080fe20000010023 */
[----:B------:R-:W-:Y:S01]  /*39f0*/  LOP3.LUT P5, RZ, R140, 0xff00, RZ, 0xc0, !PT ;  /* 0x0000ff008cff7812 */ /* 0x000fe200078ac0ff */
[----:B------:R-:W-:Y:S01]  /*3a00*/  FADD.FTZ R143, R143, -R126 ;  /* 0x8000007e8f8f7221 */ /* 0x000fe20000010000 */
        /* <DEDUP_REMOVED lines=11> */
[C---:B01----:R-:W-:Y:S02]  /*3ac0*/  FSEL R28, R143.reuse, RZ, P5 ;  /* 0x000000ff8f1c7208 */ /* 0x043fe40002800000 */
[----:B------:R-:W-:Y:S01]  /*3ad0*/  FSEL R143, R143, RZ, P6 ;  /* 0x000000ff8f8f7208 */ /* 0x000fe20003000000 */
[----:B------:R-:W-:Y:S01]  /*3ae0*/  FMUL.FTZ R47, R120, R47 ;  /* 0x0000002f782f7220 */ /* 0x000fe20000410000 */
        /* <DEDUP_REMOVED lines=26> */
.L_x_2176:
[----:B------:R-:W-:Y:S05]  /*3c90*/  @!P0 BRA `(.L_x_2181) ;  /* 0x0000000000fc8947 */ /* 0x000fea0003800000 */
[----:B------:R-:W-:Y:S05]  /*3ca0*/  @!P2 BRA `(.L_x_2182) ;  /* 0x00000000007ca947 */ /* 0x000fea0003800000 */
        /* <DEDUP_REMOVED lines=8> */
[C---:B0-----:R-:W-:Y:S01]  /*3d30*/  FFMA.FTZ R24, R120.reuse, R45, R8 ;  /* 0x0000002d78187223 */ /* 0x041fe20000010008 */
[----:B------:R-:W-:Y:S01]  /*3d40*/  FFMA.FTZ R25, R120, R126, R9 ;  /* 0x0000007e78197223 */ /* 0x000fe20000010009 */
[----:B------:R-:W-:Y:S01]  /*3d50*/  LOP3.LUT P6, RZ, R140, 0xff, RZ, 0xc0, !PT ;  /* 0x000000ff8cff7812 */ /* 0x000fe200078cc0ff */
[----:B------:R-:W-:Y:S01]  /*3d60*/  FFMA.FTZ R26, R120, R149, R10 ;  /* 0x00000095781a7223 */ /* 0x000fe2000001000a */
[----:B------:R-:W-:Y:S01]  /*3d70*/  FMUL.FTZ R0, R24, UR6 ;  /* 0x0000000618007c20 */ /* 0x000fe20008410000 */
[----:B-1----:R-:W-:Y:S01]  /*3d80*/  FMUL.FTZ R28, R25, UR6 ;  /* 0x00000006191c7c20 */ /* 0x002fe20008410000 */
[----:B------:R-:W-:Y:S01]  /*3d90*/  LOP3.LUT P5, RZ, R140, 0xff00, RZ, 0xc0, !PT ;  /* 0x0000ff008cff7812 */ /* 0x000fe200078ac0ff */
[----:B------:R-:W-:Y:S01]  /*3da0*/  FFMA.FTZ R27, R120, R158, R11 ;  /* 0x0000009e781b7223 */ /* 0x000fe2000001000b */
[----:B------:R-:W-:Y:S01]  /*3db0*/  FMUL.FTZ R30, R26, UR6 ;  /* 0x000000061a1e7c20 */ /* 0x000fe20008410000 */
[----:B------:R-:W-:-:S02]  /*3dc0*/  FSEL R0, R0, RZ, P6 ;  /* 0x000000ff00007208 */ /* 0x000fc40003000000 */
[----:B------:R-:W-:Y:S01]  /*3dd0*/  FMUL.FTZ R31, R27, UR6 ;  /* 0x000000061b1f7c20 */ /* 0x000fe20008410000 */
[----:B------:R-:W-:Y:S02]  /*3de0*/  FSEL R29, R28, RZ, P5 ;  /* 0x000000ff1c1d7208 */ /* 0x000fe40002800000 */
[C---:B------:R-:W-:Y:S02]  /*3df0*/  LOP3.LUT P6, RZ, R140.reuse, 0xff0000, RZ, 0xc0, !PT ;  /* 0x00ff00008cff7812 */ /* 0x040fe400078cc0ff */
[----:B------:R-:W-:Y:S02]  /*3e00*/  ISETP.GE.U32.AND P5, PT, R140, 0x1000000, PT ;  /* 0x010000008c00780c */ /* 0x000fe40003fa6070 */
        /* <DEDUP_REMOVED lines=9> */
.L_x_2182:
        /* <DEDUP_REMOVED lines=28> */
[C---:B0-----:R-:W-:Y:S02]  /*4060*/  PRMT R33, R149.reuse, 0x7632, R33 ;  /* 0x0000763295217816 */ /* 0x041fe40000000021 */
[----:B------:R-:W-:Y:S01]  /*4070*/  PRMT R32, R149, 0x7610, R32 ;  /* 0x0000761095207816 */ /* 0x000fe20000000020 */
[----:B------:R-:W-:Y:S06]  /*4080*/  BRA `(.L_x_2179) ;  /* 0x0000000000f87947 */ /* 0x000fec0003800000 */
.L_x_2181:
[----:B------:R-:W-:Y:S05]  /*4090*/  @!P2 BRA `(.L_x_2183) ;  /* 0x00000000007ca947 */ /* 0x000fea0003800000 */
[-CC-:B------:R-:W-:Y:S01]  /*40a0*/  FFMA.FTZ R45, R45, R34.reuse, R35.reuse ;  /* 0x000000222d2d7223 */ /* 0x180fe20000010023 */
[-CC-:B------:R-:W-:Y:S01]  /*40b0*/  FFMA.FTZ R126, R126, R34.reuse, R35.reuse ;  /* 0x000000227e7e7223 */ /* 0x180fe20000010023 */
[-CC-:B------:R-:W-:Y:S01]  /*40c0*/  FFMA.FTZ R128, R128, R34.reuse, R35.reuse ;  /* 0x0000002280807223 */ /* 0x180fe20000010023 */
[----:B------:R-:W-:Y:S01]  /*40d0*/  FFMA.FTZ R47, R47, R34, R35 ;  /* 0x000000222f2f7223 */ /* 0x000fe20000010023 */
[----:B------:R-:W-:Y:S01]  /*40e0*/  FADD.FTZ R45, R148, -R45 ;  /* 0x8000002d942d7221 */ /* 0x000fe20000010000 */
[----:B0-----:R-:W-:Y:S01]  /*40f0*/  FADD.FTZ R25, R143, -R126 ;  /* 0x8000007e8f197221 */ /* 0x001fe20000010000 */
[----:B------:R-:W-:Y:S01]  /*4100*/  FADD.FTZ R149, R149, -R128 ;  /* 0x8000008095957221 */ /* 0x000fe20000010000 */
[----:B------:R-:W-:Y:S01]  /*4110*/  FADD.FTZ R47, R158, -R47 ;  /* 0x8000002f9e2f7221 */ /* 0x000fe20000010000 */
[C---:B------:R-:W-:Y:S01]  /*4120*/  FMUL.FTZ R24, R120.reuse, R45 ;  /* 0x0000002d78187220 */ /* 0x040fe20000410000 */
[----:B------:R-:W-:Y:S01]  /*4130*/  FMUL.FTZ R25, R120, R25 ;  /* 0x0000001978197220 */ /* 0x000fe20000410000 */
[----:B------:R-:W-:Y:S01]  /*4140*/  LOP3.LUT P6, RZ, R140, 0xff, RZ, 0xc0, !PT ;  /* 0x000000ff8cff7812 */ /* 0x000fe200078cc0ff */
[----:B------:R-:W-:Y:S01]  /*4150*/  FMUL.FTZ R26, R120, R149 ;  /* 0x00000095781a7220 */ /* 0x000fe20000410000 */
[----:B------:R-:W-:Y:S01]  /*4160*/  FMUL.FTZ R0, R24, UR6 ;  /* 0x0000000618007c20 */ /* 0x000fe20008410000 */
[----:B-1----:R-:W-:Y:S01]  /*4170*/  FMUL.FTZ R28, R25, UR6 ;  /* 0x00000006191c7c20 */ /* 0x002fe20008410000 */
[----:B------:R-:W-:Y:S01]  /*4180*/  LOP3.LUT P5, RZ, R140, 0xff00, RZ, 0xc0, !PT ;  /* 0x0000ff008cff7812 */ /* 0x000fe200078ac0ff */
[----:B------:R-:W-:Y:S01]  /*4190*/  FMUL.FTZ R27, R120, R47 ;  /* 0x0000002f781b7220 */ /* 0x000fe20000410000 */
        /* <DEDUP_REMOVED lines=15> */
.L_x_2183:
        /* <DEDUP_REMOVED lines=23> */
[----:B01----:R-:W-:Y:S02]  /*4400*/  FSEL R28, R47, RZ, P5 ;  /* 0x000000ff2f1c7208 */ /* 0x003fe40002800000 */
[----:B------:R-:W-:-:S02]  /*4410*/  F2FP.BF16.F32.PACK_AB R45, R0, R45 ;  /* 0x0000002d002d723e */ /* 0x000fc400000010ff */
[----:B------:R-:W-:Y:S02]  /*4420*/  F2FP.BF16.F32.PACK_AB R28, R28, R149 ;  /* 0x000000951c1c723e */ /* 0x000fe400000010ff */
[C---:B------:R-:W-:Y:S02]  /*4430*/  PRMT R0, R45.reuse, 0x7632, R0 ;  /* 0x000076322d007816 */ /* 0x040fe40000000000 */
[----:B------:R-:W-:Y:S02]  /*4440*/  PRMT R47, R45, 0x7610, R47 ;  /* 0x000076102d2f7816 */ /* 0x000fe4000000002f */
[C---:B------:R-:W-:Y:S02]  /*4450*/  PRMT R33, R28.reuse, 0x7632, R33 ;  /* 0x000076321c217816 */ /* 0x040fe40000000021 */
[----:B------:R-:W-:-:S07]  /*4460*/  PRMT R32, R28, 0x7610, R32 ;  /* 0x000076101c207816 */ /* 0x000fce0000000020 */
.L_x_2179:
        /* <DEDUP_REMOVED lines=19> */
.L_x_2184:
[----:B------:R-:W-:Y:S05]  /*45a0*/  @!P1 BRA `(.L_x_2185) ;  /* 0x0000000800d49947 */ /* 0x000fea0003800000 */
[----:B------:R-:W-:Y:S05]  /*45b0*/  @!P0 BRA `(.L_x_2186) ;  /* 0x0000000400688947 */ /* 0x000fea0003800000 */
[----:B------:R-:W-:Y:S05]  /*45c0*/  @!P2 BRA `(.L_x_2187) ;  /* 0x0000000000b0a947 */ /* 0x000fea0003800000 */
        /* <DEDUP_REMOVED lines=13> */
[----:B-1----:R-:W-:Y:S01]  /*46a0*/  FMUL.FTZ R32, R26, UR6 ;  /* 0x000000061a207c20 */ /* 0x002fe20008410000 */
[----:B------:R-:W-:Y:S01]  /*46b0*/  FMUL.FTZ R0, R24, UR6 ;  /* 0x0000000618007c20 */ /* 0x000fe20008410000 */
[----:B------:R-:W-:-:S02]  /*46c0*/  FADD.FTZ R133, R150, -R133 ;  /* 0x8000008596857221 */ /* 0x000fc40000010000 */
[C---:B------:R-:W-:Y:S02]  /*46d0*/  FSEL R30, R27.reuse, RZ, P5 ;  /* 0x000000ff1b1e7208 */ /* 0x040fe40002800000 */
[----:B------:R-:W-:Y:S02]  /*46e0*/  LOP3.LUT P5, RZ, R136, 0xff0000, RZ, 0xc0, !PT ;  /* 0x00ff000088ff7812 */ /* 0x000fe400078ac0ff */
[----:B------:R-:W-:Y:S01]  /*46f0*/  FSEL R31, R27, RZ, P6 ;  /* 0x000000ff1b1f7208 */ /* 0x000fe20003000000 */
[----:B------:R-:W-:Y:S01]  /*4700*/  FFMA.FTZ R27, R120, R133, R15 ;  /* 0x00000085781b7223 */ /* 0x000fe2000001000f */
[----:B------:R-:W-:Y:S02]  /*4710*/  LOP3.LUT P6, RZ, R136, 0xff, RZ, 0xc0, !PT ;  /* 0x000000ff88ff7812 */ /* 0x000fe400078cc0ff */
[----:B------:R-:W-:Y:S01]  /*4720*/  FSEL R33, R32, RZ, P5 ;  /* 0x000000ff20217208 */ /* 0x000fe20002800000 */
[----:B------:R-:W-:Y:S01]  /*4730*/  FMUL.FTZ R41, R27, UR6 ;  /* 0x000000061b297c20 */ /* 0x000fe20008410000 */
[----:B------:R-:W-:-:S02]  /*4740*/  LOP3.LUT P5, RZ, R111, 0xff, RZ, 0xc0, !PT ;  /* 0x000000ff6fff7812 */ /* 0x000fc400078ac0ff */
[C---:B------:R-:W-:Y:S02]  /*4750*/  FSEL R28, R0.reuse, RZ, P6 ;  /* 0x000000ff001c7208 */ /* 0x040fe40003000000 */
[C---:B------:R-:W-:Y:S02]  /*4760*/  LOP3.LUT P6, RZ, R111.reuse, 0xff0000, RZ, 0xc0, !PT ;  /* 0x00ff00006fff7812 */ /* 0x040fe400078cc0ff */
        /* <DEDUP_REMOVED lines=18> */
.L_x_2187:
        /* <DEDUP_REMOVED lines=17> */
[----:B------:R-:W-:Y:S01]  /*49a0*/  LOP3.LUT P5, RZ, R136, 0xff0000, RZ, 0xc0, !PT ;  /* 0x00ff000088ff7812 */ /* 0x000fe200078ac0ff */
[----:B------:R-:W-:Y:S01]  /*49b0*/  FFMA.FTZ R133, R120, R133, R15 ;  /* 0x0000008578857223 */ /* 0x000fe2000001000f */
[----:B------:R-:W-:Y:S02]  /*49c0*/  FSEL R41, R41, RZ, P6 ;  /* 0x000000ff29297208 */ /* 0x000fe40003000000 */
[----:B------:R-:W-:Y:S01]  /*49d0*/  LOP3.LUT P6, RZ, R136, 0xff, RZ, 0xc0, !PT ;  /* 0x000000ff88ff7812 */ /* 0x000fe200078cc0ff */
[----:B------:R-:W-:Y:S01]  /*49e0*/  FMUL.FTZ R133, R133, UR6 ;  /* 0x0000000685857c20 */ /* 0x000fe20008410000 */
[----:B------:R-:W-:Y:S02]  /*49f0*/  FSEL R29, R43, RZ, P5 ;  /* 0x000000ff2b1d7208 */ /* 0x000fe40002800000 */
[----:B------:R-:W-:-:S02]  /*4a00*/  LOP3.LUT P5, RZ, R111, 0xff, RZ, 0xc0, !PT ;  /* 0x000000ff6fff7812 */ /* 0x000fc400078ac0ff */
[----:B------:R-:W-:Y:S02]  /*4a10*/  FSEL R0, R127, RZ, P6 ;  /* 0x000000ff7f007208 */ /* 0x000fe40003000000 */
        /* <DEDUP_REMOVED lines=20> */
.L_x_2186:
        /* <DEDUP_REMOVED lines=9> */
[C---:B0-----:R-:W-:Y:S01]  /*4bf0*/  FMUL.FTZ R25, R120.reuse, R41 ;  /* 0x0000002978197220 */ /* 0x041fe20000410000 */
[C---:B------:R-:W-:Y:S01]  /*4c00*/  FMUL.FTZ R26, R120.reuse, R43 ;  /* 0x0000002b781a7220 */ /* 0x040fe20000410000 */
[----:B------:R-:W-:Y:S01]  /*4c10*/  FMUL.FTZ R24, R120, R127 ;  /* 0x0000007f78187220 */ /* 0x000fe20000410000 */
        /* <DEDUP_REMOVED lines=8> */
[----:B------:R-:W-:Y:S01]  /*4ca0*/  FMUL.FTZ R27, R120, R133 ;  /* 0x00000085781b7220 */ /* 0x000fe20000410000 */
        /* <DEDUP_REMOVED lines=24> */
.L_x_2189:
        /* <DEDUP_REMOVED lines=17> */
[----:B------:R-:W-:Y:S01]  /*4f40*/  LOP3.LUT P5, RZ, R136, 0xff0000, RZ, 0xc0, !PT ;  /* 0x00ff000088ff7812 */ /* 0x000fe200078ac0ff */
[----:B------:R-:W-:Y:S01]  /*4f50*/  FMUL.FTZ R133, R120, R133 ;  /* 0x0000008578857220 */ /* 0x000fe20000410000 */
        /* <DEDUP_REMOVED lines=26> */
.L_x_2185:
        /* <DEDUP_REMOVED lines=33> */
.L_x_2191:
        /* <DEDUP_REMOVED lines=28> */
[C---:B01----:R-:W-:Y:S02]  /*54d0*/  PRMT R33, R150.reuse, 0x7632, R33 ;  /* 0x0000763296217816 */ /* 0x043fe40000000021 */
[----:B------:R-:W-:Y:S01]  /*54e0*/  PRMT R32, R150, 0x7610, R32 ;  /* 0x0000761096207816 */ /* 0x000fe20000000020 */
[----:B------:R-:W-:Y:S06]  /*54f0*/  BRA `(.L_x_2188) ;  /* 0x0000000000f87947 */ /* 0x000fec0003800000 */
.L_x_2190:
        /* <DEDUP_REMOVED lines=32> */
.L_x_2192:
        /* <DEDUP_REMOVED lines=30> */
.L_x_2188:
        /* <DEDUP_REMOVED lines=19> */
.L_x_2193:
[----:B------:R-:W-:Y:S05]  /*5a10*/  @!P1 BRA `(.L_x_2194) ;  /* 0x0000000800d49947 */ /* 0x000fea0003800000 */
[----:B------:R-:W-:Y:S05]  /*5a20*/  @!P0 BRA `(.L_x_2195) ;  /* 0x0000000400688947 */ /* 0x000fea0003800000 */
[----:B------:R-:W-:Y:S05]  /*5a30*/  @!P2 BRA `(.L_x_2196) ;  /* 0x0000000000b0a947 */ /* 0x000fea0003800000 */
[-CC-:B------:R-:W-:Y:S01]  /*5a40*/  FFMA.FTZ R145, R145, R34.reuse, R35.reuse ;  /* 0x0000002291917223 */ /* 0x180fe20000010023 */
[-CC-:B------:R-:W-:Y:S01]  /*5a50*/  FFMA.FTZ R154, R154, R34.reuse, R35.reuse ;  /* 0x000000229a9a7223 */ /* 0x180fe20000010023 */
[-C--:B0-----:R-:W-:Y:S01]  /*5a60*/  FFMA.FTZ R27, R146, R34.reuse, R35 ;  /* 0x00000022921b7223 */ /* 0x081fe20000010023 */
        /* <DEDUP_REMOVED lines=9> */
[----:B-1----:R-:W-:Y:S01]  /*5b00*/  FMUL.FTZ R28, R25, UR6 ;  /* 0x00000006191c7c20 */ /* 0x002fe20008410000 */
[----:B------:R-:W-:Y:S01]  /*5b10*/  FMUL.FTZ R32, R26, UR6 ;  /* 0x000000061a207c20 */ /* 0x000fe20008410000 */
[----:B------:R-:W-:Y:S01]  /*5b20*/  FMUL.FTZ R0, R24, UR6 ;  /* 0x0000000618007c20 */ /* 0x000fe20008410000 */
[----:B------:R-:W-:-:S02]  /*5b30*/  FADD.FTZ R153, R132, -R153 ;  /* 0x8000009984997221 */ /* 0x000fc40000010000 */
[----:B------:R-:W-:Y:S02]  /*5b40*/  FSEL R30, R28, RZ, P5 ;  /* 0x000000ff1c1e7208 */ /* 0x000fe40002800000 */
        /* <DEDUP_REMOVED lines=27> */
.L_x_2196:
[-CC-:B------:R-:W-:Y:S01]  /*5d00*/  FFMA.FTZ R145, R145, R34.reuse, R35.reuse ;  /* 0x0000002291917223 */ /* 0x180fe20000010023 */
[-CC-:B------:R-:W-:Y:S01]  /*5d10*/  FFMA.FTZ R154, R154, R34.reuse, R35.reuse ;  /* 0x000000229a9a7223 */ /* 0x180fe20000010023 */
[-C--:B01----:R-:W-:Y:S01]  /*5d20*/  FFMA.FTZ R29, R146, R34.reuse, R35 ;  /* 0x00000022921d7223 */ /* 0x083fe20000010023 */
        /* <DEDUP_REMOVED lines=13> */
[C---:B------:R-:W-:Y:S02]  /*5e00*/  FSEL R28, R145.reuse, RZ, P5 ;  /* 0x000000ff911c7208 */ /* 0x040fe40002800000 */
[----:B------:R-:W-:Y:S01]  /*5e10*/  LOP3.LUT P5, RZ, R122, 0xff0000, RZ, 0xc0, !PT ;  /* 0x00ff00007aff7812 */ /* 0x000fe200078ac0ff */
[----:B------:R-:W-:Y:S01]  /*5e20*/  FFMA.FTZ R153, R120, R153, R19 ;  /* 0x0000009978997223 */ /* 0x000fe20000010013 */
[----:B------:R-:W-:Y:S02]  /*5e30*/  FSEL R145, R145, RZ, P6 ;  /* 0x000000ff91917208 */ /* 0x000fe40003000000 */
[----:B------:R-:W-:Y:S01]  /*5e40*/  LOP3.LUT P6, RZ, R122, 0xff, RZ, 0xc0, !PT ;  /* 0x000000ff7aff7812 */ /* 0x000fe200078cc0ff */
[----:B------:R-:W-:Y:S01]  /*5e50*/  FMUL.FTZ R153, R153, UR6 ;  /* 0x0000000699997c20 */ /* 0x000fe20008410000 */
[----:B------:R-:W-:Y:S02]  /*5e60*/  FSEL R30, R129, RZ, P5 ;  /* 0x000000ff811e7208 */ /* 0x000fe40002800000 */
[----:B------:R-:W-:-:S02]  /*5e70*/  LOP3.LUT P5, RZ, R112, 0xff, RZ, 0xc0, !PT ;  /* 0x000000ff70ff7812 */ /* 0x000fc400078ac0ff */
[C---:B------:R-:W-:Y:S02]  /*5e80*/  FSEL R0, R29.reuse, RZ, P6 ;  /* 0x000000ff1d007208 */ /* 0x040fe40003000000 */
        /* <DEDUP_REMOVED lines=20> */
.L_x_2195:
[----:B------:R-:W-:Y:S05]  /*5fd0*/  @!P2 BRA `(.L_x_2198) ;  /* 0x0000000000b0a947 */ /* 0x000fea0003800000 */
[-CC-:B------:R-:W-:Y:S01]  /*5fe0*/  FFMA.FTZ R145, R145, R34.reuse, R35.reuse ;  /* 0x0000002291917223 */ /* 0x180fe20000010023 */
[-CC-:B------:R-:W-:Y:S01]  /*5ff0*/  FFMA.FTZ R154, R154, R34.reuse, R35.reuse ;  /* 0x000000229a9a7223 */ /* 0x180fe20000010023 */
[-C--:B0-----:R-:W-:Y:S01]  /*6000*/  FFMA.FTZ R27, R146, R34.reuse, R35 ;  /* 0x00000022921b7223 */ /* 0x081fe20000010023 */
[----:B------:R-:W-:Y:S01]  /*6010*/  LOP3.LUT P5, RZ, R122, 0xff00, RZ, 0xc0, !PT ;  /* 0x0000ff007aff7812 */ /* 0x000fe200078ac0ff */
[----:B------:R-:W-:Y:S01]  /*6020*/  FADD.FTZ R145, R46, -R145 ;  /* 0x800000912e917221 */ /* 0x000fe20000010000 */
[----:B------:R-:W-:Y:S01]  /*6030*/  FADD.FTZ R129, R129, -R154 ;  /* 0x8000009a81817221 */ /* 0x000fe20000010000 */
[----:B-1----:R-:W-:Y:S01]  /*6040*/  FADD.FTZ R29, R44, -R27 ;  /* 0x8000001b2c1d7221 */ /* 0x002fe20000010000 */
        /* <DEDUP_REMOVED lines=37> */
.L_x_2198:
        /* <DEDUP_REMOVED lines=17> */
[----:B------:R-:W-:Y:S01]  /*63b0*/  LOP3.LUT P5, RZ, R122, 0xff0000, RZ, 0xc0, !PT ;  /* 0x00ff00007aff7812 */ /* 0x000fe200078ac0ff */
[----:B------:R-:W-:Y:S01]  /*63c0*/  FMUL.FTZ R153, R120, R153 ;  /* 0x0000009978997220 */ /* 0x000fe20000410000 */
        /* <DEDUP_REMOVED lines=26> */
.L_x_2194:
        /* <DEDUP_REMOVED lines=33> */
.L_x_2200:
        /* <DEDUP_REMOVED lines=31> */
.L_x_2199:
        /* <DEDUP_REMOVED lines=32> */
.L_x_2201:
        /* <DEDUP_REMOVED lines=30> */
.L_x_2197:
        /* <DEDUP_REMOVED lines=19> */
.L_x_2202:
[----:B------:R-:W-:Y:S05]  /*6e80*/  @!P1 BRA `(.L_x_2203) ;  /* 0x0000000800d49947 */ /* 0x000fea0003800000 */
        /* <DEDUP_REMOVED lines=10> */
[C---:B0-----:R-:W-:Y:S01]  /*6f30*/  FFMA.FTZ R25, R120.reuse, R131, R21 ;  /* 0x0000008378197223 */ /* 0x041fe20000010015 */
[----:B------:R-:W-:Y:S01]  /*6f40*/  LOP3.LUT P6, RZ, R113, 0xff00, RZ, 0xc0, !PT ;  /* 0x0000ff0071ff7812 */ /* 0x000fe200078cc0ff */
[C---:B------:R-:W-:Y:S01]  /*6f50*/  FFMA.FTZ R26, R120.reuse, R39, R22 ;  /* 0x00000027781a7223 */ /* 0x040fe20000010016 */
[----:B------:R-:W-:Y:S01]  /*6f60*/  FFMA.FTZ R24, R120, R37, R20 ;  /* 0x0000002578187223 */ /* 0x000fe20000010014 */
[----:B------:R-:W-:Y:S01]  /*6f70*/  FMUL.FTZ R27, R25, UR6 ;  /* 0x00000006191b7c20 */ /* 0x000fe20008410000 */
[----:B------:R-:W-:Y:S01]  /*6f80*/  FADD.FTZ R135, R40, -R135 ;  /* 0x8000008728877221 */ /* 0x000fe20000010000 */
[----:B-1----:R-:W-:Y:S01]  /*6f90*/  FMUL.FTZ R32, R26, UR6 ;  /* 0x000000061a207c20 */ /* 0x002fe20008410000 */
[----:B------:R-:W-:-:S02]  /*6fa0*/  FMUL.FTZ R0, R24, UR6 ;  /* 0x0000000618007c20 */ /* 0x000fc40008410000 */
[C---:B------:R-:W-:Y:S02]  /*6fb0*/  FSEL R30, R27.reuse, RZ, P5 ;  /* 0x000000ff1b1e7208 */ /* 0x040fe40002800000 */
        /* <DEDUP_REMOVED lines=8> */
[C---:B------:R-:W-:Y:S02]  /*7040*/  LOP3.LUT P6, RZ, R113.reuse, 0xff0000, RZ, 0xc0, !PT ;  /* 0x00ff000071ff7812 */ /* 0x040fe400078cc0ff */
        /* <DEDUP_REMOVED lines=18> */
.L_x_2205:
        /* <DEDUP_REMOVED lines=8> */
[C---:B------:R-:W-:Y:S01]  /*71f0*/  FFMA.FTZ R131, R120.reuse, R131, R21 ;  /* 0x0000008378837223 */ /* 0x040fe20000010015 */
[C---:B------:R-:W-:Y:S01]  /*7200*/  FFMA.FTZ R39, R120.reuse, R39, R22 ;  /* 0x0000002778277223 */ /* 0x040fe20000010016 */
[----:B------:R-:W-:Y:S01]  /*7210*/  LOP3.LUT P6, RZ, R113, 0xff00, RZ, 0xc0, !PT ;  /* 0x0000ff0071ff7812 */ /* 0x000fe200078cc0ff */
[----:B------:R-:W-:Y:S01]  /*7220*/  FFMA.FTZ R37, R120, R37, R20 ;  /* 0x0000002578257223 */ /* 0x000fe20000010014 */
[----:B------:R-:W-:Y:S01]  /*7230*/  FMUL.FTZ R131, R131, UR6 ;  /* 0x0000000683837c20 */ /* 0x000fe20008410000 */
[----:B------:R-:W-:Y:S01]  /*7240*/  FMUL.FTZ R39, R39, UR6 ;  /* 0x0000000627277c20 */ /* 0x000fe20008410000 */
[----:B------:R-:W-:Y:S01]  /*7250*/  FADD.FTZ R135, R40, -R135 ;  /* 0x8000008728877221 */ /* 0x000fe20000010000 */
[----:B------:R-:W-:-:S02]  /*7260*/  FMUL.FTZ R37, R37, UR6 ;  /* 0x0000000625257c20 */ /* 0x000fc40008410000 */
[C---:B01----:R-:W-:Y:S01]  /*7270*/  FSEL R28, R131.reuse, RZ, P5 ;  /* 0x000000ff831c7208 */ /* 0x043fe20002800000 */
[----:B------:R-:W-:Y:S01]  /*7280*/  FFMA.FTZ R135, R120, R135, R23 ;  /* 0x0000008778877223 */ /* 0x000fe20000010017 */
[C---:B------:R-:W-:Y:S02]  /*7290*/  LOP3.LUT P5, RZ, R124.reuse, 0xff0000, RZ, 0xc0, !PT ;  /* 0x00ff00007cff7812 */ /* 0x040fe400078ac0ff */
[----:B------:R-:W-:Y:S01]  /*72a0*/  FSEL R131, R131, RZ, P6 ;  /* 0x000000ff83837208 */ /* 0x000fe20003000000 */
[----:B------:R-:W-:Y:S01]  /*72b0*/  FMUL.FTZ R135, R135, UR6 ;  /* 0x0000000687877c20 */ /* 0x000fe20008410000 */
[----:B------:R-:W-:Y:S02]  /*72c0*/  LOP3.LUT P6, RZ, R124, 0xff, RZ, 0xc0, !PT ;  /* 0x000000ff7cff7812 */ /* 0x000fe400078cc0ff */
        /* <DEDUP_REMOVED lines=23> */
.L_x_2204:
        /* <DEDUP_REMOVED lines=9> */
[C---:B0-----:R-:W-:Y:S01]  /*74d0*/  FMUL.FTZ R25, R120.reuse, R131 ;  /* 0x0000008378197220 */ /* 0x041fe20000410000 */
[----:B------:R-:W-:Y:S01]  /*74e0*/  LOP3.LUT P6, RZ, R113, 0xff00, RZ, 0xc0, !PT ;  /* 0x0000ff0071ff7812 */ /* 0x000fe200078cc0ff */
[C---:B------:R-:W-:Y:S01]  /*74f0*/  FMUL.FTZ R26, R120.reuse, R39 ;  /* 0x00000027781a7220 */ /* 0x040fe20000410000 */
[----:B------:R-:W-:Y:S01]  /*7500*/  FMUL.FTZ R24, R120, R37 ;  /* 0x0000002578187220 */ /* 0x000fe20000410000 */
[----:B------:R-:W-:Y:S01]  /*7510*/  FMUL.FTZ R27, R25, UR6 ;  /* 0x00000006191b7c20 */ /* 0x000fe20008410000 */
[----:B------:R-:W-:Y:S01]  /*7520*/  FADD.FTZ R135, R40, -R135 ;  /* 0x8000008728877221 */ /* 0x000fe20000010000 */
[----:B-1----:R-:W-:Y:S01]  /*7530*/  FMUL.FTZ R32, R26, UR6 ;  /* 0x000000061a207c20 */ /* 0x002fe20008410000 */
[----:B------:R-:W-:-:S02]  /*7540*/  FMUL.FTZ R0, R24, UR6 ;  /* 0x0000000618007c20 */ /* 0x000fc40008410000 */
[C---:B------:R-:W-:Y:S02]  /*7550*/  FSEL R30, R27.reuse, RZ, P5 ;  /* 0x000000ff1b1e7208 */ /* 0x040fe40002800000 */
        /* <DEDUP_REMOVED lines=27> */
.L_x_2207:
        /* <DEDUP_REMOVED lines=9> */
[C---:B------:R-:W-:Y:S01]  /*77a0*/  FMUL.FTZ R39, R120.reuse, R39 ;  /* 0x0000002778277220 */ /* 0x040fe20000410000 */
[----:B------:R-:W-:Y:S01]  /*77b0*/  LOP3.LUT P6, RZ, R113, 0xff00, RZ, 0xc0, !PT ;  /* 0x0000ff0071ff7812 */ /* 0x000fe200078cc0ff */
[----:B------:R-:W-:Y:S01]  /*77c0*/  FMUL.FTZ R37, R120, R37 ;  /* 0x0000002578257220 */ /* 0x000fe20000410000 */
[----:B------:R-:W-:Y:S01]  /*77d0*/  FMUL.FTZ R131, R131, UR6 ;  /* 0x0000000683837c20 */ /* 0x000fe20008410000 */
[----:B------:R-:W-:Y:S01]  /*77e0*/  FMUL.FTZ R39, R39, UR6 ;  /* 0x0000000627277c20 */ /* 0x000fe20008410000 */
[----:B------:R-:W-:Y:S01]  /*77f0*/  FADD.FTZ R135, R40, -R135 ;  /* 0x8000008728877221 */ /* 0x000fe20000010000 */
[----:B------:R-:W-:-:S02]  /*7800*/  FMUL.FTZ R37, R37, UR6 ;  /* 0x0000000625257c20 */ /* 0x000fc40008410000 */
[C---:B01----:R-:W-:Y:S01]  /*7810*/  FSEL R28, R131.reuse, RZ, P5 ;  /* 0x000000ff831c7208 */ /* 0x043fe20002800000 */
[----:B------:R-:W-:Y:S01]  /*7820*/  FMUL.FTZ R135, R120, R135 ;  /* 0x0000008778877220 */ /* 0x000fe20000410000 */
        /* <DEDUP_REMOVED lines=27> */
.L_x_2203:
        /* <DEDUP_REMOVED lines=28> */
[C---:B------:R-:W-:Y:S02]  /*7ba0*/  PRMT R0, R29.reuse, 0x7632, R0 ;  /* 0x000076321d007816 */ /* 0x040fe40000000000 */
[----:B------:R-:W-:Y:S02]  /*7bb0*/  PRMT R35, R29, 0x7610, R35 ;  /* 0x000076101d237816 */ /* 0x000fe40000000023 */
[C---:B------:R-:W-:Y:S02]  /*7bc0*/  PRMT R33, R30.reuse, 0x7632, R33 ;  /* 0x000076321e217816 */ /* 0x040fe40000000021 */
[----:B------:R-:W-:Y:S01]  /*7bd0*/  PRMT R32, R30, 0x7610, R32 ;  /* 0x000076101e207816 */ /* 0x000fe20000000020 */
[----:B------:R-:W-:Y:S06]  /*7be0*/  BRA `(.L_x_2206) ;  /* 0x0000000400747947 */ /* 0x000fec0003800000 */
.L_x_2209:
        /* <DEDUP_REMOVED lines=28> */
[C---:B01----:R-:W-:Y:S02]  /*7db0*/  PRMT R33, R39.reuse, 0x7632, R33 ;  /* 0x0000763227217816 */ /* 0x043fe40000000021 */
[----:B------:R-:W-:Y:S01]  /*7dc0*/  PRMT R32, R39, 0x7610, R32 ;  /* 0x0000761027207816 */ /* 0x000fe20000000020 */
[----:B------:R-:W-:Y:S06]  /*7dd0*/  BRA `(.L_x_2206) ;  /* 0x0000000000f87947 */ /* 0x000fec0003800000 */
.L_x_2208:
        /* <DEDUP_REMOVED lines=15> */
[----:B------:R-:W-:Y:S01]  /*7ed0*/  FMUL.FTZ R27, R120, R35 ;  /* 0x00000023781b7220 */ /* 0x000fe20000410000 */
        /* <DEDUP_REMOVED lines=16> */
.L_x_2210:
        /* <DEDUP_REMOVED lines=13> */
[----:B------:R-:W-:Y:S01]  /*80b0*/  FMUL.FTZ R131, R131, UR6 ;  /* 0x0000000683837c20 */ /* 0x000fe20008410000 */
        /* <DEDUP_REMOVED lines=9> */
[----:B01----:R-:W-:Y:S02]  /*8150*/  FSEL R28, R35, RZ, P5 ;  /* 0x000000ff231c7208 */ /* 0x003fe40002800000 */
[----:B------:R-:W-:Y:S02]  /*8160*/  F2FP.BF16.F32.PACK_AB R37, R0, R37 ;  /* 0x000000250025723e */ /* 0x000fe400000010ff */
[----:B------:R-:W-:-:S02]  /*8170*/  F2FP.BF16.F32.PACK_AB R28, R28, R39 ;  /* 0x000000271c1c723e */ /* 0x000fc400000010ff */
[C---:B------:R-:W-:Y:S02]  /*8180*/  PRMT R0, R37.reuse, 0x7632, R0 ;  /* 0x0000763225007816 */ /* 0x040fe40000000000 */
[----:B------:R-:W-:Y:S02]  /*8190*/  PRMT R35, R37, 0x7610, R35 ;  /* 0x0000761025237816 */ /* 0x000fe40000000023 */
[C---:B------:R-:W-:Y:S02]  /*81a0*/  PRMT R33, R28.reuse, 0x7632, R33 ;  /* 0x000076321c217816 */ /* 0x040fe40000000021 */
[----:B------:R-:W-:-:S07]  /*81b0*/  PRMT R32, R28, 0x7610, R32 ;  /* 0x000076101c207816 */ /* 0x000fce0000000020 */
.L_x_2206:
        /* <DEDUP_REMOVED lines=19> */
.L_x_2211:
[----:B------:R-:W-:Y:S01]  /*82f0*/  UPLOP3.LUT UP1, UPT, UPT, UPT, UP1, 0x40, 0x4 ;  /* 0x000000000004789c */ /* 0x000fe20003f2e810 */
[----:B------:R-:W-:Y:S10]  /*8300*/  @!P4 BRA `(.L_x_2212) ;  /* 0xffffff8000d0c947 */ /* 0x000ff4000383ffff */
        /* <DEDUP_REMOVED lines=20> */
[----:B-1----:R-:W-:Y:S02]  /*8450*/  IMAD.MOV.U32 R30, RZ, RZ, R48 ;  /* 0x000000ffff1e7224 */ /* 0x002fe400078e0030 */
        /* <DEDUP_REMOVED lines=17> */
.L_x_2164:
        /* <DEDUP_REMOVED lines=19> */
.L_x_2213:
        /* <DEDUP_REMOVED lines=14> */
.L_x_5419:


//--------------------- .text._ZN10layer_norm31ln_parallel_residual_bwd_kernelINS_13Kernel_traitsIf13__nv_bfloat16fS2_fjLj5120ELj1ELj1ELj8ELj8ENS_18Kernel_traits_baseILj5120EfS2_fS2_fjLj256EEEEELb0ELb0ELb0EEEvNS_9BwdParamsE --------------------------
	.section	.text._ZN10layer_norm31ln_parallel_residual_bwd_kernelINS_13Kernel_traitsIf13__nv_bfloat16fS2_fjLj5120ELj1ELj1ELj8ELj8ENS_18Kernel_traits_baseILj5120EfS2_fS2_fjLj256EEEEELb0ELb0ELb0EEEvNS_9BwdParamsE,"ax",@progbits
	.align	128
        .global         _ZN10layer_norm31ln_parallel_residual_bwd_kernelINS_13Kernel_traitsIf13__nv_bfloat16fS2_fjLj5120ELj1ELj1ELj8ELj8ENS_18Kernel_traits_baseILj5120EfS2_fS2_fjLj256EEEEELb0ELb0ELb0EEEvNS_9BwdParamsE
        .type           _ZN10layer_norm31ln_parallel_residual_bwd_kernelINS_13Kernel_traitsIf13__nv_bfloat16fS2_fjLj5120ELj1ELj1ELj8ELj8ENS_18Kernel_traits_baseILj5120EfS2_fS2_fjLj256EEEEELb0ELb0ELb0EEEvNS_9BwdParamsE,@function
        .size           _ZN10layer_norm31ln_parallel_residual_bwd_kernelINS_13Kernel_traitsIf13__nv_bfloat16fS2_fjLj5120ELj1ELj1ELj8ELj8ENS_18Kernel_traits_baseILj5120EfS2_fS2_fjLj256EEEEELb0ELb0ELb0EEEvNS_9BwdParamsE,(.L_x_5420 - _ZN10layer_norm31ln_parallel_residual_bwd_kernelINS_13Kernel_traitsIf13__nv_bfloat16fS2_fjLj5120ELj1ELj1ELj8ELj8ENS_18Kernel_traits_baseILj5120EfS2_fS2_fjLj256EEEEELb0ELb0ELb0EEEvNS_9BwdParamsE)
        .other          _ZN10layer_norm31ln_parallel_residual_bwd_kernelINS_13Kernel_traitsIf13__nv_bfloat16fS2_fjLj5120ELj1ELj1ELj8ELj8ENS_18Kernel_traits_baseILj5120EfS2_fS2_fjLj256EEEEELb0ELb0ELb0EEEvNS_9BwdParamsE,@"STO_CUDA_ENTRY STV_DEFAULT"
_ZN10layer_norm31ln_parallel_residual_bwd_kernelINS_13Kernel_traitsIf13__nv_bfloat16fS2_fjLj5120ELj1ELj1ELj8ELj8ENS_18Kernel_traits_baseILj5120EfS2_fS2_fjLj256EEEEELb0ELb0ELb0EEEvNS_9BwdParamsE:
.text._ZN10layer_norm31ln_parallel_residual_bwd_kernelINS_13Kernel_traitsIf13__nv_bfloat16fS2_fjLj5120ELj1ELj1ELj8ELj8ENS_18Kernel_traits_baseILj5120EfS2_fS2_fjLj256EEEEELb0ELb0ELb0EEEvNS_9BwdParamsE:
        /* <DEDUP_REMOVED lines=27> */
[----:B------:R3:W5:Y:S04]  /*01b0*/  @P0 LDG.E.128 R148, desc[UR12][R4.64] ;  /* 0x0000000c04940981 */ /* 0x000768000c1e1d00 */
[C---:B----4-:R-:W-:Y:S01]  /*01c0*/  @P1 IMAD.WIDE.U32 R14, R3.reuse, 0x10, R10 ;  /* 0x00000010030e1825 */ /* 0x050fe200078e000a */
[----:B------:R-:W4:Y:S01]  /*01d0*/  LDC.64 R24, c[0x0][0x3d0] ;  /* 0x0000f400ff187b82 */ /* 0x000f220000000a00 */
[----:B------:R0:W5:Y:S02]  /*01e0*/  @P0 LDG.E.128 R144, desc[UR12][R6.64] ;  /* 0x0000000c06900981 */ /* 0x000164000c1e1d00 */
[C---:B-1----:R-:W-:Y:S01]  /*01f0*/  @P1 IMAD.WIDE.U32 R12, R3.reuse, 0x10, R8 ;  /* 0x00000010030c1825 */ /* 0x042fe200078e0008 */
[----:B------:R-:W-:Y:S01]  /*0200*/  @P1 IADD3 R3, PT, PT, R3, 0x100, RZ ;  /* 0x0000010003031810 */ /* 0x000fe20007ffe0ff */
[----:B------:R1:W5:Y:S03]  /*0210*/  @P1 LDG.E.128 R136, desc[UR12][R14.64] ;  /* 0x0000000c0e881981 */ /* 0x000366000c1e1d00 */
[----:B------:R-:W3:Y:S01]  /*0220*/  LDC.64 R26, c[0x0][0x3d8] ;  /* 0x0000f600ff1a7b82 */ /* 0x000ee20000000a00 */
[C---:B------:R-:W-:Y:S01]  /*0230*/  @P2 IMAD.WIDE.U32 R16, R3.reuse, 0x10, R16 ;  /* 0x0000001003102825 */ /* 0x040fe200078e0010 */
[----:B------:R1:W5:Y:S03]  /*0240*/  @P1 LDG.E.128 R140, desc[UR12][R12.64] ;  /* 0x0000000c0c8c1981 */ /* 0x000366000c1e1d00 */
[C---:B0-----:R-:W-:Y:S01]  /*0250*/  @P2 IMAD.WIDE.U32 R18, R3.reuse, 0x10, R18 ;  /* 0x0000001003122825 */ /* 0x041fe200078e0012 */
[----:B------:R-:W-:Y:S01]  /*0260*/  @P2 IADD3 R3, PT, PT, R3, 0x100, RZ ;  /* 0x0000010003032810 */ /* 0x000fe20007ffe0ff */
[----:B------:R1:W5:Y:S04]  /*0270*/  @P2 LDG.E.128 R132, desc[UR12][R16.64] ;  /* 0x0000000c10842981 */ /* 0x000368000c1e1d00 */
[C---:B------:R-:W-:Y:S01]  /*0280*/  @P3 IMAD.WIDE.U32 R20, R3.reuse, 0x10, R20 ;  /* 0x0000001003143825 */ /* 0x040fe200078e0014 */
[----:B------:R1:W5:Y:S03]  /*0290*/  @P2 LDG.E.128 R128, desc[UR12][R18.64] ;  /* 0x0000000c12802981 */ /* 0x000366000c1e1d00 */
[C---:B--2---:R-:W-:Y:S01]  /*02a0*/  @P3 IMAD.WIDE.U32 R22, R3.reuse, 0x10, R22 ;  /* 0x0000001003163825 */ /* 0x044fe200078e0016 */
[----:B------:R-:W-:Y:S01]  /*02b0*/  @P3 IADD3 R3, PT, PT, R3, 0x100, RZ ;  /* 0x0000010003033810 */ /* 0x000fe20007ffe0ff */
[----:B------:R1:W5:Y:S04]  /*02c0*/  @P3 LDG.E.128 R124, desc[UR12][R20.64] ;  /* 0x0000000c147c3981 */ /* 0x000368000c1e1d00 */
[C---:B----4-:R-:W-:Y:S01]  /*02d0*/  @P4 IMAD.WIDE.U32 R8, R3.reuse, 0x10, R24 ;  /* 0x0000001003084825 */ /* 0x050fe200078e0018 */
[----:B------:R1:W5:Y:S03]  /*02e0*/  @P3 LDG.E.128 R120, desc[UR12][R22.64] ;  /* 0x0000000c16783981 */ /* 0x000366000c1e1d00 */
[----:B---3--:R-:W-:Y:S01]  /*02f0*/  @P4 IMAD.WIDE.U32 R10, R3, 0x10, R26 ;  /* 0x00000010030a4825 */ /* 0x008fe200078e001a */
[----:B------:R1:W5:Y:S04]  /*0300*/  @P4 LDG.E.128 R116, desc[UR12][R8.64] ;  /* 0x0000000c08744981 */ /* 0x000368000c1e1d00 */
[----:B------:R1:W5:Y:S01]  /*0310*/  @P4 LDG.E.128 R112, desc[UR12][R10.64] ;  /* 0x0000000c0a704981 */ /* 0x000362000c1e1d00 */
[----:B------:R-:W0:Y:S01]  /*0320*/  S2UR UR4, SR_CTAID.X ;  /* 0x00000000000479c3 */ /* 0x000e220000002500 */
[----:B------:R-:W-:-:S02]  /*0330*/  CS2R R108, SRZ ;  /* 0x00000000006c7805 */ /* 0x000fc4000001ff00 */
[----:B------:R-:W-:Y:S02]  /*0340*/  CS2R R110, SRZ ;  /* 0x00000000006e7805 */ /* 0x000fe4000001ff00 */
[----:B------:R-:W-:Y:S02]  /*0350*/  CS2R R104, SRZ ;  /* 0x0000000000687805 */ /* 0x000fe4000001ff00 */
[----:B------:R-:W-:Y:S02]  /*0360*/  CS2R R106, SRZ ;  /* 0x00000000006a7805 */ /* 0x000fe4000001ff00 */
[----:B------:R-:W-:Y:S02]  /*0370*/  CS2R R100, SRZ ;  /* 0x0000000000647805 */ /* 0x000fe4000001ff00 */
        /* <DEDUP_REMOVED lines=37> */
[----:B-1----:R-:W-:Y:S06]  /*05d0*/  @P5 BRA `(.L_x_2214) ;  /* 0x0000006000385947 */ /* 0x002fec0003800000 */
        /* <DEDUP_REMOVED lines=41> */
[----:B------:R-:W-:Y:S02]  /*0870*/  P2R R168, PR, RZ, 0x2 ;  /* 0x00000002ffa87803 */ /* 0x000fe40000000000 */
[----:B------:R-:W-:Y:S02]  /*0880*/  CS2R R32, SRZ ;  /* 0x0000000000207805 */ /* 0x000fe4000001ff00 */
[----:B------:R-:W-:Y:S01]  /*0890*/  CS2R R34, SRZ ;  /* 0x0000000000227805 */ /* 0x000fe2000001ff00 */
[----:B------:R-:W-:Y:S01]  /*08a0*/  UPLOP3.LUT UP1, UPT, UPT, UPT, UPT, 0x40, 0x4 ;  /* 0x000000000004789c */ /* 0x000fe20003f2e870 */
[----:B------:R-:W0:Y:S01]  /*08b0*/  LDCU UR11, c[0x0][0x400] ;  /* 0x00008000ff0b77ac */ /* 0x000e220008000800 */
[----:B------:R-:W1:Y:S01]  /*08c0*/  LDCU.64 UR6, c[0x0][0x470] ;  /* 0x00008e00ff0677ac */ /* 0x000e620008000a00 */
[----:B------:R-:W2:Y:S01]  /*08d0*/  LDCU.64 UR14, c[0x0][0x438] ;  /* 0x00008700ff0e77ac */ /* 0x000ea20008000a00 */
[----:B------:R-:W3:Y:S07]  /*08e0*/  LDCU.64 UR8, c[0x0][0x478] ;  /* 0x00008f00ff0877ac */ /* 0x000eee0008000a00 */
.L_x_2281:
[----:B------:R-:W-:Y:S01]  /*08f0*/  ISETP.NE.AND P5, PT, R168, RZ, PT ;  /* 0x000000ffa800720c */ /* 0x000fe20003fa5270 */
[----:B------:R-:W4:Y:S08]  /*0900*/  LDC R0, c[0x0][0x388] ;  /* 0x0000e200ff007b82 */ /* 0x000f300000000800 */
[----:B0-----:R-:W0:Y:S08]  /*0910*/  LDC.64 R168, c[0x0][0x3c0] ;  /* 0x0000f000ffa87b82 */ /* 0x001e300000000a00 */
[----:B-123--:R-:W1:Y:S01]  /*0920*/  LDC.64 R170, c[0x0][0x3c8] ;  /* 0x0000f200ffaa7b82 */ /* 0x00ee620000000a00 */
[----:B----4-:R-:W-:-:S02]  /*0930*/  IMAD R4, R5, R0, RZ ;  /* 0x0000000005047224 */ /* 0x010fc400078e02ff */
[----:B0-----:R-:W-:-:S03]  /*0940*/  IMAD.WIDE R168, R5, 0x4, R168 ;  /* 0x0000000405a87825 */ /* 0x001fc600078e02a8 */
[----:B-----5:R-:W-:-:S03]  /*0950*/  SHF.R.S32.HI R7, RZ, 0x1f, R4 ;  /* 0x0000001fff077819 */ /* 0x020fc60000011404 */
[----:B------:R-:W4:Y:S01]  /*0960*/  LDG.E R168, desc[UR12][R168.64] ;  /* 0x0000000ca8a87981 */ /* 0x000f22000c1e1900 */
[----:B------:R-:W-:Y:S01]  /*0970*/  LEA.HI R4, R7, R4, RZ, 0x2 ;  /* 0x0000000407047211 */ /* 0x000fe200078f10ff */
[----:B-1----:R-:W-:Y:S01]  /*0980*/  IMAD.WIDE R170, R5, 0x4, R170 ;  /* 0x0000000405aa7825 */ /* 0x002fe200078e02aa */
[----:B------:R-:W-:Y:S01]  /*0990*/  BSSY.RECONVERGENT B0, `(.L_x_2215) ;  /* 0x0000053000007945 */ /* 0x000fe20003800200 */
[----:B------:R-:W-:Y:S02]  /*09a0*/  ISETP.GE.U32.AND P1, PT, R2, 0x200, PT ;  /* 0x000002000200780c */ /* 0x000fe40003f26070 */
[----:B------:R-:W-:Y:S01]  /*09b0*/  LEA.HI.SX32 R4, R4, R211, 0x1e ;  /* 0x000000d304047211 */ /* 0x000fe200078ff2ff */
[----:B-----5:R0:W5:Y:S01]  /*09c0*/  LDG.E R7, desc[UR12][R170.64] ;  /* 0x0000000caa077981 */ /* 0x020162000c1e1900 */
[----:B------:R-:W-:Y:S01]  /*09d0*/  HFMA2 R173, -RZ, RZ, 0, 0 ;  /* 0x00000000ffad7431 */ /* 0x000fe200000001ff */
[C---:B------:R-:W-:Y:S02]  /*09e0*/  ISETP.GE.U32.AND P2, PT, R2.reuse, 0x300, PT ;  /* 0x000003000200780c */ /* 0x040fe40003f46070 */
[----:B------:R-:W-:-:S02]  /*09f0*/  ISETP.GE.U32.AND P3, PT, R2, 0x400, PT ;  /* 0x000004000200780c */ /* 0x000fc40003f66070 */
[----:B------:R-:W-:Y:S02]  /*0a00*/  ISETP.GE.U32.AND P4, PT, R2, 0x500, PT ;  /* 0x000005000200780c */ /* 0x000fe40003f86070 */
[----:B------:R-:W-:Y:S02]  /*0a10*/  MOV R174, RZ ;  /* 0x000000ff00ae7202 */ /* 0x000fe40000000f00 */
[----:B------:R-:W-:Y:S02]  /*0a20*/  MOV R175, R4 ;  /* 0x0000000400af7202 */ /* 0x000fe40000000f00 */
[----:B----4-:R-:W-:Y:S01]  /*0a30*/  FSEL R172, R168, RZ, !P5 ;  /* 0x000000ffa8ac7208 */ /* 0x010fe20006800000 */
[----:B0-----:R-:W-:Y:S06]  /*0a40*/  @!P0 BRA `(.L_x_2216) ;  /* 0x00000004001c8947 */ /* 0x001fec0003800000 */
[----:B------:R-:W0:Y:S08]  /*0a50*/  LDC.64 R168, c[0x0][0x430] ;  /* 0x00010c00ffa87b82 */ /* 0x000e300000000a00 */
[----:B------:R-:W1:Y:S08]  /*0a60*/  LDC.64 R170, c[0x0][0x428] ;  /* 0x00010a00ffaa7b82 */ /* 0x000e700000000a00 */
[----:B------:R-:W4:Y:S01]  /*0a70*/  LDC.64 R12, c[0x0][0x3a8] ;  /* 0x0000ea00ff0c7b82 */ /* 0x000f220000000a00 */
[----:B0-----:R-:W-:-:S06]  /*0a80*/  IMAD.WIDE.U32 R168, R4, 0x8, R168 ;  /* 0x0000000804a87825 */ /* 0x001fcc00078e00a8 */
[----:B------:R-:W3:Y:S01]  /*0a90*/  LDG.E.64 R168, desc[UR12][R168.64] ;  /* 0x0000000ca8a87981 */ /* 0x000ee2000c1e1b00 */
[----:B-1----:R-:W-:-:S06]  /*0aa0*/  IMAD.WIDE.U32 R170, R4, 0x8, R170 ;  /* 0x0000000804aa7825 */ /* 0x002fcc00078e00aa */
[----:B------:R-:W3:Y:S01]  /*0ab0*/  LDG.E.64 R170, desc[UR12][R170.64] ;  /* 0x0000000caaaa7981 */ /* 0x000ee2000c1e1b00 */
[----:B----4-:R-:W-:-:S06]  /*0ac0*/  IMAD.WIDE.U32 R12, R4, 0x10, R12 ;  /* 0x00000010040c7825 */ /* 0x010fcc00078e000c */
[----:B------:R-:W4:Y:S01]  /*0ad0*/  LDG.E.128 R12, desc[UR12][R12.64] ;  /* 0x0000000c0c0c7981 */ /* 0x000f22000c1e1d00 */
[----:B--2---:R-:W-:-:S04]  /*0ae0*/  ISETP.NE.U32.AND P0, PT, RZ, UR14, PT ;  /* 0x0000000eff007c0c */ /* 0x004fc8000bf05070 */
[----:B------:R-:W-:-:S13]  /*0af0*/  ISETP.NE.AND.EX P0, PT, RZ, UR15, PT, P0 ;  /* 0x0000000fff007c0c */ /* 0x000fda000bf05300 */
[----:B------:R-:W0:Y:S02]  /*0b00*/  @P0 LDC.64 R174, c[0x0][0x438] ;  /* 0x00010e00ffae0b82 */ /* 0x000e240000000a00 */
[----:B0-----:R-:W-:-:S05]  /*0b10*/  @P0 IMAD.WIDE.U32 R174, R4, 0x10, R174 ;  /* 0x0000001004ae0825 */ /* 0x001fca00078e00ae */
[----:B------:R0:W5:Y:S01]  /*0b20*/  @P0 LDG.E.128 R28, desc[UR12][R174.64] ;  /* 0x0000000cae1c0981 */ /* 0x000162000c1e1d00 */
[----:B---3--:R-:W-:Y:S02]  /*0b30*/  MOV R11, R168 ;  /* 0x000000a8000b7202 */ /* 0x008fe40000000f00 */
[--C-:B------:R-:W-:Y:S02]  /*0b40*/  SHF.R.U64 R168, R168, 0x10, R169.reuse ;  /* 0x00000010a8a87819 */ /* 0x100fe400000012a9 */
[----:B------:R-:W-:Y:S02]  /*0b50*/  SHF.R.U32.HI R178, RZ, 0x10, R169 ;  /* 0x00000010ffb27819 */ /* 0x000fe400000116a9 */
[--C-:B------:R-:W-:Y:S02]  /*0b60*/  SHF.R.U64 R18, R170, 0x10, R171.reuse ;  /* 0x00000010aa127819 */ /* 0x100fe400000012ab */
[----:B------:R-:W-:Y:S02]  /*0b70*/  MOV R173, R171 ;  /* 0x000000ab00ad7202 */ /* 0x000fe40000000f00 */
[----:B------:R-:W-:-:S02]  /*0b80*/  SHF.R.U32.HI R176, RZ, 0x10, R171 ;  /* 0x00000010ffb07819 */ /* 0x000fc400000116ab */
[----:B------:R-:W-:Y:S01]  /*0b90*/  MOV R171, R169 ;  /* 0x000000a900ab7202 */ /* 0x000fe20000000f00 */
[C---:B----4-:R-:W-:Y:S01]  /*0ba0*/  FADD.FTZ R16, -R172.reuse, R13 ;  /* 0x0000000dac107221 */ /* 0x050fe20000010100 */
[----:B------:R-:W-:Y:S01]  /*0bb0*/  MOV R3, R170 ;  /* 0x000000aa00037202 */ /* 0x000fe20000000f00 */
[C---:B------:R-:W-:Y:S01]  /*0bc0*/  FADD.FTZ R12, -R172.reuse, R12 ;  /* 0x0000000cac0c7221 */ /* 0x040fe20000010100 */
[----:B------:R-:W-:Y:S01]  /*0bd0*/  SHF.L.U32 R169, R11, 0x10, RZ ;  /* 0x000000100ba97819 */ /* 0x000fe200000006ff */
[----:B------:R-:W-:Y:S01]  /*0be0*/  FADD.FTZ R170, -R172, R14 ;  /* 0x0000000eacaa7221 */ /* 0x000fe20000010100 */
[----:B------:R-:W-:Y:S01]  /*0bf0*/  SHF.L.U32 R168, R168, 0x10, RZ ;  /* 0x00000010a8a87819 */ /* 0x000fe200000006ff */
[----:B-----5:R-:W-:Y:S01]  /*0c00*/  FMUL.FTZ R14, R7, R16 ;  /* 0x00000010070e7220 */ /* 0x020fe20000410000 */
[----:B0-----:R-:W-:Y:S02]  /*0c10*/  SHF.L.U32 R175, R171, 0x10, RZ ;  /* 0x00000010abaf7819 */ /* 0x001fe400000006ff */
[----:B------:R-:W-:Y:S01]  /*0c20*/  SHF.L.U32 R178, R178, 0x10, RZ ;  /* 0x00000010b2b27819 */ /* 0x000fe200000006ff */
[----:B------:R-:W-:Y:S01]  /*0c30*/  FMUL.FTZ R13, R144, R169 ;  /* 0x000000a9900d7220 */ /* 0x000fe20000410000 */
[----:B------:R-:W-:Y:S01]  /*0c40*/  SHF.L.U32 R11, R3, 0x10, RZ ;  /* 0x00000010030b7819 */ /* 0x000fe200000006ff */
[----:B------:R-:W-:Y:S01]  /*0c50*/  FMUL.FTZ R3, R7, R12 ;  /* 0x0000000c07037220 */ /* 0x000fe20000410000 */
[----:B------:R-:W-:Y:S01]  /*0c60*/  SHF.L.U32 R18, R18, 0x10, RZ ;  /* 0x0000001012127819 */ /* 0x000fe200000006ff */
[----:B------:R-:W-:Y:S01]  /*0c70*/  FADD.FTZ R174, -R172, R15 ;  /* 0x0000000facae7221 */ /* 0x000fe20000010100 */
[-C--:B------:R-:W-:Y:S01]  /*0c80*/  FMUL.FTZ R16, R145, R168.reuse ;  /* 0x000000a891107220 */ /* 0x080fe20000410000 */
[----:B------:R-:W-:Y:S01]  /*0c90*/  SHF.L.U32 R173, R173, 0x10, RZ ;  /* 0x00000010adad7819 */ /* 0x000fe200000006ff */
[----:B------:R-:W-:Y:S01]  /*0ca0*/  FADD.FTZ R49, R49, R168 ;  /* 0x000000a831317221 */ /* 0x000fe20000010000 */
[----:B------:R-:W-:Y:S01]  /*0cb0*/  FFMA.FTZ R69, R14, R168, R69 ;  /* 0x000000a80e457223 */ /* 0x000fe20000010045 */
[----:B------:R-:W-:Y:S01]  /*0cc0*/  SHF.L.U32 R176, R176, 0x10, RZ ;  /* 0x00000010b0b07819 */ /* 0x000fe200000006ff */
[----:B------:R-:W-:Y:S01]  /*0cd0*/  FMUL.FTZ R15, R146, R175 ;  /* 0x000000af920f7220 */ /* 0x000fe20000410000 */
[----:B------:R-:W-:Y:S01]  /*0ce0*/  FMUL.FTZ R168, R147, R178 ;  /* 0x000000b293a87220 */ /* 0x000fe20000410000 */
[----:B------:R-:W-:Y:S01]  /*0cf0*/  FADD.FTZ R88, R88, R11 ;  /* 0x0000000b58587221 */ /* 0x000fe20000010000 */
[-C--:B------:R-:W-:Y:S01]  /*0d00*/  FFMA.FTZ R12, R148, R11.reuse, R13 ;  /* 0x0000000b940c7223 */ /* 0x080fe2000001000d */
[----:B------:R-:W-:Y:S01]  /*0d10*/  FFMA.FTZ R108, R3, R11, R108 ;  /* 0x0000000b036c7223 */ /* 0x000fe2000001006c */
[----:B------:R-:W-:Y:S01]  /*0d20*/  FFMA.FTZ R11, R149, R18, R16 ;  /* 0x00000012950b7223 */ /* 0x000fe20000010010 */
[----:B------:R-:W-:Y:S01]  /*0d30*/  FFMA.FTZ R16, R150, R173, R15 ;  /* 0x000000ad96107223 */ /* 0x000fe2000001000f */
[----:B------:R-:W-:Y:S01]  /*0d40*/  FADD.FTZ R48, R48, R169 ;  /* 0x000000a930307221 */ /* 0x000fe20000010000 */
[----:B------:R-:W-:Y:S01]  /*0d50*/  FFMA.FTZ R68, R3, R169, R68 ;  /* 0x000000a903447223 */ /* 0x000fe20000010044 */
[----:B------:R-:W-:Y:S01]  /*0d60*/  FFMA.FTZ R15, R151, R176, R168 ;  /* 0x000000b0970f7223 */ /* 0x000fe200000100a8 */
[----:B------:R-:W-:Y:S01]  /*0d70*/  FADD.FTZ R168, RZ, R12 ;  /* 0x0000000cffa87221 */ /* 0x000fe20000010000 */
[----:B------:R-:W-:Y:S01]  /*0d80*/  FFMA.FTZ R169, R3, R12, RZ ;  /* 0x0000000c03a97223 */ /* 0x000fe200000100ff */
[----:B------:R-:W-:-:S02]  /*0d90*/  FMUL.FTZ R13, R7, R170 ;  /* 0x000000aa070d7220 */ /* 0x000fc40000410000 */
[----:B------:R-:W-:Y:S01]  /*0da0*/  FADD.FTZ R171, R168, R11 ;  /* 0x0000000ba8ab7221 */ /* 0x000fe20000010000 */
[C---:B------:R-:W-:Y:S01]  /*0db0*/  FFMA.FTZ R169, R14.reuse, R11, R169 ;  /* 0x0000000b0ea97223 */ /* 0x040fe200000100a9 */
[----:B------:R-:W-:Y:S01]  /*0dc0*/  FADD.FTZ R89, R89, R18 ;  /* 0x0000001259597221 */ /* 0x000fe20000010000 */
        /* <DEDUP_REMOVED lines=15> */
.L_x_2216:
[----:B--23--:R-:W-:Y:S05]  /*0ec0*/  BSYNC.RECONVERGENT B0 ;  /* 0x0000000000007941 */ /* 0x00cfea0003800200 */
.L_x_2215:
        /* <DEDUP_REMOVED lines=13> */
[----:B------:R-:W0:Y:S02]  /*0fa0*/  @P0 LDC.64 R176, c[0x0][0x438] ;  /* 0x00010e00ffb00b82 */ /* 0x000e240000000a00 */
[----:B0-----:R-:W-:-:S05]  /*0fb0*/  @P0 IMAD.WIDE.U32 R176, R175, 0x10, R176 ;  /* 0x00000010afb00825 */ /* 0x001fca00078e00b0 */
[----:B------:R0:W5:Y:S01]  /*0fc0*/  @P0 LDG.E.128 R24, desc[UR12][R176.64] ;  /* 0x0000000cb0180981 */ /* 0x000162000c1e1d00 */
[----:B------:R-:W-:Y:S02]  /*0fd0*/  IADD3 R175, PT, PT, R175, 0x100, RZ ;  /* 0x00000100afaf7810 */ /* 0x000fe40007ffe0ff */
[----:B---3--:R-:W-:Y:S02]  /*0fe0*/  MOV R19, R170 ;  /* 0x000000aa00137202 */ /* 0x008fe40000000f00 */
[----:B------:R-:W-:Y:S02]  /*0ff0*/  SHF.R.U64 R170, R170, 0x10, R171 ;  /* 0x00000010aaaa7819 */ /* 0x000fe400000012ab */
[----:B----4-:R-:W-:Y:S02]  /*1000*/  MOV R17, R168 ;  /* 0x000000a800117202 */ /* 0x010fe40000000f00 */
[----:B------:R-:W-:Y:S02]  /*1010*/  SHF.R.U64 R182, R168, 0x10, R169 ;  /* 0x00000010a8b67819 */ /* 0x000fe400000012a9 */
[----:B------:R-:W-:-:S02]  /*1020*/  MOV R179, R169 ;  /* 0x000000a900b37202 */ /* 0x000fc40000000f00 */
[----:B------:R-:W-:Y:S01]  /*1030*/  SHF.R.U32.HI R181, RZ, 0x10, R169 ;  /* 0x00000010ffb57819 */ /* 0x000fe200000116a9 */
[C---:B--2---:R-:W-:Y:S01]  /*1040*/  FADD.FTZ R168, -R172.reuse, R21 ;  /* 0x00000015aca87221 */ /* 0x044fe20000010100 */
[----:B------:R-:W-:Y:S01]  /*1050*/  SHF.L.U32 R169, R19, 0x10, RZ ;  /* 0x0000001013a97819 */ /* 0x000fe200000006ff */
[C---:B------:R-:W-:Y:S01]  /*1060*/  FADD.FTZ R20, -R172.reuse, R20 ;  /* 0x00000014ac147221 */ /* 0x040fe20000010100 */
[----:B------:R-:W-:Y:S01]  /*1070*/  FADD.FTZ R178, -R172, R22 ;  /* 0x00000016acb27221 */ /* 0x000fe20000010100 */
[----:B0-----:R-:W-:Y:S01]  /*1080*/  SHF.L.U32 R176, R170, 0x10, RZ ;  /* 0x00000010aab07819 */ /* 0x001fe200000006ff */
[----:B-----5:R-:W-:Y:S01]  /*1090*/  FMUL.FTZ R22, R7, R168 ;  /* 0x000000a807167220 */ /* 0x020fe20000410000 */
[----:B------:R-:W-:Y:S02]  /*10a0*/  MOV R180, R171 ;  /* 0x000000ab00b47202 */ /* 0x000fe40000000f00 */
[----:B------:R-:W-:Y:S01]  /*10b0*/  SHF.R.U32.HI R171, RZ, 0x10, R171 ;  /* 0x00000010ffab7819 */ /* 0x000fe200000116ab */
[----:B------:R-:W-:Y:S01]  /*10c0*/  FMUL.FTZ R21, R136, R169 ;  /* 0x000000a988157220 */ /* 0x000fe20000410000 */
[----:B------:R-:W-:Y:S01]  /*10d0*/  SHF.L.U32 R19, R17, 0x10, RZ ;  /* 0x0000001011137819 */ /* 0x000fe200000006ff */
[----:B------:R-:W-:Y:S01]  /*10e0*/  FMUL.FTZ R17, R7, R20 ;  /* 0x0000001407117220 */ /* 0x000fe20000410000 */
[----:B------:R-:W-:Y:S01]  /*10f0*/  SHF.L.U32 R170, R182, 0x10, RZ ;  /* 0x00000010b6aa7819 */ /* 0x000fe200000006ff */
[-C--:B------:R-:W-:Y:S01]  /*1100*/  FMUL.FTZ R168, R137, R176.reuse ;  /* 0x000000b089a87220 */ /* 0x080fe20000410000 */
[----:B------:R-:W-:Y:S01]  /*1110*/  SHF.L.U32 R177, R180, 0x10, RZ ;  /* 0x00000010b4b17819 */ /* 0x000fe200000006ff */
[----:B------:R-:W-:Y:S01]  /*1120*/  FADD.FTZ R45, R45, R176 ;  /* 0x000000b02d2d7221 */ /* 0x000fe20000010000 */
[----:B------:R-:W-:Y:S01]  /*1130*/  FFMA.FTZ R65, R22, R176, R65 ;  /* 0x000000b016417223 */ /* 0x000fe20000010041 */
[----:B------:R-:W-:Y:S01]  /*1140*/  SHF.L.U32 R176, R171, 0x10, RZ ;  /* 0x00000010abb07819 */ /* 0x000fe200000006ff */
[----:B------:R-:W-:Y:S01]  /*1150*/  FADD.FTZ R84, R84, R19 ;  /* 0x0000001354547221 */ /* 0x000fe20000010000 */
[-C--:B------:R-:W-:Y:S01]  /*1160*/  FFMA.FTZ R20, R140, R19.reuse, R21 ;  /* 0x000000138c147223 */ /* 0x080fe20000010015 */
[----:B------:R-:W-:Y:S01]  /*1170*/  FFMA.FTZ R104, R17, R19, R104 ;  /* 0x0000001311687223 */ /* 0x000fe20000010068 */
[----:B------:R-:W-:Y:S01]  /*1180*/  FADD.FTZ R186, -R172, R23 ;  /* 0x00000017acba7221 */ /* 0x000fe20000010100 */
[----:B------:R-:W-:Y:S01]  /*1190*/  FADD.FTZ R85, R85, R170 ;  /* 0x000000aa55557221 */ /* 0x000fe20000010000 */
[-C--:B------:R-:W-:Y:S01]  /*11a0*/  FFMA.FTZ R19, R141, R170.reuse, R168 ;  /* 0x000000aa8d137223 */ /* 0x080fe200000100a8 */
[----:B------:R-:W-:Y:S01]  /*11b0*/  FFMA.FTZ R105, R22, R170, R105 ;  /* 0x000000aa16697223 */ /* 0x000fe20000010069 */
[----:B------:R-:W-:Y:S01]  /*11c0*/  SHF.L.U32 R179, R179, 0x10, RZ ;  /* 0x00000010b3b37819 */ /* 0x000fe200000006ff */
[----:B------:R-:W-:Y:S01]  /*11d0*/  FMUL.FTZ R23, R138, R177 ;  /* 0x000000b18a177220 */ /* 0x000fe20000410000 */
[----:B------:R-:W-:Y:S01]  /*11e0*/  SHF.L.U32 R170, R181, 0x10, RZ ;  /* 0x00000010b5aa7819 */ /* 0x000fe200000006ff */
[----:B------:R-:W-:Y:S01]  /*11f0*/  FMUL.FTZ R168, R139, R176 ;  /* 0x000000b08ba87220 */ /* 0x000fe20000410000 */
[----:B------:R-:W-:Y:S01]  /*1200*/  FADD.FTZ R44, R44, R169 ;  /* 0x000000a92c2c7221 */ /* 0x000fe20000010000 */
[----:B------:R-:W-:Y:S01]  /*1210*/  FFMA.FTZ R184, R142, R179, R23 ;  /* 0x000000b38eb87223 */ /* 0x000fe20000010017 */
[----:B------:R-:W-:Y:S01]  /*1220*/  FFMA.FTZ R64, R17, R169, R64 ;  /* 0x000000a911407223 */ /* 0x000fe20000010040 */
[----:B------:R-:W-:Y:S01]  /*1230*/  FFMA.FTZ R23, R143, R170, R168 ;  /* 0x000000aa8f177223 */ /* 0x000fe200000100a8 */
[----:B------:R-:W-:Y:S01]  /*1240*/  FADD.FTZ R168, R173, R20 ;  /* 0x00000014ada87221 */ /* 0x000fe20000010000 */
[----:B------:R-:W-:Y:S01]  /*1250*/  FFMA.FTZ R169, R17, R20, R174 ;  /* 0x0000001411a97223 */ /* 0x000fe200000100ae */
[----:B------:R-:W-:-:S02]  /*1260*/  FMUL.FTZ R21, R7, R178 ;  /* 0x000000b207157220 */ /* 0x000fc40000410000 */
[----:B------:R-:W-:Y:S01]  /*1270*/  FADD.FTZ R171, R168, R19 ;  /* 0x00000013a8ab7221 */ /* 0x000fe20000010000 */
[----:B------:R-:W-:Y:S01]  /*1280*/  FFMA.FTZ R169, R22, R19, R169 ;  /* 0x0000001316a97223 */ /* 0x000fe200000100a9 */
[----:B------:R-:W-:Y:S02]  /*1290*/  FMUL.FTZ R186, R7, R186 ;  /* 0x000000ba07ba7220 */ /* 0x000fe40000410000 */
        /* <DEDUP_REMOVED lines=12> */
.L_x_2218:
[----:B------:R-:W-:Y:S05]  /*1360*/  BSYNC.RECONVERGENT B0 ;  /* 0x0000000000007941 */ /* 0x000fea0003800200 */
.L_x_2217:
        /* <DEDUP_REMOVED lines=19> */
[----:B------:R-:W-:Y:S02]  /*14a0*/  MOV R183, R177 ;  /* 0x000000b100b77202 */ /* 0x000fe40000000f00 */
[----:B----4-:R-:W-:Y:S02]  /*14b0*/  MOV R176, R178 ;  /* 0x000000b200b07202 */ /* 0x010fe40000000f00 */
[----:B------:R-:W-:-:S02]  /*14c0*/  SHF.R.U64 R187, R178, 0x10, R179 ;  /* 0x00000010b2bb7819 */ /* 0x000fc400000012b3 */
[----:B------:R-:W-:Y:S02]  /*14d0*/  SHF.R.U32.HI R191, RZ, 0x10, R177 ;  /* 0x00000010ffbf7819 */ /* 0x000fe400000116b1 */
[----:B------:R-:W-:Y:S01]  /*14e0*/  SHF.L.U32 R177, R176, 0x10, RZ ;  /* 0x00000010b0b17819 */ /* 0x000fe200000006ff */
[C---:B--2---:R-:W-:Y:S01]  /*14f0*/  FADD.FTZ R168, -R172.reuse, R168 ;  /* 0x000000a8aca87221 */ /* 0x044fe20000010100 */
[C---:B0-----:R-:W-:Y:S01]  /*1500*/  FADD.FTZ R180, -R172.reuse, R170 ;  /* 0x000000aaacb47221 */ /* 0x041fe20000010100 */
[----:B------:R-:W-:Y:S01]  /*1510*/  FADD.FTZ R176, -R172, R169 ;  /* 0x000000a9acb07221 */ /* 0x000fe20000010100 */
[----:B------:R-:W-:Y:S01]  /*1520*/  SHF.L.U32 R170, R187, 0x10, RZ ;  /* 0x00000010bbaa7819 */ /* 0x000fe200000006ff */
[C---:B-----5:R-:W-:Y:S01]  /*1530*/  FMUL.FTZ R185, R7.reuse, R168 ;  /* 0x000000a807b97220 */ /* 0x060fe20000410000 */
[----:B------:R-:W-:Y:S01]  /*1540*/  SHF.L.U32 R168, R190, 0x10, RZ ;  /* 0x00000010bea87819 */ /* 0x000fe200000006ff */
[----:B------:R-:W-:Y:S01]  /*1550*/  FMUL.FTZ R190, R7, R176 ;  /* 0x000000b007be7220 */ /* 0x000fe20000410000 */
[----:B------:R-:W-:Y:S01]  /*1560*/  MOV R189, R179 ;  /* 0x000000b300bd7202 */ /* 0x000fe20000000f00 */
[----:B------:R-:W-:Y:S01]  /*1570*/  FMUL.FTZ R176, R129, R170 ;  /* 0x000000aa81b07220 */ /* 0x000fe20000410000 */
[----:B------:R-:W-:Y:S01]  /*1580*/  SHF.R.U32.HI R178, RZ, 0x10, R179 ;  /* 0x00000010ffb27819 */ /* 0x000fe200000116b3 */
[----:B------:R-:W-:Y:S01]  /*1590*/  FADD.FTZ R194, -R172, R171 ;  /* 0x000000abacc27221 */ /* 0x000fe20000010100 */
[----:B------:R-:W-:Y:S01]  /*15a0*/  SHF.L.U32 R169, R182, 0x10, RZ ;  /* 0x00000010b6a97819 */ /* 0x000fe200000006ff */
[-C--:B------:R-:W-:Y:S01]  /*15b0*/  FMUL.FTZ R171, R128, R177.reuse ;  /* 0x000000b180ab7220 */ /* 0x080fe20000410000 */
[----:B------:R-:W-:Y:S01]  /*15c0*/  FADD.FTZ R40, R40, R177 ;  /* 0x000000b128287221 */ /* 0x000fe20000010000 */
[----:B------:R-:W-:Y:S01]  /*15d0*/  FFMA.FTZ R60, R185, R177, R60 ;  /* 0x000000b1b93c7223 */ /* 0x000fe2000001003c */
[----:B------:R-:W-:Y:S01]  /*15e0*/  FFMA.FTZ R187, R133, R168, R176 ;  /* 0x000000a885bb7223 */ /* 0x000fe200000100b0 */
[----:B------:R-:W-:-:S02]  /*15f0*/  SHF.L.U32 R177, R189, 0x10, RZ ;  /* 0x00000010bdb17819 */ /* 0x000fc400000006ff */
[----:B------:R-:W-:Y:S01]  /*1600*/  SHF.L.U32 R176, R178, 0x10, RZ ;  /* 0x00000010b2b07819 */ /* 0x000fe200000006ff */
[----:B------:R-:W-:Y:S01]  /*1610*/  FADD.FTZ R41, R41, R170 ;  /* 0x000000aa29297221 */ /* 0x000fe20000010000 */
[----:B------:R-:W-:Y:S01]  /*1620*/  FFMA.FTZ R61, R190, R170, R61 ;  /* 0x000000aabe3d7223 */ /* 0x000fe2000001003d */
[----:B------:R-:W-:Y:S01]  /*1630*/  FADD.FTZ R80, R80, R169 ;  /* 0x000000a950507221 */ /* 0x000fe20000010000 */
[-C--:B------:R-:W-:Y:S01]  /*1640*/  FFMA.FTZ R188, R132, R169.reuse, R171 ;  /* 0x000000a984bc7223 */ /* 0x080fe200000100ab */
[----:B------:R-:W-:Y:S01]  /*1650*/  FFMA.FTZ R100, R185, R169, R100 ;  /* 0x000000a9b9647223 */ /* 0x000fe20000010064 */
[----:B------:R-:W-:Y:S01]  /*1660*/  FADD.FTZ R81, R81, R168 ;  /* 0x000000a851517221 */ /* 0x000fe20000010000 */
[----:B------:R-:W-:Y:S01]  /*1670*/  FFMA.FTZ R101, R190, R168, R101 ;  /* 0x000000a8be657223 */ /* 0x000fe20000010065 */
[----:B------:R-:W-:Y:S01]  /*1680*/  SHF.L.U32 R183, R183, 0x10, RZ ;  /* 0x00000010b7b77819 */ /* 0x000fe200000006ff */
[----:B------:R-:W-:Y:S01]  /*1690*/  FMUL.FTZ R169, R130, R177 ;  /* 0x000000b182a97220 */ /* 0x000fe20000410000 */
[----:B------:R-:W-:Y:S01]  /*16a0*/  SHF.L.U32 R170, R191, 0x10, RZ ;  /* 0x00000010bfaa7819 */ /* 0x000fe200000006ff */
[----:B------:R-:W-:-:S02]  /*16b0*/  FMUL.FTZ R168, R131, R176 ;  /* 0x000000b083a87220 */ /* 0x000fc40000410000 */
[----:B------:R-:W-:Y:S01]  /*16c0*/  FFMA.FTZ R192, R134, R183, R169 ;  /* 0x000000b786c07223 */ /* 0x000fe200000100a9 */
[----:B------:R-:W-:Y:S01]  /*16d0*/  FFMA.FTZ R169, R185, R188, R174 ;  /* 0x000000bcb9a97223 */ /* 0x000fe200000100ae */
[----:B------:R-:W-:Y:S01]  /*16e0*/  FFMA.FTZ R191, R135, R170, R168 ;  /* 0x000000aa87bf7223 */ /* 0x000fe200000100a8 */
[----:B------:R-:W-:Y:S01]  /*16f0*/  FADD.FTZ R168, R173, R188 ;  /* 0x000000bcada87221 */ /* 0x000fe20000010000 */
[C---:B------:R-:W-:Y:S01]  /*1700*/  FMUL.FTZ R189, R7.reuse, R180 ;  /* 0x000000b407bd7220 */ /* 0x040fe20000410000 */
[----:B------:R-:W-:Y:S02]  /*1710*/  FFMA.FTZ R169, R190, R187, R169 ;  /* 0x000000bbbea97223 */ /* 0x000fe400000100a9 */
[----:B------:R-:W-:Y:S01]  /*1720*/  FADD.FTZ R171, R168, R187 ;  /* 0x000000bba8ab7221 */ /* 0x000fe20000010000 */
[----:B------:R-:W-:Y:S01]  /*1730*/  FMUL.FTZ R194, R7, R194 ;  /* 0x000000c207c27220 */ /* 0x000fe20000410000 */
[----:B------:R-:W-:Y:S02]  /*1740*/  FFMA.FTZ R174, R189, R192, R169 ;  /* 0x000000c0bdae7223 */ /* 0x000fe400000100a9 */
[----:B------:R-:W-:Y:S01]  /*1750*/  FADD.FTZ R168, R171, R192 ;  /* 0x000000c0aba87221 */ /* 0x000fe20000010000 */
        /* <DEDUP_REMOVED lines=10> */
.L_x_2220:
[----:B------:R-:W-:Y:S05]  /*1800*/  BSYNC.RECONVERGENT B0 ;  /* 0x0000000000007941 */ /* 0x000fea0003800200 */
.L_x_2219:
        /* <DEDUP_REMOVED lines=73> */
.L_x_2222:
[----:B------:R-:W-:Y:S05]  /*1ca0*/  BSYNC.RECONVERGENT B0 ;  /* 0x0000000000007941 */ /* 0x000fea0003800200 */
.L_x_2221:
[----:B------:R-:W-:Y:S04]  /*1cb0*/  BSSY.RECONVERGENT B0, `(.L_x_2223) ;  /* 0x0000048000007945 */ /* 0x000fe80003800200 */
[----:B------:R-:W-:Y:S05]  /*1cc0*/  @!P4 BRA `(.L_x_2224) ;  /* 0x000000040018c947 */ /* 0x000fea0003800000 */
[----:B------:R-:W0:Y:S08]  /*1cd0*/  LDC.64 R176, c[0x0][0x428] ;  /* 0x00010a00ffb07b82 */ /* 0x000e300000000a00 */
[----:B------:R-:W1:Y:S08]  /*1ce0*/  LDC.64 R178, c[0x0][0x430] ;  /* 0x00010c00ffb27b82 */ /* 0x000e700000000a00 */
[----:B------:R-:W2:Y:S01]  /*1cf0*/  LDC.64 R168, c[0x0][0x3a8] ;  /* 0x0000ea00ffa87b82 */ /* 0x000ea20000000a00 */
[----:B------:R-:W-:-:S04]  /*1d00*/  ISETP.NE.U32.AND P0, PT, RZ, UR14, PT ;  /* 0x0000000eff007c0c */ /* 0x000fc8000bf05070 */
[----:B------:R-:W-:Y:S01]  /*1d10*/  ISETP.NE.AND.EX P0, PT, RZ, UR15, PT, P0 ;  /* 0x0000000fff007c0c */ /* 0x000fe2000bf05300 */
[----:B0-----:R-:W-:-:S06]  /*1d20*/  IMAD.WIDE.U32 R176, R175, 0x8, R176 ;  /* 0x00000008afb07825 */ /* 0x001fcc00078e00b0 */
[----:B------:R-:W3:Y:S01]  /*1d30*/  LDG.E.64 R176, desc[UR12][R176.64] ;  /* 0x0000000cb0b07981 */ /* 0x000ee2000c1e1b00 */
[----:B-1----:R-:W-:-:S05]  /*1d40*/  IMAD.WIDE.U32 R178, R175, 0x8, R178 ;  /* 0x00000008afb27825 */ /* 0x002fca00078e00b2 */
[----:B------:R-:W0:Y:S01]  /*1d50*/  @P0 LDC.64 R180, c[0x0][0x438] ;  /* 0x00010e00ffb40b82 */ /* 0x000e220000000a00 */
[----:B------:R-:W4:Y:S01]  /*1d60*/  LDG.E.64 R178, desc[UR12][R178.64] ;  /* 0x0000000cb2b27981 */ /* 0x000f22000c1e1b00 */
[----:B--2---:R-:W-:-:S06]  /*1d70*/  IMAD.WIDE.U32 R168, R175, 0x10, R168 ;  /* 0x00000010afa87825 */ /* 0x004fcc00078e00a8 */
[----:B------:R-:W2:Y:S01]  /*1d80*/  LDG.E.128 R168, desc[UR12][R168.64] ;  /* 0x0000000ca8a87981 */ /* 0x000ea2000c1e1d00 */
[----:B0-----:R-:W-:-:S05]  /*1d90*/  @P0 IMAD.WIDE.U32 R180, R175, 0x10, R180 ;  /* 0x00000010afb40825 */ /* 0x001fca00078e00b4 */
[----:B------:R0:W5:Y:S01]  /*1da0*/  @P0 LDG.E.128 R160, desc[UR12][R180.64] ;  /* 0x0000000cb4a00981 */ /* 0x000162000c1e1d00 */
[----:B---3--:R-:W-:Y:S02]  /*1db0*/  MOV R175, R176 ;  /* 0x000000b000af7202 */ /* 0x008fe40000000f00 */
[--C-:B------:R-:W-:Y:S02]  /*1dc0*/  SHF.R.U64 R207, R176, 0x10, R177.reuse ;  /* 0x00000010b0cf7819 */ /* 0x100fe400000012b1 */
[----:B------:R-:W-:Y:S02]  /*1dd0*/  MOV R182, R177 ;  /* 0x000000b100b67202 */ /* 0x000fe40000000f00 */
[----:B----4-:R-:W-:Y:S02]  /*1de0*/  MOV R176, R178 ;  /* 0x000000b200b07202 */ /* 0x010fe40000000f00 */
[----:B------:R-:W-:Y:S02]  /*1df0*/  SHF.R.U32.HI R205, RZ, 0x10, R177 ;  /* 0x00000010ffcd7819 */ /* 0x000fe400000116b1 */
[----:B------:R-:W-:-:S02]  /*1e00*/  SHF.R.U64 R203, R178, 0x10, R179 ;  /* 0x00000010b2cb7819 */ /* 0x000fc400000012b3 */
[----:B------:R-:W-:Y:S01]  /*1e10*/  SHF.L.U32 R177, R176, 0x10, RZ ;  /* 0x00000010b0b17819 */ /* 0x000fe200000006ff */
[C---:B--2---:R-:W-:Y:S01]  /*1e20*/  FADD.FTZ R206, -R172.reuse, R169 ;  /* 0x000000a9acce7221 */ /* 0x044fe20000010100 */
[----:B------:R-:W-:Y:S01]  /*1e30*/  MOV R183, R179 ;  /* 0x000000b300b77202 */ /* 0x000fe20000000f00 */
[C---:B------:R-:W-:Y:S01]  /*1e40*/  FADD.FTZ R176, -R172.reuse, R170 ;  /* 0x000000aaacb07221 */ /* 0x040fe20000010100 */
[----:B------:R-:W-:Y:S01]  /*1e50*/  FADD.FTZ R168, -R172, R168 ;  /* 0x000000a8aca87221 */ /* 0x000fe20000010100 */
[----:B------:R-:W-:Y:S01]  /*1e60*/  SHF.L.U32 R175, R175, 0x10, RZ ;  /* 0x00000010afaf7819 */ /* 0x000fe200000006ff */
[----:B------:R-:W-:Y:S01]  /*1e70*/  FMUL.FTZ R169, R112, R177 ;  /* 0x000000b170a97220 */ /* 0x000fe20000410000 */
[----:B------:R-:W-:Y:S01]  /*1e80*/  SHF.L.U32 R170, R203, 0x10, RZ ;  /* 0x00000010cbaa7819 */ /* 0x000fe200000006ff */
[----:B-----5:R-:W-:Y:S01]  /*1e90*/  FMUL.FTZ R206, R7, R206 ;  /* 0x000000ce07ce7220 */ /* 0x020fe20000410000 */
[----:B------:R-:W-:Y:S01]  /*1ea0*/  SHF.L.U32 R183, R183, 0x10, RZ ;  /* 0x00000010b7b77819 */ /* 0x000fe200000006ff */
[----:B------:R-:W-:Y:S01]  /*1eb0*/  FADD.FTZ R212, -R172, R171 ;  /* 0x000000abacd47221 */ /* 0x000fe20000010100 */
[----:B------:R-:W-:Y:S01]  /*1ec0*/  FMUL.FTZ R201, R7, R168 ;  /* 0x000000a807c97220 */ /* 0x000fe20000410000 */
[----:B------:R-:W-:Y:S01]  /*1ed0*/  FFMA.FTZ R204, R116, R175, R169 ;  /* 0x000000af74cc7223 */ /* 0x000fe200000100a9 */
[----:B------:R-:W-:Y:S01]  /*1ee0*/  SHF.L.U32 R168, R207, 0x10, RZ ;  /* 0x00000010cfa87819 */ /* 0x000fe200000006ff */
[-C--:B------:R-:W-:Y:S01]  /*1ef0*/  FMUL.FTZ R172, R113, R170.reuse ;  /* 0x000000aa71ac7220 */ /* 0x080fe20000410000 */
[----:B------:R-:W-:Y:S01]  /*1f00*/  FADD.FTZ R33, R33, R170 ;  /* 0x000000aa21217221 */ /* 0x000fe20000010000 */
[----:B------:R-:W-:Y:S01]  /*1f10*/  FFMA.FTZ R53, R206, R170, R53 ;  /* 0x000000aace357223 */ /* 0x000fe20000010035 */
[----:B------:R-:W-:Y:S01]  /*1f20*/  SHF.L.U32 R169, R182, 0x10, RZ ;  /* 0x00000010b6a97819 */ /* 0x000fe200000006ff */
[----:B------:R-:W-:Y:S01]  /*1f30*/  FMUL.FTZ R171, R114, R183 ;  /* 0x000000b772ab7220 */ /* 0x000fe20000410000 */
[----:B------:R-:W-:Y:S01]  /*1f40*/  SHF.L.U32 R170, R205, 0x10, RZ ;  /* 0x00000010cdaa7819 */ /* 0x000fe200000006ff */
[----:B------:R-:W-:Y:S01]  /*1f50*/  FMUL.FTZ R205, R7, R176 ;  /* 0x000000b007cd7220 */ /* 0x000fe20000410000 */
[----:B------:R-:W-:Y:S01]  /*1f60*/  SHF.R.U32.HI R178, RZ, 0x10, R179 ;  /* 0x00000010ffb27819 */ /* 0x000fe200000116b3 */
[-C--:B------:R-:W-:Y:S01]  /*1f70*/  FFMA.FTZ R203, R117, R168.reuse, R172 ;  /* 0x000000a875cb7223 */ /* 0x080fe200000100ac */
[----:B------:R-:W-:Y:S01]  /*1f80*/  FADD.FTZ R73, R73, R168 ;  /* 0x000000a849497221 */ /* 0x000fe20000010000 */
[----:B------:R-:W-:Y:S01]  /*1f90*/  FFMA.FTZ R93, R206, R168, R93 ;  /* 0x000000a8ce5d7223 */ /* 0x000fe2000001005d */
[----:B------:R-:W-:Y:S01]  /*1fa0*/  SHF.L.U32 R172, R178, 0x10, RZ ;  /* 0x00000010b2ac7819 */ /* 0x000fe200000006ff */
[----:B------:R-:W-:Y:S01]  /*1fb0*/  FADD.FTZ R74, R74, R169 ;  /* 0x000000a94a4a7221 */ /* 0x000fe20000010000 */
[-C--:B------:R-:W-:Y:S01]  /*1fc0*/  FFMA.FTZ R210, R118, R169.reuse, R171 ;  /* 0x000000a976d27223 */ /* 0x080fe200000100ab */
[----:B------:R-:W-:Y:S01]  /*1fd0*/  FFMA.FTZ R94, R205, R169, R94 ;  /* 0x000000a9cd5e7223 */ /* 0x000fe2000001005e */
[----:B------:R-:W-:Y:S01]  /*1fe0*/  FADD.FTZ R168, R173, R204 ;  /* 0x000000ccada87221 */ /* 0x000fe20000010000 */
[----:B------:R-:W-:Y:S01]  /*1ff0*/  FFMA.FTZ R169, R201, R204, R174 ;  /* 0x000000ccc9a97223 */ /* 0x000fe200000100ae */
[----:B------:R-:W-:-:S02]  /*2000*/  FMUL.FTZ R176, R115, R172 ;  /* 0x000000ac73b07220 */ /* 0x000fc40000410000 */
[----:B------:R-:W-:Y:S01]  /*2010*/  FADD.FTZ R171, R168, R203 ;  /* 0x000000cba8ab7221 */ /* 0x000fe20000010000 */
[----:B------:R-:W-:Y:S01]  /*2020*/  FFMA.FTZ R169, R206, R203, R169 ;  /* 0x000000cbcea97223 */ /* 0x000fe200000100a9 */
[----:B------:R-:W-:Y:S01]  /*2030*/  FMUL.FTZ R212, R7, R212 ;  /* 0x000000d407d47220 */ /* 0x000fe20000410000 */
        /* <DEDUP_REMOVED lines=15> */
.L_x_2224:
[----:B------:R-:W-:Y:S05]  /*2130*/  BSYNC.RECONVERGENT B0 ;  /* 0x0000000000007941 */ /* 0x000fea0003800200 */
.L_x_2223:
        /* <DEDUP_REMOVED lines=32> */
.L_x_2226:
[----:B------:R-:W-:Y:S05]  /*2340*/  BSYNC.RECONVERGENT B0 ;  /* 0x0000000000007941 */ /* 0x000fea0003800200 */
.L_x_2225:
        /* <DEDUP_REMOVED lines=22> */
[----:B------:R-:W-:-:S03]  /*24b0*/  FADD.FTZ R168, RZ, R169 ;  /* 0x000000a9ffa87221 */ /* 0x000fc60000010000 */
[----:B------:R-:W-:Y:S01]  /*24c0*/  FADD.FTZ R213, R170, R213 ;  /* 0x000000d5aad57221 */ /* 0x000fe20000010000 */
[----:B------:R-:W-:Y:S01]  /*24d0*/  FADD.FTZ R168, R171, R168 ;  /* 0x000000a8aba87221 */ /* 0x000fe20000010000 */
[----:B------:R-:W0:Y:S02]  /*24e0*/  LDC.U8 R170, c[0x0][0x410] ;  /* 0x00010400ffaa7b82 */ /* 0x000e240000000000 */
        /* <DEDUP_REMOVED lines=12> */
[----:B0-----:R-:W-:Y:S02]  /*25b0*/  ISETP.NE.AND P5, PT, R170, RZ, PT ;  /* 0x000000ffaa00720c */ /* 0x001fe40003fa5270 */
[----:B------:R-:W-:Y:S01]  /*25c0*/  FMUL.FTZ R174, R182, UR11 ;  /* 0x0000000bb6ae7c20 */ /* 0x000fe20008410000 */
[----:B------:R-:W-:Y:S01]  /*25d0*/  P2R R168, PR, RZ, 0x40 ;  /* 0x00000040ffa87803 */ /* 0x000fe20000000000 */
[----:B------:R-:W-:Y:S01]  /*25e0*/  FMUL.FTZ R169, R169, UR11 ;  /* 0x0000000ba9a97c20 */ /* 0x000fe20008410000 */
[----:B------:R-:W-:Y:S02]  /*25f0*/  P2R R168, PR, RZ, 0x20 ;  /* 0x00000020ffa87803 */ /* 0x000fe40000000000 */
        /* <DEDUP_REMOVED lines=32> */
.L_x_2231:
        /* <DEDUP_REMOVED lines=23> */
.L_x_2230:
        /* <DEDUP_REMOVED lines=20> */
.L_x_2233:
        /* <DEDUP_REMOVED lines=21> */
.L_x_2229:
        /* <DEDUP_REMOVED lines=27> */
.L_x_2235:
        /* <DEDUP_REMOVED lines=23> */
.L_x_2234:
        /* <DEDUP_REMOVED lines=20> */
.L_x_2236:
        /* <DEDUP_REMOVED lines=20> */
.L_x_2232:
        /* <DEDUP_REMOVED lines=24> */
.L_x_2237:
[----:B------:R-:W-:-:S07]  /*3320*/  IADD3 R4, PT, PT, R4, 0x100, RZ ;  /* 0x0000010004047810 */ /* 0x000fce0007ffe0ff */
.L_x_2228:
[----:B------:R-:W-:Y:S05]  /*3330*/  BSYNC.RECONVERGENT B0 ;  /* 0x0000000000007941 */ /* 0x000fea0003800200 */
.L_x_2227:
        /* <DEDUP_REMOVED lines=28> */
[----:B------:R-:W-:Y:S02]  /*3500*/  PRMT R6, R179, 0x7610, R6 ;  /* 0x00007610b3067816 */ /* 0x000fe40000000006 */
[----:B------:R-:W-:-:S02]  /*3510*/  PRMT R9, R178, 0x7610, R9 ;  /* 0x00007610b2097816 */ /* 0x000fc40000000009 */
[----:B------:R-:W-:Y:S02]  /*3520*/  PRMT R8, R170, 0x7610, R8 ;  /* 0x00007610aa087816 */ /* 0x000fe40000000008 */
[----:B------:R-:W-:Y:S01]  /*3530*/  PRMT R10, R175, 0x7610, R10 ;  /* 0x00007610af0a7816 */ /* 0x000fe2000000000a */
[----:B------:R-:W-:Y:S06]  /*3540*/  BRA `(.L_x_2243) ;  /* 0x00000008005c7947 */ /* 0x000fec0003800000 */
.L_x_2242:
        /* <DEDUP_REMOVED lines=17> */
.L_x_2241:
        /* <DEDUP_REMOVED lines=26> */
.L_x_2244:
        /* <DEDUP_REMOVED lines=19> */
.L_x_2240:
        /* <DEDUP_REMOVED lines=28> */
.L_x_2246:
        /* <DEDUP_REMOVED lines=17> */
.L_x_2245:
        /* <DEDUP_REMOVED lines=26> */
.L_x_2247:
        /* <DEDUP_REMOVED lines=18> */
.L_x_2243:
        /* <DEDUP_REMOVED lines=20> */
.L_x_2248:
[----:B------:R-:W-:-:S07]  /*4000*/  IADD3 R4, PT, PT, R4, 0x100, RZ ;  /* 0x0000010004047810 */ /* 0x000fce0007ffe0ff */
.L_x_2239:
[----:B------:R-:W-:Y:S05]  /*4010*/  BSYNC.RECONVERGENT B0 ;  /* 0x0000000000007941 */ /* 0x000fea0003800200 */
.L_x_2238:
        /* <DEDUP_REMOVED lines=33> */
.L_x_2253:
        /* <DEDUP_REMOVED lines=17> */
.L_x_2252:
        /* <DEDUP_REMOVED lines=26> */
.L_x_2255:
        /* <DEDUP_REMOVED lines=19> */
.L_x_2251:
        /* <DEDUP_REMOVED lines=28> */
.L_x_2257:
        /* <DEDUP_REMOVED lines=17> */
.L_x_2256:
        /* <DEDUP_REMOVED lines=26> */
.L_x_2258:
        /* <DEDUP_REMOVED lines=18> */
.L_x_2254:
        /* <DEDUP_REMOVED lines=20> */
.L_x_2259:
[----:B------:R-:W-:-:S07]  /*4ce0*/  IADD3 R4, PT, PT, R4, 0x100, RZ ;  /* 0x0000010004047810 */ /* 0x000fce0007ffe0ff */
.L_x_2250:
[----:B------:R-:W-:Y:S05]  /*4cf0*/  BSYNC.RECONVERGENT B0 ;  /* 0x0000000000007941 */ /* 0x000fea0003800200 */
.L_x_2249:
        /* <DEDUP_REMOVED lines=33> */
.L_x_2264:
        /* <DEDUP_REMOVED lines=17> */
.L_x_2263:
        /* <DEDUP_REMOVED lines=26> */
.L_x_2266:
        /* <DEDUP_REMOVED lines=19> */
.L_x_2262:
        /* <DEDUP_REMOVED lines=28> */
.L_x_2268:
        /* <DEDUP_REMOVED lines=17> */
.L_x_2267:
        /* <DEDUP_REMOVED lines=26> */
.L_x_2269:
        /* <DEDUP_REMOVED lines=18> */
.L_x_2265:
        /* <DEDUP_REMOVED lines=20> */
.L_x_2270:
[----:B------:R-:W-:-:S07]  /*59c0*/  IADD3 R4, PT, PT, R4, 0x100, RZ ;  /* 0x0000010004047810 */ /* 0x000fce0007ffe0ff */
.L_x_2261:
[----:B------:R-:W-:Y:S05]  /*59d0*/  BSYNC.RECONVERGENT B0 ;  /* 0x0000000000007941 */ /* 0x000fea0003800200 */
.L_x_2260:
        /* <DEDUP_REMOVED lines=33> */
.L_x_2275:
        /* <DEDUP_REMOVED lines=17> */
.L_x_2274:
        /* <DEDUP_REMOVED lines=26> */
.L_x_2277:
        /* <DEDUP_REMOVED lines=19> */
.L_x_2273:
        /* <DEDUP_REMOVED lines=28> */
.L_x_2279:
        /* <DEDUP_REMOVED lines=17> */
.L_x_2278:
        /* <DEDUP_REMOVED lines=25> */
.L_x_2280:
        /* <DEDUP_REMOVED lines=18> */
.L_x_2276:
        /* <DEDUP_REMOVED lines=20> */
.L_x_2272:
[----:B------:R-:W-:Y:S05]  /*6690*/  BSYNC.RECONVERGENT B0 ;  /* 0x0000000000007941 */ /* 0x000fea0003800200 */
.L_x_2271:
[----:B------:R-:W-:Y:S01]  /*66a0*/  UPLOP3.LUT UP1, UPT, UPT, UPT, UP1, 0x40, 0x4 ;  /* 0x000000000004789c */ /* 0x000fe20003f2e810 */
[----:B------:R-:W-:Y:S10]  /*66b0*/  @!P6 BRA `(.L_x_2281) ;  /* 0xffffffa0008ce947 */ /* 0x000ff4000383ffff */
.L_x_2214:
[----:B------:R-:W4:Y:S01]  /*66c0*/  S2UR UR4, SR_CTAID.X ;  /* 0x00000000000479c3 */ /* 0x000f220000002500 */
[----:B------:R-:W-:Y:S01]  /*66d0*/  BSSY.RECONVERGENT B0, `(.L_x_2282) ;  /* 0x0000011000007945 */ /* 0x000fe20003800200 */
[----:B----4-:R-:W-:-:S05]  /*66e0*/  IMAD R0, R0, UR4, RZ ;  /* 0x0000000400007c24 */ /* 0x010fca000f8e02ff */
[----:B------:R-:W-:Y:S01]  /*66f0*/  LEA.HI R211, R0, R211, RZ, 0x1e ;  /* 0x000000d300d37211 */ /* 0x000fe200078ff0ff */
[----:B------:R-:W-:Y:S06]  /*6700*/  @!P0 BRA `(.L_x_2283) ;  /* 0x0000000000348947 */ /* 0x000fec0003800000 */
[----:B------:R-:W4:Y:S08]  /*6710*/  LDC.64 R2, c[0x0][0x440] ;  /* 0x00011000ff027b82 */ /* 0x000f300000000a00 */
[----:B------:R-:W0:Y:S08]  /*6720*/  LDC.64 R4, c[0x0][0x448] ;  /* 0x00011200ff047b82 */ /* 0x000e300000000a00 */
[----:B-----5:R-:W1:Y:S08]  /*6730*/  LDC.64 R6, c[0x0][0x450] ;  /* 0x00011400ff067b82 */ /* 0x020e700000000a00 */
        /* <DEDUP_REMOVED lines=10> */
.L_x_2283:
[----:B------:R-:W-:Y:S05]  /*67e0*/  BSYNC.RECONVERGENT B0 ;  /* 0x0000000000007941 */ /* 0x000fea0003800200 */
.L_x_2282:
[----:B------:R-:W-:Y:S04]  /*67f0*/  BSSY.RECONVERGENT B0, `(.L_x_2284) ;  /* 0x000000f000007945 */ /* 0x000fe80003800200 */
[----:B------:R-:W-:Y:S05]  /*6800*/  @!P1 BRA `(.L_x_2285) ;  /* 0x0000000000349947 */ /* 0x000fea0003800000 */
[----:B----4-:R-:W4:Y:S08]  /*6810*/  LDC.64 R2, c[0x0][0x440] ;  /* 0x00011000ff027b82 */ /* 0x010f300000000a00 */
        /* <DEDUP_REMOVED lines=12> */
.L_x_2285:
[----:B------:R-:W-:Y:S05]  /*68e0*/  BSYNC.RECONVERGENT B0 ;  /* 0x0000000000007941 */ /* 0x000fea0003800200 */
.L_x_2284:
        /* <DEDUP_REMOVED lines=15> */
.L_x_2287:
[----:B------:R-:W-:Y:S05]  /*69e0*/  BSYNC.RECONVERGENT B0 ;  /* 0x0000000000007941 */ /* 0x000fea0003800200 */
.L_x_2286:
        /* <DEDUP_REMOVED lines=15> */
.L_x_2289:
[----:B------:R-:W-:Y:S05]  /*6ae0*/  BSYNC.RECONVERGENT B0 ;  /* 0x0000000000007941 */ /* 0x000fea0003800200 */
.L_x_2288:
[----:B------:R-:W-:Y:S05]  /*6af0*/  @!P4 EXIT ;  /* 0x000000000000c94d */ /* 0x000fea0003800000 */
[----:B----4-:R-:W4:Y:S08]  /*6b00*/  LDC.64 R2, c[0x0][0x440] ;  /* 0x00011000ff027b82 */ /* 0x010f300000000a00 */
[----:B------:R-:W0:Y:S08]  /*6b10*/  LDC.64 R4, c[0x0][0x448] ;  /* 0x00011200ff047b82 */ /* 0x000e300000000a00 */
[----:B-----5:R-:W1:Y:S08]  /*6b20*/  LDC.64 R6, c[0x0][0x450] ;  /* 0x00011400ff067b82 */ /* 0x020e700000000a00 */
        /* <DEDUP_REMOVED lines=10> */
.L_x_2290:
        /* <DEDUP_REMOVED lines=11> */
.L_x_5420:


//--------------------- .text._ZN10layer_norm31ln_parallel_residual_bwd_kernelINS_13Kernel_traitsIf13__nv_bfloat16fS2_fjLj5120ELj1ELj1ELj8ELj8ENS_18Kernel_traits_baseILj5120EfS2_fS2_fjLj256EEEEELb0ELb0ELb1EEEvNS_9BwdParamsE --------------------------
	.section	.text._ZN10layer_norm31ln_parallel_residual_bwd_kernelINS_13Kernel_traitsIf13__nv_bfloat16fS2_fjLj5120ELj1ELj1ELj8ELj8ENS_18Kernel_traits_baseILj5120EfS2_fS2_fjLj256EEEEELb0ELb0ELb1EEEvNS_9BwdParamsE,"ax",@progbits
	.align	128
        .global         _ZN10layer_norm31ln_parallel_residual_bwd_kernelINS_13Kernel_traitsIf13__nv_bfloat16fS2_fjLj5120ELj1ELj1ELj8ELj8ENS_18Kernel_traits_baseILj5120EfS2_fS2_fjLj256EEEEELb0ELb0ELb1EEEvNS_9BwdParamsE
        .type           _ZN10layer_norm31ln_parallel_residual_bwd_kernelINS_13Kernel_traitsIf13__nv_bfloat16fS2_fjLj5120ELj1ELj1ELj8ELj8ENS_18Kernel_traits_baseILj5120EfS2_fS2_fjLj256EEEEELb0ELb0ELb1EEEvNS_9BwdParamsE,@function
        .size           _ZN10layer_norm31ln_parallel_residual_bwd_kernelINS_13Kernel_traitsIf13__nv_bfloat16fS2_fjLj5120ELj1ELj1ELj8ELj8ENS_18Kernel_traits_baseILj5120EfS2_fS2_fjLj256EEEEELb0ELb0ELb1EEEvNS_9BwdParamsE,(.L_x_5421 - _ZN10layer_norm31ln_parallel_residual_bwd_kernelINS_13Kernel_traitsIf13__nv_bfloat16fS2_fjLj5120ELj1ELj1ELj8ELj8ENS_18Kernel_traits_baseILj5120EfS2_fS2_fjLj256EEEEELb0ELb0ELb1EEEvNS_9BwdParamsE)
        .other          _ZN10layer_norm31ln_parallel_residual_bwd_kernelINS_13Kernel_traitsIf13__nv_bfloat16fS2_fjLj5120ELj1ELj1ELj8ELj8ENS_18Kernel_traits_baseILj5120EfS2_fS2_fjLj256EEEEELb0ELb0ELb1EEEvNS_9BwdParamsE,@"STO_CUDA_ENTRY STV_DEFAULT"
_ZN10layer_norm31ln_parallel_residual_bwd_kernelINS_13Kernel_traitsIf13__nv_bfloat16fS2_fjLj5120ELj1ELj1ELj8ELj8ENS_18Kernel_traits_baseILj5120EfS2_fS2_fjLj256EEEEELb0ELb0ELb1EEEvNS_9BwdParamsE:
.text._ZN10layer_norm31ln_parallel_residual_bwd_kernelINS_13Kernel_traitsIf13__nv_bfloat16fS2_fjLj5120ELj1ELj1ELj8ELj8ENS_18Kernel_traits_baseILj5120EfS2_fS2_fjLj256EEEEELb0ELb0ELb1EEEvNS_9BwdParamsE:
        /* <DEDUP_REMOVED lines=98> */
[----:B0-----:R-:W-:Y:S02]  /*0620*/  CS2R R2, SRZ ;  /* 0x0000000000027805 */ /* 0x001fe4000001ff00 */
        /* <DEDUP_REMOVED lines=11> */
.L_x_2339:
[----:B------:R-:W2:Y:S01]  /*06e0*/  LDC.64 R116, c[0x0][0x3c0] ;  /* 0x0000f000ff747b82 */ /* 0x000ea20000000a00 */
[----:B0-----:R-:W-:-:S05]  /*06f0*/  IMAD R0, R174, UR16, RZ ;  /* 0x00000010ae007c24 */ /* 0x001fca000f8e02ff */
[----:B-1----:R-:W-:Y:S02]  /*0700*/  SHF.R.S32.HI R109, RZ, 0x1f, R0 ;  /* 0x0000001fff6d7819 */ /* 0x002fe40000011400 */
[----:B------:R-:W0:Y:S02]  /*0710*/  LDC.64 R124, c[0x0][0x3a8] ;  /* 0x0000ea00ff7c7b82 */ /* 0x000e240000000a00 */
[----:B------:R-:W-:-:S04]  /*0720*/  LEA.HI R109, R109, R0, RZ, 0x2 ;  /* 0x000000006d6d7211 */ /* 0x000fc800078f10ff */
[----:B------:R-:W-:Y:S02]  /*0730*/  LEA.HI.SX32 R179, R109, R126, 0x1e ;  /* 0x0000007e6db37211 */ /* 0x000fe400078ff2ff */
[----:B------:R-:W3:Y:S08]  /*0740*/  LDC.64 R198, c[0x0][0x428] ;  /* 0x00010a00ffc67b82 */ /* 0x000ef00000000a00 */
[----:B------:R-:W4:Y:S01]  /*0750*/  LDC.64 R168, c[0x0][0x430] ;  /* 0x00010c00ffa87b82 */ /* 0x000f220000000a00 */
[----:B--2---:R-:W-:Y:S01]  /*0760*/  IMAD.WIDE R116, R174, 0x4, R116 ;  /* 0x00000004ae747825 */ /* 0x004fe200078e0274 */
[----:B------:R-:W-:-:S04]  /*0770*/  IADD3 R177, PT, PT, R179, 0x100, RZ ;  /* 0x00000100b3b17810 */ /* 0x000fc80007ffe0ff */
[----:B------:R2:W4:Y:S01]  /*0780*/  LDG.E R220, desc[UR12][R116.64] ;  /* 0x0000000c74dc7981 */ /* 0x000522000c1e1900 */
[C-C-:B0-----:R-:W-:Y:S01]  /*0790*/  IMAD.WIDE.U32 R108, R179.reuse, 0x10, R124.reuse ;  /* 0x00000010b36c7825 */ /* 0x141fe200078e007c */
[----:B------:R-:W-:Y:S01]  /*07a0*/  IADD3 R175, PT, PT, R179, 0x200, RZ ;  /* 0x00000200b3af7810 */ /* 0x000fe20007ffe0ff */
[----:B------:R-:W0:Y:S04]  /*07b0*/  LDC.64 R188, c[0x0][0x3c8] ;  /* 0x0000f200ffbc7b82 */ /* 0x000e280000000a00 */
[----:B------:R-:W4:Y:S01]  /*07c0*/  LDG.E.128 R108, desc[UR12][R108.64] ;  /* 0x0000000c6c6c7981 */ /* 0x000f22000c1e1d00 */
[----:B------:R-:W-:-:S04]  /*07d0*/  IMAD.WIDE.U32 R112, R177, 0x10, R124 ;  /* 0x00000010b1707825 */ /* 0x000fc800078e007c */
[--C-:B---3--:R-:W-:Y:S02]  /*07e0*/  IMAD.WIDE.U32 R186, R179, 0x8, R198.reuse ;  /* 0x00000008b3ba7825 */ /* 0x108fe400078e00c6 */
[----:B------:R-:W3:Y:S02]  /*07f0*/  LDG.E.128 R112, desc[UR12][R112.64] ;  /* 0x0000000c70707981 */ /* 0x000ee4000c1e1d00 */
[----:B------:R-:W-:Y:S02]  /*0800*/  IMAD.WIDE.U32 R192, R177, 0x8, R198 ;  /* 0x00000008b1c07825 */ /* 0x000fe400078e00c6 */
[----:B------:R-:W3:Y:S02]  /*0810*/  LDG.E.64 R186, desc[UR12][R186.64] ;  /* 0x0000000cbaba7981 */ /* 0x000ee4000c1e1b00 */
[----:B--2---:R-:W-:Y:S02]  /*0820*/  IMAD.WIDE.U32 R116, R175, 0x10, R124 ;  /* 0x00000010af747825 */ /* 0x004fe400078e007c */
[----:B------:R-:W2:Y:S02]  /*0830*/  LDG.E.64 R192, desc[UR12][R192.64] ;  /* 0x0000000cc0c07981 */ /* 0x000ea4000c1e1b00 */
[----:B----4-:R-:W-:-:S02]  /*0840*/  IMAD.WIDE.U32 R184, R179, 0x8, R168 ;  /* 0x00000008b3b87825 */ /* 0x010fc400078e00a8 */
[----:B------:R-:W4:Y:S01]  /*0850*/  LDG.E.128 R116, desc[UR12][R116.64] ;  /* 0x0000000c74747981 */ /* 0x000f22000c1e1d00 */
[C---:B------:R-:W-:Y:S02]  /*0860*/  IADD3 R173, PT, PT, R179.reuse, 0x300, RZ ;  /* 0x00000300b3ad7810 */ /* 0x040fe40007ffe0ff */
[----:B------:R-:W-:Y:S01]  /*0870*/  IADD3 R172, PT, PT, R179, 0x400, RZ ;  /* 0x00000400b3ac7810 */ /* 0x000fe20007ffe0ff */
[----:B------:R-:W4:Y:S02]  /*0880*/  LDG.E.64 R184, desc[UR12][R184.64] ;  /* 0x0000000cb8b87981 */ /* 0x000f24000c1e1b00 */
[----:B------:R-:W-:-:S04]  /*0890*/  IMAD.WIDE.U32 R214, R173, 0x8, R198 ;  /* 0x00000008add67825 */ /* 0x000fc800078e00c6 */
[--C-:B------:R-:W-:Y:S02]  /*08a0*/  IMAD.WIDE.U32 R120, R173, 0x10, R124.reuse ;  /* 0x00000010ad787825 */ /* 0x100fe400078e007c */
[----:B------:R-:W4:Y:S02]  /*08b0*/  LDG.E.64 R214, desc[UR12][R214.64] ;  /* 0x0000000cd6d67981 */ /* 0x000f24000c1e1b00 */
[----:B------:R-:W-:Y:S02]  /*08c0*/  IMAD.WIDE.U32 R124, R172, 0x10, R124 ;  /* 0x00000010ac7c7825 */ /* 0x000fe400078e007c */
[----:B------:R-:W4:Y:S02]  /*08d0*/  LDG.E.128 R120, desc[UR12][R120.64] ;  /* 0x0000000c78787981 */ /* 0x000f24000c1e1d00 */
[----:B------:R-:W-:Y:S02]  /*08e0*/  IMAD.WIDE.U32 R194, R175, 0x8, R198 ;  /* 0x00000008afc27825 */ /* 0x000fe400078e00c6 */
[----:B------:R-:W4:Y:S02]  /*08f0*/  LDG.E.128 R124, desc[UR12][R124.64] ;  /* 0x0000000c7c7c7981 */ /* 0x000f24000c1e1d00 */
[----:B------:R-:W-:-:S02]  /*0900*/  IMAD.WIDE.U32 R190, R177, 0x8, R168 ;  /* 0x00000008b1be7825 */ /* 0x000fc400078e00a8 */
[----:B------:R-:W4:Y:S02]  /*0910*/  LDG.E.64 R194, desc[UR12][R194.64] ;  /* 0x0000000cc2c27981 */ /* 0x000f24000c1e1b00 */
[----:B------:R-:W-:Y:S02]  /*0920*/  IMAD.WIDE.U32 R198, R172, 0x8, R198 ;  /* 0x00000008acc67825 */ /* 0x000fe400078e00c6 */
[----:B------:R-:W4:Y:S02]  /*0930*/  LDG.E.64 R190, desc[UR12][R190.64] ;  /* 0x0000000cbebe7981 */ /* 0x000f24000c1e1b00 */
[----:B0-----:R-:W-:-:S04]  /*0940*/  IMAD.WIDE R188, R174, 0x4, R188 ;  /* 0x00000004aebc7825 */ /* 0x001fc800078e02bc */
[--C-:B------:R-:W-:Y:S01]  /*0950*/  IMAD.WIDE.U32 R170, R172, 0x8, R168.reuse ;  /* 0x00000008acaa7825 */ /* 0x100fe200078e00a8 */
[----:B------:R3:W4:Y:S03]  /*0960*/  LDG.E R165, desc[UR12][R188.64] ;  /* 0x0000000cbca57981 */ /* 0x000726000c1e1900 */
[--C-:B------:R-:W-:Y:S02]  /*0970*/  IMAD.WIDE.U32 R216, R175, 0x8, R168.reuse ;  /* 0x00000008afd87825 */ /* 0x100fe400078e00a8 */
[----:B------:R-:W4:Y:S02]  /*0980*/  LDG.E.64 R170, desc[UR12][R170.64] ;  /* 0x0000000caaaa7981 */ /* 0x000f24000c1e1b00 */
[----:B------:R-:W-:Y:S02]  /*0990*/  IMAD.WIDE.U32 R166, R173, 0x8, R168 ;  /* 0x00000008ada67825 */ /* 0x000fe400078e00a8 */
[----:B------:R-:W4:Y:S04]  /*09a0*/  LDG.E.64 R168, desc[UR12][R198.64] ;  /* 0x0000000cc6a87981 */ /* 0x000f28000c1e1b00 */
[----:B------:R-:W4:Y:S04]  /*09b0*/  LDG.E.64 R216, desc[UR12][R216.64] ;  /* 0x0000000cd8d87981 */ /* 0x000f28000c1e1b00 */
[----:B------:R-:W4:Y:S01]  /*09c0*/  LDG.E.64 R166, desc[UR12][R166.64] ;  /* 0x0000000ca6a67981 */ /* 0x000f22000c1e1b00 */
[----:B------:R-:W-:-:S04]  /*09d0*/  ISETP.NE.U32.AND P0, PT, RZ, UR14, PT ;  /* 0x0000000eff007c0c */ /* 0x000fc8000bf05070 */
[----:B------:R-:W-:Y:S02]  /*09e0*/  ISETP.NE.AND.EX P0, PT, RZ, UR15, PT, P0 ;  /* 0x0000000fff007c0c */ /* 0x000fe4000bf05300 */
[----:B------:R-:W-:-:S04]  /*09f0*/  ISETP.NE.AND P1, PT, RZ, UR11, PT ;  /* 0x0000000bff007c0c */ /* 0x000fc8000bf25270 */
[----:B------:R-:W-:-:S05]  /*0a00*/  FSEL R220, R220, RZ, !P1 ;  /* 0x000000ffdcdc7208 */ /* 0x000fca0004800000 */
[C---:B------:R-:W-:Y:S01]  /*0a10*/  FADD.FTZ R0, -R220.reuse, R108 ;  /* 0x0000006cdc007221 */ /* 0x040fe20000010100 */
[C---:B------:R-:W-:Y:S02]  /*0a20*/  FADD.FTZ R252, -R220.reuse, R109 ;  /* 0x0000006ddcfc7221 */ /* 0x040fe40000010100 */
[----:B------:R-:W0:Y:S01]  /*0a30*/  @P0 LDC.64 R108, c[0x0][0x438] ;  /* 0x00010e00ff6c0b82 */ /* 0x000e220000000a00 */
[----:B---3--:R-:W-:Y:S01]  /*0a40*/  FADD.FTZ R188, -R220, R115 ;  /* 0x00000073dcbc7221 */ /* 0x008fe20000010100 */
[----:B------:R-:W-:Y:S02]  /*0a50*/  MOV R218, R186 ;  /* 0x000000ba00da7202 */ /* 0x000fe40000000f00 */
[----:B------:R-:W-:Y:S01]  /*0a60*/  SHF.R.U64 R236, R186, 0x10, R187 ;  /* 0x00000010baec7819 */ /* 0x000fe200000012bb */
[----:B------:R-:W-:Y:S01]  /*0a70*/  FADD.FTZ R186, -R220, R114 ;  /* 0x00000072dcba7221 */ /* 0x000fe20000010100 */
[----:B--2---:R-:W-:Y:S02]  /*0a80*/  MOV R250, R192 ;  /* 0x000000c000fa7202 */ /* 0x004fe40000000f00 */
[----:B------:R-:W2:Y:S01]  /*0a90*/  @P0 LDC.64 R114, c[0x0][0x438] ;  /* 0x00010e00ff720b82 */ /* 0x000ea20000000a00 */
[----:B------:R-:W-:Y:S01]  /*0aa0*/  SHF.R.U64 R228, R192, 0x10, R193 ;  /* 0x00000010c0e47819 */ /* 0x000fe200000012c1 */
[C---:B----4-:R-:W-:Y:S01]  /*0ab0*/  FADD.FTZ R192, -R220.reuse, R116 ;  /* 0x00000074dcc07221 */ /* 0x050fe20000010100 */
[C---:B------:R-:W-:Y:S01]  /*0ac0*/  FADD.FTZ R242, -R220.reuse, R117 ;  /* 0x00000075dcf27221 */ /* 0x040fe20000010100 */
[----:B------:R-:W-:-:S04]  /*0ad0*/  FADD.FTZ R197, -R220, R110 ;  /* 0x0000006edcc57221 */ /* 0x000fc80000010100 */
[----:B------:R-:W3:Y:S01]  /*0ae0*/  @P0 LDC.64 R116, c[0x0][0x438] ;  /* 0x00010e00ff740b82 */ /* 0x000ee20000000a00 */
[C---:B------:R-:W-:Y:S01]  /*0af0*/  FADD.FTZ R213, -R220.reuse, R111 ;  /* 0x0000006fdcd57221 */ /* 0x040fe20000010100 */
[----:B------:R-:W-:Y:S01]  /*0b00*/  MOV R208, R184 ;  /* 0x000000b800d07202 */ /* 0x000fe20000000f00 */
[----:B------:R-:W-:Y:S01]  /*0b10*/  FADD.FTZ R182, -R220, R112 ;  /* 0x00000070dcb67221 */ /* 0x000fe20000010100 */
[----:B------:R-:W-:Y:S01]  /*0b20*/  SHF.R.U64 R234, R184, 0x10, R185 ;  /* 0x00000010b8ea7819 */ /* 0x000fe200000012b9 */
[----:B------:R-:W-:-:S03]  /*0b30*/  FADD.FTZ R184, -R220, R113 ;  /* 0x00000071dcb87221 */ /* 0x000fc60000010100 */
[----:B------:R-:W4:Y:S01]  /*0b40*/  @P0 LDC.64 R110, c[0x0][0x438] ;  /* 0x00010e00ff6e0b82 */ /* 0x000f220000000a00 */
[----:B------:R-:W-:Y:S01]  /*0b50*/  SHF.L.U32 R235, R208, 0x10, RZ ;  /* 0x00000010d0eb7819 */ /* 0x000fe200000006ff */
[C---:B------:R-:W-:Y:S01]  /*0b60*/  FADD.FTZ R244, -R220.reuse, R118 ;  /* 0x00000076dcf47221 */ /* 0x040fe20000010100 */
[----:B------:R-:W-:-:S05]  /*0b70*/  FADD.FTZ R246, -R220, R119 ;  /* 0x00000077dcf67221 */ /* 0x000fca0000010100 */
[----:B------:R-:W1:Y:S01]  /*0b80*/  @P0 LDC.64 R112, c[0x0][0x438] ;  /* 0x00010e00ff700b82 */ /* 0x000e620000000a00 */
[----:B------:R-:W-:Y:S01]  /*0b90*/  MOV R233, R185 ;  /* 0x000000b900e97202 */ /* 0x000fe20000000f00 */
[----:B0-----:R-:W-:Y:S01]  /*0ba0*/  @P0 IMAD.WIDE.U32 R118, R179, 0x10, R108 ;  /* 0x00000010b3760825 */ /* 0x001fe200078e006c */
[----:B------:R-:W-:-:S03]  /*0bb0*/  MOV R189, R215 ;  /* 0x000000d700bd7202 */ /* 0x000fc60000000f00 */
[----:B-----5:R-:W-:Y:S01]  /*0bc0*/  FMUL.FTZ R109, R84, R235 ;  /* 0x000000eb546d7220 */ /* 0x020fe20000410000 */
[----:B------:R-:W-:Y:S02]  /*0bd0*/  SHF.L.U32 R239, R218, 0x10, RZ ;  /* 0x00000010daef7819 */ /* 0x000fe400000006ff */
[----:B------:R-:W-:Y:S02]  /*0be0*/  SHF.L.U32 R234, R234, 0x10, RZ ;  /* 0x00000010eaea7819 */ /* 0x000fe400000006ff */
[----:B------:R-:W-:Y:S02]  /*0bf0*/  MOV R229, R193 ;  /* 0x000000c100e57202 */ /* 0x000fe40000000f00 */
[----:B------:R-:W-:Y:S02]  /*0c00*/  SHF.R.U32.HI R211, RZ, 0x10, R193 ;  /* 0x00000010ffd37819 */ /* 0x000fe400000116c1 */
[----:B------:R-:W-:Y:S02]  /*0c10*/  MOV R206, R214 ;  /* 0x000000d600ce7202 */ /* 0x000fe40000000f00 */
[----:B------:R-:W-:-:S02]  /*0c20*/  MOV R237, R187 ;  /* 0x000000bb00ed7202 */ /* 0x000fc40000000f00 */
[----:B------:R-:W-:Y:S02]  /*0c30*/  SHF.R.U32.HI R232, RZ, 0x10, R185 ;  /* 0x00000010ffe87819 */ /* 0x000fe400000116b9 */
[----:B------:R-:W-:Y:S02]  /*0c40*/  SHF.L.U32 R236, R236, 0x10, RZ ;  /* 0x00000010ecec7819 */ /* 0x000fe400000006ff */
[----:B------:R-:W-:Y:S01]  /*0c50*/  SHF.L.U32 R233, R233, 0x10, RZ ;  /* 0x00000010e9e97819 */ /* 0x000fe200000006ff */
[----:B------:R-:W-:Y:S01]  /*0c60*/  FADD.FTZ R210, -R220, R121 ;  /* 0x00000079dcd27221 */ /* 0x000fe20000010100 */
[----:B------:R-:W-:Y:S01]  /*0c70*/  SHF.R.U64 R193, R214, 0x10, R215 ;  /* 0x00000010d6c17819 */ /* 0x000fe200000012d7 */
[----:B------:R-:W-:Y:S01]  /*0c80*/  FADD.FTZ R214, -R220, R125 ;  /* 0x0000007ddcd67221 */ /* 0x000fe20000010100 */
[----:B------:R-:W-:Y:S01]  /*0c90*/  SHF.L.U32 R125, R189, 0x10, RZ ;  /* 0x00000010bd7d7819 */ /* 0x000fe200000006ff */
[----:B------:R-:W-:Y:S01]  /*0ca0*/  FMUL.FTZ R218, R85, R234 ;  /* 0x000000ea55da7220 */ /* 0x000fe20000410000 */
[----:B------:R-:W-:Y:S01]  /*0cb0*/  FFMA.FTZ R189, R64, R239, R109 ;  /* 0x000000ef40bd7223 */ /* 0x000fe2000001006d */
[----:B------:R-:W-:Y:S01]  /*0cc0*/  MOV R227, R168 ;  /* 0x000000a800e37202 */ /* 0x000fe20000000f00 */
[----:B------:R-:W-:Y:S01]  /*0cd0*/  FADD.FTZ R108, -R220, R124 ;  /* 0x0000007cdc6c7221 */ /* 0x000fe20000010100 */
[----:B------:R-:W-:Y:S01]  /*0ce0*/  SHF.R.U64 R198, R168, 0x10, R169 ;  /* 0x00000010a8c67819 */ /* 0x000fe200000012a9 */
[C---:B------:R-:W-:Y:S01]  /*0cf0*/  FMUL.FTZ R0, R165.reuse, R0 ;  /* 0x00000000a5007220 */ /* 0x040fe20000410000 */
[----:B------:R-:W-:Y:S01]  /*0d00*/  SHF.R.U32.HI R230, RZ, 0x10, R187 ;  /* 0x00000010ffe67819 */ /* 0x000fe200000116bb */
[----:B------:R-:W-:Y:S01]  /*0d10*/  FMUL.FTZ R168, R165, R197 ;  /* 0x000000c5a5a87220 */ /* 0x000fe20000410000 */
[----:B------:R-:W-:Y:S01]  /*0d20*/  MOV R248, R190 ;  /* 0x000000be00f87202 */ /* 0x000fe20000000f00 */
[----:B------:R-:W-:Y:S01]  /*0d30*/  FMUL.FTZ R197, R86, R233 ;  /* 0x000000e956c57220 */ /* 0x000fe20000410000 */
[----:B------:R-:W-:Y:S01]  /*0d40*/  SHF.L.U32 R237, R237, 0x10, RZ ;  /* 0x00000010eded7819 */ /* 0x000fe200000006ff */
[----:B--2---:R-:W-:Y:S01]  /*0d50*/  @P0 IMAD.WIDE.U32 R114, R173, 0x10, R114 ;  /* 0x00000010ad720825 */ /* 0x004fe200078e0072 */
[----:B------:R-:W-:Y:S01]  /*0d60*/  SHF.L.U32 R232, R232, 0x10, RZ ;  /* 0x00000010e8e87819 */ /* 0x000fe200000006ff */
[----:B------:R0:W5:Y:S01]  /*0d70*/  @P0 LDG.E.128 R60, desc[UR12][R118.64] ;  /* 0x0000000c763c0981 */ /* 0x000162000c1e1d00 */
[----:B------:R-:W-:Y:S01]  /*0d80*/  SHF.L.U32 R121, R206, 0x10, RZ ;  /* 0x00000010ce797819 */ /* 0x000fe200000006ff */
[----:B------:R-:W-:Y:S01]  /*0d90*/  FADD.FTZ R206, RZ, R189 ;  /* 0x000000bdffce7221 */ /* 0x000fe20000010000 */
[----:B------:R-:W-:Y:S01]  /*0da0*/  SHF.L.U32 R124, R193, 0x10, RZ ;  /* 0x00000010c17c7819 */ /* 0x000fe200000006ff */
[----:B------:R-:W-:Y:S01]  /*0db0*/  FFMA.FTZ R193, R65, R236, R218 ;  /* 0x000000ec41c17223 */ /* 0x000fe200000100da */
[----:B---3--:R-:W-:Y:S01]  /*0dc0*/  @P0 IMAD.WIDE.U32 R116, R172, 0x10, R116 ;  /* 0x00000010ac740825 */ /* 0x008fe200078e0074 */
[----:B------:R-:W-:-:S03]  /*0dd0*/  MOV R187, R170 ;  /* 0x000000aa00bb7202 */ /* 0x000fc60000000f00 */
[----:B------:R-:W-:Y:S01]  /*0de0*/  FFMA.FTZ R109, R0, R189, RZ ;  /* 0x000000bd006d7223 */ /* 0x000fe200000100ff */
[----:B------:R-:W-:Y:S01]  /*0df0*/  SHF.R.U64 R202, R170, 0x10, R171 ;  /* 0x00000010aaca7819 */ /* 0x000fe200000012ab */
[----:B------:R-:W-:Y:S01]  /*0e00*/  FMUL.FTZ R170, R165, R252 ;  /* 0x000000fca5aa7220 */ /* 0x000fe20000410000 */
[----:B------:R-:W-:Y:S01]  /*0e10*/  SHF.R.U64 R209, R190, 0x10, R191 ;  /* 0x00000010bed17819 */ /* 0x000fe200000012bf */
[----:B------:R-:W-:Y:S01]  /*0e20*/  FMUL.FTZ R208, R87, R232 ;  /* 0x000000e857d07220 */ /* 0x000fe20000410000 */
[----:B------:R-:W-:Y:S01]  /*0e30*/  SHF.R.U32.HI R201, RZ, 0x10, R195 ;  /* 0x00000010ffc97819 */ /* 0x000fe200000116c3 */
[----:B------:R-:W-:Y:S01]  /*0e40*/  FFMA.FTZ R197, R66, R237, R197 ;  /* 0x000000ed42c57223 */ /* 0x000fe200000100c5 */
[----:B------:R-:W-:Y:S01]  /*0e50*/  SHF.R.U64 R199, R216, 0x10, R217 ;  /* 0x00000010d8c77819 */ /* 0x000fe200000012d9 */
[----:B------:R-:W-:Y:S01]  /*0e60*/  FADD.FTZ R206, R193, R206 ;  /* 0x000000cec1ce7221 */ /* 0x000fe20000010000 */
[----:B------:R-:W-:Y:S01]  /*0e70*/  SHF.L.U32 R230, R230, 0x10, RZ ;  /* 0x00000010e6e67819 */ /* 0x000fe200000006ff */
[----:B----4-:R-:W-:Y:S01]  /*0e80*/  @P0 IMAD.WIDE.U32 R110, R177, 0x10, R110 ;  /* 0x00000010b16e0825 */ /* 0x010fe200078e006e */
[----:B0-----:R-:W-:-:S03]  /*0e90*/  SHF.L.U32 R119, R248, 0x10, RZ ;  /* 0x00000010f8777819 */ /* 0x001fc600000006ff */
[----:B------:R-:W-:Y:S01]  /*0ea0*/  FADD.FTZ R212, -R220, R122 ;  /* 0x0000007adcd47221 */ /* 0x000fe20000010100 */
[----:B------:R-:W-:Y:S01]  /*0eb0*/  SHF.R.U64 R205, R194, 0x10, R195 ;  /* 0x00000010c2cd7819 */ /* 0x000fe200000012c3 */
[----:B------:R0:W5:Y:S01]  /*0ec0*/  @P0 LDG.E.128 R48, desc[UR12][R114.64] ;  /* 0x0000000c72300981 */ /* 0x000162000c1e1d00 */
[----:B------:R-:W-:Y:S01]  /*0ed0*/  MOV R203, R195 ;  /* 0x000000c300cb7202 */ /* 0x000fe20000000f00 */
[----:B------:R-:W-:Y:S01]  /*0ee0*/  FFMA.FTZ R109, R170, R193, R109 ;  /* 0x000000c1aa6d7223 */ /* 0x000fe2000001006d */
[----:B------:R-:W-:Y:S01]  /*0ef0*/  MOV R195, R217 ;  /* 0x000000d900c37202 */ /* 0x000fe20000000f00 */
[----:B------:R2:W5:Y:S01]  /*0f00*/  @P0 LDG.E.128 R44, desc[UR12][R116.64] ;  /* 0x0000000c742c0981 */ /* 0x000562000c1e1d00 */
[----:B------:R-:W-:Y:S01]  /*0f10*/  MOV R207, R191 ;  /* 0x000000bf00cf7202 */ /* 0x000fe20000000f00 */
[----:B------:R-:W-:Y:S01]  /*0f20*/  FADD.FTZ R206, R197, R206 ;  /* 0x000000cec5ce7221 */ /* 0x000fe20000010000 */
[----:B------:R-:W-:Y:S01]  /*0f30*/  SHF.L.U32 R231, R250, 0x10, RZ ;  /* 0x00000010fae77819 */ /* 0x000fe200000006ff */
[----:B-1----:R-:W-:Y:S01]  /*0f40*/  @P0 IMAD.WIDE.U32 R112, R175, 0x10, R112 ;  /* 0x00000010af700825 */ /* 0x002fe200078e0070 */
[----:B------:R-:W-:-:S03]  /*0f50*/  SHF.L.U32 R122, R199, 0x10, RZ ;  /* 0x00000010c77a7819 */ /* 0x000fc600000006ff */
[----:B------:R-:W-:Y:S01]  /*0f60*/  FFMA.FTZ R199, R67, R230, R208 ;  /* 0x000000e643c77223 */ /* 0x000fe200000100d0 */
[----:B0-----:R-:W-:Y:S01]  /*0f70*/  SHF.L.U32 R114, R209, 0x10, RZ ;  /* 0x00000010d1727819 */ /* 0x001fe200000006ff */
[----:B------:R0:W5:Y:S01]  /*0f80*/  @P0 LDG.E.128 R56, desc[UR12][R110.64] ;  /* 0x0000000c6e380981 */ /* 0x000162000c1e1d00 */
[----:B------:R-:W-:Y:S02]  /*0f90*/  MOV R238, R216 ;  /* 0x000000d800ee7202 */ /* 0x000fe40000000f00 */
[----:B--2---:R-:W-:Y:S01]  /*0fa0*/  SHF.L.U32 R116, R201, 0x10, RZ ;  /* 0x00000010c9747819 */ /* 0x004fe200000006ff */
[----:B------:R-:W-:Y:S01]  /*0fb0*/  FMUL.FTZ R201, R88, R119 ;  /* 0x0000007758c97220 */ /* 0x000fe20000410000 */
[----:B------:R-:W-:Y:S01]  /*0fc0*/  FADD.FTZ R216, -R220, R123 ;  /* 0x0000007bdcd87221 */ /* 0x000fe20000010100 */
[----:B------:R-:W-:Y:S01]  /*0fd0*/  MOV R223, R166 ;  /* 0x000000a600df7202 */ /* 0x000fe20000000f00 */
[----:B------:R-:W-:Y:S01]  /*0fe0*/  FFMA.FTZ R109, R168, R197, R109 ;  /* 0x000000c5a86d7223 */ /* 0x000fe2000001006d */
[----:B------:R-:W-:Y:S01]  /*0ff0*/  SHF.R.U64 R224, R166, 0x10, R167 ;  /* 0x00000010a6e07819 */ /* 0x000fe200000012a7 */
[----:B------:R-:W-:Y:S01]  /*1000*/  FMUL.FTZ R166, R165, R213 ;  /* 0x000000d5a5a67220 */ /* 0x000fe20000410000 */
[----:B------:R-:W-:Y:S01]  /*1010*/  SHF.L.U32 R123, R195, 0x10, RZ ;  /* 0x00000010c37b7819 */ /* 0x000fe200000006ff */
[----:B------:R-:W-:Y:S01]  /*1020*/  FMUL.FTZ R195, R165, R108 ;  /* 0x0000006ca5c37220 */ /* 0x000fe20000410000 */
[----:B------:R-:W-:Y:S01]  /*1030*/  SHF.R.U32.HI R190, RZ, 0x10, R191 ;  /* 0x00000010ffbe7819 */ /* 0x000fe200000116bf */
[----:B------:R-:W-:Y:S01]  /*1040*/  FMUL.FTZ R108, R89, R114 ;  /* 0x00000072596c7220 */ /* 0x000fe20000410000 */
[----:B------:R-:W-:Y:S01]  /*1050*/  SHF.L.U32 R228, R228, 0x10, RZ ;  /* 0x00000010e4e47819 */ /* 0x000fe200000006ff */
[----:B------:R-:W-:Y:S01]  /*1060*/  FFMA.FTZ R201, R68, R231, R201 ;  /* 0x000000e744c97223 */ /* 0x000fe200000100c9 */
[----:B0-----:R-:W-:Y:S01]  /*1070*/  SHF.L.U32 R111, R207, 0x10, RZ ;  /* 0x00000010cf6f7819 */ /* 0x001fe200000006ff */
[----:B------:R-:W-:Y:S01]  /*1080*/  FADD.FTZ R206, R199, R206 ;  /* 0x000000cec7ce7221 */ /* 0x000fe20000010000 */
[----:B------:R0:W5:Y:S01]  /*1090*/  @P0 LDG.E.128 R52, desc[UR12][R112.64] ;  /* 0x0000000c70340981 */ /* 0x000162000c1e1d00 */
[----:B------:R-:W-:Y:S01]  /*10a0*/  FMUL.FTZ R182, R165, R182 ;  /* 0x000000b6a5b67220 */ /* 0x000fe20000410000 */
[----:B------:R-:W-:Y:S01]  /*10b0*/  SHF.L.U32 R229, R229, 0x10, RZ ;  /* 0x00000010e5e57819 */ /* 0x000fe200000006ff */
[----:B------:R-:W-:Y:S01]  /*10c0*/  FFMA.FTZ R109, R166, R199, R109 ;  /* 0x000000c7a66d7223 */ /* 0x000fe2000001006d */
[----:B------:R-:W-:Y:S01]  /*10d0*/  SHF.L.U32 R110, R190, 0x10, RZ ;  /* 0x00000010be6e7819 */ /* 0x000fe200000006ff */
[----:B------:R-:W-:Y:S01]  /*10e0*/  FADD.FTZ R206, R201, R206 ;  /* 0x000000cec9ce7221 */ /* 0x000fe20000010000 */
[----:B------:R-:W-:-:S02]  /*10f0*/  MOV R240, R194 ;  /* 0x000000c200f07202 */ /* 0x000fc40000000f00 */
[----:B0-----:R-:W-:Y:S01]  /*1100*/  SHF.L.U32 R112, R205, 0x10, RZ ;  /* 0x00000010cd707819 */ /* 0x001fe200000006ff */
[----:B------:R-:W-:Y:S01]  /*1110*/  FMUL.FTZ R205, R90, R111 ;  /* 0x0000006f5acd7220 */ /* 0x000fe20000410000 */
[----:B------:R-:W-:Y:S01]  /*1120*/  SHF.L.U32 R113, R203, 0x10, RZ ;  /* 0x00000010cb717819 */ /* 0x000fe200000006ff */
[----:B------:R-:W-:Y:S01]  /*1130*/  FFMA.FTZ R203, R69, R228, R108 ;  /* 0x000000e445cb7223 */ /* 0x000fe2000001006c */
[----:B------:R-:W-:Y:S01]  /*1140*/  FMUL.FTZ R184, R165, R184 ;  /* 0x000000b8a5b87220 */ /* 0x000fe20000410000 */
[----:B------:R-:W-:Y:S01]  /*1150*/  SHF.L.U32 R118, R211, 0x10, RZ ;  /* 0x00000010d3767819 */ /* 0x000fe200000006ff */
[----:B------:R-:W-:Y:S01]  /*1160*/  FFMA.FTZ R209, R182, R201, R109 ;  /* 0x000000c9b6d17223 */ /* 0x000fe2000001006d */
[----:B------:R-:W-:Y:S01]  /*1170*/  SHF.L.U32 R117, R238, 0x10, RZ ;  /* 0x00000010ee757819 */ /* 0x000fe200000006ff */
[----:B------:R-:W-:Y:S01]  /*1180*/  FMUL.FTZ R108, R91, R110 ;  /* 0x0000006e5b6c7220 */ /* 0x000fe20000410000 */
[----:B------:R-:W-:Y:S01]  /*1190*/  FFMA.FTZ R205, R70, R229, R205 ;  /* 0x000000e546cd7223 */ /* 0x000fe200000100cd */
[----:B------:R-:W-:Y:S01]  /*11a0*/  FADD.FTZ R206, R203, R206 ;  /* 0x000000cecbce7221 */ /* 0x000fe20000010000 */
[----:B------:R-:W-:Y:S01]  /*11b0*/  FMUL.FTZ R186, R165, R186 ;  /* 0x000000baa5ba7220 */ /* 0x000fe20000410000 */
[----:B------:R-:W-:Y:S01]  /*11c0*/  SHF.L.U32 R115, R240, 0x10, RZ ;  /* 0x00000010f0737819 */ /* 0x000fe200000006ff */
[----:B------:R-:W-:Y:S01]  /*11d0*/  FFMA.FTZ R209, R184, R203, R209 ;  /* 0x000000cbb8d17223 */ /* 0x000fe200000100d1 */
[----:B------:R-:W-:Y:S01]  /*11e0*/  FMUL.FTZ R109, R92, R117 ;  /* 0x000000755c6d7220 */ /* 0x000fe20000410000 */
[----:B------:R-:W-:Y:S01]  /*11f0*/  FFMA.FTZ R207, R71, R118, R108 ;  /* 0x0000007647cf7223 */ /* 0x000fe2000001006c */
[----:B------:R-:W-:Y:S01]  /*1200*/  FADD.FTZ R208, R205, R206 ;  /* 0x000000cecdd07221 */ /* 0x000fe20000010000 */
[----:B------:R-:W-:Y:S01]  /*1210*/  SHF.R.U32.HI R194, RZ, 0x10, R217 ;  /* 0x00000010ffc27819 */ /* 0x000fe200000116d9 */
[----:B------:R-:W-:Y:S01]  /*1220*/  FMUL.FTZ R188, R165, R188 ;  /* 0x000000bca5bc7220 */ /* 0x000fe20000410000 */
[----:B------:R-:W-:Y:S01]  /*1230*/  FFMA.FTZ R211, R186, R205, R209 ;  /* 0x000000cdbad37223 */ /* 0x000fe200000100d1 */
[----:B------:R-:W-:Y:S01]  /*1240*/  FADD.FTZ R196, -R220, R120 ;  /* 0x00000078dcc47221 */ /* 0x000fe20000010100 */
[----:B------:R-:W-:Y:S01]  /*1250*/  FMUL.FTZ R108, R93, R122 ;  /* 0x0000007a5d6c7220 */ /* 0x000fe20000410000 */
[----:B------:R-:W-:Y:S01]  /*1260*/  FFMA.FTZ R206, R72, R115, R109 ;  /* 0x0000007348ce7223 */ /* 0x000fe2000001006d */
[----:B------:R-:W-:Y:S01]  /*1270*/  FADD.FTZ R213, R207, R208 ;  /* 0x000000d0cfd57221 */ /* 0x000fe20000010000 */
[----:B------:R-:W-:Y:S01]  /*1280*/  FADD.FTZ R126, -R220, R126 ;  /* 0x0000007edc7e7221 */ /* 0x000fe20000010100 */
[----:B------:R-:W-:Y:S01]  /*1290*/  SHF.L.U32 R120, R194, 0x10, RZ ;  /* 0x00000010c2787819 */ /* 0x000fe200000006ff */
[----:B------:R-:W-:Y:S01]  /*12a0*/  FADD.FTZ R220, -R220, R127 ;  /* 0x0000007fdcdc7221 */ /* 0x000fe20000010100 */
[----:B------:R-:W-:Y:S01]  /*12b0*/  MOV R191, R171 ;  /* 0x000000ab00bf7202 */ /* 0x000fe20000000f00 */
[C---:B------:R-:W-:Y:S01]  /*12c0*/  FMUL.FTZ R194, R165.reuse, R210 ;  /* 0x000000d2a5c27220 */ /* 0x040fe20000410000 */
[----:B------:R-:W-:Y:S01]  /*12d0*/  SHF.R.U32.HI R204, RZ, 0x10, R171 ;  /* 0x00000010ffcc7819 */ /* 0x000fe200000116ab */
[C---:B------:R-:W-:Y:S01]  /*12e0*/  FMUL.FTZ R127, R165.reuse, R192 ;  /* 0x000000c0a57f7220 */ /* 0x040fe20000410000 */
[----:B------:R-:W-:Y:S01]  /*12f0*/  FMUL.FTZ R171, R165, R212 ;  /* 0x000000d4a5ab7220 */ /* 0x000fe20000410000 */
[----:B------:R-:W-:Y:S01]  /*1300*/  FFMA.FTZ R210, R188, R207, R211 ;  /* 0x000000cfbcd27223 */ /* 0x000fe200000100d3 */
[----:B------:R-:W-:Y:S01]  /*1310*/  FMUL.FTZ R109, R94, R123 ;  /* 0x0000007b5e6d7220 */ /* 0x000fe20000410000 */
[----:B------:R-:W-:Y:S01]  /*1320*/  FFMA.FTZ R209, R73, R112, R108 ;  /* 0x0000007049d17223 */ /* 0x000fe2000001006c */
[----:B------:R-:W-:Y:S01]  /*1330*/  FADD.FTZ R212, R206, R213 ;  /* 0x000000d5ced47221 */ /* 0x000fe20000010000 */
[----:B------:R-:W-:Y:S01]  /*1340*/  SHF.L.U32 R223, R223, 0x10, RZ ;  /* 0x00000010dfdf7819 */ /* 0x000fe200000006ff */
[----:B------:R-:W-:Y:S01]  /*1350*/  FMUL.FTZ R108, R95, R120 ;  /* 0x000000785f6c7220 */ /* 0x000fe20000410000 */
[----:B------:R-:W-:Y:S01]  /*1360*/  SHF.R.U32.HI R222, RZ, 0x10, R215 ;  /* 0x00000010ffde7819 */ /* 0x000fe200000116d7 */
[----:B------:R-:W-:Y:S01]  /*1370*/  FMUL.FTZ R190, R165, R242 ;  /* 0x000000f2a5be7220 */ /* 0x000fe20000410000 */
[----:B------:R-:W-:Y:S01]  /*1380*/  FFMA.FTZ R213, R127, R206, R210 ;  /* 0x000000ce7fd57223 */ /* 0x000fe200000100d2 */
[----:B------:R-:W-:Y:S01]  /*1390*/  FFMA.FTZ R208, R74, R113, R109 ;  /* 0x000000714ad07223 */ /* 0x000fe2000001006d */
[----:B------:R-:W-:Y:S01]  /*13a0*/  FADD.FTZ R215, R209, R212 ;  /* 0x000000d4d1d77221 */ /* 0x000fe20000010000 */
[----:B------:R-:W-:Y:S01]  /*13b0*/  MOV R185, R169 ;  /* 0x000000a900b97202 */ /* 0x000fe20000000f00 */
[----:B------:R-:W-:Y:S01]  /*13c0*/  FMUL.FTZ R109, R96, R223 ;  /* 0x000000df606d7220 */ /* 0x000fe20000410000 */
[----:B------:R-:W-:Y:S01]  /*13d0*/  SHF.R.U32.HI R200, RZ, 0x10, R169 ;  /* 0x00000010ffc87819 */ /* 0x000fe200000116a9 */
[----:B------:R-:W-:Y:S01]  /*13e0*/  FMUL.FTZ R169, R165, R196 ;  /* 0x000000c4a5a97220 */ /* 0x000fe20000410000 */
[----:B------:R-:W-:Y:S01]  /*13f0*/  MOV R225, R167 ;  /* 0x000000a700e17202 */ /* 0x000fe20000000f00 */
[----:B------:R-:W-:Y:S01]  /*1400*/  FFMA.FTZ R211, R75, R116, R108 ;  /* 0x000000744bd37223 */ /* 0x000fe2000001006c */
[----:B------:R-:W-:Y:S01]  /*1410*/  SHF.R.U32.HI R226, RZ, 0x10, R167 ;  /* 0x00000010ffe27819 */ /* 0x000fe200000116a7 */
[C---:B------:R-:W-:Y:S01]  /*1420*/  FMUL.FTZ R167, R165.reuse, R244 ;  /* 0x000000f4a5a77220 */ /* 0x040fe20000410000 */
[C---:B------:R-:W-:Y:S01]  /*1430*/  FMUL.FTZ R196, R165.reuse, R216 ;  /* 0x000000d8a5c47220 */ /* 0x040fe20000410000 */
[----:B------:R-:W-:Y:S01]  /*1440*/  SHF.L.U32 R224, R224, 0x10, RZ ;  /* 0x00000010e0e07819 */ /* 0x000fe200000006ff */
[----:B------:R-:W-:Y:S01]  /*1450*/  FFMA.FTZ R108, R190, R209, R213 ;  /* 0x000000d1be6c7223 */ /* 0x000fe200000100d5 */
[----:B------:R-:W-:Y:S01]  /*1460*/  FADD.FTZ R216, R208, R215 ;  /* 0x000000d7d0d87221 */ /* 0x000fe20000010000 */
[----:B------:R-:W-:Y:S01]  /*1470*/  FFMA.FTZ R210, R76, R121, R109 ;  /* 0x000000794cd27223 */ /* 0x000fe2000001006d */
[----:B------:R-:W-:Y:S01]  /*1480*/  FMUL.FTZ R192, R165, R246 ;  /* 0x000000f6a5c07220 */ /* 0x000fe20000410000 */
[----:B------:R-:W-:Y:S01]  /*1490*/  SHF.L.U32 R225, R225, 0x10, RZ ;  /* 0x00000010e1e17819 */ /* 0x000fe200000006ff */
[----:B------:R-:W-:Y:S01]  /*14a0*/  FFMA.FTZ R109, R167, R208, R108 ;  /* 0x000000d0a76d7223 */ /* 0x000fe2000001006c */
[----:B------:R-:W-:Y:S01]  /*14b0*/  FMUL.FTZ R212, R97, R224 ;  /* 0x000000e061d47220 */ /* 0x000fe20000410000 */
[----:B------:R-:W-:-:S02]  /*14c0*/  FADD.FTZ R217, R211, R216 ;  /* 0x000000d8d3d97221 */ /* 0x000fc40000010000 */
[----:B------:R-:W-:Y:S01]  /*14d0*/  FFMA.FTZ R108, R192, R211, R109 ;  /* 0x000000d3c06c7223 */ /* 0x000fe2000001006d */
[----:B------:R-:W-:Y:S01]  /*14e0*/  FMUL.FTZ R215, R98, R225 ;  /* 0x000000e162d77220 */ /* 0x000fe20000410000 */
[----:B------:R-:W-:Y:S01]  /*14f0*/  FFMA.FTZ R213, R77, R124, R212 ;  /* 0x0000007c4dd57223 */ /* 0x000fe200000100d4 */
[----:B------:R-:W-:Y:S01]  /*1500*/  FADD.FTZ R218, R210, R217 ;  /* 0x000000d9d2da7221 */ /* 0x000fe20000010000 */
[----:B------:R-:W-:Y:S01]  /*1510*/  SHF.L.U32 R226, R226, 0x10, RZ ;  /* 0x00000010e2e27819 */ /* 0x000fe200000006ff */
[----:B------:R-:W-:Y:S01]  /*1520*/  FFMA.FTZ R109, R169, R210, R108 ;  /* 0x000000d2a96d7223 */ /* 0x000fe2000001006c */
[----:B------:R-:W-:Y:S01]  /*1530*/  SHF.L.U32 R187, R187, 0x10, RZ ;  /* 0x00000010bbbb7819 */ /* 0x000fe200000006ff */
[----:B------:R-:W-:Y:S01]  /*1540*/  FFMA.FTZ R212, R78, R125, R215 ;  /* 0x0000007d4ed47223 */ /* 0x000fe200000100d7 */
[----:B------:R-:W-:Y:S01]  /*1550*/  FADD.FTZ R217, R213, R218 ;  /* 0x000000dad5d97221 */ /* 0x000fe20000010000 */
[----:B------:R-:W-:Y:S01]  /*1560*/  SHF.L.U32 R202, R202, 0x10, RZ ;  /* 0x00000010caca7819 */ /* 0x000fe200000006ff */
[----:B------:R-:W-:Y:S01]  /*1570*/  FMUL.FTZ R216, R99, R226 ;  /* 0x000000e263d87220 */ /* 0x000fe20000410000 */
[----:B------:R-:W-:Y:S01]  /*1580*/  SHF.L.U32 R222, R222, 0x10, RZ ;  /* 0x00000010dede7819 */ /* 0x000fe200000006ff */
[----:B------:R-:W-:Y:S01]  /*1590*/  FFMA.FTZ R108, R194, R213, R109 ;  /* 0x000000d5c26c7223 */ /* 0x000fe2000001006d */
[----:B------:R-:W-:Y:S01]  /*15a0*/  SHF.L.U32 R227, R227, 0x10, RZ ;  /* 0x00000010e3e37819 */ /* 0x000fe200000006ff */
[----:B------:R-:W-:Y:S01]  /*15b0*/  FADD.FTZ R218, R212, R217 ;  /* 0x000000d9d4da7221 */ /* 0x000fe20000010000 */
[----:B------:R-:W-:Y:S01]  /*15c0*/  SHF.L.U32 R198, R198, 0x10, RZ ;  /* 0x00000010c6c67819 */ /* 0x000fe200000006ff */
[----:B------:R-:W-:Y:S01]  /*15d0*/  FMUL.FTZ R217, R100, R187 ;  /* 0x000000bb64d97220 */ /* 0x000fe20000410000 */
[----:B------:R-:W-:Y:S01]  /*15e0*/  FMUL.FTZ R238, R101, R202 ;  /* 0x000000ca65ee7220 */ /* 0x000fe20000410000 */
[----:B------:R-:W-:Y:S01]  /*15f0*/  SHF.L.U32 R191, R191, 0x10, RZ ;  /* 0x00000010bfbf7819 */ /* 0x000fe200000006ff */
[----:B------:R-:W-:Y:S01]  /*1600*/  FFMA.FTZ R215, R79, R222, R216 ;  /* 0x000000de4fd77223 */ /* 0x000fe200000100d8 */
[----:B------:R-:W-:Y:S01]  /*1610*/  FFMA.FTZ R109, R171, R212, R108 ;  /* 0x000000d4ab6d7223 */ /* 0x000fe2000001006c */
[----:B------:R-:W-:Y:S01]  /*1620*/  FFMA.FTZ R216, R80, R227, R217 ;  /* 0x000000e350d87223 */ /* 0x000fe200000100d9 */
[----:B------:R-:W-:Y:S01]  /*1630*/  FFMA.FTZ R217, R81, R198, R238 ;  /* 0x000000c651d97223 */ /* 0x000fe200000100ee */
[----:B------:R-:W-:Y:S01]  /*1640*/  SHF.L.U32 R185, R185, 0x10, RZ ;  /* 0x00000010b9b97819 */ /* 0x000fe200000006ff */
[----:B------:R-:W-:Y:S01]  /*1650*/  FFMA.FTZ R238, R196, R215, R109 ;  /* 0x000000d7c4ee7223 */ /* 0x000fe2000001006d */
[----:B------:R-:W-:Y:S01]  /*1660*/  FADD.FTZ R219, R215, R218 ;  /* 0x000000dad7db7221 */ /* 0x000fe20000010000 */
[----:B------:R-:W-:Y:S01]  /*1670*/  FMUL.FTZ R109, R102, R191 ;  /* 0x000000bf666d7220 */ /* 0x000fe20000410000 */
[----:B------:R-:W-:Y:S01]  /*1680*/  SHF.L.U32 R204, R204, 0x10, RZ ;  /* 0x00000010cccc7819 */ /* 0x000fe200000006ff */
[----:B------:R-:W-:Y:S01]  /*1690*/  FMUL.FTZ R214, R165, R214 ;  /* 0x000000d6a5d67220 */ /* 0x000fe20000410000 */
[----:B------:R-:W-:Y:S01]  /*16a0*/  FADD.FTZ R108, R216, R219 ;  /* 0x000000dbd86c7221 */ /* 0x000fe20000010000 */
[----:B------:R-:W-:Y:S01]  /*16b0*/  FFMA.FTZ R218, R82, R185, R109 ;  /* 0x000000b952da7223 */ /* 0x000fe2000001006d */
[----:B------:R-:W-:Y:S01]  /*16c0*/  FFMA.FTZ R109, R195, R216, R238 ;  /* 0x000000d8c36d7223 */ /* 0x000fe200000100ee */
[----:B------:R-:W-:Y:S01]  /*16d0*/  SHF.L.U32 R200, R200, 0x10, RZ ;  /* 0x00000010c8c87819 */ /* 0x000fe200000006ff */
[----:B------:R-:W-:Y:S01]  /*16e0*/  FMUL.FTZ R219, R165, R126 ;  /* 0x0000007ea5db7220 */ /* 0x000fe20000410000 */
[----:B------:R-:W-:Y:S01]  /*16f0*/  FMUL.FTZ R126, R103, R204 ;  /* 0x000000cc677e7220 */ /* 0x000fe20000410000 */
[----:B------:R-:W-:Y:S01]  /*1700*/  FADD.FTZ R241, R108, R217 ;  /* 0x000000d96cf17221 */ /* 0x000fe20000010000 */
[----:B------:R-:W-:-:S02]  /*1710*/  FFMA.FTZ R108, R214, R217, R109 ;  /* 0x000000d9d66c7223 */ /* 0x000fc4000001006d */
[----:B------:R-:W-:Y:S01]  /*1720*/  FFMA.FTZ R221, R83, R200, R126 ;  /* 0x000000c853dd7223 */ /* 0x000fe2000001007e */
[----:B------:R-:W-:Y:S01]  /*1730*/  FADD.FTZ R126, R241, R218 ;  /* 0x000000daf17e7221 */ /* 0x000fe20000010000 */
[----:B------:R-:W-:Y:S01]  /*1740*/  FMUL.FTZ R220, R165, R220 ;  /* 0x000000dca5dc7220 */ /* 0x000fe20000410000 */
[----:B------:R-:W-:Y:S02]  /*1750*/  FFMA.FTZ R109, R219, R218, R108 ;  /* 0x000000dadb6d7223 */ /* 0x000fe4000001006c */
        /* <DEDUP_REMOVED lines=34> */
.L_x_2293:
[----:B------:R-:W-:Y:S05]  /*1980*/  BSYNC.RECONVERGENT B0 ;  /* 0x0000000000007941 */ /* 0x000fea0003800200 */
.L_x_2292:
        /* <DEDUP_REMOVED lines=148> */
.L_x_2296:
        /* <DEDUP_REMOVED lines=23> */
.L_x_2295:
        /* <DEDUP_REMOVED lines=20> */
.L_x_2298:
        /* <DEDUP_REMOVED lines=21> */
.L_x_2294:
        /* <DEDUP_REMOVED lines=27> */
.L_x_2300:
        /* <DEDUP_REMOVED lines=23> */
.L_x_2299:
        /* <DEDUP_REMOVED lines=20> */
.L_x_2301:
        /* <DEDUP_REMOVED lines=20> */
.L_x_2297:
        /* <DEDUP_REMOVED lines=24> */
.L_x_2302:
        /* <DEDUP_REMOVED lines=24> */
.L_x_2305:
        /* <DEDUP_REMOVED lines=17> */
.L_x_2304:
        /* <DEDUP_REMOVED lines=24> */
.L_x_2307:
        /* <DEDUP_REMOVED lines=19> */
.L_x_2303:
        /* <DEDUP_REMOVED lines=23> */
.L_x_2309:
        /* <DEDUP_REMOVED lines=17> */
.L_x_2308:
        /* <DEDUP_REMOVED lines=24> */
.L_x_2310:
        /* <DEDUP_REMOVED lines=18> */
.L_x_2306:
        /* <DEDUP_REMOVED lines=19> */
.L_x_2311:
        /* <DEDUP_REMOVED lines=24> */
.L_x_2314:
        /* <DEDUP_REMOVED lines=17> */
.L_x_2313:
        /* <DEDUP_REMOVED lines=24> */
.L_x_2316:
        /* <DEDUP_REMOVED lines=19> */
.L_x_2312:
        /* <DEDUP_REMOVED lines=23> */
.L_x_2318:
        /* <DEDUP_REMOVED lines=17> */
.L_x_2317:
        /* <DEDUP_REMOVED lines=24> */
.L_x_2319:
        /* <DEDUP_REMOVED lines=18> */
.L_x_2315:
        /* <DEDUP_REMOVED lines=19> */
.L_x_2320:
        /* <DEDUP_REMOVED lines=24> */
.L_x_2323:
        /* <DEDUP_REMOVED lines=17> */
.L_x_2322:
        /* <DEDUP_REMOVED lines=24> */
.L_x_2325:
        /* <DEDUP_REMOVED lines=19> */
.L_x_2321:
        /* <DEDUP_REMOVED lines=23> */
.L_x_2327:
        /* <DEDUP_REMOVED lines=17> */
.L_x_2326:
        /* <DEDUP_REMOVED lines=24> */
.L_x_2328:
        /* <DEDUP_REMOVED lines=18> */
.L_x_2324:
        /* <DEDUP_REMOVED lines=19> */
.L_x_2329:
        /* <DEDUP_REMOVED lines=24> */
.L_x_2332:
        /* <DEDUP_REMOVED lines=17> */
.L_x_2331:
        /* <DEDUP_REMOVED lines=24> */
.L_x_2334:
        /* <DEDUP_REMOVED lines=19> */
.L_x_2330:
        /* <DEDUP_REMOVED lines=23> */
.L_x_2336:
        /* <DEDUP_REMOVED lines=17> */
.L_x_2335:
        /* <DEDUP_REMOVED lines=24> */
.L_x_2337:
        /* <DEDUP_REMOVED lines=18> */
.L_x_2333:
        /* <DEDUP_REMOVED lines=19> */
.L_x_2338:
[----:B------:R-:W-:Y:S01]  /*5c30*/  UPLOP3.LUT UP1, UPT, UPT, UPT, UP1, 0x40, 0x4 ;  /* 0x000000000004789c */ /* 0x000fe20003f2e810 */
[----:B------:R-:W-:Y:S10]  /*5c40*/  @!P2 BRA `(.L_x_2339) ;  /* 0xffffffa800a4a947 */ /* 0x000ff4000383ffff */
        /* <DEDUP_REMOVED lines=80> */
.L_x_2291:
[----:B------:R-:W2:Y:S08]  /*6150*/  S2UR UR4, SR_CTAID.X ;  /* 0x00000000000479c3 */ /* 0x000eb00000002500 */
[----:B------:R-:W2:Y:S08]  /*6160*/  LDC R15, c[0x0][0x388] ;  /* 0x0000e200ff0f7b82 */ /* 0x000eb00000000800 */
[----:B------:R-:W3:Y:S08]  /*6170*/  LDC.64 R2, c[0x0][0x440] ;  /* 0x00011000ff027b82 */ /* 0x000ef00000000a00 */
[----:B------:R-:W4:Y:S08]  /*6180*/  LDC.64 R8, c[0x0][0x448] ;  /* 0x00011200ff087b82 */ /* 0x000f300000000a00 */
[----:B------:R-:W5:Y:S01]  /*6190*/  LDC.64 R10, c[0x0][0x450] ;  /* 0x00011400ff0a7b82 */ /* 0x000f620000000a00 */
[----:B--2---:R-:W-:-:S05]  /*61a0*/  IMAD R15, R15, UR4, RZ ;  /* 0x000000040f0f7c24 */ /* 0x004fca000f8e02ff */
[----:B------:R-:W-:Y:S02]  /*61b0*/  LEA.HI R15, R15, R126, RZ, 0x1e ;  /* 0x0000007e0f0f7211 */ /* 0x000fe400078ff0ff */
[----:B------:R-:W2:Y:S03]  /*61c0*/  LDC.64 R12, c[0x0][0x458] ;  /* 0x00011600ff0c7b82 */ /* 0x000ea60000000a00 */
[----:B---3--:R-:W-:-:S04]  /*61d0*/  IMAD.WIDE.U32 R2, R15, 0x10, R2 ;  /* 0x000000100f027825 */ /* 0x008fc800078e0002 */
[C---:B----4-:R-:W-:Y:S01]  /*61e0*/  IMAD.WIDE.U32 R8, R15.reuse, 0x10, R8 ;  /* 0x000000100f087825 */ /* 0x050fe200078e0008 */
[----:B0-----:R-:W-:Y:S04]  /*61f0*/  STG.E.128 desc[UR12][R2.64], R52 ;  /* 0x0000003402007986 */ /* 0x001fe8000c101d0c */
[----:B------:R-:W-:Y:S01]  /*6200*/  STG.E.128 desc[UR12][R8.64], R44 ;  /* 0x0000002c08007986 */ /* 0x000fe2000c101d0c */
[----:B-----5:R-:W-:-:S05]  /*6210*/  IMAD.WIDE.U32 R10, R15, 0x10, R10 ;  /* 0x000000100f0a7825 */ /* 0x020fca00078e000a */
[----:B------:R-:W-:Y:S01]  /*6220*/  STG.E.128 desc[UR12][R10.64], R68 ;  /* 0x000000440a007986 */ /* 0x000fe2000c101d0c */
[----:B--2---:R-:W-:-:S05]  /*6230*/  IMAD.WIDE.U32 R12, R15, 0x10, R12 ;  /* 0x000000100f0c7825 */ /* 0x004fca00078e000c */
        /* <DEDUP_REMOVED lines=18> */
.L_x_2340:
        /* <DEDUP_REMOVED lines=10> */
.L_x_5421:


//--------------------- .text._ZN10layer_norm31ln_parallel_residual_bwd_kernelINS_13Kernel_traitsIf13__nv_bfloat16fS2_fjLj5120ELj1ELj1ELj8ELj8ENS_18Kernel_traits_baseILj5120EfS2_fS2_fjLj256EEEEELb0ELb1ELb0EEEvNS_9BwdParamsE --------------------------
	.section	.text._ZN10layer_norm31ln_parallel_residual_bwd_kernelINS_13Kernel_traitsIf13__nv_bfloat16fS2_fjLj5120ELj1ELj1ELj8ELj8ENS_18Kernel_traits_baseILj5120EfS2_fS2_fjLj256EEEEELb0ELb1ELb0EEEvNS_9BwdParamsE,"ax",@progbits
	.align	128
        .global         _ZN10layer_norm31ln_parallel_residual_bwd_kernelINS_13Kernel_traitsIf13__nv_bfloat16fS2_fjLj5120ELj1ELj1ELj8ELj8ENS_18Kernel_traits_baseILj5120EfS2_fS2_fjLj256EEEEELb0ELb1ELb0EEEvNS_9BwdParamsE
        .type           _ZN10layer_norm31ln_parallel_residual_bwd_kernelINS_13Kernel_traitsIf13__nv_bfloat16fS2_fjLj5120ELj1ELj1ELj8ELj8ENS_18Kernel_traits_baseILj5120EfS2_fS2_fjLj256EEEEELb0ELb1ELb0EEEvNS_9BwdParamsE,@function
        .size           _ZN10layer_norm31ln_parallel_residual_bwd_kernelINS_13Kernel_traitsIf13__nv_bfloat16fS2_fjLj5120ELj1ELj1ELj8ELj8ENS_18Kernel_traits_baseILj5120EfS2_fS2_fjLj256EEEEELb0ELb1ELb0EEEvNS_9BwdParamsE,(.L_x_5422 - _ZN10layer_norm31ln_parallel_residual_bwd_kernelINS_13Kernel_traitsIf13__nv_bfloat16fS2_fjLj5120ELj1ELj1ELj8ELj8ENS_18Kernel_traits_baseILj5120EfS2_fS2_fjLj256EEEEELb0ELb1ELb0EEEvNS_9BwdParamsE)
        .other          _ZN10layer_norm31ln_parallel_residual_bwd_kernelINS_13Kernel_traitsIf13__nv_bfloat16fS2_fjLj5120ELj1ELj1ELj8ELj8ENS_18Kernel_traits_baseILj5120EfS2_fS2_fjLj256EEEEELb0ELb1ELb0EEEvNS_9BwdParamsE,@"STO_CUDA_ENTRY STV_DEFAULT"
_ZN10layer_norm31ln_parallel_residual_bwd_kernelINS_13Kernel_traitsIf13__nv_bfloat16fS2_fjLj5120ELj1ELj1ELj8ELj8ENS_18Kernel_traits_baseILj5120EfS2_fS2_fjLj256EEEEELb0ELb1ELb0EEEvNS_9BwdParamsE:
.text._ZN10layer_norm31ln_parallel_residual_bwd_kernelINS_13Kernel_traitsIf13__nv_bfloat16fS2_fjLj5120ELj1ELj1ELj8ELj8ENS_18Kernel_traits_baseILj5120EfS2_fS2_fjLj256EEEEELb0ELb1ELb0EEEvNS_9BwdParamsE:
        /* <DEDUP_REMOVED lines=25> */
[----:B---3--:R-:W5:Y:S01]  /*0190*/  @P0 LDG.E.128 R60, desc[UR12][R4.64] ;  /* 0x0000000c043c0981 */ /* 0x008f62000c1e1d00 */
        /* <DEDUP_REMOVED lines=26> */
[----:B-1----:R-:W-:Y:S02]  /*0340*/  CS2R R12, SRZ ;  /* 0x00000000000c7805 */ /* 0x002fe4000001ff00 */
[----:B------:R-:W-:Y:S02]  /*0350*/  CS2R R14, SRZ ;  /* 0x00000000000e7805 */ /* 0x000fe4000001ff00 */
[----:B------:R-:W-:Y:S02]  /*0360*/  CS2R R8, SRZ ;  /* 0x0000000000087805 */ /* 0x000fe4000001ff00 */
[----:B------:R-:W-:Y:S02]  /*0370*/  CS2R R10, SRZ ;  /* 0x00000000000a7805 */ /* 0x000fe4000001ff00 */
[----:B------:R-:W-:-:S02]  /*0380*/  CS2R R4, SRZ ;  /* 0x0000000000047805 */ /* 0x000fc4000001ff00 */
        /* <DEDUP_REMOVED lines=26> */
[----:B------:R-:W0:Y:S03]  /*0530*/  LDCU UR11, c[0x0][0x400] ;  /* 0x00008000ff0b77ac */ /* 0x000e260008000800 */
[----:B------:R-:W-:Y:S01]  /*0540*/  P2R R98, PR, RZ, 0x2 ;  /* 0x00000002ff627803 */ /* 0x000fe20000000000 */
[----:B------:R-:W1:Y:S01]  /*0550*/  LDCU.64 UR6, c[0x0][0x470] ;  /* 0x00008e00ff0677ac */ /* 0x000e620008000a00 */
[----:B------:R-:W2:Y:S01]  /*0560*/  LDCU.64 UR14, c[0x0][0x438] ;  /* 0x00008700ff0e77ac */ /* 0x000ea20008000a00 */
[----:B------:R-:W3:Y:S06]  /*0570*/  LDCU.64 UR8, c[0x0][0x478] ;  /* 0x00008f00ff0877ac */ /* 0x000eec0008000a00 */
.L_x_2408:
        /* <DEDUP_REMOVED lines=16> */
[----:B------:R-:W-:Y:S02]  /*0680*/  HFMA2 R93, -RZ, RZ, 0, 0 ;  /* 0x00000000ff5d7431 */ /* 0x000fe400000001ff */
[----:B------:R-:W-:Y:S02]  /*0690*/  LEA.HI.SX32 R124, R92, R149, 0x1e ;  /* 0x000000955c7c7211 */ /* 0x000fe400078ff2ff */
[----:B------:R-:W-:Y:S02]  /*06a0*/  MOV R94, RZ ;  /* 0x000000ff005e7202 */ /* 0x000fe40000000f00 */
        /* <DEDUP_REMOVED lines=24> */
[----:B------:R-:W-:Y:S01]  /*0830*/  FADD.FTZ R21, R21, R88 ;  /* 0x0000005815157221 */ /* 0x000fe20000010000 */
[-C--:B------:R-:W-:Y:S01]  /*0840*/  FFMA.FTZ R41, R134, R88.reuse, R41 ;  /* 0x0000005886297223 */ /* 0x080fe20000010029 */
[----:B------:R-:W-:Y:S01]  /*0850*/  FMUL.FTZ R137, R61, R88 ;  /* 0x000000583d897220 */ /* 0x000fe20000410000 */
[----:B------:R-:W-:Y:S01]  /*0860*/  SHF.R.U32.HI R99, RZ, 0x10, R95 ;  /* 0x00000010ff637819 */ /* 0x000fe2000001165f */
[----:B------:R-:W-:Y:S01]  /*0870*/  FADD.FTZ R20, R20, R89 ;  /* 0x0000005914147221 */ /* 0x000fe20000010000 */
[----:B------:R-:W-:Y:S01]  /*0880*/  SHF.L.U32 R93, R93, 0x10, RZ ;  /* 0x000000105d5d7819 */ /* 0x000fe200000006ff */
[C---:B------:R-:W-:Y:S01]  /*0890*/  FFMA.FTZ R40, R3.reuse, R89, R40 ;  /* 0x0000005903287223 */ /* 0x040fe20000010028 */
        /* <DEDUP_REMOVED lines=20> */
.L_x_2343:
[----:B--23--:R-:W-:Y:S05]  /*09e0*/  BSYNC.RECONVERGENT B0 ;  /* 0x0000000000007941 */ /* 0x00cfea0003800200 */
.L_x_2342:
        /* <DEDUP_REMOVED lines=13> */
[----:B------:R-:W-:Y:S02]  /*0ac0*/  IADD3 R95, PT, PT, R95, 0x100, RZ ;  /* 0x000001005f5f7810 */ /* 0x000fe40007ffe0ff */
[----:B---3--:R-:W-:Y:S02]  /*0ad0*/  MOV R101, R96 ;  /* 0x0000006000657202 */ /* 0x008fe40000000f00 */
[----:B------:R-:W-:Y:S02]  /*0ae0*/  SHF.R.U64 R141, R96, 0x10, R97 ;  /* 0x00000010608d7819 */ /* 0x000fe40000001261 */
        /* <DEDUP_REMOVED lines=9> */
[C---:B------:R-:W-:Y:S01]  /*0b80*/  FMUL.FTZ R141, R133.reuse, R100 ;  /* 0x00000064858d7220 */ /* 0x040fe20000410000 */
[----:B------:R-:W-:Y:S01]  /*0b90*/  SHF.L.U32 R91, R102, 0x10, RZ ;  /* 0x00000010665b7819 */ /* 0x000fe200000006ff */
[----:B------:R-:W-:Y:S01]  /*0ba0*/  FMUL.FTZ R143, R133, R90 ;  /* 0x0000005a858f7220 */ /* 0x000fe20000410000 */
[----:B------:R-:W-:Y:S01]  /*0bb0*/  FADD.FTZ R17, R17, R88 ;  /* 0x0000005811117221 */ /* 0x000fe20000010000 */
[-C--:B------:R-:W-:Y:S01]  /*0bc0*/  FFMA.FTZ R37, R142, R88.reuse, R37 ;  /* 0x000000588e257223 */ /* 0x080fe20000010025 */
[----:B------:R-:W-:Y:S01]  /*0bd0*/  FMUL.FTZ R145, R57, R88 ;  /* 0x0000005839917220 */ /* 0x000fe20000410000 */
[----:B------:R-:W-:Y:S01]  /*0be0*/  SHF.R.U32.HI R103, RZ, 0x10, R97 ;  /* 0x00000010ff677819 */ /* 0x000fe20000011661 */
[----:B------:R-:W-:Y:S01]  /*0bf0*/  FADD.FTZ R88, R93, R146 ;  /* 0x000000925d587221 */ /* 0x000fe20000010000 */
[----:B------:R-:W-:Y:S01]  /*0c00*/  FFMA.FTZ R89, R141, R146, R94 ;  /* 0x000000928d597223 */ /* 0x000fe2000001005e */
[----:B------:R-:W-:Y:S01]  /*0c10*/  FADD.FTZ R18, R18, R91 ;  /* 0x0000005b12127221 */ /* 0x000fe20000010000 */
[-C--:B------:R-:W-:Y:S01]  /*0c20*/  FFMA.FTZ R38, R143, R91.reuse, R38 ;  /* 0x0000005b8f267223 */ /* 0x080fe20000010026 */
        /* <DEDUP_REMOVED lines=14> */
.L_x_2345:
[----:B------:R-:W-:Y:S05]  /*0d10*/  BSYNC.RECONVERGENT B0 ;  /* 0x0000000000007941 */ /* 0x000fea0003800200 */
.L_x_2344:
        /* <DEDUP_REMOVED lines=15> */
[----:B------:R-:W-:Y:S01]  /*0e10*/  SHF.R.U64 R103, R96, 0x10, R97 ;  /* 0x0000001060677819 */ /* 0x000fe20000001261 */
[C---:B----4-:R-:W-:Y:S01]  /*0e20*/  FADD.FTZ R108, -R92.reuse, R88 ;  /* 0x000000585c6c7221 */ /* 0x050fe20000010100 */
[C---:B------:R-:W-:Y:S01]  /*0e30*/  FADD.FTZ R110, -R92.reuse, R89 ;  /* 0x000000595c6e7221 */ /* 0x040fe20000010100 */
[----:B------:R-:W-:Y:S01]  /*0e40*/  FADD.FTZ R112, -R92, R90 ;  /* 0x0000005a5c707221 */ /* 0x000fe20000010100 */
[----:B------:R-:W-:Y:S01]  /*0e50*/  SHF.L.U32 R89, R100, 0x10, RZ ;  /* 0x0000001064597819 */ /* 0x000fe200000006ff */
[----:B-----5:R-:W-:Y:S01]  /*0e60*/  FMUL.FTZ R109, R133, R108 ;  /* 0x0000006c856d7220 */ /* 0x020fe20000410000 */
[----:B------:R-:W-:Y:S01]  /*0e70*/  SHF.L.U32 R88, R103, 0x10, RZ ;  /* 0x0000001067587819 */ /* 0x000fe200000006ff */
[C---:B------:R-:W-:Y:S01]  /*0e80*/  FMUL.FTZ R108, R133.reuse, R110 ;  /* 0x0000006e856c7220 */ /* 0x040fe20000410000 */
[----:B------:R-:W-:Y:S01]  /*0e90*/  FMUL.FTZ R111, R133, R112 ;  /* 0x00000070856f7220 */ /* 0x000fe20000410000 */
[----:B------:R-:W-:Y:S01]  /*0ea0*/  MOV R101, R97 ;  /* 0x0000006100657202 */ /* 0x000fe20000000f00 */
[-C--:B------:R-:W-:Y:S01]  /*0eb0*/  FMUL.FTZ R112, R52, R89.reuse ;  /* 0x0000005934707220 */ /* 0x080fe20000410000 */
[----:B------:R-:W-:Y:S01]  /*0ec0*/  FADD.FTZ R13, R13, R88 ;  /* 0x000000580d0d7221 */ /* 0x000fe20000010000 */
[-C--:B------:R-:W-:Y:S01]  /*0ed0*/  FFMA.FTZ R33, R108, R88.reuse, R33 ;  /* 0x000000586c217223 */ /* 0x080fe20000010021 */
[----:B------:R-:W-:Y:S01]  /*0ee0*/  FMUL.FTZ R113, R53, R88 ;  /* 0x0000005835717220 */ /* 0x000fe20000410000 */
[----:B------:R-:W-:Y:S01]  /*0ef0*/  SHF.R.U32.HI R102, RZ, 0x10, R97 ;  /* 0x00000010ff667819 */ /* 0x000fe20000011661 */
[----:B------:R-:W-:Y:S01]  /*0f00*/  FADD.FTZ R12, R12, R89 ;  /* 0x000000590c0c7221 */ /* 0x000fe20000010000 */
[----:B------:R-:W-:Y:S01]  /*0f10*/  SHF.L.U32 R101, R101, 0x10, RZ ;  /* 0x0000001065657819 */ /* 0x000fe200000006ff */
[----:B------:R-:W-:Y:S01]  /*0f20*/  FFMA.FTZ R32, R109, R89, R32 ;  /* 0x000000596d207223 */ /* 0x000fe20000010020 */
[----:B------:R-:W-:Y:S01]  /*0f30*/  FADD.FTZ R88, R93, R112 ;  /* 0x000000705d587221 */ /* 0x000fe20000010000 */
[----:B------:R-:W-:Y:S01]  /*0f40*/  FFMA.FTZ R89, R109, R112, R94 ;  /* 0x000000706d597223 */ /* 0x000fe2000001005e */
[----:B------:R-:W-:Y:S01]  /*0f50*/  FADD.FTZ R90, -R92, R91 ;  /* 0x0000005b5c5a7221 */ /* 0x000fe20000010100 */
[----:B------:R-:W-:Y:S01]  /*0f60*/  SHF.L.U32 R96, R102, 0x10, RZ ;  /* 0x0000001066607819 */ /* 0x000fe200000006ff */
        /* <DEDUP_REMOVED lines=13> */
.L_x_2347:
[----:B------:R-:W-:Y:S05]  /*1040*/  BSYNC.RECONVERGENT B0 ;  /* 0x0000000000007941 */ /* 0x000fea0003800200 */
.L_x_2346:
        /* <DEDUP_REMOVED lines=50> */
.L_x_2349:
[----:B------:R-:W-:Y:S05]  /*1370*/  BSYNC.RECONVERGENT B0 ;  /* 0x0000000000007941 */ /* 0x000fea0003800200 */
.L_x_2348:
[----:B------:R-:W-:Y:S04]  /*1380*/  BSSY.RECONVERGENT B0, `(.L_x_2350) ;  /* 0x0000031000007945 */ /* 0x000fe80003800200 */
[----:B------:R-:W-:Y:S05]  /*1390*/  @!P4 BRA `(.L_x_2351) ;  /* 0x0000000000bcc947 */ /* 0x000fea0003800000 */
[----:B------:R-:W0:Y:S01]  /*13a0*/  LDC.64 R96, c[0x0][0x428] ;  /* 0x00010a00ff607b82 */ /* 0x000e220000000a00 */
[----:B------:R-:W-:-:S04]  /*13b0*/  ISETP.NE.U32.AND P0, PT, RZ, UR14, PT ;  /* 0x0000000eff007c0c */ /* 0x000fc8000bf05070 */
[----:B------:R-:W-:-:S03]  /*13c0*/  ISETP.NE.AND.EX P0, PT, RZ, UR15, PT, P0 ;  /* 0x0000000fff007c0c */ /* 0x000fc6000bf05300 */
[----:B------:R-:W1:Y:S10]  /*13d0*/  LDC.64 R88, c[0x0][0x3a8] ;  /* 0x0000ea00ff587b82 */ /* 0x000e740000000a00 */
[----:B------:R-:W2:Y:S01]  /*13e0*/  @P0 LDC.64 R98, c[0x0][0x438] ;  /* 0x00010e00ff620b82 */ /* 0x000ea20000000a00 */
[----:B0-----:R-:W-:-:S06]  /*13f0*/  IMAD.WIDE.U32 R96, R95, 0x8, R96 ;  /* 0x000000085f607825 */ /* 0x001fcc00078e0060 */
[----:B------:R-:W3:Y:S01]  /*1400*/  LDG.E.64 R96, desc[UR12][R96.64] ;  /* 0x0000000c60607981 */ /* 0x000ee2000c1e1b00 */
[----:B-1----:R-:W-:-:S06]  /*1410*/  IMAD.WIDE.U32 R88, R95, 0x10, R88 ;  /* 0x000000105f587825 */ /* 0x002fcc00078e0058 */
[----:B------:R-:W4:Y:S01]  /*1420*/  LDG.E.128 R88, desc[UR12][R88.64] ;  /* 0x0000000c58587981 */ /* 0x000f22000c1e1d00 */
[----:B--2---:R-:W-:-:S05]  /*1430*/  @P0 IMAD.WIDE.U32 R98, R95, 0x10, R98 ;  /* 0x000000105f620825 */ /* 0x004fca00078e0062 */
[----:B------:R0:W5:Y:S01]  /*1440*/  @P0 LDG.E.128 R80, desc[UR12][R98.64] ;  /* 0x0000000c62500981 */ /* 0x000162000c1e1d00 */
[----:B---3--:R-:W-:Y:S02]  /*1450*/  MOV R95, R96 ;  /* 0x00000060005f7202 */ /* 0x008fe40000000f00 */
[----:B------:R-:W-:Y:S02]  /*1460*/  SHF.R.U64 R103, R96, 0x10, R97 ;  /* 0x0000001060677819 */ /* 0x000fe40000001261 */
[----:B------:R-:W-:Y:S01]  /*1470*/  SHF.L.U32 R95, R95, 0x10, RZ ;  /* 0x000000105f5f7819 */ /* 0x000fe200000006ff */
[C---:B----4-:R-:W-:Y:S01]  /*1480*/  FADD.FTZ R126, -R92.reuse, R89 ;  /* 0x000000595c7e7221 */ /* 0x050fe20000010100 */
[----:B------:R-:W-:Y:S01]  /*1490*/  FADD.FTZ R100, -R92, R88 ;  /* 0x000000585c647221 */ /* 0x000fe20000010100 */
[----:B------:R-:W-:Y:S02]  /*14a0*/  SHF.L.U32 R88, R103, 0x10, RZ ;  /* 0x0000001067587819 */ /* 0x000fe400000006ff */
[----:B------:R-:W-:Y:S01]  /*14b0*/  FMUL.FTZ R128, R44, R95 ;  /* 0x0000005f2c807220 */ /* 0x000fe20000410000 */
[C---:B-----5:R-:W-:Y:S01]  /*14c0*/  FMUL.FTZ R126, R133.reuse, R126 ;  /* 0x0000007e857e7220 */ /* 0x060fe20000410000 */
[----:B------:R-:W-:Y:S01]  /*14d0*/  MOV R101, R97 ;  /* 0x0000006100657202 */ /* 0x000fe20000000f00 */
[----:B------:R-:W-:Y:S01]  /*14e0*/  FMUL.FTZ R125, R133, R100 ;  /* 0x00000064857d7220 */ /* 0x000fe20000410000 */
[----:B------:R-:W-:Y:S01]  /*14f0*/  FADD.FTZ R5, R5, R88 ;  /* 0x0000005805057221 */ /* 0x000fe20000010000 */
[-C--:B------:R-:W-:Y:S01]  /*1500*/  FFMA.FTZ R25, R126, R88.reuse, R25 ;  /* 0x000000587e197223 */ /* 0x080fe20000010019 */
[----:B------:R-:W-:Y:S01]  /*1510*/  FMUL.FTZ R129, R45, R88 ;  /* 0x000000582d817220 */ /* 0x000fe20000410000 */
[----:B------:R-:W-:Y:S01]  /*1520*/  SHF.R.U32.HI R102, RZ, 0x10, R97 ;  /* 0x00000010ff667819 */ /* 0x000fe20000011661 */
[----:B------:R-:W-:Y:S01]  /*1530*/  FADD.FTZ R88, R93, R128 ;  /* 0x000000805d587221 */ /* 0x000fe20000010000 */
[----:B------:R-:W-:Y:S01]  /*1540*/  SHF.L.U32 R101, R101, 0x10, RZ ;  /* 0x0000001065657819 */ /* 0x000fe200000006ff */
        /* <DEDUP_REMOVED lines=20> */
.L_x_2351:
[----:B------:R-:W-:Y:S05]  /*1690*/  BSYNC.RECONVERGENT B0 ;  /* 0x0000000000007941 */ /* 0x000fea0003800200 */
.L_x_2350:
        /* <DEDUP_REMOVED lines=32> */
.L_x_2353:
[----:B------:R-:W-:Y:S05]  /*18a0*/  BSYNC.RECONVERGENT B0 ;  /* 0x0000000000007941 */ /* 0x000fea0003800200 */
.L_x_2352:
        /* <DEDUP_REMOVED lines=74> */
.L_x_2358:
        /* <DEDUP_REMOVED lines=22> */
.L_x_2357:
        /* <DEDUP_REMOVED lines=20> */
.L_x_2360:
        /* <DEDUP_REMOVED lines=21> */
.L_x_2356:
        /* <DEDUP_REMOVED lines=27> */
.L_x_2362:
        /* <DEDUP_REMOVED lines=23> */
.L_x_2361:
        /* <DEDUP_REMOVED lines=20> */
.L_x_2363:
        /* <DEDUP_REMOVED lines=20> */
.L_x_2359:
        /* <DEDUP_REMOVED lines=24> */
.L_x_2364:
[----:B------:R-:W-:-:S07]  /*2860*/  IADD3 R124, PT, PT, R124, 0x100, RZ ;  /* 0x000001007c7c7810 */ /* 0x000fce0007ffe0ff */
.L_x_2355:
[----:B------:R-:W-:Y:S05]  /*2870*/  BSYNC.RECONVERGENT B0 ;  /* 0x0000000000007941 */ /* 0x000fea0003800200 */
.L_x_2354:
        /* <DEDUP_REMOVED lines=33> */
.L_x_2369:
        /* <DEDUP_REMOVED lines=17> */
.L_x_2368:
        /* <DEDUP_REMOVED lines=26> */
.L_x_2371:
        /* <DEDUP_REMOVED lines=19> */
.L_x_2367:
        /* <DEDUP_REMOVED lines=28> */
.L_x_2373:
        /* <DEDUP_REMOVED lines=17> */
.L_x_2372:
        /* <DEDUP_REMOVED lines=26> */
.L_x_2374:
        /* <DEDUP_REMOVED lines=18> */
.L_x_2370:
        /* <DEDUP_REMOVED lines=20> */
.L_x_2375:
[----:B------:R-:W-:-:S07]  /*3540*/  IADD3 R124, PT, PT, R124, 0x100, RZ ;  /* 0x000001007c7c7810 */ /* 0x000fce0007ffe0ff */
.L_x_2366:
[----:B------:R-:W-:Y:S05]  /*3550*/  BSYNC.RECONVERGENT B0 ;  /* 0x0000000000007941 */ /* 0x000fea0003800200 */
.L_x_2365:
        /* <DEDUP_REMOVED lines=33> */
.L_x_2380:
        /* <DEDUP_REMOVED lines=17> */
.L_x_2379:
        /* <DEDUP_REMOVED lines=26> */
.L_x_2382:
        /* <DEDUP_REMOVED lines=19> */
.L_x_2378:
        /* <DEDUP_REMOVED lines=28> */
.L_x_2384:
        /* <DEDUP_REMOVED lines=17> */
.L_x_2383:
        /* <DEDUP_REMOVED lines=26> */
.L_x_2385:
        /* <DEDUP_REMOVED lines=18> */
.L_x_2381:
        /* <DEDUP_REMOVED lines=20> */
.L_x_2386:
[----:B------:R-:W-:-:S07]  /*4220*/  IADD3 R124, PT, PT, R124, 0x100, RZ ;  /* 0x000001007c7c7810 */ /* 0x000fce0007ffe0ff */
.L_x_2377:
[----:B------:R-:W-:Y:S05]  /*4230*/  BSYNC.RECONVERGENT B0 ;  /* 0x0000000000007941 */ /* 0x000fea0003800200 */
.L_x_2376:
        /* <DEDUP_REMOVED lines=33> */
.L_x_2391:
        /* <DEDUP_REMOVED lines=17> */
.L_x_2390:
        /* <DEDUP_REMOVED lines=26> */
.L_x_2393:
        /* <DEDUP_REMOVED lines=19> */
.L_x_2389:
        /* <DEDUP_REMOVED lines=28> */
.L_x_2395:
        /* <DEDUP_REMOVED lines=17> */
.L_x_2394:
        /* <DEDUP_REMOVED lines=26> */
.L_x_2396:
        /* <DEDUP_REMOVED lines=18> */
.L_x_2392:
        /* <DEDUP_REMOVED lines=20> */
.L_x_2397:
[----:B------:R-:W-:-:S07]  /*4f00*/  IADD3 R124, PT, PT, R124, 0x100, RZ ;  /* 0x000001007c7c7810 */ /* 0x000fce0007ffe0ff */
.L_x_2388:
[----:B------:R-:W-:Y:S05]  /*4f10*/  BSYNC.RECONVERGENT B0 ;  /* 0x0000000000007941 */ /* 0x000fea0003800200 */
.L_x_2387:
        /* <DEDUP_REMOVED lines=33> */
.L_x_2402:
        /* <DEDUP_REMOVED lines=17> */
.L_x_2401:
        /* <DEDUP_REMOVED lines=26> */
.L_x_2404:
        /* <DEDUP_REMOVED lines=18> */
.L_x_2400:
        /* <DEDUP_REMOVED lines=28> */
.L_x_2406:
        /* <DEDUP_REMOVED lines=17> */
.L_x_2405:
        /* <DEDUP_REMOVED lines=25> */
.L_x_2407:
        /* <DEDUP_REMOVED lines=17> */
.L_x_2403:
        /* <DEDUP_REMOVED lines=20> */
.L_x_2399:
[----:B------:R-:W-:Y:S05]  /*5bb0*/  BSYNC.RECONVERGENT B0 ;  /* 0x0000000000007941 */ /* 0x000fea0003800200 */
.L_x_2398:
[----:B------:R-:W-:Y:S01]  /*5bc0*/  UPLOP3.LUT UP1, UPT, UPT, UPT, UP1, 0x40, 0x4 ;  /* 0x000000000004789c */ /* 0x000fe20003f2e810 */
[----:B------:R-:W-:Y:S10]  /*5bd0*/  @!P6 BRA `(.L_x_2408) ;  /* 0xffffffa80068e947 */ /* 0x000ff4000383ffff */
.L_x_2341:
[----:B------:R-:W4:Y:S08]  /*5be0*/  S2UR UR4, SR_CTAID.X ;  /* 0x00000000000479c3 */ /* 0x000f300000002500 */
[----:B-----5:R-:W0:Y:S08]  /*5bf0*/  LDC.64 R44, c[0x0][0x440] ;  /* 0x00011000ff2c7b82 */ /* 0x020e300000000a00 */
[----:B------:R-:W1:Y:S08]  /*5c00*/  LDC.64 R46, c[0x0][0x448] ;  /* 0x00011200ff2e7b82 */ /* 0x000e700000000a00 */
        /* <DEDUP_REMOVED lines=36> */
.L_x_2409:
        /* <DEDUP_REMOVED lines=11> */
.L_x_5422:


//--------------------- .text._ZN10layer_norm31ln_parallel_residual_bwd_kernelINS_13Kernel_traitsIf13__nv_bfloat16fS2_fjLj5120ELj1ELj1ELj8ELj8ENS_18Kernel_traits_baseILj5120EfS2_fS2_fjLj256EEEEELb0ELb1ELb1EEEvNS_9BwdParamsE --------------------------
	.section	.text._ZN10layer_norm31ln_parallel_residual_bwd_kernelINS_13Kernel_traitsIf13__nv_bfloat16fS2_fjLj5120ELj1ELj1ELj8ELj8ENS_18Kernel_traits_baseILj5120EfS2_fS2_fjLj256EEEEELb0ELb1ELb1EEEvNS_9BwdParamsE,"ax",@progbits
	.align	128
        .global         _ZN10layer_norm31ln_parallel_residual_bwd_kernelINS_13Kernel_traitsIf13__nv_bfloat16fS2_fjLj5120ELj1ELj1ELj8ELj8ENS_18Kernel_traits_baseILj5120EfS2_fS2_fjLj256EEEEELb0ELb1ELb1EEEvNS_9BwdParamsE
        .type           _ZN10layer_norm31ln_parallel_residual_bwd_kernelINS_13Kernel_traitsIf13__nv_bfloat16fS2_fjLj5120ELj1ELj1ELj8ELj8ENS_18Kernel_traits_baseILj5120EfS2_fS2_fjLj256EEEEELb0ELb1ELb1EEEvNS_9BwdParamsE,@function
        .size           _ZN10layer_norm31ln_parallel_residual_bwd_kernelINS_13Kernel_traitsIf13__nv_bfloat16fS2_fjLj5120ELj1ELj1ELj8ELj8ENS_18Kernel_traits_baseILj5120EfS2_fS2_fjLj256EEEEELb0ELb1ELb1EEEvNS_9BwdParamsE,(.L_x_5423 - _ZN10layer_norm31ln_parallel_residual_bwd_kernelINS_13Kernel_traitsIf13__nv_bfloat16fS2_fjLj5120ELj1ELj1ELj8ELj8ENS_18Kernel_traits_baseILj5120EfS2_fS2_fjLj256EEEEELb0ELb1ELb1EEEvNS_9BwdParamsE)
        .other          _ZN10layer_norm31ln_parallel_residual_bwd_kernelINS_13Kernel_traitsIf13__nv_bfloat16fS2_fjLj5120ELj1ELj1ELj8ELj8ENS_18Kernel_traits_baseILj5120EfS2_fS2_fjLj256EEEEELb0ELb1ELb1EEEvNS_9BwdParamsE,@"STO_CUDA_ENTRY STV_DEFAULT"
_ZN10layer_norm31ln_parallel_residual_bwd_kernelINS_13Kernel_traitsIf13__nv_bfloat16fS2_fjLj5120ELj1ELj1ELj8ELj8ENS_18Kernel_traits_baseILj5120EfS2_fS2_fjLj256EEEEELb0ELb1ELb1EEEvNS_9BwdParamsE:
.text._ZN10layer_norm31ln_parallel_residual_bwd_kernelINS_13Kernel_traitsIf13__nv_bfloat16fS2_fjLj5120ELj1ELj1ELj8ELj8ENS_18Kernel_traits_baseILj5120EfS2_fS2_fjLj256EEEEELb0ELb1ELb1EEEvNS_9BwdParamsE:
        /* <DEDUP_REMOVED lines=48> */
[----:B0-----:R-:W-:Y:S01]  /*0300*/  IMAD.WIDE.U32 R2, R64, 0x10, R2 ;  /* 0x0000001040027825 */ /* 0x001fe200078e0002 */
[----:B------:R-:W0:Y:S04]  /*0310*/  LDCU UR11, c[0x0][0x388] ;  /* 0x00007100ff0b77ac */ /* 0x000e280008000800 */
[----:B--2---:R2:W5:Y:S01]  /*0320*/  LDG.E.128 R20, desc[UR12][R2.64] ;  /* 0x0000000c02147981 */ /* 0x004562000c1e1d00 */
[----:B------:R-:W4:Y:S03]  /*0330*/  LDCU UR14, c[0x0][0x400] ;  /* 0x00008000ff0e77ac */ /* 0x000f260008000800 */
[----:B------:R2:W5:Y:S01]  /*0340*/  LDG.E.128 R16, desc[UR12][R2.64+0x1000] ;  /* 0x0010000c02107981 */ /* 0x000562000c1e1d00 */
[----:B------:R-:W0:Y:S03]  /*0350*/  LDCU.64 UR8, c[0x0][0x478] ;  /* 0x00008f00ff0877ac */ /* 0x000e260008000a00 */
[----:B------:R2:W5:Y:S04]  /*0360*/  LDG.E.128 R12, desc[UR12][R2.64+0x2000] ;  /* 0x0020000c020c7981 */ /* 0x000568000c1e1d00 */
        /* <DEDUP_REMOVED lines=8> */
[----:B------:R-:W-:Y:S02]  /*03f0*/  CS2R R106, SRZ ;  /* 0x00000000006a7805 */ /* 0x000fe4000001ff00 */
[----:B------:R-:W-:Y:S01]  /*0400*/  MOV R109, RZ ;  /* 0x000000ff006d7202 */ /* 0x000fe20000000f00 */
[----:B------:R-:W1:Y:S01]  /*0410*/  LDCU.64 UR6, c[0x0][0x470] ;  /* 0x00008e00ff0677ac */ /* 0x000e620008000a00 */
[----:B------:R-:W-:Y:S02]  /*0420*/  PLOP3.LUT P3, PT, PT, PT, UP2, 0x80, 0x8 ;  /* 0x000000000008781c */ /* 0x000fe40003f6f028 */
[----:B0-2-4-:R-:W-:-:S13]  /*0430*/  PLOP3.LUT P0, PT, PT, PT, UP0, 0x80, 0x8 ;  /* 0x000000000008781c */ /* 0x015fda0003f0f008 */
.L_x_2458:
[----:B01----:R-:W0:Y:S01]  /*0440*/  LDC.64 R2, c[0x0][0x3c0] ;  /* 0x0000f000ff027b82 */ /* 0x003e220000000a00 */
[----:B------:R-:W-:-:S05]  /*0450*/  IMAD R0, R68, UR11, RZ ;  /* 0x0000000b44007c24 */ /* 0x000fca000f8e02ff */
[----:B------:R-:W-:Y:S02]  /*0460*/  SHF.R.S32.HI R49, RZ, 0x1f, R0 ;  /* 0x0000001fff317819 */ /* 0x000fe40000011400 */
[----:B------:R-:W2:Y:S02]  /*0470*/  LDC.64 R66, c[0x0][0x3a8] ;  /* 0x0000ea00ff427b82 */ /* 0x000ea40000000a00 */
[----:B------:R-:W-:-:S04]  /*0480*/  LEA.HI R49, R49, R0, RZ, 0x2 ;  /* 0x0000000031317211 */ /* 0x000fc800078f10ff */
[----:B------:R-:W-:Y:S02]  /*0490*/  LEA.HI.SX32 R121, R49, R64, 0x1e ;  /* 0x0000004031797211 */ /* 0x000fe400078ff2ff */
[----:B------:R-:W3:Y:S02]  /*04a0*/  LDC.64 R122, c[0x0][0x428] ;  /* 0x00010a00ff7a7b82 */ /* 0x000ee40000000a00 */
[----:B------:R-:W-:Y:S01]  /*04b0*/  IADD3 R117, PT, PT, R121, 0x100, RZ ;  /* 0x0000010079757810 */ /* 0x000fe20007ffe0ff */
[----:B0-----:R-:W-:-:S05]  /*04c0*/  IMAD.WIDE R2, R68, 0x4, R2 ;  /* 0x0000000444027825 */ /* 0x001fca00078e0202 */
[----:B------:R-:W0:Y:S01]  /*04d0*/  LDC.64 R118, c[0x0][0x3c8] ;  /* 0x0000f200ff767b82 */ /* 0x000e220000000a00 */
[----:B------:R4:W4:Y:S01]  /*04e0*/  LDG.E R0, desc[UR12][R2.64] ;  /* 0x0000000c02007981 */ /* 0x000922000c1e1900 */
[----:B--2---:R-:W-:-:S06]  /*04f0*/  IMAD.WIDE.U32 R52, R117, 0x10, R66 ;  /* 0x0000001075347825 */ /* 0x004fcc00078e0042 */
[----:B------:R-:W2:Y:S01]  /*0500*/  @P0 LDC.64 R128, c[0x0][0x438] ;  /* 0x00010e00ff800b82 */ /* 0x000ea20000000a00 */
[C---:B------:R-:W-:Y:S01]  /*0510*/  IMAD.WIDE.U32 R48, R121.reuse, 0x10, R66 ;  /* 0x0000001079307825 */ /* 0x040fe200078e0042 */
[----:B------:R-:W2:Y:S03]  /*0520*/  LDG.E.128 R52, desc[UR12][R52.64] ;  /* 0x0000000c34347981 */ /* 0x000ea6000c1e1d00 */
[C-C-:B---3--:R-:W-:Y:S01]  /*0530*/  IMAD.WIDE.U32 R60, R121.reuse, 0x8, R122.reuse ;  /* 0x00000008793c7825 */ /* 0x148fe200078e007a */
[C---:B------:R-:W-:Y:S01]  /*0540*/  IADD3 R115, PT, PT, R121.reuse, 0x200, RZ ;  /* 0x0000020079737810 */ /* 0x040fe20007ffe0ff */
[----:B------:R-:W3:Y:S01]  /*0550*/  LDG.E.128 R48, desc[UR12][R48.64] ;  /* 0x0000000c30307981 */ /* 0x000ee2000c1e1d00 */
[----:B------:R-:W-:Y:S01]  /*0560*/  IADD3 R113, PT, PT, R121, 0x300, RZ ;  /* 0x0000030079717810 */ /* 0x000fe20007ffe0ff */
[----:B------:R-:W-:Y:S01]  /*0570*/  IMAD.WIDE.U32 R62, R117, 0x8, R122 ;  /* 0x00000008753e7825 */ /* 0x000fe200078e007a */
[----:B------:R-:W-:Y:S01]  /*0580*/  IADD3 R112, PT, PT, R121, 0x400, RZ ;  /* 0x0000040079707810 */ /* 0x000fe20007ffe0ff */
[----:B------:R1:W3:Y:S01]  /*0590*/  LDG.E.64 R130, desc[UR12][R60.64] ;  /* 0x0000000c3c827981 */ /* 0x0002e2000c1e1b00 */
[----:B----4-:R-:W4:Y:S01]  /*05a0*/  LDC.64 R2, c[0x0][0x438] ;  /* 0x00010e00ff027b82 */ /* 0x010f220000000a00 */
[----:B------:R-:W-:-:S02]  /*05b0*/  IMAD.WIDE.U32 R56, R115, 0x10, R66 ;  /* 0x0000001073387825 */ /* 0x000fc400078e0042 */
[----:B------:R-:W3:Y:S04]  /*05c0*/  LDG.E.64 R132, desc[UR12][R62.64] ;  /* 0x0000000c3e847981 */ /* 0x000ee8000c1e1b00 */
[----:B------:R-:W3:Y:S01]  /*05d0*/  LDG.E.128 R56, desc[UR12][R56.64] ;  /* 0x0000000c38387981 */ /* 0x000ee2000c1e1d00 */
[--C-:B------:R-:W-:Y:S01]  /*05e0*/  IMAD.WIDE.U32 R124, R113, 0x8, R122.reuse ;  /* 0x00000008717c7825 */ /* 0x100fe200078e007a */
[----:B------:R-:W4:Y:S03]  /*05f0*/  LDC.64 R134, c[0x0][0x380] ;  /* 0x0000e000ff867b82 */ /* 0x000f260000000a00 */
[----:B------:R-:W-:Y:S02]  /*0600*/  IMAD.WIDE.U32 R126, R115, 0x8, R122 ;  /* 0x00000008737e7825 */ /* 0x000fe400078e007a */
[----:B------:R-:W3:Y:S02]  /*0610*/  LDG.E.64 R124, desc[UR12][R124.64] ;  /* 0x0000000c7c7c7981 */ /* 0x000ee4000c1e1b00 */
[----:B-1----:R-:W-:-:S02]  /*0620*/  IMAD.WIDE.U32 R60, R113, 0x10, R66 ;  /* 0x00000010713c7825 */ /* 0x002fc400078e0042 */
[----:B------:R-:W3:Y:S02]  /*0630*/  LDG.E.64 R126, desc[UR12][R126.64] ;  /* 0x0000000c7e7e7981 */ /* 0x000ee4000c1e1b00 */
[----:B0-----:R-:W-:Y:S02]  /*0640*/  IMAD.WIDE R118, R68, 0x4, R118 ;  /* 0x0000000444767825 */ /* 0x001fe400078e0276 */
[----:B------:R-:W3:Y:S02]  /*0650*/  LDG.E.128 R60, desc[UR12][R60.64] ;  /* 0x0000000c3c3c7981 */ /* 0x000ee4000c1e1d00 */
[C---:B------:R-:W-:Y:S02]  /*0660*/  IMAD.WIDE.U32 R122, R112.reuse, 0x8, R122 ;  /* 0x00000008707a7825 */ /* 0x040fe400078e007a */
[----:B------:R0:W3:Y:S02]  /*0670*/  LDG.E R119, desc[UR12][R118.64] ;  /* 0x0000000c76777981 */ /* 0x0000e4000c1e1900 */
[----:B------:R-:W-:-:S02]  /*0680*/  IMAD.WIDE.U32 R64, R112, 0x10, R66 ;  /* 0x0000001070407825 */ /* 0x000fc400078e0042 */
[----:B------:R-:W3:Y:S04]  /*0690*/  LDG.E.64 R122, desc[UR12][R122.64] ;  /* 0x0000000c7a7a7981 */ /* 0x000ee8000c1e1b00 */
[----:B------:R-:W3:Y:S01]  /*06a0*/  LDG.E.128 R64, desc[UR12][R64.64] ;  /* 0x0000000c40407981 */ /* 0x000ee2000c1e1d00 */
[----:B--2---:R-:W-:Y:S01]  /*06b0*/  @P0 IMAD.WIDE.U32 R128, R121, 0x10, R128 ;  /* 0x0000001079800825 */ /* 0x004fe200078e0080 */
[----:B----4-:R-:W-:-:S04]  /*06c0*/  ISETP.NE.U32.AND P1, PT, R2, RZ, PT ;  /* 0x000000ff0200720c */ /* 0x010fc80003f25070 */
[----:B-----5:R1:W5:Y:S01]  /*06d0*/  @P0 LDG.E.128 R24, desc[UR12][R128.64] ;  /* 0x0000000c80180981 */ /* 0x020362000c1e1d00 */
[----:B------:R-:W-:Y:S02]  /*06e0*/  ISETP.NE.AND.EX P0, PT, R3, RZ, PT, P1 ;  /* 0x000000ff0300720c */ /* 0x000fe40003f05310 */
[----:B------:R-:W-:-:S04]  /*06f0*/  IADD3 R68, PT, PT, R68, R134, RZ ;  /* 0x0000008644447210 */ /* 0x000fc80007ffe0ff */
[----:B------:R-:W-:Y:S02]  /*0700*/  ISETP.GE.AND P2, PT, R68, R135, PT ;  /* 0x000000874400720c */ /* 0x000fe40003f46270 */
[----:B------:R-:W-:-:S05]  /*0710*/  FSEL R170, R0, RZ, !P3 ;  /* 0x000000ff00aa7208 */ /* 0x000fca0005800000 */
[----:B------:R-:W-:Y:S01]  /*0720*/  FADD.FTZ R120, -R170, R52 ;  /* 0x00000034aa787221 */ /* 0x000fe20000010100 */
[----:B---3--:R-:W-:Y:S02]  /*0730*/  MOV R114, R130 ;  /* 0x0000008200727202 */ /* 0x008fe40000000f00 */
[----:B------:R-:W-:Y:S01]  /*0740*/  SHF.R.U64 R135, R130, 0x10, R131 ;  /* 0x0000001082877819 */ /* 0x000fe20000001283 */
[C---:B------:R-:W-:Y:S02]  /*0750*/  FADD.FTZ R130, -R170.reuse, R53 ;  /* 0x00000035aa827221 */ /* 0x040fe40000010100 */
[----:B------:R-:W2:Y:S01]  /*0760*/  @P0 LDC.64 R52, c[0x0][0x438] ;  /* 0x00010e00ff340b82 */ /* 0x000ea20000000a00 */
[C---:B------:R-:W-:Y:S01]  /*0770*/  FADD.FTZ R0, -R170.reuse, R48 ;  /* 0x00000030aa007221 */ /* 0x040fe20000010100 */
[C---:B------:R-:W-:Y:S01]  /*0780*/  FADD.FTZ R146, -R170.reuse, R49 ;  /* 0x00000031aa927221 */ /* 0x040fe20000010100 */
[C---:B------:R-:W-:Y:S01]  /*0790*/  FADD.FTZ R116, -R170.reuse, R50 ;  /* 0x00000032aa747221 */ /* 0x040fe20000010100 */
[----:B------:R-:W-:-:S04]  /*07a0*/  FADD.FTZ R150, -R170, R51 ;  /* 0x00000033aa967221 */ /* 0x000fc80000010100 */
[----:B------:R-:W3:Y:S01]  /*07b0*/  @P0 LDC.64 R50, c[0x0][0x438] ;  /* 0x00010e00ff320b82 */ /* 0x000ee20000000a00 */
[C---:B------:R-:W-:Y:S01]  /*07c0*/  FADD.FTZ R136, -R170.reuse, R54 ;  /* 0x00000036aa887221 */ /* 0x040fe20000010100 */
[----:B------:R-:W-:-:S06]  /*07d0*/  FADD.FTZ R138, -R170, R55 ;  /* 0x00000037aa8a7221 */ /* 0x000fcc0000010100 */
[----:B------:R-:W4:Y:S08]  /*07e0*/  @P0 LDC.64 R48, c[0x0][0x438] ;  /* 0x00010e00ff300b82 */ /* 0x000f300000000a00 */
[----:B------:R-:W1:Y:S01]  /*07f0*/  @P0 LDC.64 R54, c[0x0][0x438] ;  /* 0x00010e00ff360b82 */ /* 0x000e620000000a00 */
[----:B------:R-:W-:Y:S01]  /*0800*/  MOV R134, R132 ;  /* 0x0000008400867202 */ /* 0x000fe20000000f00 */
[----:B------:R-:W-:Y:S01]  /*0810*/  FADD.FTZ R142, -R170, R57 ;  /* 0x00000039aa8e7221 */ /* 0x000fe20000010100 */
[----:B------:R-:W-:Y:S01]  /*0820*/  SHF.R.U64 R140, R132, 0x10, R133 ;  /* 0x00000010848c7819 */ /* 0x000fe20000001285 */
[----:B------:R-:W-:Y:S01]  /*0830*/  FADD.FTZ R132, -R170, R56 ;  /* 0x00000038aa847221 */ /* 0x000fe20000010100 */
[----:B--2---:R-:W-:Y:S01]  /*0840*/  @P0 IMAD.WIDE.U32 R56, R115, 0x10, R52 ;  /* 0x0000001073380825 */ /* 0x004fe200078e0034 */
[----:B------:R-:W-:-:S03]  /*0850*/  SHF.L.U32 R53, R114, 0x10, RZ ;  /* 0x0000001072357819 */ /* 0x000fc600000006ff */
[C---:B------:R-:W-:Y:S01]  /*0860*/  FADD.FTZ R144, -R170.reuse, R58 ;  /* 0x0000003aaa907221 */ /* 0x040fe20000010100 */
[----:B------:R-:W-:Y:S01]  /*0870*/  FADD.FTZ R148, -R170, R59 ;  /* 0x0000003baa947221 */ /* 0x000fe20000010100 */
[----:B---3--:R-:W-:Y:S01]  /*0880*/  @P0 IMAD.WIDE.U32 R58, R113, 0x10, R50 ;  /* 0x00000010713a0825 */ /* 0x008fe200078e0032 */
[----:B0-----:R-:W-:-:S03]  /*0890*/  MOV R118, R131 ;  /* 0x0000008300767202 */ /* 0x001fc60000000f00 */
[----:B------:R-:W-:Y:S01]  /*08a0*/  FMUL.FTZ R149, R20, R53 ;  /* 0x0000003514957220 */ /* 0x000fe20000410000 */
[----:B------:R-:W-:Y:S01]  /*08b0*/  SHF.L.U32 R50, R135, 0x10, RZ ;  /* 0x0000001087327819 */ /* 0x000fe200000006ff */
[----:B------:R-:W5:Y:S01]  /*08c0*/  @P0 LDG.E.128 R32, desc[UR12][R56.64] ;  /* 0x0000000c38200981 */ /* 0x000f62000c1e1d00 */
[----:B----4-:R-:W-:Y:S01]  /*08d0*/  @P0 IMAD.WIDE.U32 R48, R112, 0x10, R48 ;  /* 0x0000001070300825 */ /* 0x010fe200078e0030 */
[----:B------:R-:W-:-:S03]  /*08e0*/  SHF.R.U32.HI R131, RZ, 0x10, R131 ;  /* 0x00000010ff837819 */ /* 0x000fc60000011683 */
[----:B------:R-:W-:Y:S01]  /*08f0*/  FMUL.FTZ R151, R21, R50 ;  /* 0x0000003215977220 */ /* 0x000fe20000410000 */
[----:B------:R-:W-:Y:S02]  /*0900*/  SHF.L.U32 R51, R118, 0x10, RZ ;  /* 0x0000001076337819 */ /* 0x000fe400000006ff */
[----:B-1----:R-:W-:Y:S01]  /*0910*/  MOV R128, R133 ;  /* 0x0000008500807202 */ /* 0x002fe20000000f00 */
[----:B------:R0:W5:Y:S01]  /*0920*/  @P0 LDG.E.128 R40, desc[UR12][R48.64] ;  /* 0x0000000c30280981 */ /* 0x000162000c1e1d00 */
[----:B------:R-:W-:Y:S01]  /*0930*/  @P0 IMAD.WIDE.U32 R54, R117, 0x10, R54 ;  /* 0x0000001075360825 */ /* 0x000fe200078e0036 */
[----:B------:R-:W-:-:S03]  /*0940*/  SHF.L.U32 R52, R131, 0x10, RZ ;  /* 0x0000001083347819 */ /* 0x000fc600000006ff */
[----:B------:R-:W-:Y:S01]  /*0950*/  FMUL.FTZ R152, R22, R51 ;  /* 0x0000003316987220 */ /* 0x000fe20000410000 */
[----:B------:R-:W-:Y:S01]  /*0960*/  SHF.R.U32.HI R141, RZ, 0x10, R133 ;  /* 0x00000010ff8d7819 */ /* 0x000fe20000011685 */
[----:B------:R-:W-:Y:S01]  /*0970*/  FADD.FTZ R156, -R170, R61 ;  /* 0x0000003daa9c7221 */ /* 0x000fe20000010100 */
[----:B------:R1:W5:Y:S01]  /*0980*/  @P0 LDG.E.128 R28, desc[UR12][R54.64] ;  /* 0x0000000c361c0981 */ /* 0x000362000c1e1d00 */
[----:B0-----:R-:W-:Y:S01]  /*0990*/  FADD.FTZ R48, RZ, R149 ;  /* 0x00000095ff307221 */ /* 0x001fe20000010000 */
[----:B------:R-:W-:Y:S02]  /*09a0*/  SHF.R.U64 R158, R124, 0x10, R125 ;  /* 0x000000107c9e7819 */ /* 0x000fe4000000127d */
[----:B------:R0:W5:Y:S01]  /*09b0*/  @P0 LDG.E.128 R36, desc[UR12][R58.64] ;  /* 0x0000000c3a240981 */ /* 0x000162000c1e1d00 */
[----:B------:R-:W-:Y:S01]  /*09c0*/  FADD.FTZ R49, R151, R48 ;  /* 0x0000003097317221 */ /* 0x000fe20000010000 */
[----:B------:R-:W-:Y:S01]  /*09d0*/  FMUL.FTZ R153, R23, R52 ;  /* 0x0000003417997220 */ /* 0x000fe20000410000 */
[----:B-1----:R-:W-:-:S02]  /*09e0*/  SHF.L.U32 R55, R134, 0x10, RZ ;  /* 0x0000001086377819 */ /* 0x002fc400000006ff */
[----:B------:R-:W-:Y:S01]  /*09f0*/  FADD.FTZ R48, R152, R49 ;  /* 0x0000003198307221 */ /* 0x000fe20000010000 */
[----:B------:R-:W-:Y:S02]  /*0a00*/  SHF.L.U32 R54, R140, 0x10, RZ ;  /* 0x000000108c367819 */ /* 0x000fe400000006ff */
[----:B------:R-:W-:Y:S01]  /*0a10*/  FMUL.FTZ R140, R16, R55 ;  /* 0x00000037108c7220 */ /* 0x000fe20000410000 */
[----:B------:R-:W-:Y:S01]  /*0a20*/  FADD.FTZ R49, R153, R48 ;  /* 0x0000003099317221 */ /* 0x000fe20000010000 */
[----:B------:R-:W-:Y:S02]  /*0a30*/  SHF.L.U32 R57, R128, 0x10, RZ ;  /* 0x0000001080397819 */ /* 0x000fe400000006ff */
[----:B------:R-:W-:Y:S01]  /*0a40*/  SHF.L.U32 R56, R141, 0x10, RZ ;  /* 0x000000108d387819 */ /* 0x000fe200000006ff */
[----:B------:R-:W-:Y:S01]  /*0a50*/  FMUL.FTZ R141, R17, R54 ;  /* 0x00000036118d7220 */ /* 0x000fe20000410000 */
[----:B------:R-:W-:Y:S01]  /*0a60*/  FADD.FTZ R48, R140, R49 ;  /* 0x000000318c307221 */ /* 0x000fe20000010000 */
[----:B------:R-:W-:-:S02]  /*0a70*/  MOV R137, R125 ;  /* 0x0000007d00897202 */ /* 0x000fc40000000f00 */
        /* <DEDUP_REMOVED lines=8> */
[----:B0-----:R-:W-:Y:S01]  /*0b00*/  SHF.L.U32 R59, R129, 0x10, RZ ;  /* 0x00000010813b7819 */ /* 0x001fe200000006ff */
[----:B------:R-:W-:Y:S01]  /*0b10*/  FMUL.FTZ R145, R19, R56 ;  /* 0x0000003813917220 */ /* 0x000fe20000410000 */
[----:B------:R-:W-:Y:S01]  /*0b20*/  FADD.FTZ R60, R144, R61 ;  /* 0x0000003d903c7221 */ /* 0x000fe20000010000 */
[----:B------:R-:W-:-:S02]  /*0b30*/  MOV R133, R127 ;  /* 0x0000007f00857202 */ /* 0x000fc40000000f00 */
[----:B------:R-:W-:Y:S01]  /*0b40*/  SHF.R.U32.HI R139, RZ, 0x10, R127 ;  /* 0x00000010ff8b7819 */ /* 0x000fe2000001167f */
[----:B------:R-:W-:Y:S01]  /*0b50*/  FADD.FTZ R160, -R170, R63 ;  /* 0x0000003faaa07221 */ /* 0x000fe20000010100 */
[----:B------:R-:W-:Y:S01]  /*0b60*/  MOV R127, R124 ;  /* 0x0000007c007f7202 */ /* 0x000fe20000000f00 */
[----:B------:R-:W-:Y:S01]  /*0b70*/  FMUL.FTZ R146, R119, R146 ;  /* 0x0000009277927220 */ /* 0x000fe20000410000 */
[----:B------:R-:W-:Y:S01]  /*0b80*/  MOV R124, R122 ;  /* 0x0000007a007c7202 */ /* 0x000fe20000000f00 */
[----:B------:R-:W-:Y:S01]  /*0b90*/  FFMA.FTZ R49, R0, R149, RZ ;  /* 0x0000009500317223 */ /* 0x000fe200000100ff */
[----:B------:R-:W-:Y:S01]  /*0ba0*/  SHF.R.U64 R166, R122, 0x10, R123 ;  /* 0x000000107aa67819 */ /* 0x000fe2000000127b */
[----:B------:R-:W-:Y:S01]  /*0bb0*/  FMUL.FTZ R122, R12, R59 ;  /* 0x0000003b0c7a7220 */ /* 0x000fe20000410000 */
[----:B------:R-:W-:Y:S01]  /*0bc0*/  SHF.L.U32 R58, R155, 0x10, RZ ;  /* 0x000000109b3a7819 */ /* 0x000fe200000006ff */
[----:B------:R-:W-:Y:S01]  /*0bd0*/  FADD.FTZ R63, R145, R60 ;  /* 0x0000003c913f7221 */ /* 0x000fe20000010000 */
[----:B------:R-:W-:Y:S01]  /*0be0*/  FADD.FTZ R168, -R170, R66 ;  /* 0x00000042aaa87221 */ /* 0x000fe20000010100 */
[----:B------:R-:W-:Y:S01]  /*0bf0*/  FMUL.FTZ R147, R119, R116 ;  /* 0x0000007477937220 */ /* 0x000fe20000410000 */
[----:B------:R-:W-:Y:S01]  /*0c00*/  FFMA.FTZ R48, R146, R151, R49 ;  /* 0x0000009792307223 */ /* 0x000fe20000010031 */
[----:B------:R-:W-:Y:S01]  /*0c10*/  SHF.L.U32 R61, R133, 0x10, RZ ;  /* 0x00000010853d7819 */ /* 0x000fe200000006ff */
[----:B------:R-:W-:Y:S01]  /*0c20*/  FMUL.FTZ R129, R13, R58 ;  /* 0x0000003a0d817220 */ /* 0x000fe20000410000 */
[----:B------:R-:W-:Y:S01]  /*0c30*/  FADD.FTZ R66, R122, R63 ;  /* 0x0000003f7a427221 */ /* 0x000fe20000010000 */
        /* <DEDUP_REMOVED lines=11> */
[----:B------:R-:W-:Y:S01]  /*0cf0*/  FMUL.FTZ R130, R119, R130 ;  /* 0x0000008277827220 */ /* 0x000fe20000410000 */
[----:B------:R-:W-:Y:S01]  /*0d00*/  SHF.L.U32 R158, R158, 0x10, RZ ;  /* 0x000000109e9e7819 */ /* 0x000fe200000006ff */
[----:B------:R-:W-:Y:S01]  /*0d10*/  FFMA.FTZ R49, R131, R140, R48 ;  /* 0x0000008c83317223 */ /* 0x000fe20000010030 */
        /* <DEDUP_REMOVED lines=9> */
[----:B------:R-:W-:Y:S01]  /*0db0*/  SHF.L.U32 R159, R124, 0x10, RZ ;  /* 0x000000107c9f7819 */ /* 0x000fe200000006ff */
[----:B------:R-:W-:Y:S01]  /*0dc0*/  FADD.FTZ R63, R120, R63 ;  /* 0x0000003f783f7221 */ /* 0x000fe20000010000 */
[----:B------:R-:W-:Y:S01]  /*0dd0*/  FMUL.FTZ R124, R10, R157 ;  /* 0x0000009d0a7c7220 */ /* 0x000fe20000410000 */
[----:B------:R-:W-:Y:S01]  /*0de0*/  MOV R143, R123 ;  /* 0x0000007b008f7202 */ /* 0x000fe20000000f00 */
[----:B------:R-:W-:Y:S01]  /*0df0*/  FFMA.FTZ R48, R138, R145, R49 ;  /* 0x000000918a307223 */ /* 0x000fe20000010031 */
[----:B------:R-:W-:Y:S01]  /*0e00*/  SHF.R.U32.HI R172, RZ, 0x10, R123 ;  /* 0x00000010ffac7819 */ /* 0x000fe2000001167b */
[----:B------:R-:W-:Y:S01]  /*0e10*/  FMUL.FTZ R123, R119, R132 ;  /* 0x00000084777b7220 */ /* 0x000fe20000410000 */
[----:B------:R-:W-:Y:S01]  /*0e20*/  FADD.FTZ R63, R124, R63 ;  /* 0x0000003f7c3f7221 */ /* 0x000fe20000010000 */
[----:B------:R-:W-:Y:S01]  /*0e30*/  FMUL.FTZ R128, R11, R162 ;  /* 0x000000a20b807220 */ /* 0x000fe20000410000 */
[----:B------:R-:W-:Y:S01]  /*0e40*/  FADD.FTZ R164, -R170, R65 ;  /* 0x00000041aaa47221 */ /* 0x000fe20000010100 */
[----:B------:R-:W-:Y:S01]  /*0e50*/  FMUL.FTZ R116, R119, R142 ;  /* 0x0000008e77747220 */ /* 0x000fe20000410000 */
[----:B------:R-:W-:Y:S01]  /*0e60*/  FFMA.FTZ R49, R123, R122, R48 ;  /* 0x0000007a7b317223 */ /* 0x000fe20000010030 */
[----:B------:R-:W-:Y:S01]  /*0e70*/  SHF.L.U32 R166, R166, 0x10, RZ ;  /* 0x00000010a6a67819 */ /* 0x000fe200000006ff */
[----:B------:R-:W-:Y:S01]  /*0e80*/  FADD.FTZ R66, R128, R63 ;  /* 0x0000003f80427221 */ /* 0x000fe20000010000 */
[----:B------:R-:W-:Y:S01]  /*0e90*/  FMUL.FTZ R65, R4, R159 ;  /* 0x0000009f04417220 */ /* 0x000fe20000410000 */
[----:B------:R-:W-:Y:S01]  /*0ea0*/  FFMA.FTZ R48, R116, R129, R49 ;  /* 0x0000008174307223 */ /* 0x000fe20000010031 */
[----:B------:R-:W-:-:S02]  /*0eb0*/  SHF.L.U32 R161, R143, 0x10, RZ ;  /* 0x000000108fa17819 */ /* 0x000fc400000006ff */
[----:B------:R-:W-:Y:S01]  /*0ec0*/  FADD.FTZ R63, R65, R66 ;  /* 0x00000042413f7221 */ /* 0x000fe20000010000 */
        /* <DEDUP_REMOVED lines=63> */
.L_x_2412:
[----:B------:R-:W-:Y:S05]  /*12c0*/  BSYNC.RECONVERGENT B0 ;  /* 0x0000000000007941 */ /* 0x000fea0003800200 */
.L_x_2411:
        /* <DEDUP_REMOVED lines=105> */
.L_x_2415:
        /* <DEDUP_REMOVED lines=23> */
.L_x_2414:
        /* <DEDUP_REMOVED lines=20> */
.L_x_2417:
        /* <DEDUP_REMOVED lines=21> */
.L_x_2413:
        /* <DEDUP_REMOVED lines=27> */
.L_x_2419:
        /* <DEDUP_REMOVED lines=23> */
.L_x_2418:
        /* <DEDUP_REMOVED lines=20> */
.L_x_2420:
        /* <DEDUP_REMOVED lines=20> */
.L_x_2416:
        /* <DEDUP_REMOVED lines=10> */
[----:B------:R-:W1:Y:S02]  /*23a0*/  @P1 LDC.64 R52, c[0x0][0x478] ;  /* 0x00011e00ff341b82 */ /* 0x000e640000000a00 */
[----:B-1----:R-:W-:-:S04]  /*23b0*/  @P1 IMAD.WIDE.U32 R50, R121, 0x10, R52 ;  /* 0x0000001079321825 */ /* 0x002fc800078e0034 */
[----:B0-----:R-:W-:Y:S01]  /*23c0*/  IMAD.WIDE.U32 R52, R121, 0x8, R2 ;  /* 0x0000000879347825 */ /* 0x001fe200078e0002 */
        /* <DEDUP_REMOVED lines=11> */
.L_x_2421:
        /* <DEDUP_REMOVED lines=24> */
.L_x_2424:
        /* <DEDUP_REMOVED lines=17> */
.L_x_2423:
        /* <DEDUP_REMOVED lines=24> */
.L_x_2426:
        /* <DEDUP_REMOVED lines=19> */
.L_x_2422:
        /* <DEDUP_REMOVED lines=23> */
.L_x_2428:
        /* <DEDUP_REMOVED lines=17> */
.L_x_2427:
        /* <DEDUP_REMOVED lines=24> */
.L_x_2429:
        /* <DEDUP_REMOVED lines=18> */
.L_x_2425:
        /* <DEDUP_REMOVED lines=19> */
.L_x_2430:
        /* <DEDUP_REMOVED lines=24> */
.L_x_2433:
        /* <DEDUP_REMOVED lines=17> */
.L_x_2432:
        /* <DEDUP_REMOVED lines=24> */
.L_x_2435:
        /* <DEDUP_REMOVED lines=19> */
.L_x_2431:
        /* <DEDUP_REMOVED lines=23> */
.L_x_2437:
        /* <DEDUP_REMOVED lines=17> */
.L_x_2436:
        /* <DEDUP_REMOVED lines=24> */
.L_x_2438:
        /* <DEDUP_REMOVED lines=18> */
.L_x_2434:
        /* <DEDUP_REMOVED lines=19> */
.L_x_2439:
        /* <DEDUP_REMOVED lines=24> */
.L_x_2442:
        /* <DEDUP_REMOVED lines=17> */
.L_x_2441:
        /* <DEDUP_REMOVED lines=24> */
.L_x_2444:
        /* <DEDUP_REMOVED lines=19> */
.L_x_2440:
        /* <DEDUP_REMOVED lines=23> */
.L_x_2446:
        /* <DEDUP_REMOVED lines=17> */
.L_x_2445:
        /* <DEDUP_REMOVED lines=24> */
.L_x_2447:
        /* <DEDUP_REMOVED lines=18> */
.L_x_2443:
        /* <DEDUP_REMOVED lines=19> */
.L_x_2448:
        /* <DEDUP_REMOVED lines=24> */
.L_x_2451:
        /* <DEDUP_REMOVED lines=17> */
.L_x_2450:
        /* <DEDUP_REMOVED lines=24> */
.L_x_2453:
        /* <DEDUP_REMOVED lines=19> */
.L_x_2449:
        /* <DEDUP_REMOVED lines=23> */
.L_x_2455:
        /* <DEDUP_REMOVED lines=17> */
.L_x_2454:
        /* <DEDUP_REMOVED lines=24> */
.L_x_2456:
        /* <DEDUP_REMOVED lines=18> */
.L_x_2452:
        /* <DEDUP_REMOVED lines=19> */
.L_x_2457:
        /* <DEDUP_REMOVED lines=34> */
.L_x_2410:
[----:B------:R-:W3:Y:S08]  /*54e0*/  S2UR UR4, SR_CTAID.X ;  /* 0x00000000000479c3 */ /* 0x000ef00000002500 */
[----:B------:R-:W3:Y:S08]  /*54f0*/  LDC R7, c[0x0][0x388] ;  /* 0x0000e200ff077b82 */ /* 0x000ef00000000800 */
[----:B01----:R-:W0:Y:S08]  /*5500*/  LDC.64 R2, c[0x0][0x440] ;  /* 0x00011000ff027b82 */ /* 0x003e300000000a00 */
[----:B------:R-:W1:Y:S01]  /*5510*/  LDC.64 R4, c[0x0][0x448] ;  /* 0x00011200ff047b82 */ /* 0x000e620000000a00 */
[----:B---3--:R-:W-:-:S05]  /*5520*/  IMAD R7, R7, UR4, RZ ;  /* 0x0000000407077c24 */ /* 0x008fca000f8e02ff */
[----:B------:R-:W-:-:S05]  /*5530*/  LEA.HI R7, R7, R64, RZ, 0x1e ;  /* 0x0000004007077211 */ /* 0x000fca00078ff0ff */
[----:B0-----:R-:W-:-:S05]  /*5540*/  IMAD.WIDE.U32 R2, R7, 0x10, R2 ;  /* 0x0000001007027825 */ /* 0x001fca00078e0002 */
[----:B--2---:R-:W-:Y:S01]  /*5550*/  STG.E.128 desc[UR12][R2.64], R8 ;  /* 0x0000000802007986 */ /* 0x004fe2000c101d0c */
        /* <DEDUP_REMOVED lines=11> */
.L_x_2459:
        /* <DEDUP_REMOVED lines=15> */
.L_x_5423:


//--------------------- .text._ZN10layer_norm31ln_parallel_residual_bwd_kernelINS_13Kernel_traitsIf13__nv_bfloat16fS2_fjLj5120ELj1ELj1ELj8ELj8ENS_18Kernel_traits_baseILj5120EfS2_fS2_fjLj256EEEEELb1ELb0ELb0EEEvNS_9BwdParamsE --------------------------
	.section	.text._ZN10layer_norm31ln_parallel_residual_bwd_kernelINS_13Kernel_traitsIf13__nv_bfloat16fS2_fjLj5120ELj1ELj1ELj8ELj8ENS_18Kernel_traits_baseILj5120EfS2_fS2_fjLj256EEEEELb1ELb0ELb0EEEvNS_9BwdParamsE,"ax",@progbits
	.align	128
        .global         _ZN10layer_norm31ln_parallel_residual_bwd_kernelINS_13Kernel_traitsIf13__nv_bfloat16fS2_fjLj5120ELj1ELj1ELj8ELj8ENS_18Kernel_traits_baseILj5120EfS2_fS2_fjLj256EEEEELb1ELb0ELb0EEEvNS_9BwdParamsE
        .type           _ZN10layer_norm31ln_parallel_residual_bwd_kernelINS_13Kernel_traitsIf13__nv_bfloat16fS2_fjLj5120ELj1ELj1ELj8ELj8ENS_18Kernel_traits_baseILj5120EfS2_fS2_fjLj256EEEEELb1ELb0ELb0EEEvNS_9BwdParamsE,@function
        .size           _ZN10layer_norm31ln_parallel_residual_bwd_kernelINS_13Kernel_traitsIf13__nv_bfloat16fS2_fjLj5120ELj1ELj1ELj8ELj8ENS_18Kernel_traits_baseILj5120EfS2_fS2_fjLj256EEEEELb1ELb0ELb0EEEvNS_9BwdParamsE,(.L_x_5424 - _ZN10layer_norm31ln_parallel_residual_bwd_kernelINS_13Kernel_traitsIf13__nv_bfloat16fS2_fjLj5120ELj1ELj1ELj8ELj8ENS_18Kernel_traits_baseILj5120EfS2_fS2_fjLj256EEEEELb1ELb0ELb0EEEvNS_9BwdParamsE)
        .other          _ZN10layer_norm31ln_parallel_residual_bwd_kernelINS_13Kernel_traitsIf13__nv_bfloat16fS2_fjLj5120ELj1ELj1ELj8ELj8ENS_18Kernel_traits_baseILj5120EfS2_fS2_fjLj256EEEEELb1ELb0ELb0EEEvNS_9BwdParamsE,@"STO_CUDA_ENTRY STV_DEFAULT"
_ZN10layer_norm31ln_parallel_residual_bwd_kernelINS_13Kernel_traitsIf13__nv_bfloat16fS2_fjLj5120ELj1ELj1ELj8ELj8ENS_18Kernel_traits_baseILj5120EfS2_fS2_fjLj256EEEEELb1ELb0ELb0EEEvNS_9BwdParamsE:
.text._ZN10layer_norm31ln_parallel_residual_bwd_kernelINS_13Kernel_traitsIf13__nv_bfloat16fS2_fjLj5120ELj1ELj1ELj8ELj8ENS_18Kernel_traits_baseILj5120EfS2_fS2_fjLj256EEEEELb1ELb0ELb0EEEvNS_9BwdParamsE:
        /* <DEDUP_REMOVED lines=144> */
.L_x_2527:
        /* <DEDUP_REMOVED lines=11> */
[----:B-----5:R1:W5:Y:S01]  /*09b0*/  LDG.E R5, desc[UR10][R168.64] ;  /* 0x0000000aa8057981 */ /* 0x020362000c1e1900 */
[----:B--2---:R-:W-:-:S05]  /*09c0*/  IMAD R170, R3, R0, RZ ;  /* 0x0000000003aa7224 */ /* 0x004fca00078e02ff */
[----:B------:R-:W-:-:S04]  /*09d0*/  SHF.R.S32.HI R171, RZ, 0x1f, R170 ;  /* 0x0000001fffab7819 */ /* 0x000fc800000114aa */
[----:B------:R-:W-:Y:S01]  /*09e0*/  LEA.HI R171, R171, R170, RZ, 0x2 ;  /* 0x000000aaabab7211 */ /* 0x000fe200078f10ff */
[----:B------:R-:W-:Y:S03]  /*09f0*/  BSSY.RECONVERGENT B0, `(.L_x_2461) ;  /* 0x0000055000007945 */ /* 0x000fe60003800200 */
[----:B0-----:R-:W-:Y:S02]  /*0a00*/  LEA.HI.SX32 R4, R171, R222, 0x1e ;  /* 0x000000deab047211 */ /* 0x001fe400078ff2ff */
[----:B------:R-:W-:-:S03]  /*0a10*/  CS2R R206, SRZ ;  /* 0x0000000000ce7805 */ /* 0x000fc6000001ff00 */
[----:B------:R-:W-:Y:S01]  /*0a20*/  IMAD.MOV.U32 R183, RZ, RZ, R4 ;  /* 0x000000ffffb77224 */ /* 0x000fe200078e0004 */
[----:B---3--:R-:W-:Y:S01]  /*0a30*/  FSEL R182, R182, RZ, !P5 ;  /* 0x000000ffb6b67208 */ /* 0x008fe20006800000 */
[----:B-1----:R-:W-:Y:S06]  /*0a40*/  @!P0 BRA `(.L_x_2462) ;  /* 0x00000004003c8947 */ /* 0x002fec0003800000 */
[----:B------:R-:W0:Y:S08]  /*0a50*/  LDC.64 R170, c[0x0][0x428] ;  /* 0x00010a00ffaa7b82 */ /* 0x000e300000000a00 */
[----:B------:R-:W1:Y:S08]  /*0a60*/  LDC.64 R168, c[0x0][0x430] ;  /* 0x00010c00ffa87b82 */ /* 0x000e700000000a00 */
[----:B------:R-:W2:Y:S01]  /*0a70*/  LDC.64 R16, c[0x0][0x3a8] ;  /* 0x0000ea00ff107b82 */ /* 0x000ea20000000a00 */
[----:B0-----:R-:W-:-:S07]  /*0a80*/  IMAD.WIDE.U32 R170, R4, 0x8, R170 ;  /* 0x0000000804aa7825 */ /* 0x001fce00078e00aa */
[----:B------:R-:W0:Y:S01]  /*0a90*/  LDC.64 R176, c[0x0][0x3b0] ;  /* 0x0000ec00ffb07b82 */ /* 0x000e220000000a00 */
[----:B------:R-:W3:Y:S01]  /*0aa0*/  LDG.E.64 R170, desc[UR10][R170.64] ;  /* 0x0000000aaaaa7981 */ /* 0x000ee2000c1e1b00 */
[----:B-1----:R-:W-:-:S06]  /*0ab0*/  IMAD.WIDE.U32 R168, R4, 0x8, R168 ;  /* 0x0000000804a87825 */ /* 0x002fcc00078e00a8 */
[----:B------:R-:W3:Y:S01]  /*0ac0*/  LDG.E.64 R168, desc[UR10][R168.64] ;  /* 0x0000000aa8a87981 */ /* 0x000ee2000c1e1b00 */
[----:B--2---:R-:W-:-:S06]  /*0ad0*/  IMAD.WIDE.U32 R16, R4, 0x10, R16 ;  /* 0x0000001004107825 */ /* 0x004fcc00078e0010 */
[----:B------:R-:W2:Y:S01]  /*0ae0*/  LDG.E.128 R16, desc[UR10][R16.64] ;  /* 0x0000000a10107981 */ /* 0x000ea2000c1e1d00 */
[----:B0-----:R-:W-:-:S05]  /*0af0*/  IMAD.WIDE.U32 R176, R4, 0x4, R176 ;  /* 0x0000000404b07825 */ /* 0x001fca00078e00b0 */
[----:B------:R-:W5:Y:S01]  /*0b00*/  LDG.E R7, desc[UR10][R176.64] ;  /* 0x0000000ab0077981 */ /* 0x000f62000c1e1900 */
[----:B------:R-:W-:-:S04]  /*0b10*/  ISETP.NE.U32.AND P0, PT, RZ, UR16, PT ;  /* 0x00000010ff007c0c */ /* 0x000fc8000bf05070 */
[----:B------:R-:W-:Y:S02]  /*0b20*/  ISETP.NE.AND.EX P0, PT, RZ, UR17, PT, P0 ;  /* 0x00000011ff007c0c */ /* 0x000fe4000bf05300 */
[----:B----4-:R-:W-:-:S04]  /*0b30*/  ISETP.NE.U32.AND P5, PT, RZ, UR12, PT ;  /* 0x0000000cff007c0c */ /* 0x010fc8000bfa5070 */
[----:B------:R-:W-:-:S07]  /*0b40*/  ISETP.NE.AND.EX P5, PT, RZ, UR13, PT, P5 ;  /* 0x0000000dff007c0c */ /* 0x000fce000bfa5350 */
[----:B------:R-:W0:Y:S08]  /*0b50*/  @P0 LDC.64 R172, c[0x0][0x438] ;  /* 0x00010e00ffac0b82 */ /* 0x000e300000000a00 */
[----:B------:R-:W1:Y:S01]  /*0b60*/  @P5 LDC.64 R174, c[0x0][0x3b8] ;  /* 0x0000ee00ffae5b82 */ /* 0x000e620000000a00 */
[----:B0-----:R-:W-:-:S05]  /*0b70*/  @P0 IMAD.WIDE.U32 R172, R4, 0x10, R172 ;  /* 0x0000001004ac0825 */ /* 0x001fca00078e00ac */
[----:B------:R0:W5:Y:S01]  /*0b80*/  @P0 LDG.E.128 R28, desc[UR10][R172.64] ;  /* 0x0000000aac1c0981 */ /* 0x000162000c1e1d00 */
[----:B-1----:R-:W-:-:S05]  /*0b90*/  @P5 IMAD.WIDE.U32 R174, R4, 0x4, R174 ;  /* 0x0000000404ae5825 */ /* 0x002fca00078e00ae */
[----:B------:R1:W5:Y:S01]  /*0ba0*/  @P5 LDG.E R6, desc[UR10][R174.64] ;  /* 0x0000000aae065981 */ /* 0x000362000c1e1900 */
[----:B---3--:R-:W-:Y:S01]  /*0bb0*/  IMAD.MOV.U32 R20, RZ, RZ, R170 ;  /* 0x000000ffff147224 */ /* 0x008fe200078e00aa */
[--C-:B------:R-:W-:Y:S01]  /*0bc0*/  SHF.R.U64 R183, R170, 0x10, R171.reuse ;  /* 0x00000010aab77819 */ /* 0x100fe200000012ab */
[--C-:B------:R-:W-:Y:S01]  /*0bd0*/  IMAD.MOV.U32 R178, RZ, RZ, R171.reuse ;  /* 0x000000ffffb27224 */ /* 0x100fe200078e00ab */
[----:B------:R-:W-:Y:S01]  /*0be0*/  SHF.R.U32.HI R180, RZ, 0x10, R171 ;  /* 0x00000010ffb47819 */ /* 0x000fe200000116ab */
[----:B------:R-:W-:Y:S01]  /*0bf0*/  IMAD.MOV.U32 R170, RZ, RZ, R168 ;  /* 0x000000ffffaa7224 */ /* 0x000fe200078e00a8 */
[--C-:B------:R-:W-:Y:S01]  /*0c00*/  SHF.R.U64 R181, R168, 0x10, R169.reuse ;  /* 0x00000010a8b57819 */ /* 0x100fe200000012a9 */
[--C-:B------:R-:W-:Y:S01]  /*0c10*/  IMAD.MOV.U32 R171, RZ, RZ, R169.reuse ;  /* 0x000000ffffab7224 */ /* 0x100fe200078e00a9 */
[----:B------:R-:W-:Y:S02]  /*0c20*/  SHF.R.U32.HI R179, RZ, 0x10, R169 ;  /* 0x00000010ffb37819 */ /* 0x000fe400000116a9 */
[----:B------:R-:W-:Y:S01]  /*0c30*/  SHF.L.U32 R169, R170, 0x10, RZ ;  /* 0x00000010aaa97819 */ /* 0x000fe200000006ff */
[C---:B--2---:R-:W-:Y:S01]  /*0c40*/  FADD.FTZ R16, -R182.reuse, R16 ;  /* 0x00000010b6107221 */ /* 0x044fe20000010100 */
[----:B------:R-:W-:Y:S01]  /*0c50*/  FADD.FTZ R216, -R182, R17 ;  /* 0x00000011b6d87221 */ /* 0x000fe20000010100 */
[----:B------:R-:W-:-:S02]  /*0c60*/  IMAD.U32 R17, R20, 0x10000, RZ ;  /* 0x0001000014117824 */ /* 0x000fc400078e00ff */
[----:B-----5:R-:W-:Y:S01]  /*0c70*/  FMUL.FTZ R217, R5, R16 ;  /* 0x0000001005d97220 */ /* 0x020fe20000410000 */
[----:B------:R-:W-:Y:S02]  /*0c80*/  IMAD.U32 R20, R181, 0x10000, RZ ;  /* 0x00010000b5147824 */ /* 0x000fe400078e00ff */
[-C--:B------:R-:W-:Y:S01]  /*0c90*/  FMUL.FTZ R215, R144, R169.reuse ;  /* 0x000000a990d77220 */ /* 0x080fe20000410000 */
[----:B0-----:R-:W-:Y:S02]  /*0ca0*/  IMAD.U32 R173, R171, 0x10000, RZ ;  /* 0x00010000abad7824 */ /* 0x001fe400078e00ff */
[C---:B------:R-:W-:Y:S01]  /*0cb0*/  FADD.FTZ R168, -R182.reuse, R18 ;  /* 0x00000012b6a87221 */ /* 0x040fe20000010100 */
[----:B------:R-:W-:Y:S01]  /*0cc0*/  FADD.FTZ R170, -R182, R19 ;  /* 0x00000013b6aa7221 */ /* 0x000fe20000010100 */
[----:B------:R-:W-:Y:S02]  /*0cd0*/  IMAD.U32 R18, R183, 0x10000, RZ ;  /* 0x00010000b7127824 */ /* 0x000fe400078e00ff */
[----:B------:R-:W-:Y:S01]  /*0ce0*/  FMUL.FTZ R216, R5, R216 ;  /* 0x000000d805d87220 */ /* 0x000fe20000410000 */
[----:B------:R-:W-:Y:S01]  /*0cf0*/  FMUL.FTZ R16, R145, R20 ;  /* 0x0000001491107220 */ /* 0x000fe20000410000 */
[----:B------:R-:W-:Y:S01]  /*0d00*/  FADD.FTZ R48, R48, R169 ;  /* 0x000000a930307221 */ /* 0x000fe20000010000 */
[----:B------:R-:W-:Y:S01]  /*0d10*/  FFMA.FTZ R68, R217, R169, R68 ;  /* 0x000000a9d9447223 */ /* 0x000fe20000010044 */
[----:B------:R-:W-:-:S02]  /*0d20*/  IMAD.U32 R19, R178, 0x10000, RZ ;  /* 0x00010000b2137824 */ /* 0x000fc400078e00ff */
[----:B------:R-:W-:Y:S01]  /*0d30*/  FMUL.FTZ R169, R146, R173 ;  /* 0x000000ad92a97220 */ /* 0x000fe20000410000 */
[----:B------:R-:W-:Y:S01]  /*0d40*/  FFMA.FTZ R215, R148, R17, R215 ;  /* 0x0000001194d77223 */ /* 0x000fe200000100d7 */
[----:B------:R-:W-:Y:S01]  /*0d50*/  FADD.FTZ R89, R89, R18 ;  /* 0x0000001259597221 */ /* 0x000fe20000010000 */
[-C--:B------:R-:W-:Y:S01]  /*0d60*/  FFMA.FTZ R16, R149, R18.reuse, R16 ;  /* 0x0000001295107223 */ /* 0x080fe20000010010 */
[----:B------:R-:W-:Y:S01]  /*0d70*/  FFMA.FTZ R109, R216, R18, R109 ;  /* 0x00000012d86d7223 */ /* 0x000fe2000001006d */
[----:B-1----:R-:W-:Y:S02]  /*0d80*/  IMAD.U32 R174, R179, 0x10000, RZ ;  /* 0x00010000b3ae7824 */ /* 0x002fe400078e00ff */
[----:B------:R-:W-:Y:S01]  /*0d90*/  FFMA.FTZ R18, R150, R19, R169 ;  /* 0x0000001396127223 */ /* 0x000fe200000100a9 */
[----:B------:R-:W-:Y:S01]  /*0da0*/  FADD.FTZ R169, RZ, R215 ;  /* 0x000000d7ffa97221 */ /* 0x000fe20000010000 */
[C---:B------:R-:W-:Y:S01]  /*0db0*/  FFMA.FTZ R171, R217.reuse, R215, RZ ;  /* 0x000000d7d9ab7223 */ /* 0x040fe200000100ff */
[----:B------:R-:W-:Y:S01]  /*0dc0*/  FADD.FTZ R88, R88, R17 ;  /* 0x0000001158587221 */ /* 0x000fe20000010000 */
[----:B------:R-:W-:Y:S01]  /*0dd0*/  FFMA.FTZ R108, R217, R17, R108 ;  /* 0x00000011d96c7223 */ /* 0x000fe2000001006c */
[----:B------:R-:W-:Y:S01]  /*0de0*/  FMUL.FTZ R17, R5, R168 ;  /* 0x000000a805117220 */ /* 0x000fe20000410000 */
[----:B------:R-:W-:-:S02]  /*0df0*/  IMAD.U32 R172, R180, 0x10000, RZ ;  /* 0x00010000b4ac7824 */ /* 0x000fc400078e00ff */
[----:B------:R-:W-:Y:S01]  /*0e00*/  FMUL.FTZ R168, R147, R174 ;  /* 0x000000ae93a87220 */ /* 0x000fe20000410000 */
[----:B------:R-:W-:Y:S01]  /*0e10*/  FADD.FTZ R169, R169, R16 ;  /* 0x00000010a9a97221 */ /* 0x000fe20000010000 */
[----:B------:R-:W-:Y:S01]  /*0e20*/  FFMA.FTZ R171, R216, R16, R171 ;  /* 0x00000010d8ab7223 */ /* 0x000fe200000100ab */
        /* <DEDUP_REMOVED lines=14> */
[----:B------:R-:W-:-:S02]  /*0f10*/  VIADD R183, R4, 0x100 ;  /* 0x0000010004b77836 */ /* 0x000fc40000000000 */
[----:B------:R-:W-:Y:S01]  /*0f20*/  FADD.FTZ R207, R168, R19 ;  /* 0x00000013a8cf7221 */ /* 0x000fe20000010000 */
[----:B------:R-:W-:-:S07]  /*0f30*/  FFMA.FTZ R206, R20, R19, R206 ;  /* 0x0000001314ce7223 */ /* 0x000fce00000100ce */
.L_x_2462:
[----:B----4-:R-:W-:Y:S05]  /*0f40*/  BSYNC.RECONVERGENT B0 ;  /* 0x0000000000007941 */ /* 0x010fea0003800200 */
.L_x_2461:
[----:B------:R-:W-:Y:S04]  /*0f50*/  BSSY.RECONVERGENT B0, `(.L_x_2463) ;  /* 0x0000051000007945 */ /* 0x000fe80003800200 */
[----:B------:R-:W-:Y:S05]  /*0f60*/  @!P1 BRA `(.L_x_2464) ;  /* 0x00000004003c9947 */ /* 0x000fea0003800000 */
[----:B------:R-:W0:Y:S08]  /*0f70*/  LDC.64 R172, c[0x0][0x428] ;  /* 0x00010a00ffac7b82 */ /* 0x000e300000000a00 */
[----:B------:R-:W1:Y:S08]  /*0f80*/  LDC.64 R22, c[0x0][0x430] ;  /* 0x00010c00ff167b82 */ /* 0x000e700000000a00 */
[----:B------:R-:W2:Y:S01]  /*0f90*/  LDC.64 R168, c[0x0][0x3a8] ;  /* 0x0000ea00ffa87b82 */ /* 0x000ea20000000a00 */
[----:B------:R-:W-:Y:S01]  /*0fa0*/  ISETP.NE.U32.AND P5, PT, RZ, UR12, PT ;  /* 0x0000000cff007c0c */ /* 0x000fe2000bfa5070 */
[----:B0-----:R-:W-:-:S03]  /*0fb0*/  IMAD.WIDE.U32 R172, R183, 0x8, R172 ;  /* 0x00000008b7ac7825 */ /* 0x001fc600078e00ac */
[----:B------:R-:W-:-:S03]  /*0fc0*/  ISETP.NE.AND.EX P5, PT, RZ, UR13, PT, P5 ;  /* 0x0000000dff007c0c */ /* 0x000fc6000bfa5350 */
[----:B------:R-:W0:Y:S01]  /*0fd0*/  LDC.64 R178, c[0x0][0x3b0] ;  /* 0x0000ec00ffb27b82 */ /* 0x000e220000000a00 */
[----:B------:R-:W3:Y:S01]  /*0fe0*/  LDG.E.64 R172, desc[UR10][R172.64] ;  /* 0x0000000aacac7981 */ /* 0x000ee2000c1e1b00 */
[----:B-1----:R-:W-:-:S06]  /*0ff0*/  IMAD.WIDE.U32 R22, R183, 0x8, R22 ;  /* 0x00000008b7167825 */ /* 0x002fcc00078e0016 */
[----:B------:R-:W4:Y:S02]  /*1000*/  LDG.E.64 R22, desc[UR10][R22.64] ;  /* 0x0000000a16167981 */ /* 0x000f24000c1e1b00 */
[----:B------:R-:W1:Y:S01]  /*1010*/  @P5 LDC.64 R176, c[0x0][0x3b8] ;  /* 0x0000ee00ffb05b82 */ /* 0x000e620000000a00 */
[----:B--2---:R-:W-:-:S06]  /*1020*/  IMAD.WIDE.U32 R168, R183, 0x10, R168 ;  /* 0x00000010b7a87825 */ /* 0x004fcc00078e00a8 */
[----:B------:R-:W2:Y:S01]  /*1030*/  LDG.E.128 R168, desc[UR10][R168.64] ;  /* 0x0000000aa8a87981 */ /* 0x000ea2000c1e1d00 */
[----:B0-----:R-:W-:-:S05]  /*1040*/  IMAD.WIDE.U32 R178, R183, 0x4, R178 ;  /* 0x00000004b7b27825 */ /* 0x001fca00078e00b2 */
[----:B------:R-:W5:Y:S01]  /*1050*/  LDG.E R9, desc[UR10][R178.64] ;  /* 0x0000000ab2097981 */ /* 0x000f62000c1e1900 */
[----:B-1----:R-:W-:-:S05]  /*1060*/  @P5 IMAD.WIDE.U32 R176, R183, 0x4, R176 ;  /* 0x00000004b7b05825 */ /* 0x002fca00078e00b0 */
[----:B------:R-:W5:Y:S01]  /*1070*/  @P5 LDG.E R8, desc[UR10][R176.64] ;  /* 0x0000000ab0085981 */ /* 0x000f62000c1e1900 */
[----:B------:R-:W-:-:S04]  /*1080*/  ISETP.NE.U32.AND P0, PT, RZ, UR16, PT ;  /* 0x00000010ff007c0c */ /* 0x000fc8000bf05070 */
[----:B------:R-:W-:-:S13]  /*1090*/  ISETP.NE.AND.EX P0, PT, RZ, UR17, PT, P0 ;  /* 0x00000011ff007c0c */ /* 0x000fda000bf05300 */
[----:B------:R-:W0:Y:S02]  /*10a0*/  @P0 LDC.64 R174, c[0x0][0x438] ;  /* 0x00010e00ffae0b82 */ /* 0x000e240000000a00 */
[----:B0-----:R-:W-:-:S05]  /*10b0*/  @P0 IMAD.WIDE.U32 R174, R183, 0x10, R174 ;  /* 0x00000010b7ae0825 */ /* 0x001fca00078e00ae */
[----:B------:R0:W5:Y:S01]  /*10c0*/  @P0 LDG.E.128 R24, desc[UR10][R174.64] ;  /* 0x0000000aae180981 */ /* 0x000162000c1e1d00 */
[----:B------:R-:W-:Y:S02]  /*10d0*/  VIADD R183, R183, 0x100 ;  /* 0x00000100b7b77836 */ /* 0x000fe40000000000 */
[----:B---3--:R-:W-:Y:S01]  /*10e0*/  IMAD.MOV.U32 R21, RZ, RZ, R172 ;  /* 0x000000ffff157224 */ /* 0x008fe200078e00ac */
[----:B------:R-:W-:Y:S02]  /*10f0*/  SHF.R.U64 R187, R172, 0x10, R173 ;  /* 0x00000010acbb7819 */ /* 0x000fe400000012ad */
[----:B------:R-:W-:Y:S01]  /*1100*/  MOV R180, R173 ;  /* 0x000000ad00b47202 */ /* 0x000fe20000000f00 */
[----:B----4-:R-:W-:Y:S01]  /*1110*/  IMAD.MOV.U32 R172, RZ, RZ, R22 ;  /* 0x000000ffffac7224 */ /* 0x010fe200078e0016 */
[----:B------:R-:W-:Y:S02]  /*1120*/  SHF.R.U64 R22, R22, 0x10, R23 ;  /* 0x0000001016167819 */ /* 0x000fe40000001217 */
[----:B------:R-:W-:Y:S01]  /*1130*/  SHF.R.U32.HI R186, RZ, 0x10, R173 ;  /* 0x00000010ffba7819 */ /* 0x000fe200000116ad */
[----:B------:R-:W-:Y:S01]  /*1140*/  IMAD.U32 R173, R172, 0x10000, RZ ;  /* 0x00010000acad7824 */ /* 0x000fe200078e00ff */
[--C-:B------:R-:W-:Y:S01]  /*1150*/  SHF.R.U32.HI R185, RZ, 0x10, R23.reuse ;  /* 0x00000010ffb97819 */ /* 0x100fe20000011617 */
[----:B------:R-:W-:-:S02]  /*1160*/  IMAD.MOV.U32 R181, RZ, RZ, R23 ;  /* 0x000000ffffb57224 */ /* 0x000fc400078e0017 */
[C---:B--2---:R-:W-:Y:S01]  /*1170*/  FADD.FTZ R168, -R182.reuse, R168 ;  /* 0x000000a8b6a87221 */ /* 0x044fe20000010100 */
[----:B0-----:R-:W-:Y:S01]  /*1180*/  FADD.FTZ R174, -R182, R170 ;  /* 0x000000aab6ae7221 */ /* 0x001fe20000010100 */
[----:B------:R-:W-:Y:S02]  /*1190*/  IMAD.U32 R170, R22, 0x10000, RZ ;  /* 0x0001000016aa7824 */ /* 0x000fe400078e00ff */
[----:B------:R-:W-:Y:S01]  /*11a0*/  FADD.FTZ R184, -R182, R169 ;  /* 0x000000a9b6b87221 */ /* 0x000fe20000010100 */
[----:B------:R-:W-:Y:S02]  /*11b0*/  IMAD.U32 R23, R21, 0x10000, RZ ;  /* 0x0001000015177824 */ /* 0x000fe400078e00ff */
[----:B------:R-:W-:Y:S01]  /*11c0*/  FMUL.FTZ R169, R136, R173 ;  /* 0x000000ad88a97220 */ /* 0x000fe20000410000 */
[----:B-----5:R-:W-:Y:S01]  /*11d0*/  FMUL.FTZ R21, R5, R168 ;  /* 0x000000a805157220 */ /* 0x020fe20000410000 */
[----:B------:R-:W-:Y:S02]  /*11e0*/  IMAD.U32 R168, R187, 0x10000, RZ ;  /* 0x00010000bba87824 */ /* 0x000fe400078e00ff */
[----:B------:R-:W-:Y:S01]  /*11f0*/  FMUL.FTZ R172, R137, R170 ;  /* 0x000000aa89ac7220 */ /* 0x000fe20000410000 */
[----:B------:R-:W-:Y:S01]  /*1200*/  FADD.FTZ R84, R84, R23 ;  /* 0x0000001754547221 */ /* 0x000fe20000010000 */
[-C--:B------:R-:W-:Y:S01]  /*1210*/  FFMA.FTZ R22, R140, R23.reuse, R169 ;  /* 0x000000178c167223 */ /* 0x080fe200000100a9 */
[----:B------:R-:W-:Y:S01]  /*1220*/  FFMA.FTZ R104, R21, R23, R104 ;  /* 0x0000001715687223 */ /* 0x000fe20000010068 */
[----:B------:R-:W-:Y:S01]  /*1230*/  FMUL.FTZ R184, R5, R184 ;  /* 0x000000b805b87220 */ /* 0x000fe20000410000 */
[----:B------:R-:W-:Y:S01]  /*1240*/  FFMA.FTZ R23, R141, R168, R172 ;  /* 0x000000a88d177223 */ /* 0x000fe200000100ac */
[----:B------:R-:W-:-:S02]  /*1250*/  IMAD.U32 R181, R181, 0x10000, RZ ;  /* 0x00010000b5b57824 */ /* 0x000fc400078e00ff */
[----:B------:R-:W-:Y:S02]  /*1260*/  IMAD.U32 R172, R185, 0x10000, RZ ;  /* 0x00010000b9ac7824 */ /* 0x000fe400078e00ff */
[----:B------:R-:W-:Y:S01]  /*1270*/  FADD.FTZ R45, R45, R170 ;  /* 0x000000aa2d2d7221 */ /* 0x000fe20000010000 */
[----:B------:R-:W-:Y:S01]  /*1280*/  FFMA.FTZ R65, R184, R170, R65 ;  /* 0x000000aab8417223 */ /* 0x000fe20000010041 */
[----:B------:R-:W-:Y:S01]  /*1290*/  FADD.FTZ R188, -R182, R171 ;  /* 0x000000abb6bc7221 */ /* 0x000fe20000010100 */
[----:B------:R-:W-:Y:S01]  /*12a0*/  FADD.FTZ R85, R85, R168 ;  /* 0x000000a855557221 */ /* 0x000fe20000010000 */
[----:B------:R-:W-:Y:S01]  /*12b0*/  FFMA.FTZ R105, R184, R168, R105 ;  /* 0x000000a8b8697223 */ /* 0x000fe20000010069 */
[----:B------:R-:W-:Y:S01]  /*12c0*/  SHF.L.U32 R170, R186, 0x10, RZ ;  /* 0x00000010baaa7819 */ /* 0x000fe200000006ff */
[----:B------:R-:W-:Y:S02]  /*12d0*/  IMAD.U32 R169, R180, 0x10000, RZ ;  /* 0x00010000b4a97824 */ /* 0x000fe400078e00ff */
[----:B------:R-:W-:Y:S01]  /*12e0*/  FMUL.FTZ R171, R138, R181 ;  /* 0x000000b58aab7220 */ /* 0x000fe20000410000 */
[----:B------:R-:W-:Y:S01]  /*12f0*/  FMUL.FTZ R185, R5, R174 ;  /* 0x000000ae05b97220 */ /* 0x000fe20000410000 */
        /* <DEDUP_REMOVED lines=9> */
[----:B------:R-:W-:Y:S02]  /*1390*/  FMUL.FTZ R188, R5, R188 ;  /* 0x000000bc05bc7220 */ /* 0x000fe40000410000 */
        /* <DEDUP_REMOVED lines=12> */
.L_x_2464:
[----:B------:R-:W-:Y:S05]  /*1460*/  BSYNC.RECONVERGENT B0 ;  /* 0x0000000000007941 */ /* 0x000fea0003800200 */
.L_x_2463:
[----:B------:R-:W-:Y:S04]  /*1470*/  BSSY.RECONVERGENT B0, `(.L_x_2465) ;  /* 0x0000051000007945 */ /* 0x000fe80003800200 */
[----:B------:R-:W-:Y:S05]  /*1480*/  @!P2 BRA `(.L_x_2466) ;  /* 0x00000004003ca947 */ /* 0x000fea0003800000 */
[----:B------:R-:W0:Y:S08]  /*1490*/  LDC.64 R174, c[0x0][0x430] ;  /* 0x00010c00ffae7b82 */ /* 0x000e300000000a00 */
[----:B------:R-:W1:Y:S08]  /*14a0*/  LDC.64 R176, c[0x0][0x428] ;  /* 0x00010a00ffb07b82 */ /* 0x000e700000000a00 */
[----:B------:R-:W2:Y:S01]  /*14b0*/  LDC.64 R168, c[0x0][0x3a8] ;  /* 0x0000ea00ffa87b82 */ /* 0x000ea20000000a00 */
[----:B------:R-:W-:-:S04]  /*14c0*/  ISETP.NE.U32.AND P5, PT, RZ, UR12, PT ;  /* 0x0000000cff007c0c */ /* 0x000fc8000bfa5070 */
[----:B------:R-:W-:Y:S01]  /*14d0*/  ISETP.NE.AND.EX P5, PT, RZ, UR13, PT, P5 ;  /* 0x0000000dff007c0c */ /* 0x000fe2000bfa5350 */
[C---:B0-----:R-:W-:Y:S02]  /*14e0*/  IMAD.WIDE.U32 R174, R183.reuse, 0x8, R174 ;  /* 0x00000008b7ae7825 */ /* 0x041fe400078e00ae */
[----:B------:R-:W0:Y:S04]  /*14f0*/  LDC.64 R180, c[0x0][0x3b0] ;  /* 0x0000ec00ffb47b82 */ /* 0x000e280000000a00 */
[----:B------:R-:W3:Y:S01]  /*1500*/  LDG.E.64 R174, desc[UR10][R174.64] ;  /* 0x0000000aaeae7981 */ /* 0x000ee2000c1e1b00 */
[----:B-1----:R-:W-:-:S05]  /*1510*/  IMAD.WIDE.U32 R176, R183, 0x8, R176 ;  /* 0x00000008b7b07825 */ /* 0x002fca00078e00b0 */
[----:B------:R-:W1:Y:S01]  /*1520*/  @P5 LDC.64 R178, c[0x0][0x3b8] ;  /* 0x0000ee00ffb25b82 */ /* 0x000e620000000a00 */
[----:B------:R-:W4:Y:S01]  /*1530*/  LDG.E.64 R176, desc[UR10][R176.64] ;  /* 0x0000000ab0b07981 */ /* 0x000f22000c1e1b00 */
        /* <DEDUP_REMOVED lines=11> */
[----:B------:R-:W-:Y:S01]  /*15f0*/  VIADD R183, R183, 0x100 ;  /* 0x00000100b7b77836 */ /* 0x000fe20000000000 */
[--C-:B---3--:R-:W-:Y:S02]  /*1600*/  SHF.R.U64 R190, R174, 0x10, R175.reuse ;  /* 0x00000010aebe7819 */ /* 0x108fe400000012af */
[----:B------:R-:W-:Y:S01]  /*1610*/  SHF.R.U32.HI R194, RZ, 0x10, R175 ;  /* 0x00000010ffc27819 */ /* 0x000fe200000116af */
[----:B----4-:R-:W-:Y:S01]  /*1620*/  IMAD.MOV.U32 R189, RZ, RZ, R176 ;  /* 0x000000ffffbd7224 */ /* 0x010fe200078e00b0 */
[--C-:B------:R-:W-:Y:S01]  /*1630*/  SHF.R.U64 R191, R176, 0x10, R177.reuse ;  /* 0x00000010b0bf7819 */ /* 0x100fe200000012b1 */
[----:B------:R-:W-:Y:S01]  /*1640*/  IMAD.MOV.U32 R176, RZ, RZ, R174 ;  /* 0x000000ffffb07224 */ /* 0x000fe200078e00ae */
[--C-:B------:R-:W-:Y:S01]  /*1650*/  SHF.R.U32.HI R195, RZ, 0x10, R177.reuse ;  /* 0x00000010ffc37819 */ /* 0x100fe200000116b1 */
[----:B------:R-:W-:Y:S02]  /*1660*/  IMAD.MOV.U32 R193, RZ, RZ, R177 ;  /* 0x000000ffffc17224 */ /* 0x000fe400078e00b1 */
[C---:B--2---:R-:W-:Y:S01]  /*1670*/  FADD.FTZ R168, -R182.reuse, R168 ;  /* 0x000000a8b6a87221 */ /* 0x044fe20000010100 */
[----:B------:R-:W-:Y:S01]  /*1680*/  FADD.FTZ R174, -R182, R170 ;  /* 0x000000aab6ae7221 */ /* 0x000fe20000010100 */
[----:B------:R-:W-:-:S02]  /*1690*/  IMAD.U32 R170, R190, 0x10000, RZ ;  /* 0x00010000beaa7824 */ /* 0x000fc400078e00ff */
[----:B------:R-:W-:Y:S01]  /*16a0*/  FADD.FTZ R192, -R182, R169 ;  /* 0x000000a9b6c07221 */ /* 0x000fe20000010100 */
[----:B------:R-:W-:Y:S02]  /*16b0*/  IMAD.MOV.U32 R177, RZ, RZ, R175 ;  /* 0x000000ffffb17224 */ /* 0x000fe400078e00af */
[----:B------:R-:W-:Y:S02]  /*16c0*/  IMAD.U32 R169, R189, 0x10000, RZ ;  /* 0x00010000bda97824 */ /* 0x000fe400078e00ff */
[----:B-----5:R-:W-:Y:S01]  /*16d0*/  FMUL.FTZ R189, R5, R168 ;  /* 0x000000a805bd7220 */ /* 0x020fe20000410000 */
[----:B------:R-:W-:Y:S02]  /*16e0*/  IMAD.U32 R175, R176, 0x10000, RZ ;  /* 0x00010000b0af7824 */ /* 0x000fe400078e00ff */
[----:B0-----:R-:W-:Y:S01]  /*16f0*/  FMUL.FTZ R172, R129, R170 ;  /* 0x000000aa81ac7220 */ /* 0x001fe20000410000 */
[----:B------:R-:W-:Y:S02]  /*1700*/  IMAD.U32 R168, R191, 0x10000, RZ ;  /* 0x00010000bfa87824 */ /* 0x000fe400078e00ff */
[----:B------:R-:W-:Y:S01]  /*1710*/  FADD.FTZ R196, -R182, R171 ;  /* 0x000000abb6c47221 */ /* 0x000fe20000010100 */
[----:B------:R-:W-:Y:S01]  /*1720*/  FMUL.FTZ R171, R128, R175 ;  /* 0x000000af80ab7220 */ /* 0x000fe20000410000 */
[----:B------:R-:W-:Y:S01]  /*1730*/  FMUL.FTZ R192, R5, R192 ;  /* 0x000000c005c07220 */ /* 0x000fe20000410000 */
[----:B------:R-:W-:Y:S01]  /*1740*/  FFMA.FTZ R191, R133, R168, R172 ;  /* 0x000000a885bf7223 */ /* 0x000fe200000100ac */
[----:B------:R-:W-:Y:S01]  /*1750*/  SHF.L.U32 R177, R177, 0x10, RZ ;  /* 0x00000010b1b17819 */ /* 0x000fe200000006ff */
[----:B------:R-:W-:-:S02]  /*1760*/  IMAD.U32 R172, R194, 0x10000, RZ ;  /* 0x00010000c2ac7824 */ /* 0x000fc400078e00ff */
[----:B------:R-:W-:Y:S01]  /*1770*/  FADD.FTZ R80, R80, R169 ;  /* 0x000000a950507221 */ /* 0x000fe20000010000 */
[-C--:B------:R-:W-:Y:S01]  /*1780*/  FFMA.FTZ R190, R132, R169.reuse, R171 ;  /* 0x000000a984be7223 */ /* 0x080fe200000100ab */
[----:B------:R-:W-:Y:S01]  /*1790*/  FFMA.FTZ R100, R189, R169, R100 ;  /* 0x000000a9bd647223 */ /* 0x000fe20000010064 */
[----:B------:R-:W-:Y:S01]  /*17a0*/  FADD.FTZ R81, R81, R168 ;  /* 0x000000a851517221 */ /* 0x000fe20000010000 */
[C---:B------:R-:W-:Y:S01]  /*17b0*/  FFMA.FTZ R101, R192.reuse, R168, R101 ;  /* 0x000000a8c0657223 */ /* 0x040fe20000010065 */
[----:B------:R-:W-:Y:S01]  /*17c0*/  FADD.FTZ R41, R41, R170 ;  /* 0x000000aa29297221 */ /* 0x000fe20000010000 */
[----:B------:R-:W-:Y:S01]  /*17d0*/  FFMA.FTZ R61, R192, R170, R61 ;  /* 0x000000aac03d7223 */ /* 0x000fe2000001003d */
[----:B------:R-:W-:Y:S02]  /*17e0*/  IMAD.U32 R169, R193, 0x10000, RZ ;  /* 0x00010000c1a97824 */ /* 0x000fe400078e00ff */
[----:B------:R-:W-:Y:S01]  /*17f0*/  FMUL.FTZ R171, R130, R177 ;  /* 0x000000b182ab7220 */ /* 0x000fe20000410000 */
[----:B------:R-:W-:-:S02]  /*1800*/  IMAD.U32 R170, R195, 0x10000, RZ ;  /* 0x00010000c3aa7824 */ /* 0x000fc400078e00ff */
        /* <DEDUP_REMOVED lines=23> */
.L_x_2466:
[----:B------:R-:W-:Y:S05]  /*1980*/  BSYNC.RECONVERGENT B0 ;  /* 0x0000000000007941 */ /* 0x000fea0003800200 */
.L_x_2465:
        /* <DEDUP_REMOVED lines=36> */
[----:B------:R-:W-:Y:S01]  /*1bd0*/  IMAD.MOV.U32 R177, RZ, RZ, R175 ;  /* 0x000000ffffb17224 */ /* 0x000fe200078e00af */
[----:B------:R-:W-:Y:S01]  /*1be0*/  SHF.L.U32 R169, R197, 0x10, RZ ;  /* 0x00000010c5a97819 */ /* 0x000fe200000006ff */
[----:B------:R-:W-:Y:S02]  /*1bf0*/  IMAD.U32 R175, R176, 0x10000, RZ ;  /* 0x00010000b0af7824 */ /* 0x000fe400078e00ff */
[----:B-----5:R-:W-:Y:S01]  /*1c00*/  FMUL.FTZ R197, R5, R168 ;  /* 0x000000a805c57220 */ /* 0x020fe20000410000 */
[----:B------:R-:W-:Y:S02]  /*1c10*/  IMAD.U32 R168, R199, 0x10000, RZ ;  /* 0x00010000c7a87824 */ /* 0x000fe400078e00ff */
[----:B0-----:R-:W-:Y:S01]  /*1c20*/  FMUL.FTZ R172, R121, R170 ;  /* 0x000000aa79ac7220 */ /* 0x001fe20000410000 */
[----:B------:R-:W-:Y:S01]  /*1c30*/  FADD.FTZ R204, -R182, R171 ;  /* 0x000000abb6cc7221 */ /* 0x000fe20000010100 */
[----:B------:R-:W-:Y:S01]  /*1c40*/  FMUL.FTZ R171, R120, R175 ;  /* 0x000000af78ab7220 */ /* 0x000fe20000410000 */
[----:B------:R-:W-:Y:S01]  /*1c50*/  FMUL.FTZ R200, R5, R200 ;  /* 0x000000c805c87220 */ /* 0x000fe20000410000 */
[----:B------:R-:W-:Y:S01]  /*1c60*/  FFMA.FTZ R199, R125, R168, R172 ;  /* 0x000000a87dc77223 */ /* 0x000fe200000100ac */
[----:B------:R-:W-:-:S02]  /*1c70*/  IMAD.U32 R177, R177, 0x10000, RZ ;  /* 0x00010000b1b17824 */ /* 0x000fc400078e00ff */
[----:B------:R-:W-:Y:S02]  /*1c80*/  IMAD.U32 R172, R202, 0x10000, RZ ;  /* 0x00010000caac7824 */ /* 0x000fe400078e00ff */
        /* <DEDUP_REMOVED lines=33> */
.L_x_2468:
[----:B------:R-:W-:Y:S05]  /*1ea0*/  BSYNC.RECONVERGENT B0 ;  /* 0x0000000000007941 */ /* 0x000fea0003800200 */
.L_x_2467:
[----:B------:R-:W-:Y:S04]  /*1eb0*/  BSSY.RECONVERGENT B0, `(.L_x_2469) ;  /* 0x0000050000007945 */ /* 0x000fe80003800200 */
[----:B------:R-:W-:Y:S05]  /*1ec0*/  @!P4 BRA `(.L_x_2470) ;  /* 0x000000040038c947 */ /* 0x000fea0003800000 */
[----:B------:R-:W0:Y:S08]  /*1ed0*/  LDC.64 R168, c[0x0][0x3a8] ;  /* 0x0000ea00ffa87b82 */ /* 0x000e300000000a00 */
[----:B------:R-:W1:Y:S08]  /*1ee0*/  LDC.64 R172, c[0x0][0x430] ;  /* 0x00010c00ffac7b82 */ /* 0x000e700000000a00 */
[----:B------:R-:W2:Y:S01]  /*1ef0*/  LDC.64 R174, c[0x0][0x428] ;  /* 0x00010a00ffae7b82 */ /* 0x000ea20000000a00 */
[----:B------:R-:W-:-:S02]  /*1f00*/  ISETP.NE.U32.AND P5, PT, RZ, UR12, PT ;  /* 0x0000000cff007c0c */ /* 0x000fc4000bfa5070 */
[----:B------:R-:W-:Y:S01]  /*1f10*/  ISETP.NE.U32.AND P0, PT, RZ, UR16, PT ;  /* 0x00000010ff007c0c */ /* 0x000fe2000bf05070 */
[----:B0-----:R-:W-:Y:S01]  /*1f20*/  IMAD.WIDE.U32 R168, R183, 0x10, R168 ;  /* 0x00000010b7a87825 */ /* 0x001fe200078e00a8 */
[----:B------:R-:W-:-:S03]  /*1f30*/  ISETP.NE.AND.EX P5, PT, RZ, UR13, PT, P5 ;  /* 0x0000000dff007c0c */ /* 0x000fc6000bfa5350 */
[----:B------:R-:W0:Y:S01]  /*1f40*/  LDC.64 R180, c[0x0][0x3b0] ;  /* 0x0000ec00ffb47b82 */ /* 0x000e220000000a00 */
[----:B------:R-:W-:Y:S01]  /*1f50*/  ISETP.NE.AND.EX P0, PT, RZ, UR17, PT, P0 ;  /* 0x00000011ff007c0c */ /* 0x000fe2000bf05300 */
[----:B------:R-:W3:Y:S01]  /*1f60*/  LDG.E.128 R168, desc[UR10][R168.64] ;  /* 0x0000000aa8a87981 */ /* 0x000ee2000c1e1d00 */
[----:B-1----:R-:W-:-:S06]  /*1f70*/  IMAD.WIDE.U32 R172, R183, 0x8, R172 ;  /* 0x00000008b7ac7825 */ /* 0x002fcc00078e00ac */
[----:B------:R-:W4:Y:S01]  /*1f80*/  LDG.E.64 R172, desc[UR10][R172.64] ;  /* 0x0000000aacac7981 */ /* 0x000f22000c1e1b00 */
[----:B------:R-:W1:Y:S01]  /*1f90*/  @P5 LDC.64 R176, c[0x0][0x3b8] ;  /* 0x0000ee00ffb05b82 */ /* 0x000e620000000a00 */
[----:B--2---:R-:W-:-:S06]  /*1fa0*/  IMAD.WIDE.U32 R174, R183, 0x8, R174 ;  /* 0x00000008b7ae7825 */ /* 0x004fcc00078e00ae */
[----:B------:R-:W2:Y:S01]  /*1fb0*/  LDG.E.64 R174, desc[UR10][R174.64] ;  /* 0x0000000aaeae7981 */ /* 0x000ea2000c1e1b00 */
[----:B------:R-:W1:Y:S01]  /*1fc0*/  @P0 LDC.64 R178, c[0x0][0x438] ;  /* 0x00010e00ffb20b82 */ /* 0x000e620000000a00 */
[----:B0-----:R-:W-:-:S05]  /*1fd0*/  IMAD.WIDE.U32 R180, R183, 0x4, R180 ;  /* 0x00000004b7b47825 */ /* 0x001fca00078e00b4 */
[----:B------:R0:W5:Y:S01]  /*1fe0*/  LDG.E R14, desc[UR10][R180.64] ;  /* 0x0000000ab40e7981 */ /* 0x000162000c1e1900 */
[----:B-1----:R-:W-:-:S05]  /*1ff0*/  @P5 IMAD.WIDE.U32 R176, R183, 0x4, R176 ;  /* 0x00000004b7b05825 */ /* 0x002fca00078e00b0 */
[----:B------:R0:W5:Y:S01]  /*2000*/  @P5 LDG.E R15, desc[UR10][R176.64] ;  /* 0x0000000ab00f5981 */ /* 0x000162000c1e1900 */
[----:B------:R-:W-:-:S05]  /*2010*/  @P0 IMAD.WIDE.U32 R178, R183, 0x10, R178 ;  /* 0x00000010b7b20825 */ /* 0x000fca00078e00b2 */
[----:B------:R0:W5:Y:S01]  /*2020*/  @P0 LDG.E.128 R160, desc[UR10][R178.64] ;  /* 0x0000000ab2a00981 */ /* 0x000162000c1e1d00 */
[C---:B---3--:R-:W-:Y:S01]  /*2030*/  FADD.FTZ R212, -R182.reuse, R170 ;  /* 0x000000aab6d47221 */ /* 0x048fe20000010100 */
[C---:B------:R-:W-:Y:S01]  /*2040*/  FADD.FTZ R214, -R182.reuse, R171 ;  /* 0x000000abb6d67221 */ /* 0x040fe20000010100 */
[----:B------:R-:W-:Y:S01]  /*2050*/  FADD.FTZ R168, -R182, R168 ;  /* 0x000000a8b6a87221 */ /* 0x000fe20000010100 */
[----:B----4-:R-:W-:Y:S02]  /*2060*/  MOV R170, R172 ;  /* 0x000000ac00aa7202 */ /* 0x010fe40000000f00 */
[----:B------:R-:W-:-:S03]  /*2070*/  SHF.R.U64 R172, R172, 0x10, R173 ;  /* 0x00000010acac7819 */ /* 0x000fc600000012ad */
[----:B------:R-:W-:Y:S02]  /*2080*/  IMAD.U32 R171, R170, 0x10000, RZ ;  /* 0x00010000aaab7824 */ /* 0x000fe400078e00ff */
[----:B------:R-:W-:Y:S01]  /*2090*/  IMAD.U32 R170, R172, 0x10000, RZ ;  /* 0x00010000acaa7824 */ /* 0x000fe200078e00ff */
[----:B--2---:R-:W-:Y:S01]  /*20a0*/  SHF.R.U64 R209, R174, 0x10, R175 ;  /* 0x00000010aed17819 */ /* 0x004fe200000012af */
[----:B------:R-:W-:Y:S01]  /*20b0*/  FADD.FTZ R208, -R182, R169 ;  /* 0x000000a9b6d07221 */ /* 0x000fe20000010100 */
[----:B------:R-:W-:Y:S01]  /*20c0*/  IMAD.MOV.U32 R169, RZ, RZ, R174 ;  /* 0x000000ffffa97224 */ /* 0x000fe200078e00ae */
[--C-:B------:R-:W-:Y:S01]  /*20d0*/  SHF.R.U32.HI R183, RZ, 0x10, R175.reuse ;  /* 0x00000010ffb77819 */ /* 0x100fe200000116af */
[----:B------:R-:W-:Y:S02]  /*20e0*/  IMAD.MOV.U32 R182, RZ, RZ, R175 ;  /* 0x000000ffffb67224 */ /* 0x000fe400078e00af */
[----:B-----5:R-:W-:Y:S01]  /*20f0*/  FMUL.FTZ R205, R5, R168 ;  /* 0x000000a805cd7220 */ /* 0x020fe20000410000 */
[----:B------:R-:W-:Y:S01]  /*2100*/  SHF.R.U32.HI R175, RZ, 0x10, R173 ;  /* 0x00000010ffaf7819 */ /* 0x000fe200000116ad */
[----:B------:R-:W-:-:S02]  /*2110*/  IMAD.U32 R168, R209, 0x10000, RZ ;  /* 0x00010000d1a87824 */ /* 0x000fc400078e00ff */
[----:B------:R-:W-:Y:S01]  /*2120*/  FMUL.FTZ R172, R113, R170 ;  /* 0x000000aa71ac7220 */ /* 0x000fe20000410000 */
[----:B------:R-:W-:Y:S02]  /*2130*/  IMAD.MOV.U32 R174, RZ, RZ, R173 ;  /* 0x000000ffffae7224 */ /* 0x000fe400078e00ad */
[----:B------:R-:W-:Y:S01]  /*2140*/  FMUL.FTZ R173, R112, R171 ;  /* 0x000000ab70ad7220 */ /* 0x000fe20000410000 */
[----:B------:R-:W-:Y:S02]  /*2150*/  IMAD.U32 R169, R169, 0x10000, RZ ;  /* 0x00010000a9a97824 */ /* 0x000fe400078e00ff */
[----:B------:R-:W-:Y:S01]  /*2160*/  FMUL.FTZ R208, R5, R208 ;  /* 0x000000d005d07220 */ /* 0x000fe20000410000 */
[-C--:B------:R-:W-:Y:S01]  /*2170*/  FFMA.FTZ R209, R117, R168.reuse, R172 ;  /* 0x000000a875d17223 */ /* 0x080fe200000100ac */
[----:B------:R-:W-:Y:S02]  /*2180*/  IMAD.U32 R172, R175, 0x10000, RZ ;  /* 0x00010000afac7824 */ /* 0x000fe400078e00ff */
[----:B------:R-:W-:Y:S01]  /*2190*/  FFMA.FTZ R210, R116, R169, R173 ;  /* 0x000000a974d27223 */ /* 0x000fe200000100ad */
[----:B------:R-:W-:Y:S01]  /*21a0*/  FFMA.FTZ R93, R208, R168, R93 ;  /* 0x000000a8d05d7223 */ /* 0x000fe2000001005d */
[----:B------:R-:W-:Y:S01]  /*21b0*/  FADD.FTZ R73, R73, R168 ;  /* 0x000000a849497221 */ /* 0x000fe20000010000 */
[----:B------:R-:W-:-:S02]  /*21c0*/  IMAD.U32 R173, R174, 0x10000, RZ ;  /* 0x00010000aead7824 */ /* 0x000fc400078e00ff */
[C---:B------:R-:W-:Y:S01]  /*21d0*/  FMUL.FTZ R211, R5.reuse, R212 ;  /* 0x000000d405d37220 */ /* 0x040fe20000410000 */
[----:B------:R-:W-:Y:S01]  /*21e0*/  FMUL.FTZ R212, R5, R214 ;  /* 0x000000d605d47220 */ /* 0x000fe20000410000 */
[----:B------:R-:W-:Y:S02]  /*21f0*/  IMAD.U32 R168, R183, 0x10000, RZ ;  /* 0x00010000b7a87824 */ /* 0x000fe400078e00ff */
[----:B------:R-:W-:Y:S01]  /*2200*/  FMUL.FTZ R174, R115, R172 ;  /* 0x000000ac73ae7220 */ /* 0x000fe20000410000 */
[----:B------:R-:W-:Y:S01]  /*2210*/  FFMA.FTZ R92, R205, R169, R92 ;  /* 0x000000a9cd5c7223 */ /* 0x000fe2000001005c */
[----:B------:R-:W-:Y:S01]  /*2220*/  FADD.FTZ R72, R72, R169 ;  /* 0x000000a948487221 */ /* 0x000fe20000010000 */
[----:B------:R-:W-:Y:S02]  /*2230*/  IMAD.U32 R169, R182, 0x10000, RZ ;  /* 0x00010000b6a97824 */ /* 0x000fe400078e00ff */
[----:B------:R-:W-:Y:S01]  /*2240*/  FMUL.FTZ R175, R114, R173 ;  /* 0x000000ad72af7220 */ /* 0x000fe20000410000 */
[-C--:B------:R-:W-:Y:S01]  /*2250*/  FFMA.FTZ R95, R212, R168.reuse, R95 ;  /* 0x000000a8d45f7223 */ /* 0x080fe2000001005f */
[----:B------:R-:W-:Y:S01]  /*2260*/  FFMA.FTZ R213, R119, R168, R174 ;  /* 0x000000a877d57223 */ /* 0x000fe200000100ae */
[----:B------:R-:W-:Y:S01]  /*2270*/  FADD.FTZ R75, R75, R168 ;  /* 0x000000a84b4b7221 */ /* 0x000fe20000010000 */
[----:B------:R-:W-:Y:S01]  /*2280*/  FADD.FTZ R168, R207, R210 ;  /* 0x000000d2cfa87221 */ /* 0x000fe20000010000 */
[----:B------:R-:W-:Y:S01]  /*2290*/  FFMA.FTZ R206, R205, R210, R206 ;  /* 0x000000d2cdce7223 */ /* 0x000fe200000100ce */
[-C--:B------:R-:W-:Y:S01]  /*22a0*/  FFMA.FTZ R94, R211, R169.reuse, R94 ;  /* 0x000000a9d35e7223 */ /* 0x080fe2000001005e */
[----:B------:R-:W-:Y:S01]  /*22b0*/  FFMA.FTZ R214, R118, R169, R175 ;  /* 0x000000a976d67223 */ /* 0x000fe200000100af */
[----:B------:R-:W-:Y:S01]  /*22c0*/  FADD.FTZ R74, R74, R169 ;  /* 0x000000a94a4a7221 */ /* 0x000fe20000010000 */
[----:B------:R-:W-:Y:S01]  /*22d0*/  FFMA.FTZ R52, R205, R171, R52 ;  /* 0x000000abcd347223 */ /* 0x000fe20000010034 */
[----:B------:R-:W-:Y:S01]  /*22e0*/  FADD.FTZ R32, R32, R171 ;  /* 0x000000ab20207221 */ /* 0x000fe20000010000 */
[----:B------:R-:W-:Y:S01]  /*22f0*/  FADD.FTZ R169, R168, R209 ;  /* 0x000000d1a8a97221 */ /* 0x000fe20000010000 */
[----:B------:R-:W-:-:S03]  /*2300*/  FFMA.FTZ R171, R208, R209, R206 ;  /* 0x000000d1d0ab7223 */ /* 0x000fc600000100ce */
[----:B------:R-:W-:Y:S01]  /*2310*/  FADD.FTZ R168, R169, R214 ;  /* 0x000000d6a9a87221 */ /* 0x000fe20000010000 */
[----:B------:R-:W-:Y:S01]  /*2320*/  FFMA.FTZ R206, R211, R214, R171 ;  /* 0x000000d6d3ce7223 */ /* 0x000fe200000100ab */
[----:B------:R-:W-:Y:S01]  /*2330*/  FFMA.FTZ R53, R208, R170, R53 ;  /* 0x000000aad0357223 */ /* 0x000fe20000010035 */
[----:B------:R-:W-:Y:S01]  /*2340*/  FADD.FTZ R33, R33, R170 ;  /* 0x000000aa21217221 */ /* 0x000fe20000010000 */
[----:B------:R-:W-:Y:S01]  /*2350*/  FFMA.FTZ R54, R211, R173, R54 ;  /* 0x000000add3367223 */ /* 0x000fe20000010036 */
[----:B------:R-:W-:Y:S01]  /*2360*/  FADD.FTZ R34, R34, R173 ;  /* 0x000000ad22227221 */ /* 0x000fe20000010000 */
[----:B------:R-:W-:Y:S01]  /*2370*/  FFMA.FTZ R55, R212, R172, R55 ;  /* 0x000000acd4377223 */ /* 0x000fe20000010037 */
[----:B------:R-:W-:Y:S01]  /*2380*/  FADD.FTZ R35, R35, R172 ;  /* 0x000000ac23237221 */ /* 0x000fe20000010000 */
[----:B------:R-:W-:Y:S01]  /*2390*/  FADD.FTZ R207, R168, R213 ;  /* 0x000000d5a8cf7221 */ /* 0x000fe20000010000 */
[----:B0-----:R-:W-:-:S07]  /*23a0*/  FFMA.FTZ R206, R212, R213, R206 ;  /* 0x000000d5d4ce7223 */ /* 0x001fce00000100ce */
.L_x_2470:
[----:B------:R-:W-:Y:S05]  /*23b0*/  BSYNC.RECONVERGENT B0 ;  /* 0x0000000000007941 */ /* 0x000fea0003800200 */
.L_x_2469:
        /* <DEDUP_REMOVED lines=32> */
.L_x_2472:
[----:B------:R-:W-:Y:S05]  /*25c0*/  BSYNC.RECONVERGENT B0 ;  /* 0x0000000000007941 */ /* 0x000fea0003800200 */
.L_x_2471:
        /* <DEDUP_REMOVED lines=87> */
.L_x_2477:
[-CC-:B------:R-:W-:Y:S01]  /*2b40*/  FFMA.FTZ R164, R217, R173.reuse, R174.reuse ;  /* 0x000000add9a47223 */ /* 0x180fe200000100ae */
[----:B------:R-:W-:Y:S01]  /*2b50*/  LOP3.LUT P5, RZ, R7, 0xff, RZ, 0xc0, !PT ;  /* 0x000000ff07ff7812 */ /* 0x000fe200078ac0ff */
[-CC-:B------:R-:W-:Y:S01]  /*2b60*/  FFMA.FTZ R167, R17, R173.reuse, R174.reuse ;  /* 0x000000ad11a77223 */ /* 0x180fe200000100ae */
[----:B------:R-:W-:Y:S01]  /*2b70*/  FFMA.FTZ R176, R20, R173, R174 ;  /* 0x000000ad14b07223 */ /* 0x000fe200000100ae */
[----:B------:R-:W-:-:S03]  /*2b80*/  FADD.FTZ R164, R215, -R164 ;  /* 0x800000a4d7a47221 */ /* 0x000fc60000010000 */
[----:B------:R-:W-:Y:S01]  /*2b90*/  FADD.FTZ R176, R19, -R176 ;  /* 0x800000b013b07221 */ /* 0x000fe20000010000 */
        /* <DEDUP_REMOVED lines=9> */
[----:B------:R-:W-:Y:S01]  /*2c30*/  FADD.FTZ R166, R18, -R167 ;  /* 0x800000a712a67221 */ /* 0x000fe20000010000 */
[----:B------:R-:W-:Y:S02]  /*2c40*/  LOP3.LUT P5, RZ, R7, 0xff0000, RZ, 0xc0, !PT ;  /* 0x00ff000007ff7812 */ /* 0x000fe400078ac0ff */
[----:B------:R-:W-:Y:S01]  /*2c50*/  F2FP.BF16.F32.PACK_AB R168, R169, R168 ;  /* 0x000000a8a9a8723e */ /* 0x000fe200000010ff */
[----:B------:R-:W-:-:S03]  /*2c60*/  FMUL.FTZ R166, R5, R166 ;  /* 0x000000a605a67220 */ /* 0x000fc60000410000 */
[----:B------:R-:W-:Y:S01]  /*2c70*/  PRMT R179, R168, 0x7610, R179 ;  /* 0x00007610a8b37816 */ /* 0x000fe200000000b3 */
[----:B------:R-:W-:-:S05]  /*2c80*/  FMUL.FTZ R167, R166, UR14 ;  /* 0x0000000ea6a77c20 */ /* 0x000fca0008410000 */
[----:B------:R-:W-:Y:S01]  /*2c90*/  FSEL R170, R167, RZ, P5 ;  /* 0x000000ffa7aa7208 */ /* 0x000fe20002800000 */
[----:B------:R-:W-:Y:S01]  /*2ca0*/  FMUL.FTZ R167, R5, R176 ;  /* 0x000000b005a77220 */ /* 0x000fe20000410000 */
        /* <DEDUP_REMOVED lines=8> */
.L_x_2476:
        /* <DEDUP_REMOVED lines=10> */
[----:B------:R-:W-:Y:S01]  /*2dd0*/  FADD.FTZ R170, R16, -R169 ;  /* 0x800000a910aa7221 */ /* 0x000fe20000010000 */
[----:B------:R-:W-:Y:S02]  /*2de0*/  FFMA.FTZ R176, R20, R173, R174 ;  /* 0x000000ad14b07223 */ /* 0x000fe400000100ae */
[C---:B-----5:R-:W-:Y:S01]  /*2df0*/  FFMA.FTZ R168, R5.reuse, R168, R28 ;  /* 0x000000a805a87223 */ /* 0x060fe2000001001c */
[----:B------:R-:W-:Y:S01]  /*2e00*/  FFMA.FTZ R169, R5, R170, R29 ;  /* 0x000000aa05a97223 */ /* 0x000fe2000001001d */
[----:B------:R-:W-:Y:S01]  /*2e10*/  FADD.FTZ R170, R18, -R171 ;  /* 0x800000ab12aa7221 */ /* 0x000fe20000010000 */
[----:B------:R-:W-:Y:S01]  /*2e20*/  FADD.FTZ R176, R19, -R176 ;  /* 0x800000b013b07221 */ /* 0x000fe20000010000 */
[----:B------:R-:W-:Y:S01]  /*2e30*/  FMUL.FTZ R168, R168, UR14 ;  /* 0x0000000ea8a87c20 */ /* 0x000fe20008410000 */
[----:B------:R-:W-:Y:S01]  /*2e40*/  FMUL.FTZ R169, R169, UR14 ;  /* 0x0000000ea9a97c20 */ /* 0x000fe20008410000 */
[C---:B------:R-:W-:Y:S01]  /*2e50*/  FFMA.FTZ R170, R5.reuse, R170, R30 ;  /* 0x000000aa05aa7223 */ /* 0x040fe2000001001e */
        /* <DEDUP_REMOVED lines=17> */
.L_x_2479:
        /* <DEDUP_REMOVED lines=31> */
.L_x_2475:
        /* <DEDUP_REMOVED lines=53> */
.L_x_2481:
        /* <DEDUP_REMOVED lines=15> */
[C---:B------:R-:W-:Y:S01]  /*35a0*/  PRMT R221, R168.reuse, 0x7632, R221 ;  /* 0x00007632a8dd7816 */ /* 0x040fe200000000dd */
[----:B------:R-:W-:Y:S01]  /*35b0*/  FMUL.FTZ R165, R5, R166 ;  /* 0x000000a605a57220 */ /* 0x000fe20000410000 */
[----:B------:R-:W-:-:S03]  /*35c0*/  PRMT R179, R168, 0x7610, R179 ;  /* 0x00007610a8b37816 */ /* 0x000fc600000000b3 */
        /* <DEDUP_REMOVED lines=13> */
[----:B------:R-:W-:Y:S01]  /*36a0*/  FMUL.FTZ R167, R5, R178 ;  /* 0x000000b205a77220 */ /* 0x000fe20000410000 */
        /* <DEDUP_REMOVED lines=11> */
.L_x_2480:
        /* <DEDUP_REMOVED lines=9> */
[----:B------:R-:W-:Y:S02]  /*37f0*/  FADD.FTZ R168, R16, -R169 ;  /* 0x800000a910a87221 */ /* 0x000fe40000010000 */
[----:B------:R-:W-:Y:S01]  /*3800*/  FADD.FTZ R171, R18, -R171 ;  /* 0x800000ab12ab7221 */ /* 0x000fe20000010000 */
[----:B------:R-:W-:Y:S01]  /*3810*/  FADD.FTZ R178, R19, -R178 ;  /* 0x800000b213b27221 */ /* 0x000fe20000010000 */
[C---:B-----5:R-:W-:Y:S02]  /*3820*/  FFMA.FTZ R168, R5.reuse, R168, R29 ;  /* 0x000000a805a87223 */ /* 0x060fe4000001001d */
[C---:B------:R-:W-:Y:S01]  /*3830*/  FFMA.FTZ R171, R5.reuse, R171, R30 ;  /* 0x000000ab05ab7223 */ /* 0x040fe2000001001e */
[----:B------:R-:W-:Y:S01]  /*3840*/  FFMA.FTZ R178, R5, R178, R31 ;  /* 0x000000b205b27223 */ /* 0x000fe2000001001f */
[----:B------:R-:W-:-:S02]  /*3850*/  FMUL.FTZ R168, R168, UR14 ;  /* 0x0000000ea8a87c20 */ /* 0x000fc40008410000 */
[----:B------:R-:W-:Y:S01]  /*3860*/  FMUL.FTZ R171, R171, UR14 ;  /* 0x0000000eabab7c20 */ /* 0x000fe20008410000 */
[----:B------:R-:W-:Y:S02]  /*3870*/  FMUL.FTZ R178, R178, UR14 ;  /* 0x0000000eb2b27c20 */ /* 0x000fe40008410000 */
[----:B------:R-:W-:Y:S02]  /*3880*/  FSEL R176, R168, RZ, P5 ;  /* 0x000000ffa8b07208 */ /* 0x000fe40002800000 */
[----:B------:R-:W-:-:S04]  /*3890*/  LOP3.LUT P5, RZ, R6, 0xff00, RZ, 0xc0, !PT ;  /* 0x0000ff0006ff7812 */ /* 0x000fc800078ac0ff */
[----:B------:R-:W-:Y:S01]  /*38a0*/  FSEL R169, R168, RZ, P5 ;  /* 0x000000ffa8a97208 */ /* 0x000fe20002800000 */
[----:B------:R-:W-:Y:S01]  /*38b0*/  FFMA.FTZ R168, R217, R173, R174 ;  /* 0x000000add9a87223 */ /* 0x000fe200000100ae */
[----:B------:R-:W-:Y:S02]  /*38c0*/  LOP3.LUT P5, RZ, R7, 0xff0000, RZ, 0xc0, !PT ;  /* 0x00ff000007ff7812 */ /* 0x000fe400078ac0ff */
[----:B------:R-:W-:Y:S01]  /*38d0*/  F2FP.BF16.F32.PACK_AB R169, R169, R176 ;  /* 0x000000b0a9a9723e */ /* 0x000fe200000010ff */
[----:B------:R-:W-:Y:S01]  /*38e0*/  FADD.FTZ R168, R215, -R168 ;  /* 0x800000a8d7a87221 */ /* 0x000fe20000010000 */
[----:B------:R-:W-:Y:S02]  /*38f0*/  FSEL R181, R171, RZ, P5 ;  /* 0x000000ffabb57208 */ /* 0x000fe40002800000 */
[----:B------:R-:W-:Y:S01]  /*3900*/  LOP3.LUT P5, RZ, R6, 0xff0000, RZ, 0xc0, !PT ;  /* 0x00ff000006ff7812 */ /* 0x000fe200078ac0ff */
[----:B------:R-:W-:Y:S01]  /*3910*/  FFMA.FTZ R168, R5, R168, R28 ;  /* 0x000000a805a87223 */ /* 0x000fe2000001001c */
[----:B------:R-:W-:-:S02]  /*3920*/  PRMT R220, R169, 0x7632, R220 ;  /* 0x00007632a9dc7816 */ /* 0x000fc400000000dc */
[----:B------:R-:W-:Y:S01]  /*3930*/  FSEL R170, R171, RZ, P5 ;  /* 0x000000ffabaa7208 */ /* 0x000fe20002800000 */
[----:B------:R-:W-:Y:S01]  /*3940*/  FMUL.FTZ R168, R168, UR14 ;  /* 0x0000000ea8a87c20 */ /* 0x000fe20008410000 */
[----:B------:R-:W-:Y:S02]  /*3950*/  LOP3.LUT P5, RZ, R7, 0xff, RZ, 0xc0, !PT ;  /* 0x000000ff07ff7812 */ /* 0x000fe400078ac0ff */
[----:B------:R-:W-:Y:S02]  /*3960*/  F2FP.BF16.F32.PACK_AB R181, R170, R181 ;  /* 0x000000b5aab5723e */ /* 0x000fe400000010ff */
[----:B------:R-:W-:Y:S02]  /*3970*/  FSEL R177, R168, RZ, P5 ;  /* 0x000000ffa8b17208 */ /* 0x000fe40002800000 */
[----:B------:R-:W-:Y:S02]  /*3980*/  LOP3.LUT P5, RZ, R6, 0xff, RZ, 0xc0, !PT ;  /* 0x000000ff06ff7812 */ /* 0x000fe400078ac0ff */
[----:B------:R-:W-:-:S02]  /*3990*/  PRMT R219, R181, 0x7632, R219 ;  /* 0x00007632b5db7816 */ /* 0x000fc400000000db */
        /* <DEDUP_REMOVED lines=14> */
.L_x_2482:
        /* <DEDUP_REMOVED lines=42> */
.L_x_2478:
        /* <DEDUP_REMOVED lines=24> */
.L_x_2483:
[----:B------:R-:W-:-:S07]  /*3ea0*/  VIADD R4, R4, 0x100 ;  /* 0x0000010004047836 */ /* 0x000fce0000000000 */
.L_x_2474:
[----:B------:R-:W-:Y:S05]  /*3eb0*/  BSYNC.RECONVERGENT B0 ;  /* 0x0000000000007941 */ /* 0x000fea0003800200 */
.L_x_2473:
        /* <DEDUP_REMOVED lines=23> */
[----:B0-----:R-:W-:Y:S02]  /*4030*/  FSEL R168, R165, RZ, P6 ;  /* 0x000000ffa5a87208 */ /* 0x001fe40003000000 */
        /* <DEDUP_REMOVED lines=31> */
.L_x_2488:
        /* <DEDUP_REMOVED lines=43> */
.L_x_2487:
[----:B01----:R-:W0:Y:S02]  /*44e0*/  LDC.64 R168, c[0x0][0x478] ;  /* 0x00011e00ffa87b82 */ /* 0x003e240000000a00 */
[----:B0-----:R-:W-:-:S04]  /*44f0*/  ISETP.NE.U32.AND P5, PT, R168, RZ, PT ;  /* 0x000000ffa800720c */ /* 0x001fc80003fa5070 */
[----:B------:R-:W-:-:S13]  /*4500*/  ISETP.NE.AND.EX P5, PT, R169, RZ, PT, P5 ;  /* 0x000000ffa900720c */ /* 0x000fda0003fa5350 */
[----:B------:R-:W-:Y:S05]  /*4510*/  @!P5 BRA `(.L_x_2490) ;  /* 0x0000000000acd947 */ /* 0x000fea0003800000 */
[-CC-:B------:R-:W-:Y:S01]  /*4520*/  FFMA.FTZ R165, R21, R173.reuse, R174.reuse ;  /* 0x000000ad15a57223 */ /* 0x180fe200000100ae */
[----:B------:R-:W-:Y:S01]  /*4530*/  LOP3.LUT P6, RZ, R9, 0xff, RZ, 0xc0, !PT ;  /* 0x000000ff09ff7812 */ /* 0x000fe200078cc0ff */
        /* <DEDUP_REMOVED lines=20> */
[----:B------:R-:W-:Y:S01]  /*4680*/  FADD.FTZ R166, R186, -R167 ;  /* 0x800000a7baa67221 */ /* 0x000fe20000010000 */
[----:B------:R-:W-:-:S02]  /*4690*/  LOP3.LUT P6, RZ, R9, 0xff0000, RZ, 0xc0, !PT ;  /* 0x00ff000009ff7812 */ /* 0x000fc400078cc0ff */
        /* <DEDUP_REMOVED lines=19> */
.L_x_2490:
        /* <DEDUP_REMOVED lines=43> */
.L_x_2486:
        /* <DEDUP_REMOVED lines=38> */
.L_x_2492:
        /* <DEDUP_REMOVED lines=31> */
.L_x_2491:
        /* <DEDUP_REMOVED lines=10> */
[----:B------:R-:W-:Y:S02]  /*4f70*/  FFMA.FTZ R176, R188, R173, R174 ;  /* 0x000000adbcb07223 */ /* 0x000fe400000100ae */
[----:B-----5:R-:W-:Y:S02]  /*4f80*/  FMUL.FTZ R164, R5, R164 ;  /* 0x000000a405a47220 */ /* 0x020fe40000410000 */
[----:B------:R-:W-:-:S02]  /*4f90*/  FADD.FTZ R176, R187, -R176 ;  /* 0x800000b0bbb07221 */ /* 0x000fc40000010000 */
[----:B------:R-:W-:-:S05]  /*4fa0*/  FMUL.FTZ R165, R164, UR14 ;  /* 0x0000000ea4a57c20 */ /* 0x000fca0008410000 */
[----:B------:R-:W-:Y:S01]  /*4fb0*/  FSEL R168, R165, RZ, P6 ;  /* 0x000000ffa5a87208 */ /* 0x000fe20003000000 */
[----:B------:R-:W-:Y:S01]  /*4fc0*/  FMUL.FTZ R165, R5, R166 ;  /* 0x000000a605a57220 */ /* 0x000fe20000410000 */
[----:B------:R-:W-:-:S03]  /*4fd0*/  LOP3.LUT P6, RZ, R9, 0xff00, RZ, 0xc0, !PT ;  /* 0x0000ff0009ff7812 */ /* 0x000fc600078cc0ff */
        /* <DEDUP_REMOVED lines=18> */
.L_x_2493:
        /* <DEDUP_REMOVED lines=30> */
.L_x_2489:
        /* <DEDUP_REMOVED lines=20> */
.L_x_2494:
[----:B------:R-:W-:-:S07]  /*5420*/  VIADD R4, R4, 0x100 ;  /* 0x0000010004047836 */ /* 0x000fce0000000000 */
.L_x_2485:
[----:B------:R-:W-:Y:S05]  /*5430*/  BSYNC.RECONVERGENT B0 ;  /* 0x0000000000007941 */ /* 0x000fea0003800200 */
.L_x_2484:
        /* <DEDUP_REMOVED lines=55> */
.L_x_2499:
        /* <DEDUP_REMOVED lines=43> */
.L_x_2498:
        /* <DEDUP_REMOVED lines=47> */
.L_x_2501:
        /* <DEDUP_REMOVED lines=43> */
.L_x_2497:
        /* <DEDUP_REMOVED lines=38> */
.L_x_2503:
        /* <DEDUP_REMOVED lines=31> */
.L_x_2502:
        /* <DEDUP_REMOVED lines=35> */
.L_x_2504:
        /* <DEDUP_REMOVED lines=30> */
.L_x_2500:
        /* <DEDUP_REMOVED lines=20> */
.L_x_2505:
[----:B------:R-:W-:-:S07]  /*69a0*/  VIADD R4, R4, 0x100 ;  /* 0x0000010004047836 */ /* 0x000fce0000000000 */
.L_x_2496:
[----:B------:R-:W-:Y:S05]  /*69b0*/  BSYNC.RECONVERGENT B0 ;  /* 0x0000000000007941 */ /* 0x000fea0003800200 */
.L_x_2495:
        /* <DEDUP_REMOVED lines=55> */
.L_x_2510:
        /* <DEDUP_REMOVED lines=43> */
.L_x_2509:
        /* <DEDUP_REMOVED lines=47> */
.L_x_2512:
        /* <DEDUP_REMOVED lines=43> */
.L_x_2508:
        /* <DEDUP_REMOVED lines=38> */
.L_x_2514:
        /* <DEDUP_REMOVED lines=31> */
.L_x_2513:
        /* <DEDUP_REMOVED lines=35> */
.L_x_2515:
        /* <DEDUP_REMOVED lines=30> */
.L_x_2511:
        /* <DEDUP_REMOVED lines=20> */
.L_x_2516:
[----:B------:R-:W-:-:S07]  /*7f20*/  VIADD R4, R4, 0x100 ;  /* 0x0000010004047836 */ /* 0x000fce0000000000 */
.L_x_2507:
[----:B------:R-:W-:Y:S05]  /*7f30*/  BSYNC.RECONVERGENT B0 ;  /* 0x0000000000007941 */ /* 0x000fea0003800200 */
.L_x_2506:
        /* <DEDUP_REMOVED lines=13> */
[----:B------:R-:W-:Y:S01]  /*8010*/  ISETP.GE.U32.AND P6, PT, R14, 0x1000000, PT ;  /* 0x010000000e00780c */ /* 0x000fe20003fc6070 */
        /* <DEDUP_REMOVED lines=35> */
[----:B------:R-:W-:Y:S02]  /*8250*/  FSEL R174, R5, RZ, P6 ;  /* 0x000000ff05ae7208 */ /* 0x000fe40003000000 */
[----:B------:R-:W-:Y:S02]  /*8260*/  PRMT R5, R168, 0x7610, R5 ;  /* 0x00007610a8057816 */ /* 0x000fe40000000005 */
[----:B------:R-:W-:Y:S02]  /*8270*/  F2FP.BF16.F32.PACK_AB R173, R174, R173 ;  /* 0x000000adaead723e */ /* 0x000fe400000010ff */
[----:B------:R-:W-:Y:S02]  /*8280*/  PRMT R174, R176, 0x7610, R174 ;  /* 0x00007610b0ae7816 */ /* 0x000fe400000000ae */
[----:B------:R-:W-:Y:S01]  /*8290*/  PRMT R219, R173, 0x7632, R219 ;  /* 0x00007632addb7816 */ /* 0x000fe200000000db */
[----:B------:R-:W-:Y:S06]  /*82a0*/  BRA `(.L_x_2522) ;  /* 0x0000001000207947 */ /* 0x000fec0003800000 */
.L_x_2521:
        /* <DEDUP_REMOVED lines=43> */
.L_x_2520:
[----:B01----:R-:W0:Y:S02]  /*8560*/  LDC.64 R168, c[0x0][0x478] ;  /* 0x00011e00ffa87b82 */ /* 0x003e240000000a00 */
[----:B0-----:R-:W-:-:S04]  /*8570*/  ISETP.NE.U32.AND P5, PT, R168, RZ, PT ;  /* 0x000000ffa800720c */ /* 0x001fc80003fa5070 */
[----:B------:R-:W-:-:S13]  /*8580*/  ISETP.NE.AND.EX P5, PT, R169, RZ, PT, P5 ;  /* 0x000000ffa900720c */ /* 0x000fda0003fa5350 */
[----:B------:R-:W-:Y:S05]  /*8590*/  @!P5 BRA `(.L_x_2523) ;  /* 0x0000000000acd947 */ /* 0x000fea0003800000 */
[-CC-:B------:R-:W-:Y:S01]  /*85a0*/  FFMA.FTZ R164, R212, R173.reuse, R174.reuse ;  /* 0x000000add4a47223 */ /* 0x180fe200000100ae */
[----:B------:R-:W-:Y:S01]  /*85b0*/  ISETP.GE.U32.AND P6, PT, R14, 0x1000000, PT ;  /* 0x010000000e00780c */ /* 0x000fe20003fc6070 */
        /* <DEDUP_REMOVED lines=41> */
.L_x_2523:
        /* <DEDUP_REMOVED lines=43> */
.L_x_2519:
        /* <DEDUP_REMOVED lines=26> */
[----:B------:R-:W-:-:S05]  /*8ca0*/  FMUL.FTZ R167, R166, UR14 ;  /* 0x0000000ea6a77c20 */ /* 0x000fca0008410000 */
[----:B------:R-:W-:Y:S01]  /*8cb0*/  FSEL R170, R167, RZ, P6 ;  /* 0x000000ffa7aa7208 */ /* 0x000fe20003000000 */
[----:B------:R-:W-:Y:S01]  /*8cc0*/  FFMA.FTZ R167, R5, R174, R163 ;  /* 0x000000ae05a77223 */ /* 0x000fe200000100a3 */
[----:B------:R-:W-:-:S03]  /*8cd0*/  ISETP.GE.U32.AND P6, PT, R14, 0x1000000, PT ;  /* 0x010000000e00780c */ /* 0x000fc60003fc6070 */
[----:B------:R-:W-:-:S05]  /*8ce0*/  FMUL.FTZ R5, R167, UR14 ;  /* 0x0000000ea7057c20 */ /* 0x000fca0008410000 */
[----:B------:R-:W-:-:S04]  /*8cf0*/  FSEL R5, R5, RZ, P6 ;  /* 0x000000ff05057208 */ /* 0x000fc80003000000 */
[----:B------:R-:W-:Y:S02]  /*8d00*/  F2FP.BF16.F32.PACK_AB R173, R5, R170 ;  /* 0x000000aa05ad723e */ /* 0x000fe400000010ff */
[C---:B------:R-:W-:Y:S02]  /*8d10*/  PRMT R170, R168.reuse, 0x7632, R170 ;  /* 0x00007632a8aa7816 */ /* 0x040fe400000000aa */
[----:B------:R-:W-:Y:S02]  /*8d20*/  PRMT R5, R168, 0x7610, R5 ;  /* 0x00007610a8057816 */ /* 0x000fe40000000005 */
[----:B------:R-:W-:Y:S01]  /*8d30*/  PRMT R174, R173, 0x7632, R174 ;  /* 0x00007632adae7816 */ /* 0x000fe200000000ae */
[----:B------:R-:W-:Y:S06]  /*8d40*/  BRA `(.L_x_2522) ;  /* 0x0000000400787947 */ /* 0x000fec0003800000 */
.L_x_2525:
        /* <DEDUP_REMOVED lines=28> */
[----:B------:R-:W-:Y:S01]  /*8f10*/  PRMT R174, R173, 0x7632, R174 ;  /* 0x00007632adae7816 */ /* 0x000fe200000000ae */
[----:B------:R-:W-:Y:S06]  /*8f20*/  BRA `(.L_x_2522) ;  /* 0x0000000400007947 */ /* 0x000fec0003800000 */
.L_x_2524:
        /* <DEDUP_REMOVED lines=22> */
[----:B------:R-:W-:-:S04]  /*9090*/  FMUL.FTZ R166, R5, R166 ;  /* 0x000000a605a67220 */ /* 0x000fc80000410000 */
[----:B------:R-:W-:-:S05]  /*90a0*/  FMUL.FTZ R167, R166, UR14 ;  /* 0x0000000ea6a77c20 */ /* 0x000fca0008410000 */
[----:B------:R-:W-:Y:S01]  /*90b0*/  FSEL R170, R167, RZ, P6 ;  /* 0x000000ffa7aa7208 */ /* 0x000fe20003000000 */
[----:B------:R-:W-:Y:S01]  /*90c0*/  FMUL.FTZ R167, R5, R174 ;  /* 0x000000ae05a77220 */ /* 0x000fe20000410000 */
        /* <DEDUP_REMOVED lines=8> */
.L_x_2526:
[-CC-:B------:R-:W-:Y:S01]  /*9150*/  FFMA.FTZ R168, R212, R173.reuse, R174.reuse ;  /* 0x000000add4a87223 */ /* 0x180fe200000100ae */
        /* <DEDUP_REMOVED lines=27> */
[C---:B------:R-:W-:Y:S02]  /*9310*/  PRMT R174, R171.reuse, 0x7632, R174 ;  /* 0x00007632abae7816 */ /* 0x040fe400000000ae */
[----:B------:R-:W-:-:S07]  /*9320*/  PRMT R173, R171, 0x7610, R173 ;  /* 0x00007610abad7816 */ /* 0x000fce00000000ad */
.L_x_2522:
        /* <DEDUP_REMOVED lines=20> */
.L_x_2518:
[----:B------:R-:W-:Y:S05]  /*9470*/  BSYNC.RECONVERGENT B0 ;  /* 0x0000000000007941 */ /* 0x000fea0003800200 */
.L_x_2517:
[----:B------:R-:W-:Y:S01]  /*9480*/  ISETP.NE.AND P5, PT, R175, RZ, PT ;  /* 0x000000ffaf00720c */ /* 0x000fe20003fa5270 */
[----:B------:R-:W-:-:S12]  /*9490*/  UPLOP3.LUT UP1, UPT, UPT, UPT, UP1, 0x40, 0x4 ;  /* 0x000000000004789c */ /* 0x000fd80003f2e810 */
[----:B------:R-:W-:Y:S05]  /*94a0*/  @!P5 BRA `(.L_x_2527) ;  /* 0xffffff740014d947 */ /* 0x000fea000383ffff */
.L_x_2460:
        /* <DEDUP_REMOVED lines=18> */
.L_x_2529:
[----:B------:R-:W-:Y:S05]  /*95d0*/  BSYNC.RECONVERGENT B0 ;  /* 0x0000000000007941 */ /* 0x000fea0003800200 */
.L_x_2528:
        /* <DEDUP_REMOVED lines=15> */
.L_x_2531:
[----:B------:R-:W-:Y:S05]  /*96d0*/  BSYNC.RECONVERGENT B0 ;  /* 0x0000000000007941 */ /* 0x000fea0003800200 */
.L_x_2530:
        /* <DEDUP_REMOVED lines=15> */
.L_x_2533:
[----:B------:R-:W-:Y:S05]  /*97d0*/  BSYNC.RECONVERGENT B0 ;  /* 0x0000000000007941 */ /* 0x000fea0003800200 */
.L_x_2532:
        /* <DEDUP_REMOVED lines=15> */
.L_x_2535:
[----:B------:R-:W-:Y:S05]  /*98d0*/  BSYNC.RECONVERGENT B0 ;  /* 0x0000000000007941 */ /* 0x000fea0003800200 */
.L_x_2534:
        /* <DEDUP_REMOVED lines=14> */
.L_x_2536:
        /* <DEDUP_REMOVED lines=12> */
.L_x_5424:


//--------------------- .text._ZN10layer_norm31ln_parallel_residual_bwd_kernelINS_13Kernel_traitsIf13__nv_bfloat16fS2_fjLj5120ELj1ELj1ELj8ELj8ENS_18Kernel_traits_baseILj5120EfS2_fS2_fjLj256EEEEELb1ELb0ELb1EEEvNS_9BwdParamsE --------------------------
	.section	.text._ZN10layer_norm31ln_parallel_residual_bwd_kernelINS_13Kernel_traitsIf13__nv_bfloat16fS2_fjLj5120ELj1ELj1ELj8ELj8ENS_18Kernel_traits_baseILj5120EfS2_fS2_fjLj256EEEEELb1ELb0ELb1EEEvNS_9BwdParamsE,"ax",@progbits
	.align	128
        .global         _ZN10layer_norm31ln_parallel_residual_bwd_kernelINS_13Kernel_traitsIf13__nv_bfloat16fS2_fjLj5120ELj1ELj1ELj8ELj8ENS_18Kernel_traits_baseILj5120EfS2_fS2_fjLj256EEEEELb1ELb0ELb1EEEvNS_9BwdParamsE
        .type           _ZN10layer_norm31ln_parallel_residual_bwd_kernelINS_13Kernel_traitsIf13__nv_bfloat16fS2_fjLj5120ELj1ELj1ELj8ELj8ENS_18Kernel_traits_baseILj5120EfS2_fS2_fjLj256EEEEELb1ELb0ELb1EEEvNS_9BwdParamsE,@function
        .size           _ZN10layer_norm31ln_parallel_residual_bwd_kernelINS_13Kernel_traitsIf13__nv_bfloat16fS2_fjLj5120ELj1ELj1ELj8ELj8ENS_18Kernel_traits_baseILj5120EfS2_fS2_fjLj256EEEEELb1ELb0ELb1EEEvNS_9BwdParamsE,(.L_x_5425 - _ZN10layer_norm31ln_parallel_residual_bwd_kernelINS_13Kernel_traitsIf13__nv_bfloat16fS2_fjLj5120ELj1ELj1ELj8ELj8ENS_18Kernel_traits_baseILj5120EfS2_fS2_fjLj256EEEEELb1ELb0ELb1EEEvNS_9BwdParamsE)
        .other          _ZN10layer_norm31ln_parallel_residual_bwd_kernelINS_13Kernel_traitsIf13__nv_bfloat16fS2_fjLj5120ELj1ELj1ELj8ELj8ENS_18Kernel_traits_baseILj5120EfS2_fS2_fjLj256EEEEELb1ELb0ELb1EEEvNS_9BwdParamsE,@"STO_CUDA_ENTRY STV_DEFAULT"
_ZN10layer_norm31ln_parallel_residual_bwd_kernelINS_13Kernel_traitsIf13__nv_bfloat16fS2_fjLj5120ELj1ELj1ELj8ELj8ENS_18Kernel_traits_baseILj5120EfS2_fS2_fjLj256EEEEELb1ELb0ELb1EEEvNS_9BwdParamsE:
.text._ZN10layer_norm31ln_parallel_residual_bwd_kernelINS_13Kernel_traitsIf13__nv_bfloat16fS2_fjLj5120ELj1ELj1ELj8ELj8ENS_18Kernel_traits_baseILj5120EfS2_fS2_fjLj256EEEEELb1ELb0ELb1EEEvNS_9BwdParamsE:
        /* <DEDUP_REMOVED lines=69> */
[----:B0-----:R-:W5:Y:S01]  /*0450*/  LDG.E.128 R44, desc[UR10][R2.64] ;  /* 0x0000000a022c7981 */ /* 0x001f62000c1e1d00 */
[----:B------:R-:W-:Y:S02]  /*0460*/  CS2R R30, SRZ ;  /* 0x00000000001e7805 */ /* 0x000fe4000001ff00 */
[----:B------:R-:W-:Y:S01]  /*0470*/  CS2R R28, SRZ ;  /* 0x00000000001c7805 */ /* 0x000fe2000001ff00 */
[----:B--2---:R-:W-:Y:S01]  /*0480*/  IMAD.WIDE.U32 R4, R124, 0x10, R4 ;  /* 0x000000107c047825 */ /* 0x004fe200078e0004 */
[----:B------:R-:W5:Y:S01]  /*0490*/  LDG.E.128 R48, desc[UR10][R2.64+0x1000] ;  /* 0x0010000a02307981 */ /* 0x000f62000c1e1d00 */
[----:B------:R-:W-:-:S02]  /*04a0*/  CS2R R26, SRZ ;  /* 0x00000000001a7805 */ /* 0x000fc4000001ff00 */
[----:B------:R-:W-:Y:S02]  /*04b0*/  CS2R R24, SRZ ;  /* 0x0000000000187805 */ /* 0x000fe4000001ff00 */
[----:B------:R-:W-:Y:S01]  /*04c0*/  CS2R R22, SRZ ;  /* 0x0000000000167805 */ /* 0x000fe2000001ff00 */
[----:B------:R-:W5:Y:S01]  /*04d0*/  LDG.E.128 R52, desc[UR10][R2.64+0x2000] ;  /* 0x0020000a02347981 */ /* 0x000f62000c1e1d00 */
[----:B------:R-:W-:Y:S02]  /*04e0*/  CS2R R20, SRZ ;  /* 0x0000000000147805 */ /* 0x000fe4000001ff00 */
[----:B------:R-:W-:Y:S02]  /*04f0*/  CS2R R18, SRZ ;  /* 0x0000000000127805 */ /* 0x000fe4000001ff00 */
[----:B------:R-:W-:Y:S01]  /*0500*/  CS2R R16, SRZ ;  /* 0x0000000000107805 */ /* 0x000fe2000001ff00 */
[----:B------:R-:W5:Y:S01]  /*0510*/  LDG.E.128 R56, desc[UR10][R2.64+0x3000] ;  /* 0x0030000a02387981 */ /* 0x000f62000c1e1d00 */
[----:B------:R-:W-:-:S02]  /*0520*/  CS2R R14, SRZ ;  /* 0x00000000000e7805 */ /* 0x000fc4000001ff00 */
[----:B------:R-:W-:Y:S02]  /*0530*/  CS2R R136, SRZ ;  /* 0x0000000000887805 */ /* 0x000fe4000001ff00 */
[----:B------:R-:W-:Y:S01]  /*0540*/  CS2R R140, SRZ ;  /* 0x00000000008c7805 */ /* 0x000fe2000001ff00 */
[----:B------:R0:W5:Y:S01]  /*0550*/  LDG.E.128 R60, desc[UR10][R2.64+0x4000] ;  /* 0x0040000a023c7981 */ /* 0x000162000c1e1d00 */
[----:B------:R-:W-:Y:S02]  /*0560*/  CS2R R144, SRZ ;  /* 0x0000000000907805 */ /* 0x000fe4000001ff00 */
[----:B------:R-:W-:Y:S02]  /*0570*/  CS2R R148, SRZ ;  /* 0x0000000000947805 */ /* 0x000fe4000001ff00 */
[----:B------:R-:W-:Y:S01]  /*0580*/  CS2R R152, SRZ ;  /* 0x0000000000987805 */ /* 0x000fe2000001ff00 */
[----:B------:R-:W5:Y:S01]  /*0590*/  LDG.E.128 R64, desc[UR10][R4.64] ;  /* 0x0000000a04407981 */ /* 0x000f62000c1e1d00 */
[----:B------:R-:W-:-:S02]  /*05a0*/  CS2R R156, SRZ ;  /* 0x00000000009c7805 */ /* 0x000fc4000001ff00 */
[----:B------:R-:W-:Y:S01]  /*05b0*/  CS2R R160, SRZ ;  /* 0x0000000000a07805 */ /* 0x000fe2000001ff00 */
[----:B------:R-:W-:Y:S01]  /*05c0*/  IMAD.MOV.U32 R164, RZ, RZ, RZ ;  /* 0x000000ffffa47224 */ /* 0x000fe200078e00ff */
[----:B------:R-:W5:Y:S01]  /*05d0*/  LDG.E.128 R68, desc[UR10][R4.64+0x1000] ;  /* 0x0010000a04447981 */ /* 0x000f62000c1e1d00 */
[----:B------:R-:W-:Y:S02]  /*05e0*/  CS2R R12, SRZ ;  /* 0x00000000000c7805 */ /* 0x000fe4000001ff00 */
[----:B------:R-:W-:Y:S02]  /*05f0*/  CS2R R10, SRZ ;  /* 0x00000000000a7805 */ /* 0x000fe4000001ff00 */
[----:B------:R-:W-:Y:S01]  /*0600*/  CS2R R8, SRZ ;  /* 0x0000000000087805 */ /* 0x000fe2000001ff00 */
[----:B------:R-:W5:Y:S01]  /*0610*/  LDG.E.128 R72, desc[UR10][R4.64+0x2000] ;  /* 0x0020000a04487981 */ /* 0x000f62000c1e1d00 */
[----:B------:R-:W-:Y:S02]  /*0620*/  CS2R R6, SRZ ;  /* 0x0000000000067805 */ /* 0x000fe4000001ff00 */
[----:B0-----:R-:W-:Y:S01]  /*0630*/  CS2R R2, SRZ ;  /* 0x0000000000027805 */ /* 0x001fe2000001ff00 */
        /* <DEDUP_REMOVED lines=11> */
.L_x_2585:
[----:B01----:R-:W3:Y:S01]  /*06f0*/  LDC.64 R108, c[0x0][0x3c0] ;  /* 0x0000f000ff6c7b82 */ /* 0x003ee20000000a00 */
[----:B--2---:R-:W-:-:S05]  /*0700*/  IMAD R0, R177, UR13, RZ ;  /* 0x0000000db1007c24 */ /* 0x004fca000f8e02ff */
[----:B------:R-:W-:Y:S02]  /*0710*/  SHF.R.S32.HI R111, RZ, 0x1f, R0 ;  /* 0x0000001fff6f7819 */ /* 0x000fe40000011400 */
[----:B------:R-:W2:Y:S02]  /*0720*/  LDC.64 R126, c[0x0][0x3a8] ;  /* 0x0000ea00ff7e7b82 */ /* 0x000ea40000000a00 */
[----:B------:R-:W-:-:S04]  /*0730*/  LEA.HI R111, R111, R0, RZ, 0x2 ;  /* 0x000000006f6f7211 */ /* 0x000fc800078f10ff */
[----:B------:R-:W-:Y:S02]  /*0740*/  LEA.HI.SX32 R175, R111, R124, 0x1e ;  /* 0x0000007c6faf7211 */ /* 0x000fe400078ff2ff */
[----:B------:R-:W4:Y:S01]  /*0750*/  LDC.64 R112, c[0x0][0x430] ;  /* 0x00010c00ff707b82 */ /* 0x000f220000000a00 */
[----:B---3--:R-:W-:-:S07]  /*0760*/  IMAD.WIDE R108, R177, 0x4, R108 ;  /* 0x00000004b16c7825 */ /* 0x008fce00078e026c */
[----:B------:R-:W3:Y:S01]  /*0770*/  LDC.64 R114, c[0x0][0x428] ;  /* 0x00010a00ff727b82 */ /* 0x000ee20000000a00 */
[----:B------:R2:W3:Y:S07]  /*0780*/  LDG.E R231, desc[UR10][R108.64] ;  /* 0x0000000a6ce77981 */ /* 0x0004ee000c1e1900 */
[----:B------:R-:W1:Y:S01]  /*0790*/  LDC.64 R186, c[0x0][0x3c8] ;  /* 0x0000f200ffba7b82 */ /* 0x000e620000000a00 */
[----:B--2---:R-:W-:-:S06]  /*07a0*/  IMAD.WIDE.U32 R108, R175, 0x10, R126 ;  /* 0x00000010af6c7825 */ /* 0x004fcc00078e007e */
[----:B------:R-:W2:Y:S01]  /*07b0*/  LDG.E.128 R108, desc[UR10][R108.64] ;  /* 0x0000000a6c6c7981 */ /* 0x000ea2000c1e1d00 */
[C---:B------:R-:W-:Y:S01]  /*07c0*/  IADD3 R172, PT, PT, R175.reuse, 0x300, RZ ;  /* 0x00000300afac7810 */ /* 0x040fe20007ffe0ff */
[----:B----4-:R-:W-:-:S04]  /*07d0*/  IMAD.WIDE.U32 R200, R175, 0x8, R112 ;  /* 0x00000008afc87825 */ /* 0x010fc800078e0070 */
[----:B------:R-:W-:Y:S02]  /*07e0*/  IMAD.WIDE.U32 R190, R172, 0x8, R112 ;  /* 0x00000008acbe7825 */ /* 0x000fe400078e0070 */
[----:B------:R-:W4:Y:S02]  /*07f0*/  LDG.E.64 R200, desc[UR10][R200.64] ;  /* 0x0000000ac8c87981 */ /* 0x000f24000c1e1b00 */
[C---:B------:R-:W-:Y:S02]  /*0800*/  VIADD R174, R175.reuse, 0x100 ;  /* 0x00000100afae7836 */ /* 0x040fe40000000000 */
[----:B------:R-:W4:Y:S01]  /*0810*/  LDG.E.64 R190, desc[UR10][R190.64] ;  /* 0x0000000abebe7981 */ /* 0x000f22000c1e1b00 */
[C---:B------:R-:W-:Y:S02]  /*0820*/  VIADD R173, R175.reuse, 0x200 ;  /* 0x00000200afad7836 */ /* 0x040fe40000000000 */
[C---:B------:R-:W-:Y:S02]  /*0830*/  VIADD R170, R175.reuse, 0x400 ;  /* 0x00000400afaa7836 */ /* 0x040fe40000000000 */
[----:B---3--:R-:W-:-:S04]  /*0840*/  IMAD.WIDE.U32 R204, R175, 0x8, R114 ;  /* 0x00000008afcc7825 */ /* 0x008fc800078e0072 */
[----:B------:R-:W-:Y:S02]  /*0850*/  IMAD.WIDE.U32 R202, R172, 0x8, R114 ;  /* 0x00000008acca7825 */ /* 0x000fe400078e0072 */
[----:B------:R-:W3:Y:S02]  /*0860*/  LDG.E.64 R204, desc[UR10][R204.64] ;  /* 0x0000000acccc7981 */ /* 0x000ee4000c1e1b00 */
[--C-:B------:R-:W-:Y:S02]  /*0870*/  IMAD.WIDE.U32 R192, R174, 0x8, R112.reuse ;  /* 0x00000008aec07825 */ /* 0x100fe400078e0070 */
[----:B------:R-:W3:Y:S02]  /*0880*/  LDG.E.64 R202, desc[UR10][R202.64] ;  /* 0x0000000acaca7981 */ /* 0x000ee4000c1e1b00 */
[----:B------:R-:W-:Y:S02]  /*0890*/  IMAD.WIDE.U32 R196, R173, 0x8, R112 ;  /* 0x00000008adc47825 */ /* 0x000fe400078e0070 */
[----:B------:R-:W3:Y:S02]  /*08a0*/  LDG.E.64 R192, desc[UR10][R192.64] ;  /* 0x0000000ac0c07981 */ /* 0x000ee4000c1e1b00 */
[----:B------:R-:W-:-:S02]  /*08b0*/  IMAD.WIDE.U32 R184, R170, 0x8, R114 ;  /* 0x00000008aab87825 */ /* 0x000fc400078e0072 */
[----:B------:R-:W3:Y:S02]  /*08c0*/  LDG.E.64 R196, desc[UR10][R196.64] ;  /* 0x0000000ac4c47981 */ /* 0x000ee4000c1e1b00 */
[----:B------:R-:W-:Y:S02]  /*08d0*/  IMAD.WIDE.U32 R182, R170, 0x8, R112 ;  /* 0x00000008aab67825 */ /* 0x000fe400078e0070 */
[----:B------:R-:W3:Y:S02]  /*08e0*/  LDG.E.64 R184, desc[UR10][R184.64] ;  /* 0x0000000ab8b87981 */ /* 0x000ee4000c1e1b00 */
[C---:B------:R-:W-:Y:S02]  /*08f0*/  IMAD.WIDE.U32 R112, R174.reuse, 0x10, R126 ;  /* 0x00000010ae707825 */ /* 0x040fe400078e007e */
[----:B------:R-:W3:Y:S02]  /*0900*/  LDG.E.64 R182, desc[UR10][R182.64] ;  /* 0x0000000ab6b67981 */ /* 0x000ee4000c1e1b00 */
[----:B------:R-:W-:-:S04]  /*0910*/  IMAD.WIDE.U32 R194, R174, 0x8, R114 ;  /* 0x00000008aec27825 */ /* 0x000fc800078e0072 */
[C---:B------:R-:W-:Y:S02]  /*0920*/  IMAD.WIDE.U32 R198, R173.reuse, 0x8, R114 ;  /* 0x00000008adc67825 */ /* 0x040fe400078e0072 */
[----:B------:R-:W3:Y:S02]  /*0930*/  LDG.E.128 R112, desc[UR10][R112.64] ;  /* 0x0000000a70707981 */ /* 0x000ee4000c1e1d00 */
[--C-:B------:R-:W-:Y:S02]  /*0940*/  IMAD.WIDE.U32 R116, R173, 0x10, R126.reuse ;  /* 0x00000010ad747825 */ /* 0x100fe400078e007e */
[----:B------:R-:W3:Y:S02]  /*0950*/  LDG.E.64 R198, desc[UR10][R198.64] ;  /* 0x0000000ac6c67981 */ /* 0x000ee4000c1e1b00 */
[--C-:B------:R-:W-:Y:S02]  /*0960*/  IMAD.WIDE.U32 R120, R172, 0x10, R126.reuse ;  /* 0x00000010ac787825 */ /* 0x100fe400078e007e */
[----:B------:R-:W3:Y:S02]  /*0970*/  LDG.E.128 R116, desc[UR10][R116.64] ;  /* 0x0000000a74747981 */ /* 0x000ee4000c1e1d00 */
[----:B------:R-:W-:-:S02]  /*0980*/  IMAD.WIDE.U32 R126, R170, 0x10, R126 ;  /* 0x00000010aa7e7825 */ /* 0x000fc400078e007e */
[----:B------:R-:W3:Y:S04]  /*0990*/  LDG.E.128 R120, desc[UR10][R120.64] ;  /* 0x0000000a78787981 */ /* 0x000ee8000c1e1d00 */
[----:B------:R-:W3:Y:S01]  /*09a0*/  LDG.E.128 R124, desc[UR10][R126.64] ;  /* 0x0000000a7e7c7981 */ /* 0x000ee2000c1e1d00 */
[----:B-1----:R-:W-:-:S03]  /*09b0*/  IMAD.WIDE R186, R177, 0x4, R186 ;  /* 0x00000004b1ba7825 */ /* 0x002fc600078e02ba */
[----:B------:R-:W3:Y:S04]  /*09c0*/  LDG.E.64 R194, desc[UR10][R194.64] ;  /* 0x0000000ac2c27981 */ /* 0x000ee8000c1e1b00 */
[----:B------:R-:W3:Y:S01]  /*09d0*/  LDG.E R171, desc[UR10][R186.64] ;  /* 0x0000000abaab7981 */ /* 0x000ee2000c1e1900 */
[----:B0-----:R-:W-:-:S04]  /*09e0*/  ISETP.NE.U32.AND P0, PT, RZ, UR16, PT ;  /* 0x00000010ff007c0c */ /* 0x001fc8000bf05070 */
        /* <DEDUP_REMOVED lines=8> */
[----:B-----5:R1:W5:Y:S02]  /*0a70*/  @P0 LDG.E R167, desc[UR10][R220.64] ;  /* 0x0000000adca70981 */ /* 0x020364000c1e1900 */
[----:B-1----:R-:W1:Y:S01]  /*0a80*/  @P1 LDC.64 R220, c[0x0][0x438] ;  /* 0x00010e00ffdc1b82 */ /* 0x002e620000000a00 */
[----:B0-----:R-:W-:-:S05]  /*0a90*/  @P0 IMAD.WIDE.U32 R224, R174, 0x4, R224 ;  /* 0x00000004aee00825 */ /* 0x001fca00078e00e0 */
[----:B------:R-:W5:Y:S01]  /*0aa0*/  @P0 LDG.E R168, desc[UR10][R224.64] ;  /* 0x0000000ae0a80981 */ /* 0x000f62000c1e1900 */
[----:B-1----:R-:W-:-:S05]  /*0ab0*/  @P1 IMAD.WIDE.U32 R220, R174, 0x10, R220 ;  /* 0x00000010aedc1825 */ /* 0x002fca00078e00dc */
[----:B------:R-:W5:Y:S01]  /*0ac0*/  @P1 LDG.E.128 R92, desc[UR10][R220.64] ;  /* 0x0000000adc5c1981 */ /* 0x000f62000c1e1d00 */
[----:B------:R-:W-:-:S05]  /*0ad0*/  FSEL R231, R231, RZ, !P4 ;  /* 0x000000ffe7e77208 */ /* 0x000fca0006000000 */
[C---:B--2---:R-:W-:Y:S01]  /*0ae0*/  FADD.FTZ R0, -R231.reuse, R108 ;  /* 0x0000006ce7007221 */ /* 0x044fe20000010100 */
[C---:B------:R-:W-:Y:S02]  /*0af0*/  FADD.FTZ R189, -R231.reuse, R109 ;  /* 0x0000006de7bd7221 */ /* 0x040fe40000010100 */
[----:B------:R-:W0:Y:S01]  /*0b00*/  @P0 LDC.64 R108, c[0x0][0x3b8] ;  /* 0x0000ee00ff6c0b82 */ /* 0x000e220000000a00 */
[C---:B------:R-:W-:Y:S01]  /*0b10*/  FADD.FTZ R188, -R231.reuse, R110 ;  /* 0x0000006ee7bc7221 */ /* 0x040fe20000010100 */
[----:B------:R-:W-:Y:S01]  /*0b20*/  FADD.FTZ R187, -R231, R111 ;  /* 0x0000006fe7bb7221 */ /* 0x000fe20000010100 */
[----:B----4-:R-:W-:-:S05]  /*0b30*/  SHF.R.U64 R244, R200, 0x10, R201 ;  /* 0x00000010c8f47819 */ /* 0x010fca00000012c9 */
[----:B------:R-:W1:Y:S01]  /*0b40*/  @P0 LDC.64 R110, c[0x0][0x3b8] ;  /* 0x0000ee00ff6e0b82 */ /* 0x000e620000000a00 */
[--C-:B------:R-:W-:Y:S01]  /*0b50*/  IMAD.MOV.U32 R243, RZ, RZ, R201.reuse ;  /* 0x000000fffff37224 */ /* 0x100fe200078e00c9 */
[----:B------:R-:W-:Y:S01]  /*0b60*/  SHF.R.U32.HI R242, RZ, 0x10, R201 ;  /* 0x00000010fff27819 */ /* 0x000fe200000116c9 */
[----:B------:R-:W-:Y:S01]  /*0b70*/  IMAD.MOV.U32 R201, RZ, RZ, R190 ;  /* 0x000000ffffc97224 */ /* 0x000fe200078e00be */
[--C-:B------:R-:W-:Y:S01]  /*0b80*/  SHF.R.U64 R232, R190, 0x10, R191.reuse ;  /* 0x00000010bee87819 */ /* 0x100fe200000012bf */
[--C-:B------:R-:W-:Y:S01]  /*0b90*/  IMAD.MOV.U32 R233, RZ, RZ, R191.reuse ;  /* 0x000000ffffe97224 */ /* 0x100fe200078e00bf */
[----:B------:R-:W-:Y:S02]  /*0ba0*/  SHF.R.U32.HI R234, RZ, 0x10, R191 ;  /* 0x00000010ffea7819 */ /* 0x000fe400000116bf */
[----:B------:R-:W2:Y:S01]  /*0bb0*/  @P1 LDC.64 R190, c[0x0][0x438] ;  /* 0x00010e00ffbe1b82 */ /* 0x000ea20000000a00 */
[----:B0-----:R-:W-:-:S05]  /*0bc0*/  @P0 IMAD.WIDE.U32 R108, R175, 0x4, R108 ;  /* 0x00000004af6c0825 */ /* 0x001fca00078e006c */
[----:B------:R0:W5:Y:S01]  /*0bd0*/  @P0 LDG.E R169, desc[UR10][R108.64] ;  /* 0x0000000a6ca90981 */ /* 0x000162000c1e1900 */
[----:B---3--:R-:W-:Y:S01]  /*0be0*/  IMAD.MOV.U32 R248, RZ, RZ, R204 ;  /* 0x000000fffff87224 */ /* 0x008fe200078e00cc */
[--C-:B------:R-:W-:Y:S01]  /*0bf0*/  SHF.R.U64 R247, R204, 0x10, R205.reuse ;  /* 0x00000010ccf77819 */ /* 0x100fe200000012cd */
[----:B------:R-:W-:Y:S01]  /*0c00*/  IMAD.MOV.U32 R208, RZ, RZ, R202 ;  /* 0x000000ffffd07224 */ /* 0x000fe200078e00ca */
[----:B------:R-:W-:Y:S01]  /*0c10*/  MOV R246, R205 ;  /* 0x000000cd00f67202 */ /* 0x000fe20000000f00 */
[----:B0-----:R-:W0:Y:S01]  /*0c20*/  LDC.64 R108, c[0x0][0x3b0] ;  /* 0x0000ec00ff6c7b82 */ /* 0x001e220000000a00 */
[----:B------:R-:W-:Y:S01]  /*0c30*/  SHF.R.U32.HI R241, RZ, 0x10, R205 ;  /* 0x00000010fff17819 */ /* 0x000fe200000116cd */
[----:B------:R-:W-:Y:S01]  /*0c40*/  IMAD.MOV.U32 R204, RZ, RZ, R185 ;  /* 0x000000ffffcc7224 */ /* 0x000fe200078e00b9 */
[----:B------:R-:W-:Y:S02]  /*0c50*/  SHF.R.U64 R207, R202, 0x10, R203 ;  /* 0x00000010cacf7819 */ /* 0x000fe400000012cb */
[----:B------:R-:W-:-:S02]  /*0c60*/  SHF.R.U64 R202, R184, 0x10, R185 ;  /* 0x00000010b8ca7819 */ /* 0x000fc400000012b9 */
[----:B------:R-:W-:Y:S01]  /*0c70*/  SHF.R.U32.HI R205, RZ, 0x10, R185 ;  /* 0x00000010ffcd7819 */ /* 0x000fe200000116b9 */
[C---:B------:R-:W-:Y:S01]  /*0c80*/  FADD.FTZ R186, -R231.reuse, R112 ;  /* 0x00000070e7ba7221 */ /* 0x040fe20000010100 */
[----:B------:R-:W-:Y:S01]  /*0c90*/  FADD.FTZ R185, -R231, R113 ;  /* 0x00000071e7b97221 */ /* 0x000fe20000010100 */
[----:B------:R-:W-:Y:S01]  /*0ca0*/  MOV R235, R184 ;  /* 0x000000b800eb7202 */ /* 0x000fe20000000f00 */
[----:B------:R-:W-:Y:S01]  /*0cb0*/  @P0 IMAD.WIDE.U32 R112, R172, 0x4, R216 ;  /* 0x00000004ac700825 */ /* 0x000fe200078e00d8 */
[----:B------:R-:W-:-:S03]  /*0cc0*/  SHF.R.U64 R215, R182, 0x10, R183 ;  /* 0x00000010b6d77819 */ /* 0x000fc600000012b7 */
[C---:B------:R-:W-:Y:S01]  /*0cd0*/  FADD.FTZ R184, -R231.reuse, R114 ;  /* 0x00000072e7b87221 */ /* 0x040fe20000010100 */
[----:B------:R-:W-:Y:S02]  /*0ce0*/  MOV R219, R183 ;  /* 0x000000b700db7202 */ /* 0x000fe40000000f00 */
[----:B------:R-:W-:Y:S01]  /*0cf0*/  SHF.R.U32.HI R223, RZ, 0x10, R183 ;  /* 0x00000010ffdf7819 */ /* 0x000fe200000116b7 */
[----:B------:R-:W-:Y:S01]  /*0d00*/  FADD.FTZ R183, -R231, R115 ;  /* 0x00000073e7b77221 */ /* 0x000fe20000010100 */
[----:B-1----:R-:W-:Y:S01]  /*0d10*/  @P0 IMAD.WIDE.U32 R110, R170, 0x4, R110 ;  /* 0x00000004aa6e0825 */ /* 0x002fe200078e006e */
[----:B------:R-:W1:Y:S01]  /*0d20*/  @P1 LDC.64 R114, c[0x0][0x438] ;  /* 0x00010e00ff721b82 */ /* 0x000e620000000a00 */
[----:B------:R3:W5:Y:S02]  /*0d30*/  @P0 LDG.E R166, desc[UR10][R112.64] ;  /* 0x0000000a70a60981 */ /* 0x000764000c1e1900 */
[----:B--2---:R-:W-:Y:S02]  /*0d40*/  @P1 IMAD.WIDE.U32 R190, R175, 0x10, R190 ;  /* 0x00000010afbe1825 */ /* 0x004fe400078e00be */
[----:B------:R2:W5:Y:S01]  /*0d50*/  @P0 LDG.E R165, desc[UR10][R110.64] ;  /* 0x0000000a6ea50981 */ /* 0x000562000c1e1900 */
[--C-:B------:R-:W-:Y:S01]  /*0d60*/  SHF.R.U64 R212, R198, 0x10, R199.reuse ;  /* 0x00000010c6d47819 */ /* 0x100fe200000012c7 */
[----:B------:R-:W-:Y:S01]  /*0d70*/  IMAD.MOV.U32 R245, RZ, RZ, R200 ;  /* 0x000000fffff57224 */ /* 0x000fe200078e00c8 */
[----:B---3--:R-:W3:Y:S01]  /*0d80*/  @P1 LDC.64 R112, c[0x0][0x438] ;  /* 0x00010e00ff701b82 */ /* 0x008ee20000000a00 */
[--C-:B------:R-:W-:Y:S01]  /*0d90*/  IMAD.MOV.U32 R210, RZ, RZ, R199.reuse ;  /* 0x000000ffffd27224 */ /* 0x100fe200078e00c7 */
[----:B------:R-:W-:Y:S01]  /*0da0*/  SHF.R.U32.HI R209, RZ, 0x10, R199 ;  /* 0x00000010ffd17819 */ /* 0x000fe200000116c7 */
[C---:B------:R-:W-:Y:S01]  /*0db0*/  FADD.FTZ R116, -R231.reuse, R116 ;  /* 0x00000074e7747221 */ /* 0x040fe20000010100 */
[----:B------:R-:W-:Y:S01]  /*0dc0*/  MOV R200, R196 ;  /* 0x000000c400c87202 */ /* 0x000fe20000000f00 */
[C---:B------:R-:W-:Y:S01]  /*0dd0*/  FADD.FTZ R117, -R231.reuse, R117 ;  /* 0x00000075e7757221 */ /* 0x040fe20000010100 */
[C---:B------:R-:W-:Y:S01]  /*0de0*/  FADD.FTZ R118, -R231.reuse, R118 ;  /* 0x00000076e7767221 */ /* 0x040fe20000010100 */
[C---:B------:R-:W-:Y:S01]  /*0df0*/  FADD.FTZ R120, -R231.reuse, R120 ;  /* 0x00000078e7787221 */ /* 0x040fe20000010100 */
[----:B--2---:R-:W2:Y:S01]  /*0e00*/  @P1 LDC.64 R110, c[0x0][0x438] ;  /* 0x00010e00ff6e1b82 */ /* 0x004ea20000000a00 */
[----:B------:R-:W-:Y:S01]  /*0e10*/  SHF.R.U64 R199, R196, 0x10, R197 ;  /* 0x00000010c4c77819 */ /* 0x000fe200000012c5 */
        /* <DEDUP_REMOVED lines=9> */
[----:B0-----:R-:W-:Y:S01]  /*0eb0*/  IMAD.WIDE.U32 R126, R174, 0x4, R108 ;  /* 0x00000004ae7e7825 */ /* 0x001fe200078e006c */
[----:B------:R-:W-:-:S03]  /*0ec0*/  SHF.R.U64 R239, R194, 0x10, R195 ;  /* 0x00000010c2ef7819 */ /* 0x000fc600000012c3 */
[----:B------:R-:W-:Y:S01]  /*0ed0*/  IMAD.MOV.U32 R211, RZ, RZ, R182 ;  /* 0x000000ffffd37224 */ /* 0x000fe200078e00b6 */
[----:B------:R0:W5:Y:S01]  /*0ee0*/  LDG.E R125, desc[UR10][R126.64] ;  /* 0x0000000a7e7d7981 */ /* 0x000162000c1e1900 */
[----:B----4-:R-:W-:Y:S01]  /*0ef0*/  IMAD.WIDE.U32 R190, R175, 0x4, R108 ;  /* 0x00000004afbe7825 */ /* 0x010fe200078e006c */
[----:B------:R-:W-:-:S03]  /*0f00*/  SHF.R.U32.HI R237, RZ, 0x10, R195 ;  /* 0x00000010ffed7819 */ /* 0x000fc600000116c3 */
[----:B------:R-:W-:Y:S01]  /*0f10*/  IMAD.U32 R245, R245, 0x10000, RZ ;  /* 0x00010000f5f57824 */ /* 0x000fe200078e00ff */
[----:B------:R4:W5:Y:S01]  /*0f20*/  LDG.E R182, desc[UR10][R190.64] ;  /* 0x0000000abeb67981 */ /* 0x000962000c1e1900 */
[----:B------:R-:W-:Y:S01]  /*0f30*/  IMAD.MOV.U32 R238, RZ, RZ, R195 ;  /* 0x000000ffffee7224 */ /* 0x000fe200078e00c3 */
[----:B------:R-:W-:Y:S01]  /*0f40*/  SHF.R.U64 R195, R192, 0x10, R193 ;  /* 0x00000010c0c37819 */ /* 0x000fe200000012c1 */
[----:B0-----:R-:W-:Y:S01]  /*0f50*/  IMAD.WIDE.U32 R126, R172, 0x4, R108 ;  /* 0x00000004ac7e7825 */ /* 0x001fe200078e006c */
[----:B------:R-:W-:-:S03]  /*0f60*/  MOV R240, R194 ;  /* 0x000000c200f07202 */ /* 0x000fc60000000f00 */
[----:B------:R-:W-:Y:S01]  /*0f70*/  FMUL.FTZ R217, R64, R245 ;  /* 0x000000f540d97220 */ /* 0x000fe20000410000 */
[----:B------:R-:W-:Y:S02]  /*0f80*/  IMAD.MOV.U32 R214, RZ, RZ, R198 ;  /* 0x000000ffffd67224 */ /* 0x000fe400078e00c6 */
[C---:B----4-:R-:W-:Y:S01]  /*0f90*/  IMAD.WIDE.U32 R190, R173.reuse, 0x4, R108 ;  /* 0x00000004adbe7825 */ /* 0x050fe200078e006c */
[----:B------:R-:W-:Y:S02]  /*0fa0*/  MOV R194, R193 ;  /* 0x000000c100c27202 */ /* 0x000fe40000000f00 */
[----:B------:R-:W-:Y:S01]  /*0fb0*/  MOV R206, R203 ;  /* 0x000000cb00ce7202 */ /* 0x000fe20000000f00 */
[----:B------:R-:W-:Y:S02]  /*0fc0*/  IMAD.MOV.U32 R236, RZ, RZ, R192 ;  /* 0x000000ffffec7224 */ /* 0x000fe400078e00c0 */
[--C-:B------:R-:W-:Y:S01]  /*0fd0*/  IMAD.MOV.U32 R198, RZ, RZ, R197.reuse ;  /* 0x000000ffffc67224 */ /* 0x100fe200078e00c5 */
[----:B------:R-:W-:Y:S01]  /*0fe0*/  SHF.R.U32.HI R197, RZ, 0x10, R197 ;  /* 0x00000010ffc57819 */ /* 0x000fe200000116c5 */
[----:B------:R-:W-:Y:S01]  /*0ff0*/  IMAD.U32 R248, R248, 0x10000, RZ ;  /* 0x00010000f8f87824 */ /* 0x000fe200078e00ff */
[----:B------:R-:W5:Y:S01]  /*1000*/  LDG.E R192, desc[UR10][R190.64] ;  /* 0x0000000abec07981 */ /* 0x000f62000c1e1900 */
[----:B------:R-:W-:Y:S01]  /*1010*/  IMAD.U32 R244, R244, 0x10000, RZ ;  /* 0x00010000f4f47824 */ /* 0x000fe200078e00ff */
[----:B------:R-:W-:Y:S01]  /*1020*/  SHF.R.U32.HI R193, RZ, 0x10, R193 ;  /* 0x00000010ffc17819 */ /* 0x000fe200000116c1 */
[----:B-1----:R-:W-:Y:S01]  /*1030*/  @P1 IMAD.WIDE.U32 R114, R173, 0x10, R114 ;  /* 0x00000010ad721825 */ /* 0x002fe200078e0072 */
[----:B------:R-:W-:-:S03]  /*1040*/  SHF.R.U32.HI R203, RZ, 0x10, R203 ;  /* 0x00000010ffcb7819 */ /* 0x000fc600000116cb */
[----:B------:R-:W-:Y:S01]  /*1050*/  FMUL.FTZ R213, R65, R244 ;  /* 0x000000f441d57220 */ /* 0x000fe20000410000 */
[----:B------:R-:W-:Y:S01]  /*1060*/  SHF.L.U32 R243, R243, 0x10, RZ ;  /* 0x00000010f3f37819 */ /* 0x000fe200000006ff */
[----:B------:R-:W-:Y:S01]  /*1070*/  IMAD.WIDE.U32 R108, R170, 0x4, R108 ;  /* 0x00000004aa6c7825 */ /* 0x000fe200078e006c */
[----:B------:R-:W5:Y:S03]  /*1080*/  @P1 LDG.E.128 R96, desc[UR10][R114.64] ;  /* 0x0000000a72601981 */ /* 0x000f66000c1e1d00 */
[----:B------:R-:W-:Y:S01]  /*1090*/  IMAD.U32 R123, R195, 0x10000, RZ ;  /* 0x00010000c37b7824 */ /* 0x000fe200078e00ff */
[----:B------:R0:W5:Y:S01]  /*10a0*/  LDG.E R191, desc[UR10][R126.64] ;  /* 0x0000000a7ebf7981 */ /* 0x000162000c1e1900 */
[----:B------:R-:W-:Y:S02]  /*10b0*/  IMAD.U32 R247, R247, 0x10000, RZ ;  /* 0x00010000f7f77824 */ /* 0x000fe400078e00ff */
[----:B------:R-:W-:Y:S01]  /*10c0*/  FMUL.FTZ R195, R171, R118 ;  /* 0x00000076abc37220 */ /* 0x000fe20000410000 */
[----:B---3--:R-:W-:Y:S01]  /*10d0*/  @P1 IMAD.WIDE.U32 R112, R172, 0x10, R112 ;  /* 0x00000010ac701825 */ /* 0x008fe200078e0070 */
[----:B------:R-:W-:-:S03]  /*10e0*/  SHF.L.U32 R118, R197, 0x10, RZ ;  /* 0x00000010c5767819 */ /* 0x000fc600000006ff */
[----:B------:R-:W-:Y:S01]  /*10f0*/  FMUL.FTZ R197, R171, R120 ;  /* 0x00000078abc57220 */ /* 0x000fe20000410000 */
[----:B------:R1:W5:Y:S01]  /*1100*/  LDG.E R190, desc[UR10][R108.64] ;  /* 0x0000000a6cbe7981 */ /* 0x000362000c1e1900 */
[----:B0-----:R-:W-:Y:S02]  /*1110*/  IMAD.U32 R127, R201, 0x10000, RZ ;  /* 0x00010000c97f7824 */ /* 0x001fe400078e00ff */
[----:B------:R-:W-:Y:S01]  /*1120*/  FFMA.FTZ R201, R44, R248, R217 ;  /* 0x000000f82cc97223 */ /* 0x000fe200000100d9 */
[----:B------:R-:W-:Y:S01]  /*1130*/  SHF.L.U32 R246, R246, 0x10, RZ ;  /* 0x00000010f6f67819 */ /* 0x000fe200000006ff */
[----:B------:R-:W-:Y:S02]  /*1140*/  IMAD.U32 R115, R193, 0x10000, RZ ;  /* 0x00010000c1737824 */ /* 0x000fe400078e00ff */
[----:B------:R-:W-:Y:S01]  /*1150*/  FMUL.FTZ R193, R171, R116 ;  /* 0x00000074abc17220 */ /* 0x000fe20000410000 */
[----:B------:R-:W-:Y:S02]  /*1160*/  IMAD.U32 R120, R208, 0x10000, RZ ;  /* 0x00010000d0787824 */ /* 0x000fe400078e00ff */
[----:B-1----:R-:W-:Y:S01]  /*1170*/  FMUL.FTZ R109, R66, R243 ;  /* 0x000000f3426d7220 */ /* 0x002fe20000410000 */
[----:B------:R-:W-:-:S02]  /*1180*/  IMAD.U32 R126, R203, 0x10000, RZ ;  /* 0x00010000cb7e7824 */ /* 0x000fc400078e00ff */
[----:B------:R-:W-:Y:S01]  /*1190*/  FFMA.FTZ R203, R45, R247, R213 ;  /* 0x000000f72dcb7223 */ /* 0x000fe200000100d5 */
[----:B------:R-:W-:Y:S02]  /*11a0*/  IMAD.U32 R242, R242, 0x10000, RZ ;  /* 0x00010000f2f27824 */ /* 0x000fe400078e00ff */
[----:B------:R-:W-:Y:S01]  /*11b0*/  FADD.FTZ R208, RZ, R201 ;  /* 0x000000c9ffd07221 */ /* 0x000fe20000010000 */
[----:B--2---:R-:W-:Y:S01]  /*11c0*/  @P1 IMAD.WIDE.U32 R110, R170, 0x10, R110 ;  /* 0x00000010aa6e1825 */ /* 0x004fe200078e006e */
[----:B------:R0:W5:Y:S01]  /*11d0*/  @P1 LDG.E.128 R100, desc[UR10][R112.64] ;  /* 0x0000000a70641981 */ /* 0x000162000c1e1d00 */
[----:B------:R-:W-:Y:S02]  /*11e0*/  SHF.L.U32 R119, R194, 0x10, RZ ;  /* 0x00000010c2777819 */ /* 0x000fe400000006ff */
[----:B------:R-:W-:Y:S02]  /*11f0*/  IMAD.U32 R116, R199, 0x10000, RZ ;  /* 0x00010000c7747824 */ /* 0x000fe400078e00ff */
[----:B------:R-:W-:Y:S01]  /*1200*/  FMUL.FTZ R199, R171, R122 ;  /* 0x0000007aabc77220 */ /* 0x000fe20000410000 */
[----:B------:R-:W-:Y:S01]  /*1210*/  SHF.L.U32 R122, R206, 0x10, RZ ;  /* 0x00000010ce7a7819 */ /* 0x000fe200000006ff */
[----:B------:R-:W-:-:S02]  /*1220*/  IMAD.U32 R241, R241, 0x10000, RZ ;  /* 0x00010000f1f17824 */ /* 0x000fc400078e00ff */
[----:B------:R-:W-:Y:S01]  /*1230*/  FMUL.FTZ R108, R67, R242 ;  /* 0x000000f2436c7220 */ /* 0x000fe20000410000 */
[----:B------:R-:W-:Y:S02]  /*1240*/  IMAD.U32 R236, R236, 0x10000, RZ ;  /* 0x00010000ecec7824 */ /* 0x000fe400078e00ff */
[----:B------:R-:W-:Y:S01]  /*1250*/  FMUL.FTZ R194, R171, R117 ;  /* 0x00000075abc27220 */ /* 0x000fe20000410000 */
[----:B0-----:R-:W-:Y:S02]  /*1260*/  IMAD.U32 R112, R209, 0x10000, RZ ;  /* 0x00010000d1707824 */ /* 0x001fe400078e00ff */
[----:B------:R-:W-:Y:S01]  /*1270*/  FFMA.FTZ R206, R46, R246, R109 ;  /* 0x000000f62ece7223 */ /* 0x000fe2000001006d */
[----:B------:R-:W-:Y:S01]  /*1280*/  FADD.FTZ R209, R203, R208 ;  /* 0x000000d0cbd17221 */ /* 0x000fe20000010000 */
[----:B------:R-:W-:Y:S01]  /*1290*/  IMAD.U32 R117, R198, 0x10000, RZ ;  /* 0x00010000c6757824 */ /* 0x000fe200078e00ff */
[----:B------:R0:W5:Y:S01]  /*12a0*/  @P1 LDG.E.128 R104, desc[UR10][R110.64] ;  /* 0x0000000a6e681981 */ /* 0x000162000c1e1d00 */
[C---:B------:R-:W-:Y:S01]  /*12b0*/  FMUL.FTZ R198, R171.reuse, R121 ;  /* 0x00000079abc67220 */ /* 0x040fe20000410000 */
[----:B------:R-:W-:Y:S01]  /*12c0*/  FMUL.FTZ R0, R171, R0 ;  /* 0x00000000ab007220 */ /* 0x000fe20000410000 */
[----:B------:R-:W-:Y:S01]  /*12d0*/  SHF.L.U32 R240, R240, 0x10, RZ ;  /* 0x00000010f0f07819 */ /* 0x000fe200000006ff */
[----:B------:R-:W-:-:S02]  /*12e0*/  IMAD.U32 R121, R207, 0x10000, RZ ;  /* 0x00010000cf797824 */ /* 0x000fc400078e00ff */
[----:B------:R-:W-:Y:S01]  /*12f0*/  FFMA.FTZ R207, R47, R241, R108 ;  /* 0x000000f12fcf7223 */ /* 0x000fe2000001006c */
[----:B------:R-:W-:Y:S01]  /*1300*/  FMUL.FTZ R109, R68, R236 ;  /* 0x000000ec446d7220 */ /* 0x000fe20000410000 */
[----:B0-----:R-:W-:Y:S01]  /*1310*/  SHF.L.U32 R111, R212, 0x10, RZ ;  /* 0x00000010d46f7819 */ /* 0x001fe200000006ff */
[----:B------:R-:W-:Y:S01]  /*1320*/  FADD.FTZ R212, R206, R209 ;  /* 0x000000d1ced47221 */ /* 0x000fe20000010000 */
[----:B------:R-:W-:Y:S02]  /*1330*/  IMAD.U32 R110, R210, 0x10000, RZ ;  /* 0x00010000d26e7824 */ /* 0x000fe400078e00ff */
[----:B------:R-:W-:Y:S01]  /*1340*/  FMUL.FTZ R189, R171, R189 ;  /* 0x000000bdabbd7220 */ /* 0x000fe20000410000 */
[----:B------:R-:W-:Y:S01]  /*1350*/  FFMA.FTZ R210, R0, R201, RZ ;  /* 0x000000c900d27223 */ /* 0x000fe200000100ff */
[----:B------:R-:W-:Y:S02]  /*1360*/  IMAD.U32 R239, R239, 0x10000, RZ ;  /* 0x00010000efef7824 */ /* 0x000fe400078e00ff */
[----:B------:R-:W-:Y:S01]  /*1370*/  FMUL.FTZ R108, R69, R123 ;  /* 0x0000007b456c7220 */ /* 0x000fe20000410000 */
[----:B------:R-:W-:Y:S01]  /*1380*/  FFMA.FTZ R208, R48, R240, R109 ;  /* 0x000000f030d07223 */ /* 0x000fe2000001006d */
[----:B------:R-:W-:Y:S01]  /*1390*/  FADD.FTZ R217, R207, R212 ;  /* 0x000000d4cfd97221 */ /* 0x000fe20000010000 */
[----:B------:R-:W-:Y:S01]  /*13a0*/  FMUL.FTZ R188, R171, R188 ;  /* 0x000000bcabbc7220 */ /* 0x000fe20000410000 */
[----:B------:R-:W-:-:S02]  /*13b0*/  IMAD.U32 R114, R214, 0x10000, RZ ;  /* 0x00010000d6727824 */ /* 0x000fc400078e00ff */
[----:B------:R-:W-:Y:S01]  /*13c0*/  FFMA.FTZ R213, R189, R203, R210 ;  /* 0x000000cbbdd57223 */ /* 0x000fe200000100d2 */
[----:B------:R-:W-:Y:S02]  /*13d0*/  IMAD.U32 R238, R238, 0x10000, RZ ;  /* 0x00010000eeee7824 */ /* 0x000fe400078e00ff */
        /* <DEDUP_REMOVED lines=12> */
[----:B------:R-:W-:Y:S01]  /*14a0*/  FADD.FTZ R217, R210, R213 ;  /* 0x000000d5d2d97221 */ /* 0x000fe20000010000 */
[----:B------:R-:W-:Y:S01]  /*14b0*/  FFMA.FTZ R212, R51, R237, R212 ;  /* 0x000000ed33d47223 */ /* 0x000fe200000100d4 */
[----:B------:R-:W-:Y:S01]  /*14c0*/  FMUL.FTZ R213, R72, R113 ;  /* 0x0000007148d57220 */ /* 0x000fe20000410000 */
[C---:B------:R-:W-:Y:S01]  /*14d0*/  FMUL.FTZ R185, R171.reuse, R185 ;  /* 0x000000b9abb97220 */ /* 0x040fe20000410000 */
[----:B------:R-:W-:Y:S01]  /*14e0*/  FFMA.FTZ R108, R186, R208, R109 ;  /* 0x000000d0ba6c7223 */ /* 0x000fe2000001006d */
[----:B------:R-:W-:Y:S01]  /*14f0*/  FMUL.FTZ R200, R171, R216 ;  /* 0x000000d8abc87220 */ /* 0x000fe20000410000 */
        /* <DEDUP_REMOVED lines=8> */
[----:B------:R-:W-:Y:S01]  /*1580*/  FMUL.FTZ R183, R171, R183 ;  /* 0x000000b7abb77220 */ /* 0x000fe20000410000 */
[----:B------:R-:W-:Y:S01]  /*1590*/  FFMA.FTZ R218, R184, R210, R217 ;  /* 0x000000d2b8da7223 */ /* 0x000fe200000100d9 */
[----:B------:R-:W-:Y:S01]  /*15a0*/  FMUL.FTZ R108, R75, R118 ;  /* 0x000000764b6c7220 */ /* 0x000fe20000410000 */
[----:B------:R-:W-:Y:S01]  /*15b0*/  FFMA.FTZ R216, R54, R110, R109 ;  /* 0x0000006e36d87223 */ /* 0x000fe2000001006d */
[----:B------:R-:W-:Y:S01]  /*15c0*/  FADD.FTZ R221, R214, R221 ;  /* 0x000000ddd6dd7221 */ /* 0x000fe20000010000 */
[----:B------:R-:W-:Y:S01]  /*15d0*/  FMUL.FTZ R109, R76, R127 ;  /* 0x0000007f4c6d7220 */ /* 0x000fe20000410000 */
[----:B------:R-:W-:Y:S01]  /*15e0*/  FFMA.FTZ R220, R183, R212, R218 ;  /* 0x000000d4b7dc7223 */ /* 0x000fe200000100da */
[----:B------:R-:W-:Y:S01]  /*15f0*/  FFMA.FTZ R217, R55, R112, R108 ;  /* 0x0000007037d97223 */ /* 0x000fe2000001006c */
[----:B------:R-:W-:Y:S01]  /*1600*/  SHF.L.U32 R232, R232, 0x10, RZ ;  /* 0x00000010e8e87819 */ /* 0x000fe200000006ff */
[----:B------:R-:W-:Y:S01]  /*1610*/  FADD.FTZ R108, R216, R221 ;  /* 0x000000ddd86c7221 */ /* 0x000fe20000010000 */
[----:B------:R-:W-:Y:S01]  /*1620*/  FFMA.FTZ R218, R56, R120, R109 ;  /* 0x0000007838da7223 */ /* 0x000fe2000001006d */
[----:B------:R-:W-:Y:S01]  /*1630*/  FFMA.FTZ R109, R193, R213, R220 ;  /* 0x000000d5c16d7223 */ /* 0x000fe200000100dc */
[----:B------:R-:W-:-:S02]  /*1640*/  IMAD.U32 R233, R233, 0x10000, RZ ;  /* 0x00010000e9e97824 */ /* 0x000fc400078e00ff */
[----:B------:R-:W-:Y:S01]  /*1650*/  FADD.FTZ R221, R217, R108 ;  /* 0x0000006cd9dd7221 */ /* 0x000fe20000010000 */
[----:B------:R-:W-:Y:S01]  /*1660*/  FMUL.FTZ R220, R77, R232 ;  /* 0x000000e84ddc7220 */ /* 0x000fe20000410000 */
[----:B------:R-:W-:Y:S01]  /*1670*/  FFMA.FTZ R108, R194, R214, R109 ;  /* 0x000000d6c26c7223 */ /* 0x000fe2000001006d */
[----:B------:R-:W-:Y:S02]  /*1680*/  IMAD.U32 R234, R234, 0x10000, RZ ;  /* 0x00010000eaea7824 */ /* 0x000fe400078e00ff */
[----:B------:R-:W-:Y:S01]  /*1690*/  FADD.FTZ R225, R218, R221 ;  /* 0x000000dddae17221 */ /* 0x000fe20000010000 */
[----:B------:R-:W-:Y:S01]  /*16a0*/  FFMA.FTZ R220, R57, R121, R220 ;  /* 0x0000007939dc7223 */ /* 0x000fe200000100dc */
[----:B------:R-:W-:Y:S01]  /*16b0*/  FMUL.FTZ R221, R78, R233 ;  /* 0x000000e94edd7220 */ /* 0x000fe20000410000 */
[----:B------:R-:W-:Y:S01]  /*16c0*/  FMUL.FTZ R196, R171, R196 ;  /* 0x000000c4abc47220 */ /* 0x000fe20000410000 */
[----:B------:R-:W-:Y:S01]  /*16d0*/  FFMA.FTZ R109, R195, R216, R108 ;  /* 0x000000d8c36d7223 */ /* 0x000fe2000001006c */
[----:B------:R-:W-:-:S02]  /*16e0*/  IMAD.U32 R211, R211, 0x10000, RZ ;  /* 0x00010000d3d37824 */ /* 0x000fc400078e00ff */
[----:B------:R-:W-:Y:S01]  /*16f0*/  FMUL.FTZ R222, R79, R234 ;  /* 0x000000ea4fde7220 */ /* 0x000fe20000410000 */
[----:B------:R-:W-:Y:S01]  /*1700*/  FFMA.FTZ R221, R58, R122, R221 ;  /* 0x0000007a3add7223 */ /* 0x000fe200000100dd */
[----:B------:R-:W-:Y:S01]  /*1710*/  FADD.FTZ R224, R220, R225 ;  /* 0x000000e1dce07221 */ /* 0x000fe20000010000 */
[----:B------:R-:W-:Y:S01]  /*1720*/  SHF.L.U32 R235, R235, 0x10, RZ ;  /* 0x00000010ebeb7819 */ /* 0x000fe200000006ff */
[----:B------:R-:W-:Y:S01]  /*1730*/  FFMA.FTZ R108, R196, R217, R109 ;  /* 0x000000d9c46c7223 */ /* 0x000fe2000001006d */
[----:B------:R-:W-:Y:S01]  /*1740*/  FMUL.FTZ R109, R80, R211 ;  /* 0x000000d3506d7220 */ /* 0x000fe20000410000 */
[----:B------:R-:W-:Y:S02]  /*1750*/  IMAD.U32 R215, R215, 0x10000, RZ ;  /* 0x00010000d7d77824 */ /* 0x000fe400078e00ff */
[----:B------:R-:W-:Y:S01]  /*1760*/  FFMA.FTZ R222, R59, R126, R222 ;  /* 0x0000007e3bde7223 */ /* 0x000fe200000100de */
[----:B------:R-:W-:Y:S01]  /*1770*/  FADD.FTZ R225, R221, R224 ;  /* 0x000000e0dde17221 */ /* 0x000fe20000010000 */
[----:B------:R-:W-:Y:S01]  /*1780*/  SHF.L.U32 R219, R219, 0x10, RZ ;  /* 0x00000010dbdb7819 */ /* 0x000fe200000006ff */
[----:B------:R-:W-:Y:S01]  /*1790*/  FFMA.FTZ R224, R60, R235, R109 ;  /* 0x000000eb3ce07223 */ /* 0x000fe2000001006d */
[----:B------:R-:W-:Y:S01]  /*17a0*/  FFMA.FTZ R109, R197, R218, R108 ;  /* 0x000000dac56d7223 */ /* 0x000fe2000001006c */
[----:B------:R-:W-:-:S02]  /*17b0*/  IMAD.U32 R202, R202, 0x10000, RZ ;  /* 0x00010000caca7824 */ /* 0x000fc400078e00ff */
[----:B------:R-:W-:Y:S01]  /*17c0*/  FADD.FTZ R227, R222, R225 ;  /* 0x000000e1dee37221 */ /* 0x000fe20000010000 */
[----:B------:R-:W-:Y:S01]  /*17d0*/  FMUL.FTZ R226, R81, R215 ;  /* 0x000000d751e27220 */ /* 0x000fe20000410000 */
[----:B------:R-:W-:Y:S02]  /*17e0*/  IMAD.U32 R204, R204, 0x10000, RZ ;  /* 0x00010000cccc7824 */ /* 0x000fe400078e00ff */
[----:B------:R-:W-:Y:S01]  /*17f0*/  FMUL.FTZ R249, R82, R219 ;  /* 0x000000db52f97220 */ /* 0x000fe20000410000 */
[----:B------:R-:W-:Y:S01]  /*1800*/  FFMA.FTZ R108, R198, R220, R109 ;  /* 0x000000dcc66c7223 */ /* 0x000fe2000001006d */
[----:B------:R-:W-:Y:S02]  /*1810*/  IMAD.U32 R223, R223, 0x10000, RZ ;  /* 0x00010000dfdf7824 */ /* 0x000fe400078e00ff */
[----:B------:R-:W-:Y:S01]  /*1820*/  FFMA.FTZ R225, R61, R202, R226 ;  /* 0x000000ca3de17223 */ /* 0x000fe200000100e2 */
[----:B------:R-:W-:Y:S01]  /*1830*/  FADD.FTZ R228, R224, R227 ;  /* 0x000000e3e0e47221 */ /* 0x000fe20000010000 */
[----:B------:R-:W-:Y:S01]  /*1840*/  SHF.L.U32 R205, R205, 0x10, RZ ;  /* 0x00000010cdcd7819 */ /* 0x000fe200000006ff */
[----:B------:R-:W-:Y:S01]  /*1850*/  FFMA.FTZ R226, R62, R204, R249 ;  /* 0x000000cc3ee27223 */ /* 0x000fe200000100f9 */
[----:B------:R-:W-:Y:S01]  /*1860*/  FFMA.FTZ R109, R199, R221, R108 ;  /* 0x000000ddc76d7223 */ /* 0x000fe2000001006c */
[----:B------:R-:W-:Y:S01]  /*1870*/  FMUL.FTZ R108, R83, R223 ;  /* 0x000000df536c7220 */ /* 0x000fe20000410000 */
[----:B------:R-:W-:-:S03]  /*1880*/  FADD.FTZ R249, R228, R225 ;  /* 0x000000e1e4f97221 */ /* 0x000fc60000010000 */
[----:B------:R-:W-:Y:S01]  /*1890*/  FFMA.FTZ R228, R63, R205, R108 ;  /* 0x000000cd3fe47223 */ /* 0x000fe2000001006c */
[----:B------:R-:W-:-:S04]  /*18a0*/  FADD.FTZ R249, R249, R226 ;  /* 0x000000e2f9f97221 */ /* 0x000fc80000010000 */
        /* <DEDUP_REMOVED lines=42> */
.L_x_2539:
[----:B------:R-:W-:Y:S05]  /*1b50*/  BSYNC.RECONVERGENT B0 ;  /* 0x0000000000007941 */ /* 0x000fea0003800200 */
.L_x_2538:
        /* <DEDUP_REMOVED lines=73> */
[----:B--2---:R-:W-:-:S02]  /*1ff0*/  IMAD.IADD R177, R177, 0x1, R126 ;  /* 0x00000001b1b17824 */ /* 0x004fc400078e027e */
        /* <DEDUP_REMOVED lines=86> */
.L_x_2542:
        /* <DEDUP_REMOVED lines=31> */
.L_x_2541:
        /* <DEDUP_REMOVED lines=36> */
.L_x_2544:
        /* <DEDUP_REMOVED lines=31> */
.L_x_2540:
        /* <DEDUP_REMOVED lines=52> */
.L_x_2546:
        /* <DEDUP_REMOVED lines=44> */
.L_x_2545:
        /* <DEDUP_REMOVED lines=50> */
.L_x_2547:
        /* <DEDUP_REMOVED lines=43> */
.L_x_2543:
        /* <DEDUP_REMOVED lines=22> */
.L_x_2548:
        /* <DEDUP_REMOVED lines=47> */
.L_x_2551:
        /* <DEDUP_REMOVED lines=44> */
.L_x_2550:
        /* <DEDUP_REMOVED lines=45> */
.L_x_2553:
        /* <DEDUP_REMOVED lines=43> */
.L_x_2549:
        /* <DEDUP_REMOVED lines=32> */
.L_x_2555:
        /* <DEDUP_REMOVED lines=31> */
.L_x_2554:
        /* <DEDUP_REMOVED lines=31> */
.L_x_2556:
        /* <DEDUP_REMOVED lines=30> */
.L_x_2552:
        /* <DEDUP_REMOVED lines=19> */
.L_x_2557:
        /* <DEDUP_REMOVED lines=47> */
.L_x_2560:
        /* <DEDUP_REMOVED lines=45> */
.L_x_2559:
        /* <DEDUP_REMOVED lines=45> */
.L_x_2562:
        /* <DEDUP_REMOVED lines=45> */
.L_x_2558:
        /* <DEDUP_REMOVED lines=32> */
.L_x_2564:
        /* <DEDUP_REMOVED lines=31> */
.L_x_2563:
        /* <DEDUP_REMOVED lines=31> */
.L_x_2565:
        /* <DEDUP_REMOVED lines=30> */
.L_x_2561:
        /* <DEDUP_REMOVED lines=19> */
.L_x_2566:
        /* <DEDUP_REMOVED lines=47> */
.L_x_2569:
        /* <DEDUP_REMOVED lines=44> */
.L_x_2568:
        /* <DEDUP_REMOVED lines=45> */
.L_x_2571:
        /* <DEDUP_REMOVED lines=44> */
.L_x_2567:
        /* <DEDUP_REMOVED lines=32> */
.L_x_2573:
        /* <DEDUP_REMOVED lines=31> */
.L_x_2572:
        /* <DEDUP_REMOVED lines=31> */
.L_x_2574:
        /* <DEDUP_REMOVED lines=29> */
.L_x_2570:
        /* <DEDUP_REMOVED lines=19> */
.L_x_2575:
        /* <DEDUP_REMOVED lines=47> */
.L_x_2578:
        /* <DEDUP_REMOVED lines=45> */
.L_x_2577:
        /* <DEDUP_REMOVED lines=45> */
.L_x_2580:
        /* <DEDUP_REMOVED lines=44> */
.L_x_2576:
        /* <DEDUP_REMOVED lines=33> */
.L_x_2582:
        /* <DEDUP_REMOVED lines=31> */
.L_x_2581:
        /* <DEDUP_REMOVED lines=32> */
.L_x_2583:
        /* <DEDUP_REMOVED lines=30> */
.L_x_2579:
        /* <DEDUP_REMOVED lines=19> */
.L_x_2584:
[----:B------:R-:W-:Y:S01]  /*89a0*/  UPLOP3.LUT UP1, UPT, UPT, UPT, UP1, 0x40, 0x4 ;  /* 0x000000000004789c */ /* 0x000fe20003f2e810 */
[----:B------:R-:W-:Y:S10]  /*89b0*/  @!P3 BRA `(.L_x_2585) ;  /* 0xffffff7c004cb947 */ /* 0x000ff4000383ffff */
[----:B------:R-:W-:Y:S01]  /*89c0*/  IMAD.MOV.U32 R86, RZ, RZ, R28 ;  /* 0x000000ffff567224 */ /* 0x000fe200078e001c */
[----:B------:R-:W-:Y:S01]  /*89d0*/  MOV R28, R42 ;  /* 0x0000002a001c7202 */ /* 0x000fe20000000f00 */
[----:B------:R-:W-:Y:S01]  /*89e0*/  IMAD.MOV.U32 R87, RZ, RZ, R29 ;  /* 0x000000ffff577224 */ /* 0x000fe200078e001d */
[----:B------:R-:W-:Y:S01]  /*89f0*/  MOV R29, R43 ;  /* 0x0000002b001d7202 */ /* 0x000fe20000000f00 */
[----:B------:R-:W-:Y:S01]  /*8a00*/  IMAD.MOV.U32 R78, RZ, RZ, R4 ;  /* 0x000000ffff4e7224 */ /* 0x000fe200078e0004 */
[----:B0-----:R-:W-:Y:S01]  /*8a10*/  MOV R90, R40 ;  /* 0x00000028005a7202 */ /* 0x001fe20000000f00 */
        /* <DEDUP_REMOVED lines=74> */
.L_x_2537:
        /* <DEDUP_REMOVED lines=33> */
.L_x_2586:
        /* <DEDUP_REMOVED lines=11> */
.L_x_5425:


//--------------------- .text._ZN10layer_norm22ln_bwd_finalize_kernelINS_22Kernel_traits_finalizeILj5120Ef13__nv_bfloat16fS2_fjLb0ELj1024ELj4ENS_18Kernel_traits_baseILj5120EfS2_fS2_fjLj1024EEEEELb0ELb0EEEvNS_9BwdParamsE --------------------------
	.section	.text._ZN10layer_norm22ln_bwd_finalize_kernelINS_22Kernel_traits_finalizeILj5120Ef13__nv_bfloat16fS2_fjLb0ELj1024ELj4ENS_18Kernel_traits_baseILj5120EfS2_fS2_fjLj1024EEEEELb0ELb0EEEvNS_9BwdParamsE,"ax",@progbits
	.align	128
        .global         _ZN10layer_norm22ln_bwd_finalize_kernelINS_22Kernel_traits_finalizeILj5120Ef13__nv_bfloat16fS2_fjLb0ELj1024ELj4ENS_18Kernel_traits_baseILj5120EfS2_fS2_fjLj1024EEEEELb0ELb0EEEvNS_9BwdParamsE
        .type           _ZN10layer_norm22ln_bwd_finalize_kernelINS_22Kernel_traits_finalizeILj5120Ef13__nv_bfloat16fS2_fjLb0ELj1024ELj4ENS_18Kernel_traits_baseILj5120EfS2_fS2_fjLj1024EEEEELb0ELb0EEEvNS_9BwdParamsE,@function
        .size           _ZN10layer_norm22ln_bwd_finalize_kernelINS_22Kernel_traits_finalizeILj5120Ef13__nv_bfloat16fS2_fjLb0ELj1024ELj4ENS_18Kernel_traits_baseILj5120EfS2_fS2_fjLj1024EEEEELb0ELb0EEEvNS_9BwdParamsE,(.L_x_5426 - _ZN10layer_norm22ln_bwd_finalize_kernelINS_22Kernel_traits_finalizeILj5120Ef13__nv_bfloat16fS2_fjLb0ELj1024ELj4ENS_18Kernel_traits_baseILj5120EfS2_fS2_fjLj1024EEEEELb0ELb0EEEvNS_9BwdParamsE)
        .other          _ZN10layer_norm22ln_bwd_finalize_kernelINS_22Kernel_traits_finalizeILj5120Ef13__nv_bfloat16fS2_fjLb0ELj1024ELj4ENS_18Kernel_traits_baseILj5120EfS2_fS2_fjLj1024EEEEELb0ELb0EEEvNS_9BwdParamsE,@"STO_CUDA_ENTRY STV_DEFAULT"
_ZN10layer_norm22ln_bwd_finalize_kernelINS_22Kernel_traits_finalizeILj5120Ef13__nv_bfloat16fS2_fjLb0ELj1024ELj4ENS_18Kernel_traits_baseILj5120EfS2_fS2_fjLj1024EEEEELb0ELb0EEEvNS_9BwdParamsE:
.text._ZN10layer_norm22ln_bwd_finalize_kernelINS_22Kernel_traits_finalizeILj5120Ef13__nv_bfloat16fS2_fjLb0ELj1024ELj4ENS_18Kernel_traits_baseILj5120EfS2_fS2_fjLj1024EEEEELb0ELb0EEEvNS_9BwdParamsE:
        /* <DEDUP_REMOVED lines=78> */
.L_x_2591:
        /* <DEDUP_REMOVED lines=118> */
.L_x_2590:
[----:B------:R-:W-:Y:S05]  /*0c40*/  BSYNC.RECONVERGENT B1 ;  /* 0x0000000000017941 */ /* 0x000fea0003800200 */
.L_x_2589:
        /* <DEDUP_REMOVED lines=68> */
.L_x_2593:
[----:B------:R-:W-:Y:S05]  /*1090*/  BSYNC.RECONVERGENT B1 ;  /* 0x0000000000017941 */ /* 0x000fea0003800200 */
.L_x_2592:
        /* <DEDUP_REMOVED lines=37> */
.L_x_2595:
[----:B------:R-:W-:Y:S05]  /*12f0*/  BSYNC.RECONVERGENT B1 ;  /* 0x0000000000017941 */ /* 0x000fea0003800200 */
.L_x_2594:
[----:B------:R-:W-:Y:S05]  /*1300*/  @!P1 BRA `(.L_x_2588) ;  /* 0x00000000003c9947 */ /* 0x000fea0003800000 */
[----:B------:R-:W0:Y:S01]  /*1310*/  LDC.64 R8, c[0x0][0x440] ;  /* 0x00011000ff087b82 */ /* 0x000e220000000a00 */
[----:B------:R-:W-:Y:S01]  /*1320*/  IMAD R0, R3, R54, R0 ;  /* 0x0000003603007224 */ /* 0x000fe200078e0200 */
[----:B------:R-:W-:-:S04]  /*1330*/  IADD3 R12, PT, PT, -R55, RZ, RZ ;  /* 0x000000ff370c7210 */ /* 0x000fc80007ffe1ff */
[----:B------:R-:W-:Y:S02]  /*1340*/  IADD3 R3, PT, PT, R57, R0, RZ ;  /* 0x0000000039037210 */ /* 0x000fe40007ffe0ff */
[----:B------:R-:W1:Y:S05]  /*1350*/  LDC.64 R10, c[0x0][0x448] ;  /* 0x00011200ff0a7b82 */ /* 0x000e6a0000000a00 */
.L_x_2596:
        /* <DEDUP_REMOVED lines=10> */
.L_x_2588:
[----:B------:R-:W-:Y:S05]  /*1400*/  BSYNC.RECONVERGENT B0 ;  /* 0x0000000000007941 */ /* 0x000fea0003800200 */
.L_x_2587:
        /* <DEDUP_REMOVED lines=60> */
.L_x_2597:
        /* <DEDUP_REMOVED lines=11> */
.L_x_5426:


//--------------------- .text._ZN10layer_norm40ln_parallel_residual_bwd_finalize_kernelINS_22Kernel_traits_finalizeILj5120Ef13__nv_bfloat16fS2_fjLb0ELj1024ELj4ENS_18Kernel_traits_baseILj5120EfS2_fS2_fjLj1024EEEEELb0EEEvNS_9BwdParamsE --------------------------
	.section	.text._ZN10layer_norm40ln_parallel_residual_bwd_finalize_kernelINS_22Kernel_traits_finalizeILj5120Ef13__nv_bfloat16fS2_fjLb0ELj1024ELj4ENS_18Kernel_traits_baseILj5120EfS2_fS2_fjLj1024EEEEELb0EEEvNS_9BwdParamsE,"ax",@progbits
	.align	128
        .global         _ZN10layer_norm40ln_parallel_residual_bwd_finalize_kernelINS_22Kernel_traits_finalizeILj5120Ef13__nv_bfloat16fS2_fjLb0ELj1024ELj4ENS_18Kernel_traits_baseILj5120EfS2_fS2_fjLj1024EEEEELb0EEEvNS_9BwdParamsE
        .type           _ZN10layer_norm40ln_parallel_residual_bwd_finalize_kernelINS_22Kernel_traits_finalizeILj5120Ef13__nv_bfloat16fS2_fjLb0ELj1024ELj4ENS_18Kernel_traits_baseILj5120EfS2_fS2_fjLj1024EEEEELb0EEEvNS_9BwdParamsE,@function
        .size           _ZN10layer_norm40ln_parallel_residual_bwd_finalize_kernelINS_22Kernel_traits_finalizeILj5120Ef13__nv_bfloat16fS2_fjLb0ELj1024ELj4ENS_18Kernel_traits_baseILj5120EfS2_fS2_fjLj1024EEEEELb0EEEvNS_9BwdParamsE,(.L_x_5427 - _ZN10layer_norm40ln_parallel_residual_bwd_finalize_kernelINS_22Kernel_traits_finalizeILj5120Ef13__nv_bfloat16fS2_fjLb0ELj1024ELj4ENS_18Kernel_traits_baseILj5120EfS2_fS2_fjLj1024EEEEELb0EEEvNS_9BwdParamsE)
        .other          _ZN10layer_norm40ln_parallel_residual_bwd_finalize_kernelINS_22Kernel_traits_finalizeILj5120Ef13__nv_bfloat16fS2_fjLb0ELj1024ELj4ENS_18Kernel_traits_baseILj5120EfS2_fS2_fjLj1024EEEEELb0EEEvNS_9BwdParamsE,@"STO_CUDA_ENTRY STV_DEFAULT"
_ZN10layer_norm40ln_parallel_residual_bwd_finalize_kernelINS_22Kernel_traits_finalizeILj5120Ef13__nv_bfloat16fS2_fjLb0ELj1024ELj4ENS_18Kernel_traits_baseILj5120EfS2_fS2_fjLj1024EEEEELb0EEEvNS_9BwdParamsE:
.text._ZN10layer_norm40ln_parallel_residual_bwd_finalize_kernelINS_22Kernel_traits_finalizeILj5120Ef13__nv_bfloat16fS2_fjLb0ELj1024ELj4ENS_18Kernel_traits_baseILj5120EfS2_fS2_fjLj1024EEEEELb0EEEvNS_9BwdParamsE:
        /* <DEDUP_REMOVED lines=58> */
.L_x_2602:
        /* <DEDUP_REMOVED lines=112> */
.L_x_2601:
[----:B------:R-:W-:Y:S05]  /*0aa0*/  BSYNC.RECONVERGENT B1 ;  /* 0x0000000000017941 */ /* 0x000fea0003800200 */
.L_x_2600:
        /* <DEDUP_REMOVED lines=66> */
.L_x_2604:
[----:B------:R-:W-:Y:S05]  /*0ed0*/  BSYNC.RECONVERGENT B1 ;  /* 0x0000000000017941 */ /* 0x000fea0003800200 */
.L_x_2603:
        /* <DEDUP_REMOVED lines=36> */
.L_x_2606:
[----:B------:R-:W-:Y:S05]  /*1120*/  BSYNC.RECONVERGENT B1 ;  /* 0x0000000000017941 */ /* 0x000fea0003800200 */
.L_x_2605:
        /* <DEDUP_REMOVED lines=18> */
.L_x_2599:
[----:B------:R-:W-:Y:S05]  /*1250*/  BSYNC.RECONVERGENT B0 ;  /* 0x0000000000007941 */ /* 0x000fea0003800200 */
.L_x_2598:
        /* <DEDUP_REMOVED lines=92> */
.L_x_2607:
        /* <DEDUP_REMOVED lines=14> */
.L_x_5427:


//--------------------- .text._ZN10layer_norm31ln_parallel_residual_bwd_kernelINS_13Kernel_traitsIf13__nv_bfloat16fS2_fjLj5120ELj1ELj1ELj8ELj8ENS_18Kernel_traits_baseILj5120EfS2_fS2_fjLj256EEEEELb1ELb1ELb0EEEvNS_9BwdParamsE --------------------------
	.section	.text._ZN10layer_norm31ln_parallel_residual_bwd_kernelINS_13Kernel_traitsIf13__nv_bfloat16fS2_fjLj5120ELj1ELj1ELj8ELj8ENS_18Kernel_traits_baseILj5120EfS2_fS2_fjLj256EEEEELb1ELb1ELb0EEEvNS_9BwdParamsE,"ax",@progbits
	.align	128
        .global         _ZN10layer_norm31ln_parallel_residual_bwd_kernelINS_13Kernel_traitsIf13__nv_bfloat16fS2_fjLj5120ELj1ELj1ELj8ELj8ENS_18Kernel_traits_baseILj5120EfS2_fS2_fjLj256EEEEELb1ELb1ELb0EEEvNS_9BwdParamsE
        .type           _ZN10layer_norm31ln_parallel_residual_bwd_kernelINS_13Kernel_traitsIf13__nv_bfloat16fS2_fjLj5120ELj1ELj1ELj8ELj8ENS_18Kernel_traits_baseILj5120EfS2_fS2_fjLj256EEEEELb1ELb1ELb0EEEvNS_9BwdParamsE,@function
        .size           _ZN10layer_norm31ln_parallel_residual_bwd_kernelINS_13Kernel_traitsIf13__nv_bfloat16fS2_fjLj5120ELj1ELj1ELj8ELj8ENS_18Kernel_traits_baseILj5120EfS2_fS2_fjLj256EEEEELb1ELb1ELb0EEEvNS_9BwdParamsE,(.L_x_5428 - _ZN10layer_norm31ln_parallel_residual_bwd_kernelINS_13Kernel_traitsIf13__nv_bfloat16fS2_fjLj5120ELj1ELj1ELj8ELj8ENS_18Kernel_traits_baseILj5120EfS2_fS2_fjLj256EEEEELb1ELb1ELb0EEEvNS_9BwdParamsE)
        .other          _ZN10layer_norm31ln_parallel_residual_bwd_kernelINS_13Kernel_traitsIf13__nv_bfloat16fS2_fjLj5120ELj1ELj1ELj8ELj8ENS_18Kernel_traits_baseILj5120EfS2_fS2_fjLj256EEEEELb1ELb1ELb0EEEvNS_9BwdParamsE,@"STO_CUDA_ENTRY STV_DEFAULT"
_ZN10layer_norm31ln_parallel_residual_bwd_kernelINS_13Kernel_traitsIf13__nv_bfloat16fS2_fjLj5120ELj1ELj1ELj8ELj8ENS_18Kernel_traits_baseILj5120EfS2_fS2_fjLj256EEEEELb1ELb1ELb0EEEvNS_9BwdParamsE:
.text._ZN10layer_norm31ln_parallel_residual_bwd_kernelINS_13Kernel_traitsIf13__nv_bfloat16fS2_fjLj5120ELj1ELj1ELj8ELj8ENS_18Kernel_traits_baseILj5120EfS2_fS2_fjLj256EEEEELb1ELb1ELb0EEEvNS_9BwdParamsE:
        /* <DEDUP_REMOVED lines=85> */
[----:B------:R-:W1:Y:S01]  /*0550*/  LDCU UR9, c[0x0][0x400] ;  /* 0x00008000ff0977ac */ /* 0x000e620008000800 */
[----:B------:R-:W2:Y:S01]  /*0560*/  LDCU.64 UR6, c[0x0][0x478] ;  /* 0x00008f00ff0677ac */ /* 0x000ea20008000a00 */
[----:B------:R-:W3:Y:S01]  /*0570*/  LDCU.64 UR16, c[0x0][0x438] ;  /* 0x00008700ff1077ac */ /* 0x000ee20008000a00 */
[----:B------:R-:W4:Y:S05]  /*0580*/  LDCU.64 UR12, c[0x0][0x470] ;  /* 0x00008e00ff0c77ac */ /* 0x000f2a0008000a00 */
.L_x_2675:
        /* <DEDUP_REMOVED lines=23> */
[----:B----4-:R-:W-:Y:S02]  /*0700*/  ISETP.NE.U32.AND P5, PT, RZ, UR12, PT ;  /* 0x0000000cff007c0c */ /* 0x010fe4000bfa5070 */
[----:B------:R-:W-:Y:S02]  /*0710*/  ISETP.NE.U32.AND P0, PT, RZ, UR16, PT ;  /* 0x00000010ff007c0c */ /* 0x000fe4000bf05070 */
[----:B------:R-:W-:-:S03]  /*0720*/  ISETP.NE.AND.EX P5, PT, RZ, UR13, PT, P5 ;  /* 0x0000000dff007c0c */ /* 0x000fc6000bfa5350 */
[----:B------:R-:W1:Y:S08]  /*0730*/  LDC.64 R88, c[0x0][0x3a8] ;  /* 0x0000ea00ff587b82 */ /* 0x000e700000000a00 */
[----:B------:R-:W2:Y:S01]  /*0740*/  LDC.64 R148, c[0x0][0x3b0] ;  /* 0x0000ec00ff947b82 */ /* 0x000ea20000000a00 */
[----:B0-----:R-:W-:-:S07]  /*0750*/  IMAD.WIDE.U32 R94, R129, 0x8, R94 ;  /* 0x00000008815e7825 */ /* 0x001fce00078e005e */
[----:B------:R-:W0:Y:S01]  /*0760*/  @P5 LDC.64 R98, c[0x0][0x3b8] ;  /* 0x0000ee00ff625b82 */ /* 0x000e220000000a00 */
[----:B------:R-:W3:Y:S01]  /*0770*/  LDG.E.64 R94, desc[UR10][R94.64] ;  /* 0x0000000a5e5e7981 */ /* 0x000ee2000c1e1b00 */
[----:B-1----:R-:W-:-:S06]  /*0780*/  IMAD.WIDE.U32 R88, R129, 0x10, R88 ;  /* 0x0000001081587825 */ /* 0x002fcc00078e0058 */
[----:B------:R-:W4:Y:S01]  /*0790*/  LDG.E.128 R88, desc[UR10][R88.64] ;  /* 0x0000000a58587981 */ /* 0x000f22000c1e1d00 */
[----:B0-----:R-:W-:-:S05]  /*07a0*/  @P5 IMAD.WIDE.U32 R98, R129, 0x4, R98 ;  /* 0x0000000481625825 */ /* 0x001fca00078e0062 */
[----:B------:R-:W5:Y:S01]  /*07b0*/  @P5 LDG.E R100, desc[UR10][R98.64] ;  /* 0x0000000a62645981 */ /* 0x000f62000c1e1900 */
[----:B------:R-:W-:-:S13]  /*07c0*/  ISETP.NE.AND.EX P0, PT, RZ, UR17, PT, P0 ;  /* 0x00000011ff007c0c */ /* 0x000fda000bf05300 */
[----:B------:R-:W0:Y:S01]  /*07d0*/  @P0 LDC.64 R96, c[0x0][0x438] ;  /* 0x00010e00ff600b82 */ /* 0x000e220000000a00 */
[----:B--2---:R-:W-:-:S06]  /*07e0*/  IMAD.WIDE.U32 R148, R129, 0x4, R148 ;  /* 0x0000000481947825 */ /* 0x004fcc00078e0094 */
[----:B------:R-:W5:Y:S01]  /*07f0*/  LDG.E R148, desc[UR10][R148.64] ;  /* 0x0000000a94947981 */ /* 0x000f62000c1e1900 */
[----:B0-----:R-:W-:-:S05]  /*0800*/  @P0 IMAD.WIDE.U32 R96, R129, 0x10, R96 ;  /* 0x0000001081600825 */ /* 0x001fca00078e0060 */
[----:B------:R0:W5:Y:S01]  /*0810*/  @P0 LDG.E.128 R64, desc[UR10][R96.64] ;  /* 0x0000000a60400981 */ /* 0x000162000c1e1d00 */
[----:B---3--:R-:W-:Y:S01]  /*0820*/  IMAD.MOV.U32 R3, RZ, RZ, R94 ;  /* 0x000000ffff037224 */ /* 0x008fe200078e005e */
[--C-:B------:R-:W-:Y:S01]  /*0830*/  SHF.R.U64 R151, R94, 0x10, R95.reuse ;  /* 0x000000105e977819 */ /* 0x100fe2000000125f */
[----:B------:R-:W-:Y:S02]  /*0840*/  IMAD.MOV.U32 R93, RZ, RZ, R95 ;  /* 0x000000ffff5d7224 */ /* 0x000fe400078e005f */
[C---:B----4-:R-:W-:Y:S01]  /*0850*/  FADD.FTZ R150, -R92.reuse, R89 ;  /* 0x000000595c967221 */ /* 0x050fe20000010100 */
[C---:B------:R-:W-:Y:S01]  /*0860*/  FADD.FTZ R88, -R92.reuse, R88 ;  /* 0x000000585c587221 */ /* 0x040fe20000010100 */
[----:B------:R-:W-:Y:S02]  /*0870*/  IMAD.U32 R89, R3, 0x10000, RZ ;  /* 0x0001000003597824 */ /* 0x000fe400078e00ff */
[----:B------:R-:W-:Y:S01]  /*0880*/  FADD.FTZ R94, -R92, R90 ;  /* 0x0000005a5c5e7221 */ /* 0x000fe20000010100 */
[----:B------:R-:W-:-:S02]  /*0890*/  IMAD.U32 R90, R151, 0x10000, RZ ;  /* 0x00010000975a7824 */ /* 0x000fc400078e00ff */
[----:B-----5:R-:W-:Y:S01]  /*08a0*/  FMUL.FTZ R3, R147, R88 ;  /* 0x0000005893037220 */ /* 0x020fe20000410000 */
[-C--:B------:R-:W-:Y:S01]  /*08b0*/  FMUL.FTZ R154, R60, R89.reuse ;  /* 0x000000593c9a7220 */ /* 0x080fe20000410000 */
[----:B------:R-:W-:Y:S01]  /*08c0*/  SHF.R.U32.HI R95, RZ, 0x10, R95 ;  /* 0x00000010ff5f7819 */ /* 0x000fe2000001165f */
[----:B------:R-:W-:Y:S01]  /*08d0*/  FADD.FTZ R20, R20, R89 ;  /* 0x0000005914147221 */ /* 0x000fe20000010000 */
[----:B------:R-:W-:Y:S01]  /*08e0*/  FFMA.FTZ R40, R3, R89, R40 ;  /* 0x0000005903287223 */ /* 0x000fe20000010028 */
[----:B------:R-:W-:Y:S01]  /*08f0*/  FMUL.FTZ R151, R61, R90 ;  /* 0x0000005a3d977220 */ /* 0x000fe20000410000 */
[----:B------:R-:W-:Y:S01]  /*0900*/  FADD.FTZ R88, RZ, R154 ;  /* 0x0000009aff587221 */ /* 0x000fe20000010000 */
[----:B------:R-:W-:Y:S02]  /*0910*/  IMAD.U32 R93, R93, 0x10000, RZ ;  /* 0x000100005d5d7824 */ /* 0x000fe400078e00ff */
[----:B------:R-:W-:Y:S01]  /*0920*/  FMUL.FTZ R150, R147, R150 ;  /* 0x0000009693967220 */ /* 0x000fe20000410000 */
[----:B------:R-:W-:Y:S01]  /*0930*/  FFMA.FTZ R89, R3, R154, RZ ;  /* 0x0000009a03597223 */ /* 0x000fe200000100ff */
[----:B------:R-:W-:Y:S01]  /*0940*/  FADD.FTZ R152, -R92, R91 ;  /* 0x0000005b5c987221 */ /* 0x000fe20000010100 */
[----:B------:R-:W-:Y:S01]  /*0950*/  FADD.FTZ R91, R88, R151 ;  /* 0x00000097585b7221 */ /* 0x000fe20000010000 */
[----:B0-----:R-:W-:-:S02]  /*0960*/  IMAD.U32 R96, R95, 0x10000, RZ ;  /* 0x000100005f607824 */ /* 0x001fc400078e00ff */
[----:B------:R-:W-:Y:S01]  /*0970*/  FMUL.FTZ R149, R147, R94 ;  /* 0x0000005e93957220 */ /* 0x000fe20000410000 */
        /* <DEDUP_REMOVED lines=15> */
.L_x_2610:
[----:B----4-:R-:W-:Y:S05]  /*0a70*/  BSYNC.RECONVERGENT B0 ;  /* 0x0000000000007941 */ /* 0x010fea0003800200 */
.L_x_2609:
[----:B------:R-:W-:Y:S04]  /*0a80*/  BSSY.RECONVERGENT B0, `(.L_x_2611) ;  /* 0x000003a000007945 */ /* 0x000fe80003800200 */
[----:B------:R-:W-:Y:S05]  /*0a90*/  @!P1 BRA `(.L_x_2612) ;  /* 0x0000000000e09947 */ /* 0x000fea0003800000 */
[----:B------:R-:W0:Y:S01]  /*0aa0*/  LDC.64 R96, c[0x0][0x428] ;  /* 0x00010a00ff607b82 */ /* 0x000e220000000a00 */
[----:B------:R-:W-:Y:S02]  /*0ab0*/  ISETP.NE.U32.AND P5, PT, RZ, UR12, PT ;  /* 0x0000000cff007c0c */ /* 0x000fe4000bfa5070 */
[----:B------:R-:W-:Y:S02]  /*0ac0*/  ISETP.NE.U32.AND P0, PT, RZ, UR16, PT ;  /* 0x00000010ff007c0c */ /* 0x000fe4000bf05070 */
[----:B------:R-:W-:-:S03]  /*0ad0*/  ISETP.NE.AND.EX P5, PT, RZ, UR13, PT, P5 ;  /* 0x0000000dff007c0c */ /* 0x000fc6000bfa5350 */
[----:B------:R-:W1:Y:S08]  /*0ae0*/  LDC.64 R88, c[0x0][0x3a8] ;  /* 0x0000ea00ff587b82 */ /* 0x000e700000000a00 */
[----:B------:R-:W2:Y:S01]  /*0af0*/  LDC.64 R130, c[0x0][0x3b0] ;  /* 0x0000ec00ff827b82 */ /* 0x000ea20000000a00 */
[----:B0-----:R-:W-:Y:S01]  /*0b00*/  IMAD.WIDE.U32 R96, R95, 0x8, R96 ;  /* 0x000000085f607825 */ /* 0x001fe200078e0060 */
[----:B------:R-:W-:-:S06]  /*0b10*/  ISETP.NE.AND.EX P0, PT, RZ, UR17, PT, P0 ;  /* 0x00000011ff007c0c */ /* 0x000fcc000bf05300 */
[----:B------:R-:W0:Y:S01]  /*0b20*/  @P5 LDC.64 R132, c[0x0][0x3b8] ;  /* 0x0000ee00ff845b82 */ /* 0x000e220000000a00 */
[----:B------:R-:W3:Y:S01]  /*0b30*/  LDG.E.64 R96, desc[UR10][R96.64] ;  /* 0x0000000a60607981 */ /* 0x000ee2000c1e1b00 */
[----:B-1----:R-:W-:-:S06]  /*0b40*/  IMAD.WIDE.U32 R88, R95, 0x10, R88 ;  /* 0x000000105f587825 */ /* 0x002fcc00078e0058 */
[----:B------:R-:W4:Y:S01]  /*0b50*/  LDG.E.128 R88, desc[UR10][R88.64] ;  /* 0x0000000a58587981 */ /* 0x000f22000c1e1d00 */
[----:B------:R-:W1:Y:S01]  /*0b60*/  @P0 LDC.64 R98, c[0x0][0x438] ;  /* 0x00010e00ff620b82 */ /* 0x000e620000000a00 */
[----:B--2---:R-:W-:-:S06]  /*0b70*/  IMAD.WIDE.U32 R130, R95, 0x4, R130 ;  /* 0x000000045f827825 */ /* 0x004fcc00078e0082 */
[----:B------:R-:W5:Y:S01]  /*0b80*/  LDG.E R130, desc[UR10][R130.64] ;  /* 0x0000000a82827981 */ /* 0x000f62000c1e1900 */
[----:B0-----:R-:W-:-:S05]  /*0b90*/  @P5 IMAD.WIDE.U32 R132, R95, 0x4, R132 ;  /* 0x000000045f845825 */ /* 0x001fca00078e0084 */
[----:B------:R0:W5:Y:S01]  /*0ba0*/  @P5 LDG.E R102, desc[UR10][R132.64] ;  /* 0x0000000a84665981 */ /* 0x000162000c1e1900 */
[----:B-1----:R-:W-:-:S05]  /*0bb0*/  @P0 IMAD.WIDE.U32 R98, R95, 0x10, R98 ;  /* 0x000000105f620825 */ /* 0x002fca00078e0062 */
[----:B------:R1:W5:Y:S01]  /*0bc0*/  @P0 LDG.E.128 R68, desc[UR10][R98.64] ;  /* 0x0000000a62440981 */ /* 0x000362000c1e1d00 */
[----:B------:R-:W-:Y:S02]  /*0bd0*/  VIADD R95, R95, 0x100 ;  /* 0x000001005f5f7836 */ /* 0x000fe40000000000 */
[----:B---3--:R-:W-:Y:S01]  /*0be0*/  IMAD.MOV.U32 R134, RZ, RZ, R96 ;  /* 0x000000ffff867224 */ /* 0x008fe200078e0060 */
[--C-:B------:R-:W-:Y:S01]  /*0bf0*/  SHF.R.U64 R137, R96, 0x10, R97.reuse ;  /* 0x0000001060897819 */ /* 0x100fe20000001261 */
[----:B------:R-:W-:Y:S02]  /*0c00*/  IMAD.MOV.U32 R135, RZ, RZ, R97 ;  /* 0x000000ffff877224 */ /* 0x000fe400078e0061 */
[C---:B----4-:R-:W-:Y:S01]  /*0c10*/  FADD.FTZ R96, -R92.reuse, R89 ;  /* 0x000000595c607221 */ /* 0x050fe20000010100 */
[C---:B------:R-:W-:Y:S01]  /*0c20*/  FADD.FTZ R136, -R92.reuse, R90 ;  /* 0x0000005a5c887221 */ /* 0x040fe20000010100 */
[----:B------:R-:W-:Y:S01]  /*0c30*/  FADD.FTZ R88, -R92, R88 ;  /* 0x000000585c587221 */ /* 0x000fe20000010100 */
[----:B------:R-:W-:-:S02]  /*0c40*/  IMAD.U32 R89, R134, 0x10000, RZ ;  /* 0x0001000086597824 */ /* 0x000fc400078e00ff */
[----:B0----5:R-:W-:Y:S01]  /*0c50*/  FMUL.FTZ R133, R147, R136 ;  /* 0x0000008893857220 */ /* 0x021fe20000410000 */
[----:B------:R-:W-:Y:S02]  /*0c60*/  IMAD.U32 R90, R137, 0x10000, RZ ;  /* 0x00010000895a7824 */ /* 0x000fe400078e00ff */
[----:B------:R-:W-:Y:S01]  /*0c70*/  FMUL.FTZ R131, R147, R88 ;  /* 0x0000005893837220 */ /* 0x000fe20000410000 */
[-C--:B------:R-:W-:Y:S01]  /*0c80*/  FMUL.FTZ R136, R56, R89.reuse ;  /* 0x0000005938887220 */ /* 0x080fe20000410000 */
[----:B------:R-:W-:Y:S01]  /*0c90*/  FADD.FTZ R138, -R92, R91 ;  /* 0x0000005b5c8a7221 */ /* 0x000fe20000010100 */
[----:B------:R-:W-:Y:S01]  /*0ca0*/  IMAD.U32 R91, R135, 0x10000, RZ ;  /* 0x00010000875b7824 */ /* 0x000fe200078e00ff */
[----:B------:R-:W-:Y:S01]  /*0cb0*/  SHF.R.U32.HI R97, RZ, 0x10, R97 ;  /* 0x00000010ff617819 */ /* 0x000fe20000011661 */
[----:B------:R-:W-:Y:S01]  /*0cc0*/  FADD.FTZ R16, R16, R89 ;  /* 0x0000005910107221 */ /* 0x000fe20000010000 */
[----:B------:R-:W-:Y:S01]  /*0cd0*/  FFMA.FTZ R36, R131, R89, R36 ;  /* 0x0000005983247223 */ /* 0x000fe20000010024 */
[----:B------:R-:W-:Y:S01]  /*0ce0*/  FMUL.FTZ R135, R57, R90 ;  /* 0x0000005a39877220 */ /* 0x000fe20000410000 */
[----:B------:R-:W-:Y:S01]  /*0cf0*/  FADD.FTZ R88, R93, R136 ;  /* 0x000000885d587221 */ /* 0x000fe20000010000 */
[----:B------:R-:W-:Y:S01]  /*0d00*/  FMUL.FTZ R132, R147, R96 ;  /* 0x0000006093847220 */ /* 0x000fe20000410000 */
[----:B------:R-:W-:Y:S01]  /*0d10*/  FFMA.FTZ R89, R131, R136, R94 ;  /* 0x0000008883597223 */ /* 0x000fe2000001005e */
[----:B------:R-:W-:Y:S01]  /*0d20*/  FMUL.FTZ R134, R147, R138 ;  /* 0x0000008a93867220 */ /* 0x000fe20000410000 */
[----:B------:R-:W-:Y:S01]  /*0d30*/  FADD.FTZ R18, R18, R91 ;  /* 0x0000005b12127221 */ /* 0x000fe20000010000 */
[-C--:B------:R-:W-:Y:S01]  /*0d40*/  FFMA.FTZ R38, R133, R91.reuse, R38 ;  /* 0x0000005b85267223 */ /* 0x080fe20000010026 */
[----:B------:R-:W-:Y:S01]  /*0d50*/  FMUL.FTZ R138, R58, R91 ;  /* 0x0000005b3a8a7220 */ /* 0x000fe20000410000 */
[----:B------:R-:W-:Y:S01]  /*0d60*/  FADD.FTZ R91, R88, R135 ;  /* 0x00000087585b7221 */ /* 0x000fe20000010000 */
[----:B-1----:R-:W-:-:S02]  /*0d70*/  IMAD.U32 R98, R97, 0x10000, RZ ;  /* 0x0001000061627824 */ /* 0x002fc400078e00ff */
[C---:B------:R-:W-:Y:S01]  /*0d80*/  FFMA.FTZ R88, R132.reuse, R135, R89 ;  /* 0x0000008784587223 */ /* 0x040fe20000010059 */
[----:B------:R-:W-:Y:S01]  /*0d90*/  FADD.FTZ R17, R17, R90 ;  /* 0x0000005a11117221 */ /* 0x000fe20000010000 */
[----:B------:R-:W-:Y:S01]  /*0da0*/  FFMA.FTZ R37, R132, R90, R37 ;  /* 0x0000005a84257223 */ /* 0x000fe20000010025 */
[----:B------:R-:W-:Y:S01]  /*0db0*/  FMUL.FTZ R137, R59, R98 ;  /* 0x000000623b897220 */ /* 0x000fe20000410000 */
[----:B------:R-:W-:Y:S01]  /*0dc0*/  FADD.FTZ R90, R91, R138 ;  /* 0x0000008a5b5a7221 */ /* 0x000fe20000010000 */
[----:B------:R-:W-:Y:S01]  /*0dd0*/  FFMA.FTZ R88, R133, R138, R88 ;  /* 0x0000008a85587223 */ /* 0x000fe20000010058 */
[----:B------:R-:W-:Y:S01]  /*0de0*/  FADD.FTZ R19, R19, R98 ;  /* 0x0000006213137221 */ /* 0x000fe20000010000 */
[----:B------:R-:W-:Y:S01]  /*0df0*/  FFMA.FTZ R39, R134, R98, R39 ;  /* 0x0000006286277223 */ /* 0x000fe20000010027 */
[----:B------:R-:W-:Y:S01]  /*0e00*/  FADD.FTZ R93, R90, R137 ;  /* 0x000000895a5d7221 */ /* 0x000fe20000010000 */
[----:B------:R-:W-:-:S07]  /*0e10*/  FFMA.FTZ R94, R134, R137, R88 ;  /* 0x00000089865e7223 */ /* 0x000fce0000010058 */
.L_x_2612:
[----:B------:R-:W-:Y:S05]  /*0e20*/  BSYNC.RECONVERGENT B0 ;  /* 0x0000000000007941 */ /* 0x000fea0003800200 */
.L_x_2611:
        /* <DEDUP_REMOVED lines=15> */
[----:B--2---:R-:W-:-:S05]  /*0f20*/  IMAD.WIDE.U32 R112, R95, 0x4, R112 ;  /* 0x000000045f707825 */ /* 0x004fca00078e0070 */
[----:B------:R2:W5:Y:S01]  /*0f30*/  LDG.E R104, desc[UR10][R112.64] ;  /* 0x0000000a70687981 */ /* 0x000562000c1e1900 */
        /* <DEDUP_REMOVED lines=9> */
[----:B------:R-:W-:Y:S01]  /*0fd0*/  FADD.FTZ R88, -R92, R88 ;  /* 0x000000585c587221 */ /* 0x000fe20000010100 */
[----:B------:R-:W-:Y:S02]  /*0fe0*/  IMAD.U32 R89, R116, 0x10000, RZ ;  /* 0x0001000074597824 */ /* 0x000fe400078e00ff */
[----:B------:R-:W-:Y:S01]  /*0ff0*/  FADD.FTZ R118, -R92, R90 ;  /* 0x0000005a5c767221 */ /* 0x000fe20000010100 */
[----:B------:R-:W-:-:S02]  /*1000*/  IMAD.U32 R90, R119, 0x10000, RZ ;  /* 0x00010000775a7824 */ /* 0x000fc400078e00ff */
[----:B--2--5:R-:W-:Y:S01]  /*1010*/  FMUL.FTZ R113, R147, R88 ;  /* 0x0000005893717220 */ /* 0x024fe20000410000 */
[-C--:B------:R-:W-:Y:S01]  /*1020*/  FMUL.FTZ R116, R52, R89.reuse ;  /* 0x0000005934747220 */ /* 0x080fe20000410000 */
[----:B------:R-:W-:Y:S01]  /*1030*/  FADD.FTZ R158, -R92, R91 ;  /* 0x0000005b5c9e7221 */ /* 0x000fe20000010100 */
[----:B------:R-:W-:Y:S02]  /*1040*/  IMAD.U32 R91, R117, 0x10000, RZ ;  /* 0x00010000755b7824 */ /* 0x000fe400078e00ff */
[----:B0-----:R-:W-:Y:S01]  /*1050*/  FMUL.FTZ R115, R147, R118 ;  /* 0x0000007693737220 */ /* 0x001fe20000410000 */
[----:B------:R-:W-:Y:S01]  /*1060*/  SHF.R.U32.HI R97, RZ, 0x10, R97 ;  /* 0x00000010ff617819 */ /* 0x000fe20000011661 */
[----:B------:R-:W-:Y:S01]  /*1070*/  FADD.FTZ R12, R12, R89 ;  /* 0x000000590c0c7221 */ /* 0x000fe20000010000 */
[----:B------:R-:W-:Y:S01]  /*1080*/  FFMA.FTZ R32, R113, R89, R32 ;  /* 0x0000005971207223 */ /* 0x000fe20000010020 */
[----:B------:R-:W-:Y:S01]  /*1090*/  FMUL.FTZ R117, R53, R90 ;  /* 0x0000005a35757220 */ /* 0x000fe20000410000 */
[----:B------:R-:W-:Y:S01]  /*10a0*/  FADD.FTZ R88, R93, R116 ;  /* 0x000000745d587221 */ /* 0x000fe20000010000 */
[----:B------:R-:W-:Y:S01]  /*10b0*/  FMUL.FTZ R112, R147, R96 ;  /* 0x0000006093707220 */ /* 0x000fe20000410000 */
[----:B------:R-:W-:Y:S01]  /*10c0*/  FFMA.FTZ R89, R113, R116, R94 ;  /* 0x0000007471597223 */ /* 0x000fe2000001005e */
        /* <DEDUP_REMOVED lines=16> */
.L_x_2614:
[----:B------:R-:W-:Y:S05]  /*11d0*/  BSYNC.RECONVERGENT B0 ;  /* 0x0000000000007941 */ /* 0x000fea0003800200 */
.L_x_2613:
        /* <DEDUP_REMOVED lines=58> */
.L_x_2616:
[----:B------:R-:W-:Y:S05]  /*1580*/  BSYNC.RECONVERGENT B0 ;  /* 0x0000000000007941 */ /* 0x000fea0003800200 */
.L_x_2615:
[----:B------:R-:W-:Y:S04]  /*1590*/  BSSY.RECONVERGENT B0, `(.L_x_2617) ;  /* 0x0000039000007945 */ /* 0x000fe80003800200 */
[----:B------:R-:W-:Y:S05]  /*15a0*/  @!P4 BRA `(.L_x_2618) ;  /* 0x0000000000dcc947 */ /* 0x000fea0003800000 */
[----:B------:R-:W0:Y:S01]  /*15b0*/  LDC.64 R96, c[0x0][0x428] ;  /* 0x00010a00ff607b82 */ /* 0x000e220000000a00 */
[----:B------:R-:W-:Y:S02]  /*15c0*/  ISETP.NE.U32.AND P0, PT, RZ, UR16, PT ;  /* 0x00000010ff007c0c */ /* 0x000fe4000bf05070 */
[----:B------:R-:W-:Y:S02]  /*15d0*/  ISETP.NE.U32.AND P5, PT, RZ, UR12, PT ;  /* 0x0000000cff007c0c */ /* 0x000fe4000bfa5070 */
[----:B------:R-:W-:Y:S02]  /*15e0*/  ISETP.NE.AND.EX P0, PT, RZ, UR17, PT, P0 ;  /* 0x00000011ff007c0c */ /* 0x000fe4000bf05300 */
[----:B------:R-:W-:Y:S01]  /*15f0*/  ISETP.NE.AND.EX P5, PT, RZ, UR13, PT, P5 ;  /* 0x0000000dff007c0c */ /* 0x000fe2000bfa5350 */
[----:B------:R-:W1:Y:S08]  /*1600*/  LDC.64 R88, c[0x0][0x3a8] ;  /* 0x0000ea00ff587b82 */ /* 0x000e700000000a00 */
[----:B------:R-:W2:Y:S01]  /*1610*/  LDC.64 R140, c[0x0][0x3b0] ;  /* 0x0000ec00ff8c7b82 */ /* 0x000ea20000000a00 */
[----:B0-----:R-:W-:-:S07]  /*1620*/  IMAD.WIDE.U32 R96, R95, 0x8, R96 ;  /* 0x000000085f607825 */ /* 0x001fce00078e0060 */
[----:B------:R-:W0:Y:S01]  /*1630*/  @P0 LDC.64 R98, c[0x0][0x438] ;  /* 0x00010e00ff620b82 */ /* 0x000e220000000a00 */
[----:B------:R-:W3:Y:S01]  /*1640*/  LDG.E.64 R96, desc[UR10][R96.64] ;  /* 0x0000000a60607981 */ /* 0x000ee2000c1e1b00 */
[----:B-1----:R-:W-:-:S06]  /*1650*/  IMAD.WIDE.U32 R88, R95, 0x10, R88 ;  /* 0x000000105f587825 */ /* 0x002fcc00078e0058 */
[----:B------:R-:W1:Y:S01]  /*1660*/  @P5 LDC.64 R142, c[0x0][0x3b8] ;  /* 0x0000ee00ff8e5b82 */ /* 0x000e620000000a00 */
[----:B------:R-:W4:Y:S01]  /*1670*/  LDG.E.128 R88, desc[UR10][R88.64] ;  /* 0x0000000a58587981 */ /* 0x000f22000c1e1d00 */
[----:B0-----:R-:W-:-:S05]  /*1680*/  @P0 IMAD.WIDE.U32 R98, R95, 0x10, R98 ;  /* 0x000000105f620825 */ /* 0x001fca00078e0062 */
[----:B------:R-:W5:Y:S01]  /*1690*/  @P0 LDG.E.128 R80, desc[UR10][R98.64] ;  /* 0x0000000a62500981 */ /* 0x000f62000c1e1d00 */
[----:B--2---:R-:W-:-:S04]  /*16a0*/  IMAD.WIDE.U32 R140, R95, 0x4, R140 ;  /* 0x000000045f8c7825 */ /* 0x004fc800078e008c */
[----:B-1----:R-:W-:Y:S01]  /*16b0*/  @P5 IMAD.WIDE.U32 R142, R95, 0x4, R142 ;  /* 0x000000045f8e5825 */ /* 0x002fe200078e008e */
[----:B------:R-:W5:Y:S04]  /*16c0*/  LDG.E R128, desc[UR10][R140.64] ;  /* 0x0000000a8c807981 */ /* 0x000f68000c1e1900 */
[----:B------:R0:W5:Y:S01]  /*16d0*/  @P5 LDG.E R107, desc[UR10][R142.64] ;  /* 0x0000000a8e6b5981 */ /* 0x000162000c1e1900 */
[----:B---3--:R-:W-:Y:S01]  /*16e0*/  IMAD.MOV.U32 R95, RZ, RZ, R96 ;  /* 0x000000ffff5f7224 */ /* 0x008fe200078e0060 */
[--C-:B------:R-:W-:Y:S01]  /*16f0*/  SHF.R.U64 R145, R96, 0x10, R97.reuse ;  /* 0x0000001060917819 */ /* 0x100fe20000001261 */
[----:B------:R-:W-:Y:S02]  /*1700*/  IMAD.MOV.U32 R139, RZ, RZ, R97 ;  /* 0x000000ffff8b7224 */ /* 0x000fe400078e0061 */
[----:B------:R-:W-:-:S02]  /*1710*/  IMAD.U32 R95, R95, 0x10000, RZ ;  /* 0x000100005f5f7824 */ /* 0x000fc400078e00ff */
[C---:B----4-:R-:W-:Y:S01]  /*1720*/  FADD.FTZ R88, -R92.reuse, R88 ;  /* 0x000000585c587221 */ /* 0x050fe20000010100 */
[C---:B------:R-:W-:Y:S01]  /*1730*/  FADD.FTZ R144, -R92.reuse, R90 ;  /* 0x0000005a5c907221 */ /* 0x040fe20000010100 */
[----:B------:R-:W-:Y:S01]  /*1740*/  FADD.FTZ R146, -R92, R91 ;  /* 0x0000005b5c927221 */ /* 0x000fe20000010100 */
[----:B------:R-:W-:Y:S02]  /*1750*/  IMAD.U32 R90, R145, 0x10000, RZ ;  /* 0x00010000915a7824 */ /* 0x000fe400078e00ff */
[----:B0-----:R-:W-:Y:S01]  /*1760*/  FMUL.FTZ R142, R44, R95 ;  /* 0x0000005f2c8e7220 */ /* 0x001fe20000410000 */
[----:B------:R-:W-:Y:S02]  /*1770*/  IMAD.U32 R91, R139, 0x10000, RZ ;  /* 0x000100008b5b7824 */ /* 0x000fe400078e00ff */
[----:B------:R-:W-:Y:S01]  /*1780*/  FADD.FTZ R96, -R92, R89 ;  /* 0x000000595c607221 */ /* 0x000fe20000010100 */
[C---:B-----5:R-:W-:Y:S01]  /*1790*/  FMUL.FTZ R139, R147.reuse, R88 ;  /* 0x00000058938b7220 */ /* 0x060fe20000410000 */
[----:B------:R-:W-:Y:S01]  /*17a0*/  FMUL.FTZ R141, R147, R144 ;  /* 0x00000090938d7220 */ /* 0x000fe20000410000 */
[----:B------:R-:W-:Y:S01]  /*17b0*/  SHF.R.U32.HI R97, RZ, 0x10, R97 ;  /* 0x00000010ff617819 */ /* 0x000fe20000011661 */
        /* <DEDUP_REMOVED lines=8> */
[----:B------:R-:W-:-:S02]  /*1840*/  IMAD.U32 R92, R97, 0x10000, RZ ;  /* 0x00010000615c7824 */ /* 0x000fc400078e00ff */
        /* <DEDUP_REMOVED lines=13> */
.L_x_2618:
[----:B------:R-:W-:Y:S05]  /*1920*/  BSYNC.RECONVERGENT B0 ;  /* 0x0000000000007941 */ /* 0x000fea0003800200 */
.L_x_2617:
        /* <DEDUP_REMOVED lines=32> */
.L_x_2620:
[----:B------:R-:W-:Y:S05]  /*1b30*/  BSYNC.RECONVERGENT B0 ;  /* 0x0000000000007941 */ /* 0x000fea0003800200 */
.L_x_2619:
        /* <DEDUP_REMOVED lines=86> */
.L_x_2625:
        /* <DEDUP_REMOVED lines=28> */
[----:B------:R-:W-:Y:S01]  /*2260*/  PRMT R94, R93, 0x7632, R94 ;  /* 0x000076325d5e7816 */ /* 0x000fe2000000005e */
[----:B------:R-:W-:Y:S06]  /*2270*/  BRA `(.L_x_2626) ;  /* 0x0000000c00f47947 */ /* 0x000fec0003800000 */
.L_x_2624:
        /* <DEDUP_REMOVED lines=35> */
.L_x_2627:
        /* <DEDUP_REMOVED lines=30> */
.L_x_2623:
        /* <DEDUP_REMOVED lines=35> */
[----:B------:R-:W-:-:S03]  /*28c0*/  PRMT R92, R91, 0x7610, R92 ;  /* 0x000076105b5c7816 */ /* 0x000fc6000000005c */
        /* <DEDUP_REMOVED lines=16> */
.L_x_2629:
[-CC-:B------:R-:W-:Y:S01]  /*29d0*/  FFMA.FTZ R85, R3, R88.reuse, R89.reuse ;  /* 0x0000005803557223 */ /* 0x180fe20000010059 */
[----:B------:R-:W-:Y:S01]  /*29e0*/  LOP3.LUT P5, RZ, R148, 0xff, RZ, 0xc0, !PT ;  /* 0x000000ff94ff7812 */ /* 0x000fe200078ac0ff */
[-CC-:B------:R-:W-:Y:S01]  /*29f0*/  FFMA.FTZ R86, R150, R88.reuse, R89.reuse ;  /* 0x0000005896567223 */ /* 0x180fe20000010059 */
[-C--:B------:R-:W-:Y:S01]  /*2a00*/  FFMA.FTZ R87, R149, R88.reuse, R89 ;  /* 0x0000005895577223 */ /* 0x080fe20000010059 */
        /* <DEDUP_REMOVED lines=38> */
[----:B------:R-:W-:Y:S01]  /*2c70*/  PRMT R94, R96, 0x7610, R94 ;  /* 0x00007610605e7816 */ /* 0x000fe2000000005e */
[----:B------:R-:W-:Y:S06]  /*2c80*/  BRA `(.L_x_2626) ;  /* 0x0000000400707947 */ /* 0x000fec0003800000 */
.L_x_2628:
        /* <DEDUP_REMOVED lines=49> */
.L_x_2630:
        /* <DEDUP_REMOVED lines=43> */
.L_x_2626:
        /* <DEDUP_REMOVED lines=24> */
.L_x_2631:
[----:B------:R-:W-:-:S07]  /*33d0*/  VIADD R129, R129, 0x100 ;  /* 0x0000010081817836 */ /* 0x000fce0000000000 */
.L_x_2622:
[----:B------:R-:W-:Y:S05]  /*33e0*/  BSYNC.RECONVERGENT B0 ;  /* 0x0000000000007941 */ /* 0x000fea0003800200 */
.L_x_2621:
        /* <DEDUP_REMOVED lines=56> */
.L_x_2636:
        /* <DEDUP_REMOVED lines=44> */
.L_x_2635:
        /* <DEDUP_REMOVED lines=48> */
.L_x_2638:
        /* <DEDUP_REMOVED lines=44> */
.L_x_2634:
        /* <DEDUP_REMOVED lines=38> */
.L_x_2640:
        /* <DEDUP_REMOVED lines=31> */
.L_x_2639:
        /* <DEDUP_REMOVED lines=26> */
[----:B------:R-:W-:Y:S01]  /*45e0*/  FSEL R92, R87, RZ, P6 ;  /* 0x000000ff575c7208 */ /* 0x000fe20003000000 */
[----:B------:R-:W-:Y:S01]  /*45f0*/  FMUL.FTZ R87, R147, R94 ;  /* 0x0000005e93577220 */ /* 0x000fe20000410000 */
[----:B------:R-:W-:-:S03]  /*4600*/  ISETP.GE.U32.AND P6, PT, R130, 0x1000000, PT ;  /* 0x010000008200780c */ /* 0x000fc60003fc6070 */
[----:B------:R-:W-:-:S05]  /*4610*/  FMUL.FTZ R93, R87, UR14 ;  /* 0x0000000e575d7c20 */ /* 0x000fca0008410000 */
[----:B------:R-:W-:-:S04]  /*4620*/  FSEL R93, R93, RZ, P6 ;  /* 0x000000ff5d5d7208 */ /* 0x000fc80003000000 */
[----:B------:R-:W-:-:S04]  /*4630*/  F2FP.BF16.F32.PACK_AB R92, R93, R92 ;  /* 0x0000005c5d5c723e */ /* 0x000fc800000010ff */
[C---:B------:R-:W-:Y:S02]  /*4640*/  PRMT R158, R92.reuse, 0x7632, R158 ;  /* 0x000076325c9e7816 */ /* 0x040fe4000000009e */
[----:B------:R-:W-:Y:S01]  /*4650*/  PRMT R97, R92, 0x7610, R97 ;  /* 0x000076105c617816 */ /* 0x000fe20000000061 */
[----:B------:R-:W-:Y:S06]  /*4660*/  BRA `(.L_x_2637) ;  /* 0x0000000000787947 */ /* 0x000fec0003800000 */
.L_x_2641:
        /* <DEDUP_REMOVED lines=30> */
.L_x_2637:
        /* <DEDUP_REMOVED lines=20> */
.L_x_2642:
[----:B------:R-:W-:-:S07]  /*4990*/  VIADD R129, R129, 0x100 ;  /* 0x0000010081817836 */ /* 0x000fce0000000000 */
.L_x_2633:
[----:B------:R-:W-:Y:S05]  /*49a0*/  BSYNC.RECONVERGENT B0 ;  /* 0x0000000000007941 */ /* 0x000fea0003800200 */
.L_x_2632:
        /* <DEDUP_REMOVED lines=56> */
.L_x_2647:
        /* <DEDUP_REMOVED lines=44> */
.L_x_2646:
        /* <DEDUP_REMOVED lines=48> */
.L_x_2649:
        /* <DEDUP_REMOVED lines=44> */
.L_x_2645:
        /* <DEDUP_REMOVED lines=38> */
.L_x_2651:
        /* <DEDUP_REMOVED lines=31> */
.L_x_2650:
        /* <DEDUP_REMOVED lines=35> */
.L_x_2652:
        /* <DEDUP_REMOVED lines=30> */
.L_x_2648:
        /* <DEDUP_REMOVED lines=20> */
.L_x_2653:
[----:B------:R-:W-:-:S07]  /*5f50*/  VIADD R129, R129, 0x100 ;  /* 0x0000010081817836 */ /* 0x000fce0000000000 */
.L_x_2644:
[----:B------:R-:W-:Y:S05]  /*5f60*/  BSYNC.RECONVERGENT B0 ;  /* 0x0000000000007941 */ /* 0x000fea0003800200 */
.L_x_2643:
        /* <DEDUP_REMOVED lines=56> */
.L_x_2658:
        /* <DEDUP_REMOVED lines=44> */
.L_x_2657:
        /* <DEDUP_REMOVED lines=48> */
.L_x_2660:
        /* <DEDUP_REMOVED lines=44> */
.L_x_2656:
        /* <DEDUP_REMOVED lines=38> */
.L_x_2662:
        /* <DEDUP_REMOVED lines=31> */
.L_x_2661:
        /* <DEDUP_REMOVED lines=35> */
.L_x_2663:
        /* <DEDUP_REMOVED lines=30> */
.L_x_2659:
        /* <DEDUP_REMOVED lines=20> */
.L_x_2664:
[----:B------:R-:W-:-:S07]  /*7510*/  VIADD R129, R129, 0x100 ;  /* 0x0000010081817836 */ /* 0x000fce0000000000 */
.L_x_2655:
[----:B------:R-:W-:Y:S05]  /*7520*/  BSYNC.RECONVERGENT B0 ;  /* 0x0000000000007941 */ /* 0x000fea0003800200 */
.L_x_2654:
        /* <DEDUP_REMOVED lines=57> */
.L_x_2669:
        /* <DEDUP_REMOVED lines=45> */
.L_x_2668:
        /* <DEDUP_REMOVED lines=39> */
[----:B------:R-:W-:Y:S01]  /*7e00*/  FMUL.FTZ R88, R86, UR14 ;  /* 0x0000000e56587c20 */ /* 0x000fe20008410000 */
[----:B------:R-:W-:Y:S02]  /*7e10*/  PRMT R90, R92, 0x7610, R90 ;  /* 0x000076105c5a7816 */ /* 0x000fe4000000005a */
[----:B------:R-:W-:Y:S02]  /*7e20*/  PRMT R92, R94, 0x7610, R92 ;  /* 0x000076105e5c7816 */ /* 0x000fe4000000005c */
[----:B------:R-:W-:Y:S02]  /*7e30*/  FSEL R89, R88, RZ, P6 ;  /* 0x000000ff58597208 */ /* 0x000fe40003000000 */
[----:B------:R-:W-:-:S04]  /*7e40*/  LOP3.LUT P6, RZ, R107, 0xff0000, RZ, 0xc0, !PT ;  /* 0x00ff00006bff7812 */ /* 0x000fc800078cc0ff */
[----:B------:R-:W-:-:S04]  /*7e50*/  FSEL R88, R88, RZ, P6 ;  /* 0x000000ff58587208 */ /* 0x000fc80003000000 */
[----:B------:R-:W-:-:S04]  /*7e60*/  F2FP.BF16.F32.PACK_AB R88, R88, R89 ;  /* 0x000000595858723e */ /* 0x000fc800000010ff */
[C---:B------:R-:W-:Y:S02]  /*7e70*/  PRMT R110, R88.reuse, 0x7632, R110 ;  /* 0x00007632586e7816 */ /* 0x040fe4000000006e */
[----:B------:R-:W-:Y:S01]  /*7e80*/  PRMT R91, R88, 0x7610, R91 ;  /* 0x00007610585b7816 */ /* 0x000fe2000000005b */
[----:B------:R-:W-:Y:S06]  /*7e90*/  BRA `(.L_x_2670) ;  /* 0x0000000800cc7947 */ /* 0x000fec0003800000 */
.L_x_2671:
        /* <DEDUP_REMOVED lines=45> */
.L_x_2667:
        /* <DEDUP_REMOVED lines=38> */
.L_x_2673:
        /* <DEDUP_REMOVED lines=31> */
.L_x_2672:
        /* <DEDUP_REMOVED lines=35> */
.L_x_2674:
[-CC-:B------:R-:W-:Y:S01]  /*87f0*/  FFMA.FTZ R90, R146, R88.reuse, R89.reuse ;  /* 0x00000058925a7223 */ /* 0x180fe20000010059 */
[----:B------:R-:W-:Y:S01]  /*8800*/  ISETP.GE.U32.AND P6, PT, R128, 0x1000000, PT ;  /* 0x010000008000780c */ /* 0x000fe20003fc6070 */
[-CC-:B------:R-:W-:Y:S01]  /*8810*/  FFMA.FTZ R91, R139, R88.reuse, R89.reuse ;  /* 0x000000588b5b7223 */ /* 0x180fe20000010059 */
[-CC-:B------:R-:W-:Y:S01]  /*8820*/  FFMA.FTZ R92, R140, R88.reuse, R89.reuse ;  /* 0x000000588c5c7223 */ /* 0x180fe20000010059 */
[----:B------:R-:W-:Y:S01]  /*8830*/  FADD.FTZ R90, R145, -R90 ;  /* 0x8000005a915a7221 */ /* 0x000fe20000010000 */
[----:B------:R-:W-:Y:S02]  /*8840*/  FFMA.FTZ R89, R141, R88, R89 ;  /* 0x000000588d597223 */ /* 0x000fe40000010059 */
[----:B------:R-:W-:Y:S01]  /*8850*/  FADD.FTZ R92, R143, -R92 ;  /* 0x8000005c8f5c7221 */ /* 0x000fe20000010000 */
[C---:B-----5:R-:W-:Y:S01]  /*8860*/  FMUL.FTZ R90, R147.reuse, R90 ;  /* 0x0000005a935a7220 */ /* 0x060fe20000410000 */
[----:B------:R-:W-:Y:S02]  /*8870*/  FADD.FTZ R88, R144, -R89 ;  /* 0x8000005990587221 */ /* 0x000fe40000010000 */
[C---:B------:R-:W-:Y:S01]  /*8880*/  FMUL.FTZ R92, R147.reuse, R92 ;  /* 0x0000005c935c7220 */ /* 0x040fe20000410000 */
[----:B------:R-:W-:Y:S01]  /*8890*/  FMUL.FTZ R90, R90, UR14 ;  /* 0x0000000e5a5a7c20 */ /* 0x000fe20008410000 */
[----:B------:R-:W-:-:S02]  /*88a0*/  FMUL.FTZ R88, R147, R88 ;  /* 0x0000005893587220 */ /* 0x000fc40000410000 */
[----:B------:R-:W-:Y:S02]  /*88b0*/  FMUL.FTZ R92, R92, UR14 ;  /* 0x0000000e5c5c7c20 */ /* 0x000fe40008410000 */
        /* <DEDUP_REMOVED lines=17> */
.L_x_2670:
        /* <DEDUP_REMOVED lines=20> */
.L_x_2666:
[----:B------:R-:W-:Y:S05]  /*8b10*/  BSYNC.RECONVERGENT B0 ;  /* 0x0000000000007941 */ /* 0x000fea0003800200 */
.L_x_2665:
[----:B------:R-:W-:Y:S01]  /*8b20*/  ISETP.NE.AND P5, PT, R99, RZ, PT ;  /* 0x000000ff6300720c */ /* 0x000fe20003fa5270 */
[----:B------:R-:W-:-:S12]  /*8b30*/  UPLOP3.LUT UP1, UPT, UPT, UPT, UP1, 0x40, 0x4 ;  /* 0x000000000004789c */ /* 0x000fd80003f2e810 */
[----:B------:R-:W-:Y:S05]  /*8b40*/  @!P5 BRA `(.L_x_2675) ;  /* 0xffffff780090d947 */ /* 0x000fea000383ffff */
.L_x_2608:
        /* <DEDUP_REMOVED lines=39> */
.L_x_2676:
        /* <DEDUP_REMOVED lines=12> */
.L_x_5428:


//--------------------- .text._ZN10layer_norm22ln_bwd_finalize_kernelINS_22Kernel_traits_finalizeILj5120Ef13__nv_bfloat16fS2_fjLb0ELj1024ELj4ENS_18Kernel_traits_baseILj5120EfS2_fS2_fjLj1024EEEEELb0ELb1EEEvNS_9BwdParamsE --------------------------
	.section	.text._ZN10layer_norm22ln_bwd_finalize_kernelINS_22Kernel_traits_finalizeILj5120Ef13__nv_bfloat16fS2_fjLb0ELj1024ELj4ENS_18Kernel_traits_baseILj5120EfS2_fS2_fjLj1024EEEEELb0ELb1EEEvNS_9BwdParamsE,"ax",@progbits
	.align	128
        .global         _ZN10layer_norm22ln_bwd_finalize_kernelINS_22Kernel_traits_finalizeILj5120Ef13__nv_bfloat16fS2_fjLb0ELj1024ELj4ENS_18Kernel_traits_baseILj5120EfS2_fS2_fjLj1024EEEEELb0ELb1EEEvNS_9BwdParamsE
        .type           _ZN10layer_norm22ln_bwd_finalize_kernelINS_22Kernel_traits_finalizeILj5120Ef13__nv_bfloat16fS2_fjLb0ELj1024ELj4ENS_18Kernel_traits_baseILj5120EfS2_fS2_fjLj1024EEEEELb0ELb1EEEvNS_9BwdParamsE,@function
        .size           _ZN10layer_norm22ln_bwd_finalize_kernelINS_22Kernel_traits_finalizeILj5120Ef13__nv_bfloat16fS2_fjLb0ELj1024ELj4ENS_18Kernel_traits_baseILj5120EfS2_fS2_fjLj1024EEEEELb0ELb1EEEvNS_9BwdParamsE,(.L_x_5429 - _ZN10layer_norm22ln_bwd_finalize_kernelINS_22Kernel_traits_finalizeILj5120Ef13__nv_bfloat16fS2_fjLb0ELj1024ELj4ENS_18Kernel_traits_baseILj5120EfS2_fS2_fjLj1024EEEEELb0ELb1EEEvNS_9BwdParamsE)
        .other          _ZN10layer_norm22ln_bwd_finalize_kernelINS_22Kernel_traits_finalizeILj5120Ef13__nv_bfloat16fS2_fjLb0ELj1024ELj4ENS_18Kernel_traits_baseILj5120EfS2_fS2_fjLj1024EEEEELb0ELb1EEEvNS_9BwdParamsE,@"STO_CUDA_ENTRY STV_DEFAULT"
_ZN10layer_norm22ln_bwd_finalize_kernelINS_22Kernel_traits_finalizeILj5120Ef13__nv_bfloat16fS2_fjLb0ELj1024ELj4ENS_18Kernel_traits_baseILj5120EfS2_fS2_fjLj1024EEEEELb0ELb1EEEvNS_9BwdParamsE:
.text._ZN10layer_norm22ln_bwd_finalize_kernelINS_22Kernel_traits_finalizeILj5120Ef13__nv_bfloat16fS2_fjLb0ELj1024ELj4ENS_18Kernel_traits_baseILj5120EfS2_fS2_fjLj1024EEEEELb0ELb1EEEvNS_9BwdParamsE:
        /* <DEDUP_REMOVED lines=77> */
.L_x_2681:
        /* <DEDUP_REMOVED lines=118> */
.L_x_2680:
[----:B------:R-:W-:Y:S05]  /*0c30*/  BSYNC.RECONVERGENT B1 ;  /* 0x0000000000017941 */ /* 0x000fea0003800200 */
.L_x_2679:
        /* <DEDUP_REMOVED lines=69> */
.L_x_2683:
[----:B------:R-:W-:Y:S05]  /*1090*/  BSYNC.RECONVERGENT B1 ;  /* 0x0000000000017941 */ /* 0x000fea0003800200 */
.L_x_2682:
        /* <DEDUP_REMOVED lines=38> */
.L_x_2685:
[----:B------:R-:W-:Y:S05]  /*1300*/  BSYNC.RECONVERGENT B1 ;  /* 0x0000000000017941 */ /* 0x000fea0003800200 */
.L_x_2684:
[----:B------:R-:W-:Y:S05]  /*1310*/  @!P1 BRA `(.L_x_2678) ;  /* 0x0000000000409947 */ /* 0x000fea0003800000 */
[----:B------:R-:W0:Y:S01]  /*1320*/  LDC R14, c[0x0][0x388] ;  /* 0x0000e200ff0e7b82 */ /* 0x000e220000000800 */
[----:B------:R-:W-:-:S07]  /*1330*/  IADD3 R12, PT, PT, -R54, RZ, RZ ;  /* 0x000000ff360c7210 */ /* 0x000fce0007ffe1ff */
[----:B------:R-:W1:Y:S08]  /*1340*/  LDC.64 R8, c[0x0][0x440] ;  /* 0x00011000ff087b82 */ /* 0x000e700000000a00 */
[----:B------:R-:W2:Y:S01]  /*1350*/  LDC.64 R10, c[0x0][0x448] ;  /* 0x00011200ff0a7b82 */ /* 0x000ea20000000a00 */
[----:B0-----:R-:W-:-:S05]  /*1360*/  IMAD R0, R3, R14, R0 ;  /* 0x0000000e03007224 */ /* 0x001fca00078e0200 */
[----:B------:R-:W-:-:S07]  /*1370*/  IADD3 R3, PT, PT, R57, R0, RZ ;  /* 0x0000000039037210 */ /* 0x000fce0007ffe0ff */
.L_x_2686:
        /* <DEDUP_REMOVED lines=10> */
.L_x_2678:
[----:B------:R-:W-:Y:S05]  /*1420*/  BSYNC.RECONVERGENT B0 ;  /* 0x0000000000007941 */ /* 0x000fea0003800200 */
.L_x_2677:
        /* <DEDUP_REMOVED lines=57> */
.L_x_2687:
        /* <DEDUP_REMOVED lines=12> */
.L_x_5429:


//--------------------- .text._ZN10layer_norm40ln_parallel_residual_bwd_finalize_kernelINS_22Kernel_traits_finalizeILj5120Ef13__nv_bfloat16fS2_fjLb0ELj1024ELj4ENS_18Kernel_traits_baseILj5120EfS2_fS2_fjLj1024EEEEELb1EEEvNS_9BwdParamsE --------------------------
	.section	.text._ZN10layer_norm40ln_parallel_residual_bwd_finalize_kernelINS_22Kernel_traits_finalizeILj5120Ef13__nv_bfloat16fS2_fjLb0ELj1024ELj4ENS_18Kernel_traits_baseILj5120EfS2_fS2_fjLj1024EEEEELb1EEEvNS_9BwdParamsE,"ax",@progbits
	.align	128
        .global         _ZN10layer_norm40ln_parallel_residual_bwd_finalize_kernelINS_22Kernel_traits_finalizeILj5120Ef13__nv_bfloat16fS2_fjLb0ELj1024ELj4ENS_18Kernel_traits_baseILj5120EfS2_fS2_fjLj1024EEEEELb1EEEvNS_9BwdParamsE
        .type           _ZN10layer_norm40ln_parallel_residual_bwd_finalize_kernelINS_22Kernel_traits_finalizeILj5120Ef13__nv_bfloat16fS2_fjLb0ELj1024ELj4ENS_18Kernel_traits_baseILj5120EfS2_fS2_fjLj1024EEEEELb1EEEvNS_9BwdParamsE,@function
        .size           _ZN10layer_norm40ln_parallel_residual_bwd_finalize_kernelINS_22Kernel_traits_finalizeILj5120Ef13__nv_bfloat16fS2_fjLb0ELj1024ELj4ENS_18Kernel_traits_baseILj5120EfS2_fS2_fjLj1024EEEEELb1EEEvNS_9BwdParamsE,(.L_x_5430 - _ZN10layer_norm40ln_parallel_residual_bwd_finalize_kernelINS_22Kernel_traits_finalizeILj5120Ef13__nv_bfloat16fS2_fjLb0ELj1024ELj4ENS_18Kernel_traits_baseILj5120EfS2_fS2_fjLj1024EEEEELb1EEEvNS_9BwdParamsE)
        .other          _ZN10layer_norm40ln_parallel_residual_bwd_finalize_kernelINS_22Kernel_traits_finalizeILj5120Ef13__nv_bfloat16fS2_fjLb0ELj1024ELj4ENS_18Kernel_traits_baseILj5120EfS2_fS2_fjLj1024EEEEELb1EEEvNS_9BwdParamsE,@"STO_CUDA_ENTRY STV_DEFAULT"
_ZN10layer_norm40ln_parallel_residual_bwd_finalize_kernelINS_22Kernel_traits_finalizeILj5120Ef13__nv_bfloat16fS2_fjLb0ELj1024ELj4ENS_18Kernel_traits_baseILj5120EfS2_fS2_fjLj1024EEEEELb1EEEvNS_9BwdParamsE:
.text._ZN10layer_norm40ln_parallel_residual_bwd_finalize_kernelINS_22Kernel_traits_finalizeILj5120Ef13__nv_bfloat16fS2_fjLb0ELj1024ELj4ENS_18Kernel_traits_baseILj5120EfS2_fS2_fjLj1024EEEEELb1EEEvNS_9BwdParamsE:
        /* <DEDUP_REMOVED lines=57> */
.L_x_2692:
        /* <DEDUP_REMOVED lines=112> */
.L_x_2691:
[----:B------:R-:W-:Y:S05]  /*0a90*/  BSYNC.RECONVERGENT B1 ;  /* 0x0000000000017941 */ /* 0x000fea0003800200 */
.L_x_2690:
        /* <DEDUP_REMOVED lines=67> */
.L_x_2694:
[----:B------:R-:W-:Y:S05]  /*0ed0*/  BSYNC.RECONVERGENT B1 ;  /* 0x0000000000017941 */ /* 0x000fea0003800200 */
.L_x_2693:
        /* <DEDUP_REMOVED lines=37> */
.L_x_2696:
[----:B------:R-:W-:Y:S05]  /*1130*/  BSYNC.RECONVERGENT B1 ;  /* 0x0000000000017941 */ /* 0x000fea0003800200 */
.L_x_2695:
        /* <DEDUP_REMOVED lines=19> */
.L_x_2689:
[----:B------:R-:W-:Y:S05]  /*1270*/  BSYNC.RECONVERGENT B0 ;  /* 0x0000000000007941 */ /* 0x000fea0003800200 */
.L_x_2688:
        /* <DEDUP_REMOVED lines=89> */
.L_x_2697:
        /* <DEDUP_REMOVED lines=15> */
.L_x_5430:


//--------------------- .text._ZN10layer_norm31ln_parallel_residual_bwd_kernelINS_13Kernel_traitsIf13__nv_bfloat16fS2_fjLj5120ELj1ELj1ELj8ELj8ENS_18Kernel_traits_baseILj5120EfS2_fS2_fjLj256EEEEELb1ELb1ELb1EEEvNS_9BwdParamsE --------------------------
	.section	.text._ZN10layer_norm31ln_parallel_residual_bwd_kernelINS_13Kernel_traitsIf13__nv_bfloat16fS2_fjLj5120ELj1ELj1ELj8ELj8ENS_18Kernel_traits_baseILj5120EfS2_fS2_fjLj256EEEEELb1ELb1ELb1EEEvNS_9BwdParamsE,"ax",@progbits
	.align	128
        .global         _ZN10layer_norm31ln_parallel_residual_bwd_kernelINS_13Kernel_traitsIf13__nv_bfloat16fS2_fjLj5120ELj1ELj1ELj8ELj8ENS_18Kernel_traits_baseILj5120EfS2_fS2_fjLj256EEEEELb1ELb1ELb1EEEvNS_9BwdParamsE
        .type           _ZN10layer_norm31ln_parallel_residual_bwd_kernelINS_13Kernel_traitsIf13__nv_bfloat16fS2_fjLj5120ELj1ELj1ELj8ELj8ENS_18Kernel_traits_baseILj5120EfS2_fS2_fjLj256EEEEELb1ELb1ELb1EEEvNS_9BwdParamsE,@function
        .size           _ZN10layer_norm31ln_parallel_residual_bwd_kernelINS_13Kernel_traitsIf13__nv_bfloat16fS2_fjLj5120ELj1ELj1ELj8ELj8ENS_18Kernel_traits_baseILj5120EfS2_fS2_fjLj256EEEEELb1ELb1ELb1EEEvNS_9BwdParamsE,(.L_x_5431 - _ZN10layer_norm31ln_parallel_residual_bwd_kernelINS_13Kernel_traitsIf13__nv_bfloat16fS2_fjLj5120ELj1ELj1ELj8ELj8ENS_18Kernel_traits_baseILj5120EfS2_fS2_fjLj256EEEEELb1ELb1ELb1EEEvNS_9BwdParamsE)
        .other          _ZN10layer_norm31ln_parallel_residual_bwd_kernelINS_13Kernel_traitsIf13__nv_bfloat16fS2_fjLj5120ELj1ELj1ELj8ELj8ENS_18Kernel_traits_baseILj5120EfS2_fS2_fjLj256EEEEELb1ELb1ELb1EEEvNS_9BwdParamsE,@"STO_CUDA_ENTRY STV_DEFAULT"
_ZN10layer_norm31ln_parallel_residual_bwd_kernelINS_13Kernel_traitsIf13__nv_bfloat16fS2_fjLj5120ELj1ELj1ELj8ELj8ENS_18Kernel_traits_baseILj5120EfS2_fS2_fjLj256EEEEELb1ELb1ELb1EEEvNS_9BwdParamsE:
.text._ZN10layer_norm31ln_parallel_residual_bwd_kernelINS_13Kernel_traitsIf13__nv_bfloat16fS2_fjLj5120ELj1ELj1ELj8ELj8ENS_18Kernel_traits_baseILj5120EfS2_fS2_fjLj256EEEEELb1ELb1ELb1EEEvNS_9BwdParamsE:
        /* <DEDUP_REMOVED lines=36> */
[----:B------:R-:W-:Y:S01]  /*0240*/  CS2R R94, SRZ ;  /* 0x00000000005e7805 */ /* 0x000fe2000001ff00 */
[----:B------:R-:W-:Y:S01]  /*0250*/  IMAD.MOV.U32 R83, RZ, RZ, RZ ;  /* 0x000000ffff537224 */ /* 0x000fe200078e00ff */
        /* <DEDUP_REMOVED lines=9> */
[----:B------:R-:W-:Y:S01]  /*02f0*/  CS2R R90, SRZ ;  /* 0x00000000005a7805 */ /* 0x000fe2000001ff00 */
[----:B0-----:R-:W-:Y:S01]  /*0300*/  IMAD.WIDE.U32 R2, R56, 0x10, R2 ;  /* 0x0000001038027825 */ /* 0x001fe200078e0002 */
[----:B------:R-:W-:Y:S01]  /*0310*/  CS2R R92, SRZ ;  /* 0x00000000005c7805 */ /* 0x000fe2000001ff00 */
[----:B------:R-:W-:-:S02]  /*0320*/  UPLOP3.LUT UP1, UPT, UPT, UPT, UPT, 0x40, 0x4 ;  /* 0x000000000004789c */ /* 0x000fc40003f2e870 */
[----:B------:R-:W-:Y:S01]  /*0330*/  IMAD.MOV.U32 R68, RZ, RZ, RZ ;  /* 0x000000ffff447224 */ /* 0x000fe200078e00ff */
[----:B--2---:R0:W5:Y:S01]  /*0340*/  LDG.E.128 R20, desc[UR10][R2.64] ;  /* 0x0000000a02147981 */ /* 0x004162000c1e1d00 */
[----:B------:R-:W-:Y:S01]  /*0350*/  IMAD.MOV.U32 R81, RZ, RZ, RZ ;  /* 0x000000ffff517224 */ /* 0x000fe200078e00ff */
[----:B------:R-:W2:Y:S02]  /*0360*/  LDCU UR14, c[0x0][0x400] ;  /* 0x00008000ff0e77ac */ /* 0x000ea40008000800 */
[----:B------:R0:W5:Y:S01]  /*0370*/  LDG.E.128 R16, desc[UR10][R2.64+0x1000] ;  /* 0x0010000a02107981 */ /* 0x000162000c1e1d00 */
[----:B------:R-:W4:Y:S03]  /*0380*/  LDCU.64 UR8, c[0x0][0x478] ;  /* 0x00008f00ff0877ac */ /* 0x000f260008000a00 */
[----:B------:R0:W5:Y:S01]  /*0390*/  LDG.E.128 R12, desc[UR10][R2.64+0x2000] ;  /* 0x0020000a020c7981 */ /* 0x000162000c1e1d00 */
[----:B------:R-:W0:Y:S03]  /*03a0*/  LDCU.64 UR12, c[0x0][0x470] ;  /* 0x00008e00ff0c77ac */ /* 0x000e260008000a00 */
[----:B------:R0:W5:Y:S04]  /*03b0*/  LDG.E.128 R8, desc[UR10][R2.64+0x3000] ;  /* 0x0030000a02087981 */ /* 0x000168000c1e1d00 */
[----:B------:R0:W5:Y:S01]  /*03c0*/  LDG.E.128 R4, desc[UR10][R2.64+0x4000] ;  /* 0x0040000a02047981 */ /* 0x000162000c1e1d00 */
[----:B-1----:R-:W-:Y:S01]  /*03d0*/  UISETP.NE.U32.AND UP0, UPT, UR6, URZ, UPT ;  /* 0x000000ff0600728c */ /* 0x002fe2000bf05070 */
[----:B------:R-:W-:Y:S01]  /*03e0*/  IMAD.MOV.U32 R120, RZ, RZ, RZ ;  /* 0x000000ffff787224 */ /* 0x000fe200078e00ff */
[----:B---3--:R-:W-:Y:S01]  /*03f0*/  UISETP.NE.AND UP2, UPT, UR5, URZ, UPT ;  /* 0x000000ff0500728c */ /* 0x008fe2000bf45270 */
[----:B------:R-:W-:Y:S01]  /*0400*/  IMAD.MOV.U32 R117, RZ, RZ, RZ ;  /* 0x000000ffff757224 */ /* 0x000fe200078e00ff */
[----:B------:R-:W-:Y:S01]  /*0410*/  UISETP.NE.AND.EX UP0, UPT, UR7, URZ, UPT, UP0 ;  /* 0x000000ff0700728c */ /* 0x000fe2000bf05300 */
[----:B------:R-:W-:Y:S01]  /*0420*/  IMAD.MOV.U32 R113, RZ, RZ, RZ ;  /* 0x000000ffff717224 */ /* 0x000fe200078e00ff */
[----:B------:R-:W1:Y:S01]  /*0430*/  LDCU UR6, c[0x0][0x408] ;  /* 0x00008100ff0677ac */ /* 0x000e620008000800 */
[----:B------:R-:W-:Y:S01]  /*0440*/  IMAD.MOV.U32 R85, RZ, RZ, RZ ;  /* 0x000000ffff557224 */ /* 0x000fe200078e00ff */
[----:B------:R-:W-:-:S02]  /*0450*/  PLOP3.LUT P3, PT, PT, PT, UP2, 0x80, 0x8 ;  /* 0x000000000008781c */ /* 0x000fc40003f6f028 */
[----:B------:R-:W-:Y:S01]  /*0460*/  PLOP3.LUT P0, PT, PT, PT, UP0, 0x80, 0x8 ;  /* 0x000000000008781c */ /* 0x000fe20003f0f008 */
[----:B0-2-4-:R-:W3:-:S12]  /*0470*/  LDCU UR7, c[0x0][0x388] ;  /* 0x00007100ff0777ac */ /* 0x015ed80008000800 */
.L_x_2746:
[----:B---3--:R-:W-:Y:S01]  /*0480*/  IMAD R0, R84, UR7, RZ ;  /* 0x0000000754007c24 */ /* 0x008fe2000f8e02ff */
[----:B0-----:R-:W0:Y:S04]  /*0490*/  LDC.64 R134, c[0x0][0x428] ;  /* 0x00010a00ff867b82 */ /* 0x001e280000000a00 */
[----:B-1----:R-:W-:-:S04]  /*04a0*/  SHF.R.S32.HI R3, RZ, 0x1f, R0 ;  /* 0x0000001fff037819 */ /* 0x002fc80000011400 */
[----:B------:R-:W-:Y:S01]  /*04b0*/  LEA.HI R3, R3, R0, RZ, 0x2 ;  /* 0x0000000003037211 */ /* 0x000fe200078f10ff */
[----:B------:R-:W2:Y:S03]  /*04c0*/  LDC.64 R64, c[0x0][0x3a8] ;  /* 0x0000ea00ff407b82 */ /* 0x000ea60000000a00 */
[----:B------:R-:W-:-:S04]  /*04d0*/  LEA.HI.SX32 R105, R3, R56, 0x1e ;  /* 0x0000003803697211 */ /* 0x000fc800078ff2ff */
[C---:B------:R-:W-:Y:S01]  /*04e0*/  IADD3 R107, PT, PT, R105.reuse, 0x200, RZ ;  /* 0x00000200696b7810 */ /* 0x040fe20007ffe0ff */
[----:B------:R-:W3:Y:S01]  /*04f0*/  LDC.64 R2, c[0x0][0x3c0] ;  /* 0x0000f000ff027b82 */ /* 0x000ee20000000a00 */
[----:B------:R-:W-:-:S07]  /*0500*/  VIADD R106, R105, 0x100 ;  /* 0x00000100696a7836 */ /* 0x000fce0000000000 */
[----:B------:R-:W4:Y:S01]  /*0510*/  LDC.64 R124, c[0x0][0x3c8] ;  /* 0x0000f200ff7c7b82 */ /* 0x000f220000000a00 */
[----:B0-----:R-:W-:-:S04]  /*0520*/  IMAD.WIDE.U32 R130, R106, 0x8, R134 ;  /* 0x000000086a827825 */ /* 0x001fc800078e0086 */
[--C-:B------:R-:W-:Y:S02]  /*0530*/  IMAD.WIDE.U32 R126, R107, 0x8, R134.reuse ;  /* 0x000000086b7e7825 */ /* 0x100fe400078e0086 */
[----:B------:R-:W4:Y:S01]  /*0540*/  LDG.E.64 R130, desc[UR10][R130.64] ;  /* 0x0000000a82827981 */ /* 0x000f22000c1e1b00 */
[----:B------:R-:W0:Y:S01]  /*0550*/  @P0 LDC.64 R136, c[0x0][0x438] ;  /* 0x00010e00ff880b82 */ /* 0x000e220000000a00 */
[C---:B------:R-:W-:Y:S02]  /*0560*/  IMAD.WIDE.U32 R128, R105.reuse, 0x8, R134 ;  /* 0x0000000869807825 */ /* 0x040fe400078e0086 */
[----:B------:R-:W4:Y:S02]  /*0570*/  LDG.E.64 R126, desc[UR10][R126.64] ;  /* 0x0000000a7e7e7981 */ /* 0x000f24000c1e1b00 */
[C---:B---3--:R-:W-:Y:S02]  /*0580*/  IMAD.WIDE R2, R84.reuse, 0x4, R2 ;  /* 0x0000000454027825 */ /* 0x048fe400078e0202 */
[----:B------:R-:W3:Y:S01]  /*0590*/  LDG.E.64 R128, desc[UR10][R128.64] ;  /* 0x0000000a80807981 */ /* 0x000ee2000c1e1b00 */
[----:B------:R-:W-:Y:S01]  /*05a0*/  ISETP.NE.U32.AND P1, PT, RZ, UR12, PT ;  /* 0x0000000cff007c0c */ /* 0x000fe2000bf25070 */
[----:B------:R-:W1:Y:S01]  /*05b0*/  LDC.64 R140, c[0x0][0x380] ;  /* 0x0000e000ff8c7b82 */ /* 0x000e620000000a00 */
[----:B--2---:R-:W-:Y:S01]  /*05c0*/  IMAD.WIDE.U32 R48, R105, 0x10, R64 ;  /* 0x0000001069307825 */ /* 0x004fe200078e0040 */
[----:B------:R2:W3:Y:S03]  /*05d0*/  LDG.E R0, desc[UR10][R2.64] ;  /* 0x0000000a02007981 */ /* 0x0004e6000c1e1900 */
[----:B----4-:R-:W-:-:S02]  /*05e0*/  IMAD.WIDE R124, R84, 0x4, R124 ;  /* 0x00000004547c7825 */ /* 0x010fc400078e027c */
[----:B------:R-:W4:Y:S01]  /*05f0*/  LDG.E.128 R48, desc[UR10][R48.64] ;  /* 0x0000000a30307981 */ /* 0x000f22000c1e1d00 */
[----:B------:R-:W1:Y:S01]  /*0600*/  LDC.64 R152, c[0x0][0x3b0] ;  /* 0x0000ec00ff987b82 */ /* 0x000e620000000a00 */
[C---:B------:R-:W-:Y:S02]  /*0610*/  VIADD R121, R105.reuse, 0x300 ;  /* 0x0000030069797836 */ /* 0x040fe40000000000 */
[----:B------:R-:W-:Y:S01]  /*0620*/  VIADD R122, R105, 0x400 ;  /* 0x00000400697a7836 */ /* 0x000fe20000000000 */
[----:B------:R0:W4:Y:S01]  /*0630*/  LDG.E R123, desc[UR10][R124.64] ;  /* 0x0000000a7c7b7981 */ /* 0x000122000c1e1900 */
[----:B------:R-:W-:-:S03]  /*0640*/  IMAD.WIDE.U32 R52, R106, 0x10, R64 ;  /* 0x000000106a347825 */ /* 0x000fc600078e0040 */
[----:B--2---:R-:W2:Y:S01]  /*0650*/  LDC.64 R2, c[0x0][0x438] ;  /* 0x00010e00ff027b82 */ /* 0x004ea20000000a00 */
[--C-:B------:R-:W-:Y:S02]  /*0660*/  IMAD.WIDE.U32 R56, R107, 0x10, R64.reuse ;  /* 0x000000106b387825 */ /* 0x100fe400078e0040 */
[----:B------:R-:W4:Y:S02]  /*0670*/  LDG.E.128 R52, desc[UR10][R52.64] ;  /* 0x0000000a34347981 */ /* 0x000f24000c1e1d00 */
[C-C-:B------:R-:W-:Y:S02]  /*0680*/  IMAD.WIDE.U32 R60, R121.reuse, 0x10, R64.reuse ;  /* 0x00000010793c7825 */ /* 0x140fe400078e0040 */
[----:B------:R-:W4:Y:S02]  /*0690*/  LDG.E.128 R56, desc[UR10][R56.64] ;  /* 0x0000000a38387981 */ /* 0x000f24000c1e1d00 */
[----:B------:R-:W-:Y:S02]  /*06a0*/  IMAD.WIDE.U32 R64, R122, 0x10, R64 ;  /* 0x000000107a407825 */ /* 0x000fe400078e0040 */
[----:B------:R-:W4:Y:S04]  /*06b0*/  LDG.E.128 R60, desc[UR10][R60.64] ;  /* 0x0000000a3c3c7981 */ /* 0x000f28000c1e1d00 */
[----:B------:R-:W4:Y:S01]  /*06c0*/  LDG.E.128 R64, desc[UR10][R64.64] ;  /* 0x0000000a40407981 */ /* 0x000f22000c1e1d00 */
[----:B------:R-:W-:-:S04]  /*06d0*/  IMAD.WIDE.U32 R132, R121, 0x8, R134 ;  /* 0x0000000879847825 */ /* 0x000fc800078e0086 */
[----:B------:R-:W-:Y:S02]  /*06e0*/  IMAD.WIDE.U32 R134, R122, 0x8, R134 ;  /* 0x000000087a867825 */ /* 0x000fe400078e0086 */
[----:B------:R-:W4:Y:S04]  /*06f0*/  LDG.E.64 R132, desc[UR10][R132.64] ;  /* 0x0000000a84847981 */ /* 0x000f28000c1e1b00 */
[----:B------:R-:W4:Y:S01]  /*0700*/  LDG.E.64 R134, desc[UR10][R134.64] ;  /* 0x0000000a86867981 */ /* 0x000f22000c1e1b00 */
[----:B------:R-:W-:Y:S01]  /*0710*/  ISETP.NE.AND.EX P1, PT, RZ, UR13, PT, P1 ;  /* 0x0000000dff007c0c */ /* 0x000fe2000bf25310 */
[----:B0-----:R-:W-:Y:S01]  /*0720*/  @P0 IMAD.WIDE.U32 R124, R105, 0x10, R136 ;  /* 0x00000010697c0825 */ /* 0x001fe200078e0088 */
[----:B--2---:R-:W-:-:S04]  /*0730*/  ISETP.NE.U32.AND P2, PT, R2, RZ, PT ;  /* 0x000000ff0200720c */ /* 0x004fc80003f45070 */
[----:B-----5:R-:W5:Y:S01]  /*0740*/  @P0 LDG.E.128 R24, desc[UR10][R124.64] ;  /* 0x0000000a7c180981 */ /* 0x020f62000c1e1d00 */
[----:B------:R-:W-:-:S06]  /*0750*/  ISETP.NE.AND.EX P0, PT, R3, RZ, PT, P2 ;  /* 0x000000ff0300720c */ /* 0x000fcc0003f05320 */
[----:B------:R-:W0:Y:S08]  /*0760*/  @P1 LDC.64 R146, c[0x0][0x3b8] ;  /* 0x0000ee00ff921b82 */ /* 0x000e300000000a00 */
[----:B------:R-:W2:Y:S08]  /*0770*/  @P1 LDC.64 R138, c[0x0][0x3b8] ;  /* 0x0000ee00ff8a1b82 */ /* 0x000eb00000000a00 */
[----:B------:R-:W2:Y:S08]  /*0780*/  @P1 LDC.64 R142, c[0x0][0x3b8] ;  /* 0x0000ee00ff8e1b82 */ /* 0x000eb00000000a00 */
[----:B------:R-:W2:Y:S08]  /*0790*/  @P1 LDC.64 R160, c[0x0][0x3b8] ;  /* 0x0000ee00ffa01b82 */ /* 0x000eb00000000a00 */
[----:B------:R-:W3:Y:S08]  /*07a0*/  @P0 LDC.64 R156, c[0x0][0x438] ;  /* 0x00010e00ff9c0b82 */ /* 0x000ef00000000a00 */
[----:B------:R-:W2:Y:S01]  /*07b0*/  @P1 LDC.64 R150, c[0x0][0x3b8] ;  /* 0x0000ee00ff961b82 */ /* 0x000ea20000000a00 */
[----:B0-----:R-:W-:-:S04]  /*07c0*/  @P1 IMAD.WIDE.U32 R146, R107, 0x4, R146 ;  /* 0x000000046b921825 */ /* 0x001fc800078e0092 */
[----:B-1----:R-:W-:Y:S01]  /*07d0*/  IMAD.IADD R84, R84, 0x1, R140 ;  /* 0x0000000154547824 */ /* 0x002fe200078e028c */
[----:B------:R0:W5:Y:S01]  /*07e0*/  @P1 LDG.E R110, desc[UR10][R146.64] ;  /* 0x0000000a926e1981 */ /* 0x000162000c1e1900 */
[----:B--2---:R-:W-:Y:S01]  /*07f0*/  @P1 IMAD.WIDE.U32 R136, R105, 0x4, R138 ;  /* 0x0000000469881825 */ /* 0x004fe200078e008a */
[----:B------:R-:W1:Y:S03]  /*0800*/  @P0 LDC.64 R154, c[0x0][0x438] ;  /* 0x00010e00ff9a0b82 */ /* 0x000e660000000a00 */
[----:B------:R-:W-:-:S04]  /*0810*/  @P1 IMAD.WIDE.U32 R142, R106, 0x4, R142 ;  /* 0x000000046a8e1825 */ /* 0x000fc800078e008e */
[--C-:B------:R-:W-:Y:S01]  /*0820*/  IMAD.WIDE.U32 R144, R107, 0x4, R152.reuse ;  /* 0x000000046b907825 */ /* 0x100fe200078e0098 */
[----:B------:R-:W-:Y:S01]  /*0830*/  ISETP.GE.AND P4, PT, R84, R141, PT ;  /* 0x0000008d5400720c */ /* 0x000fe20003f86270 */
[----:B------:R-:W5:Y:S01]  /*0840*/  @P1 LDG.E R108, desc[UR10][R136.64] ;  /* 0x0000000a886c1981 */ /* 0x000f62000c1e1900 */
[----:B------:R-:W2:Y:S01]  /*0850*/  @P0 LDC.64 R158, c[0x0][0x438] ;  /* 0x00010e00ff9e0b82 */ /* 0x000ea20000000a00 */
[----:B------:R-:W-:Y:S02]  /*0860*/  IMAD.WIDE.U32 R148, R121, 0x4, R152 ;  /* 0x0000000479947825 */ /* 0x000fe400078e0098 */
[----:B------:R0:W5:Y:S02]  /*0870*/  @P1 LDG.E R109, desc[UR10][R142.64] ;  /* 0x0000000a8e6d1981 */ /* 0x000164000c1e1900 */
[----:B0-----:R-:W-:Y:S02]  /*0880*/  @P1 IMAD.WIDE.U32 R146, R122, 0x4, R160 ;  /* 0x000000047a921825 */ /* 0x001fe400078e00a0 */
[----:B------:R-:W5:Y:S02]  /*0890*/  LDG.E R125, desc[UR10][R148.64] ;  /* 0x0000000a947d7981 */ /* 0x000f64000c1e1900 */
[----:B------:R-:W-:-:S02]  /*08a0*/  IMAD.WIDE.U32 R138, R105, 0x4, R152 ;  /* 0x00000004698a7825 */ /* 0x000fc400078e0098 */
[----:B------:R-:W5:Y:S02]  /*08b0*/  LDG.E R136, desc[UR10][R144.64] ;  /* 0x0000000a90887981 */ /* 0x000f64000c1e1900 */
[--C-:B------:R-:W-:Y:S02]  /*08c0*/  IMAD.WIDE.U32 R140, R106, 0x4, R152.reuse ;  /* 0x000000046a8c7825 */ /* 0x100fe400078e0098 */
[----:B------:R-:W5:Y:S02]  /*08d0*/  @P1 LDG.E R112, desc[UR10][R146.64] ;  /* 0x0000000a92701981 */ /* 0x000f64000c1e1900 */
[----:B------:R-:W-:Y:S02]  /*08e0*/  IMAD.WIDE.U32 R142, R122, 0x4, R152 ;  /* 0x000000047a8e7825 */ /* 0x000fe400078e0098 */
[----:B------:R-:W5:Y:S02]  /*08f0*/  LDG.E R138, desc[UR10][R138.64] ;  /* 0x0000000a8a8a7981 */ /* 0x000f64000c1e1900 */
[----:B------:R-:W-:-:S02]  /*0900*/  @P1 IMAD.WIDE.U32 R150, R121, 0x4, R150 ;  /* 0x0000000479961825 */ /* 0x000fc400078e0096 */
[----:B------:R-:W5:Y:S04]  /*0910*/  LDG.E R124, desc[UR10][R142.64] ;  /* 0x0000000a8e7c7981 */ /* 0x000f68000c1e1900 */
[----:B------:R-:W5:Y:S04]  /*0920*/  @P1 LDG.E R111, desc[UR10][R150.64] ;  /* 0x0000000a966f1981 */ /* 0x000f68000c1e1900 */
[----:B------:R2:W5:Y:S02]  /*0930*/  LDG.E R137, desc[UR10][R140.64] ;  /* 0x0000000a8c897981 */ /* 0x000564000c1e1900 */
[----:B--2---:R-:W-:-:S05]  /*0940*/  @P0 IMAD.WIDE.U32 R140, R121, 0x10, R158 ;  /* 0x00000010798c0825 */ /* 0x004fca00078e009e */
[----:B------:R-:W5:Y:S01]  /*0950*/  @P0 LDG.E.128 R36, desc[UR10][R140.64] ;  /* 0x0000000a8c240981 */ /* 0x000f62000c1e1d00 */
[----:B------:R-:W-:Y:S01]  /*0960*/  IMAD.MOV.U32 R153, RZ, RZ, R130 ;  /* 0x000000ffff997224 */ /* 0x000fe200078e0082 */
[--C-:B------:R-:W-:Y:S01]  /*0970*/  SHF.R.U64 R171, R130, 0x10, R131.reuse ;  /* 0x0000001082ab7819 */ /* 0x100fe20000001283 */
[--C-:B------:R-:W-:Y:S01]  /*0980*/  IMAD.MOV.U32 R144, RZ, RZ, R131.reuse ;  /* 0x000000ffff907224 */ /* 0x100fe200078e0083 */
[----:B------:R-:W-:Y:S01]  /*0990*/  SHF.R.U32.HI R169, RZ, 0x10, R131 ;  /* 0x00000010ffa97819 */ /* 0x000fe20000011683 */
[----:B---3--:R-:W-:Y:S01]  /*09a0*/  @P0 IMAD.WIDE.U32 R130, R107, 0x10, R156 ;  /* 0x000000106b820825 */ /* 0x008fe200078e009c */
[--C-:B------:R-:W-:Y:S02]  /*09b0*/  SHF.R.U64 R157, R126, 0x10, R127.reuse ;  /* 0x000000107e9d7819 */ /* 0x100fe4000000127f */
[----:B------:R-:W-:Y:S01]  /*09c0*/  MOV R146, R127 ;  /* 0x0000007f00927202 */ /* 0x000fe20000000f00 */
[----:B------:R-:W-:Y:S01]  /*09d0*/  IMAD.MOV.U32 R145, RZ, RZ, R126 ;  /* 0x000000ffff917224 */ /* 0x000fe200078e007e */
[----:B------:R-:W-:-:S02]  /*09e0*/  SHF.R.U32.HI R148, RZ, 0x10, R127 ;  /* 0x00000010ff947819 */ /* 0x000fc4000001167f */
[----:B------:R-:W-:Y:S01]  /*09f0*/  FSEL R170, R0, RZ, !P3 ;  /* 0x000000ff00aa7208 */ /* 0x000fe20005800000 */
[----:B------:R-:W0:Y:S01]  /*0a00*/  @P0 LDC.64 R126, c[0x0][0x438] ;  /* 0x00010e00ff7e0b82 */ /* 0x000e220000000a00 */
[----:B------:R-:W-:Y:S01]  /*0a10*/  IMAD.MOV.U32 R150, RZ, RZ, R128 ;  /* 0x000000ffff967224 */ /* 0x000fe200078e0080 */
[--C-:B------:R-:W-:Y:S01]  /*0a20*/  SHF.R.U64 R152, R128, 0x10, R129.reuse ;  /* 0x0000001080987819 */ /* 0x100fe20000001281 */
[----:B------:R-:W-:Y:S02]  /*0a30*/  IMAD.MOV.U32 R139, RZ, RZ, R129 ;  /* 0x000000ffff8b7224 */ /* 0x000fe400078e0081 */
[C---:B----4-:R-:W-:Y:S01]  /*0a40*/  FADD.FTZ R0, -R170.reuse, R48 ;  /* 0x00000030aa007221 */ /* 0x050fe20000010100 */
[----:B------:R-:W-:Y:S01]  /*0a50*/  FADD.FTZ R48, -R170, R51 ;  /* 0x00000033aa307221 */ /* 0x000fe20000010100 */
[----:B------:R-:W-:Y:S01]  /*0a60*/  IMAD.U32 R149, R150, 0x10000, RZ ;  /* 0x0001000096957824 */ /* 0x000fe200078e00ff */
[----:B------:R-:W-:Y:S01]  /*0a70*/  SHF.R.U32.HI R151, RZ, 0x10, R129 ;  /* 0x00000010ff977819 */ /* 0x000fe20000011681 */
[----:B------:R-:W5:Y:S01]  /*0a80*/  @P0 LDG.E.128 R32, desc[UR10][R130.64] ;  /* 0x0000000a82200981 */ /* 0x000f62000c1e1d00 */
[C---:B------:R-:W-:Y:S01]  /*0a90*/  FMUL.FTZ R0, R123.reuse, R0 ;  /* 0x000000007b007220 */ /* 0x040fe20000410000 */
[----:B------:R-:W-:Y:S01]  /*0aa0*/  FMUL.FTZ R143, R123, R48 ;  /* 0x000000307b8f7220 */ /* 0x000fe20000410000 */
[----:B------:R-:W-:Y:S01]  /*0ab0*/  FADD.FTZ R104, R149, R104 ;  /* 0x0000006895687221 */ /* 0x000fe20000010000 */
[----:B------:R-:W-:-:S02]  /*0ac0*/  IMAD.U32 R48, R152, 0x10000, RZ ;  /* 0x0001000098307824 */ /* 0x000fc400078e00ff */
[-C--:B------:R-:W-:Y:S01]  /*0ad0*/  FFMA.FTZ R85, R0, R149.reuse, R85 ;  /* 0x0000009500557223 */ /* 0x080fe20000010055 */
[----:B------:R-:W-:Y:S01]  /*0ae0*/  FMUL.FTZ R149, R20, R149 ;  /* 0x0000009514957220 */ /* 0x000fe20000410000 */
[----:B------:R-:W-:Y:S01]  /*0af0*/  FADD.FTZ R52, -R170, R52 ;  /* 0x00000034aa347221 */ /* 0x000fe20000010100 */
[----:B-1----:R-:W-:-:S04]  /*0b00*/  @P0 IMAD.WIDE.U32 R128, R106, 0x10, R154 ;  /* 0x000000106a800825 */ /* 0x002fc800078e009a */
[C---:B------:R-:W-:Y:S01]  /*0b10*/  FADD.FTZ R142, -R170.reuse, R49 ;  /* 0x00000031aa8e7221 */ /* 0x040fe20000010100 */
[----:B------:R-:W-:Y:S02]  /*0b20*/  IMAD.U32 R156, R151, 0x10000, RZ ;  /* 0x00010000979c7824 */ /* 0x000fe400078e00ff */
[----:B------:R-:W-:Y:S01]  /*0b30*/  FMUL.FTZ R151, R21, R48 ;  /* 0x0000003015977220 */ /* 0x000fe20000410000 */
[----:B------:R-:W-:Y:S01]  /*0b40*/  IMAD.U32 R139, R139, 0x10000, RZ ;  /* 0x000100008b8b7824 */ /* 0x000fe200078e00ff */
[----:B------:R1:W5:Y:S01]  /*0b50*/  @P0 LDG.E.128 R28, desc[UR10][R128.64] ;  /* 0x0000000a801c0981 */ /* 0x000362000c1e1d00 */
[----:B------:R-:W-:Y:S01]  /*0b60*/  FADD.FTZ R166, -R170, R65 ;  /* 0x00000041aaa67221 */ /* 0x000fe20000010100 */
[----:B------:R-:W-:Y:S01]  /*0b70*/  FMUL.FTZ R65, R123, R52 ;  /* 0x000000347b417220 */ /* 0x000fe20000410000 */
[----:B------:R-:W-:Y:S01]  /*0b80*/  FADD.FTZ R52, RZ, R149 ;  /* 0x00000095ff347221 */ /* 0x000fe20000010000 */
[----:B------:R-:W-:Y:S01]  /*0b90*/  FMUL.FTZ R152, R22, R139 ;  /* 0x0000008b16987220 */ /* 0x000fe20000410000 */
[----:B0-----:R-:W-:-:S04]  /*0ba0*/  @P0 IMAD.WIDE.U32 R126, R122, 0x10, R126 ;  /* 0x000000107a7e0825 */ /* 0x001fc800078e007e */
[----:B-1----:R-:W-:Y:S01]  /*0bb0*/  FADD.FTZ R128, -R170, R53 ;  /* 0x00000035aa807221 */ /* 0x002fe20000010100 */
[----:B------:R-:W-:Y:S01]  /*0bc0*/  FADD.FTZ R53, R151, R52 ;  /* 0x0000003497357221 */ /* 0x000fe20000010000 */
[----:B------:R-:W-:Y:S01]  /*0bd0*/  FMUL.FTZ R142, R123, R142 ;  /* 0x0000008e7b8e7220 */ /* 0x000fe20000410000 */
[-C--:B------:R-:W-:Y:S01]  /*0be0*/  FFMA.FTZ R102, R143, R156.reuse, R102 ;  /* 0x0000009c8f667223 */ /* 0x080fe20000010066 */
[----:B------:R-:W-:Y:S01]  /*0bf0*/  FADD.FTZ R115, R156, R115 ;  /* 0x000000739c737221 */ /* 0x000fe20000010000 */
[----:B------:R-:W-:Y:S01]  /*0c00*/  SHF.L.U32 R153, R153, 0x10, RZ ;  /* 0x0000001099997819 */ /* 0x000fe200000006ff */
[----:B------:R-:W-:Y:S01]  /*0c10*/  FMUL.FTZ R156, R23, R156 ;  /* 0x0000009c179c7220 */ /* 0x000fe20000410000 */
[----:B------:R-:W-:Y:S01]  /*0c20*/  FADD.FTZ R53, R152, R53 ;  /* 0x0000003598357221 */ /* 0x000fe20000010000 */
[----:B------:R-:W-:Y:S01]  /*0c30*/  FADD.FTZ R130, -R170, R55 ;  /* 0x00000037aa827221 */ /* 0x000fe20000010100 */
[----:B------:R0:W5:Y:S01]  /*0c40*/  @P0 LDG.E.128 R40, desc[UR10][R126.64] ;  /* 0x0000000a7e280981 */ /* 0x000162000c1e1d00 */
[----:B------:R-:W-:Y:S01]  /*0c50*/  FFMA.FTZ R113, R142, R48, R113 ;  /* 0x000000308e717223 */ /* 0x000fe20000010071 */
[----:B------:R-:W-:Y:S01]  /*0c60*/  FADD.FTZ R103, R48, R103 ;  /* 0x0000006730677221 */ /* 0x000fe20000010000 */
[----:B------:R-:W-:-:S02]  /*0c70*/  IMAD.U32 R48, R171, 0x10000, RZ ;  /* 0x00010000ab307824 */ /* 0x000fc400078e00ff */
[----:B------:R-:W-:Y:S01]  /*0c80*/  FADD.FTZ R53, R156, R53 ;  /* 0x000000359c357221 */ /* 0x000fe20000010000 */
[----:B------:R-:W-:Y:S02]  /*0c90*/  IMAD.U32 R49, R146, 0x10000, RZ ;  /* 0x0001000092317824 */ /* 0x000fe400078e00ff */
[----:B------:R-:W-:Y:S01]  /*0ca0*/  FMUL.FTZ R146, R16, R153 ;  /* 0x0000009910927220 */ /* 0x000fe20000410000 */
[C---:B0-----:R-:W-:Y:S01]  /*0cb0*/  FMUL.FTZ R126, R123.reuse, R128 ;  /* 0x000000807b7e7220 */ /* 0x041fe20000410000 */
[----:B------:R-:W-:Y:S01]  /*0cc0*/  FMUL.FTZ R127, R123, R130 ;  /* 0x000000827b7f7220 */ /* 0x000fe20000410000 */
[----:B------:R-:W-:Y:S02]  /*0cd0*/  IMAD.U32 R130, R145, 0x10000, RZ ;  /* 0x0001000091827824 */ /* 0x000fe400078e00ff */
[----:B------:R-:W-:Y:S01]  /*0ce0*/  FADD.FTZ R99, R48, R99 ;  /* 0x0000006330637221 */ /* 0x000fe20000010000 */
[-C--:B------:R-:W-:Y:S01]  /*0cf0*/  FFMA.FTZ R117, R126, R48.reuse, R117 ;  /* 0x000000307e757223 */ /* 0x080fe20000010075 */
[----:B------:R-:W-:Y:S01]  /*0d00*/  FMUL.FTZ R145, R17, R48 ;  /* 0x0000003011917220 */ /* 0x000fe20000410000 */
[----:B------:R-:W-:-:S02]  /*0d10*/  IMAD.U32 R144, R144, 0x10000, RZ ;  /* 0x0001000090907824 */ /* 0x000fc400078e00ff */
[----:B------:R-:W-:Y:S01]  /*0d20*/  FADD.FTZ R48, R146, R53 ;  /* 0x0000003592307221 */ /* 0x000fe20000010000 */
[----:B------:R-:W-:Y:S01]  /*0d30*/  FADD.FTZ R50, -R170, R50 ;  /* 0x00000032aa327221 */ /* 0x000fe20000010100 */
[----:B------:R-:W-:Y:S01]  /*0d40*/  FFMA.FTZ R51, R0, R149, RZ ;  /* 0x0000009500337223 */ /* 0x000fe200000100ff */
[----:B------:R-:W-:Y:S01]  /*0d50*/  FADD.FTZ R56, -R170, R56 ;  /* 0x00000038aa387221 */ /* 0x000fe20000010100 */
[----:B------:R-:W-:Y:S02]  /*0d60*/  IMAD.U32 R158, R169, 0x10000, RZ ;  /* 0x00010000a99e7824 */ /* 0x000fe400078e00ff */
[----:B------:R-:W-:Y:S01]  /*0d70*/  FMUL.FTZ R150, R18, R144 ;  /* 0x0000009012967220 */ /* 0x000fe20000410000 */
[----:B------:R-:W-:Y:S01]  /*0d80*/  FADD.FTZ R53, R145, R48 ;  /* 0x0000003091357221 */ /* 0x000fe20000010000 */
[C---:B------:R-:W-:Y:S01]  /*0d90*/  FMUL.FTZ R141, R123.reuse, R50 ;  /* 0x000000327b8d7220 */ /* 0x040fe20000410000 */
[----:B------:R-:W-:Y:S01]  /*0da0*/  FFMA.FTZ R48, R142, R151, R51 ;  /* 0x000000978e307223 */ /* 0x000fe20000010033 */
[----:B------:R-:W-:Y:S01]  /*0db0*/  FADD.FTZ R154, -R170, R61 ;  /* 0x0000003daa9a7221 */ /* 0x000fe20000010100 */
[----:B------:R-:W-:Y:S01]  /*0dc0*/  FMUL.FTZ R61, R123, R56 ;  /* 0x000000387b3d7220 */ /* 0x000fe20000410000 */
[-C--:B------:R-:W-:Y:S01]  /*0dd0*/  FFMA.FTZ R98, R127, R158.reuse, R98 ;  /* 0x0000009e7f627223 */ /* 0x080fe20000010062 */
[----:B------:R-:W-:Y:S01]  /*0de0*/  FADD.FTZ R119, R158, R119 ;  /* 0x000000779e777221 */ /* 0x000fe20000010000 */
[----:B------:R-:W-:Y:S01]  /*0df0*/  FMUL.FTZ R158, R19, R158 ;  /* 0x0000009e139e7220 */ /* 0x000fe20000410000 */
[----:B------:R-:W-:Y:S01]  /*0e00*/  FADD.FTZ R53, R150, R53 ;  /* 0x0000003596357221 */ /* 0x000fe20000010000 */
[----:B------:R-:W-:Y:S01]  /*0e10*/  FFMA.FTZ R48, R141, R152, R48 ;  /* 0x000000988d307223 */ /* 0x000fe20000010030 */
[-C--:B------:R-:W-:Y:S01]  /*0e20*/  FFMA.FTZ R120, R61, R130.reuse, R120 ;  /* 0x000000823d787223 */ /* 0x080fe20000010078 */
[----:B------:R-:W-:Y:S01]  /*0e30*/  FADD.FTZ R97, R130, R97 ;  /* 0x0000006182617221 */ /* 0x000fe20000010000 */
[----:B------:R-:W-:Y:S01]  /*0e40*/  FMUL.FTZ R130, R12, R130 ;  /* 0x000000820c827220 */ /* 0x000fe20000410000 */
[----:B------:R-:W-:Y:S01]  /*0e50*/  FADD.FTZ R53, R158, R53 ;  /* 0x000000359e357221 */ /* 0x000fe20000010000 */
[----:B------:R-:W-:Y:S01]  /*0e60*/  FFMA.FTZ R48, R143, R156, R48 ;  /* 0x0000009c8f307223 */ /* 0x000fe20000010030 */
[----:B------:R-:W-:-:S02]  /*0e70*/  FADD.FTZ R54, -R170, R54 ;  /* 0x00000036aa367221 */ /* 0x000fc40000010100 */
[----:B------:R-:W-:Y:S01]  /*0e80*/  FADD.FTZ R52, R130, R53 ;  /* 0x0000003582347221 */ /* 0x000fe20000010000 */
[----:B------:R-:W-:Y:S01]  /*0e90*/  FFMA.FTZ R53, R65, R146, R48 ;  /* 0x0000009241357223 */ /* 0x000fe20000010030 */
[----:B------:R-:W-:Y:S01]  /*0ea0*/  IMAD.MOV.U32 R147, RZ, RZ, R132 ;  /* 0x000000ffff937224 */ /* 0x000fe200078e0084 */
[----:B------:R-:W-:Y:S01]  /*0eb0*/  SHF.R.U64 R155, R132, 0x10, R133 ;  /* 0x00000010849b7819 */ /* 0x000fe20000001285 */
[----:B------:R-:W-:Y:S01]  /*0ec0*/  IMAD.MOV.U32 R161, RZ, RZ, R134 ;  /* 0x000000ffffa17224 */ /* 0x000fe200078e0086 */
        /* <DEDUP_REMOVED lines=11> */
[----:B------:R-:W-:-:S04]  /*0f80*/  FFMA.FTZ R48, R126, R145, R53 ;  /* 0x000000917e307223 */ /* 0x000fc80000010035 */
[----:B------:R-:W-:Y:S01]  /*0f90*/  FFMA.FTZ R48, R67, R150, R48 ;  /* 0x0000009643307223 */ /* 0x000fe20000010030 */
[----:B------:R-:W-:-:S03]  /*0fa0*/  IMAD.U32 R50, R157, 0x10000, RZ ;  /* 0x000100009d327824 */ /* 0x000fc600078e00ff */
[----:B------:R-:W-:Y:S01]  /*0fb0*/  FFMA.FTZ R48, R127, R158, R48 ;  /* 0x0000009e7f307223 */ /* 0x000fe20000010030 */
[--C-:B------:R-:W-:Y:S01]  /*0fc0*/  IMAD.MOV.U32 R129, RZ, RZ, R133.reuse ;  /* 0x000000ffff817224 */ /* 0x100fe200078e0085 */
[----:B------:R-:W-:Y:S01]  /*0fd0*/  SHF.R.U32.HI R159, RZ, 0x10, R133 ;  /* 0x00000010ff9f7819 */ /* 0x000fe20000011685 */
[----:B------:R-:W-:Y:S01]  /*0fe0*/  FMUL.FTZ R62, R123, R132 ;  /* 0x000000847b3e7220 */ /* 0x000fe20000410000 */
[----:B------:R-:W-:Y:S01]  /*0ff0*/  FMUL.FTZ R133, R13, R50 ;  /* 0x000000320d857220 */ /* 0x000fe20000410000 */
[----:B------:R-:W-:Y:S01]  /*1000*/  FFMA.FTZ R53, R61, R130, R48 ;  /* 0x000000823d357223 */ /* 0x000fe20000010030 */
[----:B------:R-:W-:Y:S01]  /*1010*/  FADD.FTZ R83, R50, R83 ;  /* 0x0000005332537221 */ /* 0x000fe20000010000 */
[----:B------:R-:W-:Y:S01]  /*1020*/  FFMA.FTZ R81, R62, R50, R81 ;  /* 0x000000323e517223 */ /* 0x000fe20000010051 */
[----:B------:R-:W-:Y:S01]  /*1030*/  FMUL.FTZ R63, R123, R58 ;  /* 0x0000003a7b3f7220 */ /* 0x000fe20000410000 */
[----:B------:R-:W-:Y:S02]  /*1040*/  IMAD.U32 R50, R148, 0x10000, RZ ;  /* 0x0001000094327824 */ /* 0x000fe400078e00ff */
[----:B------:R-:W-:Y:S01]  /*1050*/  FADD.FTZ R55, R133, R52 ;  /* 0x0000003485377221 */ /* 0x000fe20000010000 */
[----:B------:R-:W-:Y:S01]  /*1060*/  FMUL.FTZ R140, R14, R49 ;  /* 0x000000310e8c7220 */ /* 0x000fe20000410000 */
[----:B------:R-:W-:Y:S01]  /*1070*/  FFMA.FTZ R48, R62, R133, R53 ;  /* 0x000000853e307223 */ /* 0x000fe20000010035 */
[--C-:B------:R-:W-:Y:S01]  /*1080*/  IMAD.MOV.U32 R165, RZ, RZ, R135.reuse ;  /* 0x000000ffffa57224 */ /* 0x100fe200078e0087 */
[----:B------:R-:W-:Y:S01]  /*1090*/  SHF.R.U32.HI R167, RZ, 0x10, R135 ;  /* 0x00000010ffa77819 */ /* 0x000fe20000011687 */
[----:B------:R-:W-:Y:S01]  /*10a0*/  FMUL.FTZ R135, R123, R134 ;  /* 0x000000867b877220 */ /* 0x000fe20000410000 */
[----:B------:R-:W-:-:S02]  /*10b0*/  IMAD.U32 R51, R147, 0x10000, RZ ;  /* 0x0001000093337824 */ /* 0x000fc400078e00ff */
[----:B------:R-:W-:Y:S01]  /*10c0*/  FADD.FTZ R55, R140, R55 ;  /* 0x000000378c377221 */ /* 0x000fe20000010000 */
[----:B------:R-:W-:Y:S01]  /*10d0*/  FMUL.FTZ R148, R15, R50 ;  /* 0x000000320f947220 */ /* 0x000fe20000410000 */
[----:B------:R-:W-:Y:S01]  /*10e0*/  FFMA.FTZ R48, R63, R140, R48 ;  /* 0x0000008c3f307223 */ /* 0x000fe20000010030 */
[----:B------:R-:W-:Y:S01]  /*10f0*/  FFMA.FTZ R118, R67, R144, R118 ;  /* 0x0000009043767223 */ /* 0x000fe20000010076 */
[----:B------:R-:W-:Y:S01]  /*1100*/  FADD.FTZ R79, R144, R79 ;  /* 0x0000004f904f7221 */ /* 0x000fe20000010000 */
[----:B------:R-:W-:Y:S01]  /*1110*/  SHF.L.U32 R155, R155, 0x10, RZ ;  /* 0x000000109b9b7819 */ /* 0x000fe200000006ff */
        /* <DEDUP_REMOVED lines=14> */
[----:B------:R-:W-:Y:S01]  /*1200*/  FFMA.FTZ R96, R65, R153, R96 ;  /* 0x0000009941607223 */ /* 0x000fe20000010060 */
[----:B------:R-:W-:Y:S01]  /*1210*/  FADD.FTZ R100, R153, R100 ;  /* 0x0000006499647221 */ /* 0x000fe20000010000 */
        /* <DEDUP_REMOVED lines=22> */
[----:B------:R-:W-:Y:S01]  /*1380*/  FADD.FTZ R55, R52, R59 ;  /* 0x0000003b34377221 */ /* 0x000fe20000010000 */
[----:B------:R-:W-:Y:S01]  /*1390*/  FMUL.FTZ R60, R7, R167 ;  /* 0x000000a7073c7220 */ /* 0x000fe20000410000 */
        /* <DEDUP_REMOVED lines=19> */
[----:B------:R-:W-:Y:S01]  /*14d0*/  FFMA.FTZ R68, R63, R49, R68 ;  /* 0x000000313f447223 */ /* 0x000fe20000010044 */
[----:B------:R-:W-:Y:S01]  /*14e0*/  FADD.FTZ R95, R49, R95 ;  /* 0x0000005f315f7221 */ /* 0x000fe20000010000 */
        /* <DEDUP_REMOVED lines=17> */
.L_x_2700:
[----:B------:R-:W-:Y:S05]  /*1600*/  BSYNC.RECONVERGENT B0 ;  /* 0x0000000000007941 */ /* 0x000fea0003800200 */
.L_x_2699:
[----:B------:R-:W1:Y:S08]  /*1610*/  S2UR UR5, SR_CgaCtaId ;  /* 0x00000000000579c3 */ /* 0x000e700000008800 */
[----:B------:R-:W-:Y:S01]  /*1620*/  BAR.SYNC.DEFER_BLOCKING 0x0 ;  /* 0x0000000000007b1d */ /* 0x000fe20000010000 */
[----:B------:R-:W-:Y:S01]  /*1630*/  FADD.FTZ R76, R155, R76 ;  /* 0x0000004c9b4c7221 */ /* 0x000fe20000010000 */
[----:B------:R-:W-:Y:S01]  /*1640*/  FFMA.FTZ R92, R147, R155, R92 ;  /* 0x0000009b935c7223 */ /* 0x000fe2000001005c */
[----:B------:R-:W-:Y:S01]  /*1650*/  FFMA.FTZ R94, R135, R50, R94 ;  /* 0x00000032875e7223 */ /* 0x000fe2000001005e */
[----:B------:R-:W-:Y:S01]  /*1660*/  FADD.FTZ R78, R50, R78 ;  /* 0x0000004e324e7221 */ /* 0x000fe20000010000 */
[----:B------:R-:W-:Y:S01]  /*1670*/  FADD.FTZ R77, R51, R77 ;  /* 0x0000004d334d7221 */ /* 0x000fe20000010000 */
[----:B------:R-:W-:Y:S01]  /*1680*/  UMOV UR4, 0x400 ;  /* 0x0000040000047882 */ /* 0x000fe20000000000 */
[----:B------:R-:W-:Y:S01]  /*1690*/  FFMA.FTZ R93, R144, R51, R93 ;  /* 0x00000033905d7223 */ /* 0x000fe2000001005d */
[----:B------:R-:W-:Y:S01]  /*16a0*/  UISETP.NE.U32.AND UP0, UPT, UR12, URZ, UPT ;  /* 0x000000ff0c00728c */ /* 0x000fe2000bf05070 */
[----:B------:R-:W-:Y:S01]  /*16b0*/  FADD.FTZ R75, R157, R75 ;  /* 0x0000004b9d4b7221 */ /* 0x000fe20000010000 */
[----:B------:R-:W-:Y:S01]  /*16c0*/  FFMA.FTZ R91, R154, R157, R91 ;  /* 0x0000009d9a5b7223 */ /* 0x000fe2000001005b */
[----:B------:R-:W-:Y:S01]  /*16d0*/  FADD.FTZ R74, R159, R74 ;  /* 0x0000004a9f4a7221 */ /* 0x000fe20000010000 */
[----:B------:R-:W-:Y:S01]  /*16e0*/  UISETP.NE.AND.EX UP0, UPT, UR13, URZ, UPT, UP0 ;  /* 0x000000ff0d00728c */ /* 0x000fe2000bf05300 */
        /* <DEDUP_REMOVED lines=83> */
.L_x_2703:
        /* <DEDUP_REMOVED lines=31> */
.L_x_2702:
        /* <DEDUP_REMOVED lines=36> */
.L_x_2705:
        /* <DEDUP_REMOVED lines=31> */
.L_x_2701:
        /* <DEDUP_REMOVED lines=52> */
.L_x_2707:
        /* <DEDUP_REMOVED lines=44> */
.L_x_2706:
        /* <DEDUP_REMOVED lines=50> */
.L_x_2708:
        /* <DEDUP_REMOVED lines=43> */
.L_x_2704:
[----:B------:R-:W-:Y:S01]  /*2e10*/  ISETP.NE.U32.AND P2, PT, RZ, UR4, PT ;  /* 0x00000004ff007c0c */ /* 0x000fe2000bf45070 */
[----:B------:R-:W0:Y:S01]  /*2e20*/  LDC.64 R2, c[0x0][0x468] ;  /* 0x00011a00ff027b82 */ /* 0x000e220000000a00 */
[----:B------:R-:W-:Y:S02]  /*2e30*/  LOP3.LUT R0, R0, 0xffff, RZ, 0xc0, !PT ;  /* 0x0000ffff00007812 */ /* 0x000fe400078ec0ff */
[----:B------:R-:W-:Y:S02]  /*2e40*/  ISETP.NE.AND.EX P2, PT, RZ, UR5, PT, P2 ;  /* 0x00000005ff007c0c */ /* 0x000fe4000bf45320 */
[----:B------:R-:W-:Y:S01]  /*2e50*/  PRMT R55, R54, 0x5410, R55 ;  /* 0x0000541036377816 */ /* 0x000fe20000000037 */
[----:B------:R-:W-:-:S05]  /*2e60*/  IMAD.WIDE.U32 R52, R0, 0x10000, RZ ;  /* 0x0001000000347825 */ /* 0x000fca00078e00ff */
[----:B------:R-:W-:Y:S02]  /*2e70*/  LOP3.LUT R55, R55, R53, RZ, 0xfc, !PT ;  /* 0x0000003537377212 */ /* 0x000fe400078efcff */
[----:B------:R-:W-:-:S03]  /*2e80*/  LOP3.LUT R54, R52, 0xffff, R141, 0xf8, !PT ;  /* 0x0000ffff34367812 */ /* 0x000fc600078ef88d */
        /* <DEDUP_REMOVED lines=14> */
.L_x_2709:
        /* <DEDUP_REMOVED lines=19> */
[----:B-1----:R-:W-:Y:S02]  /*30a0*/  FSEL R52, R47, RZ, P5 ;  /* 0x000000ff2f347208 */ /* 0x002fe40002800000 */
        /* <DEDUP_REMOVED lines=27> */
.L_x_2712:
        /* <DEDUP_REMOVED lines=45> */
.L_x_2711:
[----:B------:R-:W-:Y:S05]  /*3530*/  @!P2 BRA `(.L_x_2714) ;  /* 0x0000000000b0a947 */ /* 0x000fea0003800000 */
[-CC-:B------:R-:W-:Y:S01]  /*3540*/  FFMA.FTZ R126, R126, R48.reuse, R49.reuse ;  /* 0x000000307e7e7223 */ /* 0x180fe20000010031 */
[-CC-:B------:R-:W-:Y:S01]  /*3550*/  FFMA.FTZ R67, R67, R48.reuse, R49.reuse ;  /* 0x0000003043437223 */ /* 0x180fe20000010031 */
[----:B------:R-:W-:Y:S01]  /*3560*/  FFMA.FTZ R65, R65, R48, R49 ;  /* 0x0000003041417223 */ /* 0x000fe20000010031 */
[----:B------:R-:W-:Y:S01]  /*3570*/  LOP3.LUT P5, RZ, R137, 0xff00, RZ, 0xc0, !PT ;  /* 0x0000ff0089ff7812 */ /* 0x000fe200078ac0ff */
[----:B------:R-:W-:Y:S01]  /*3580*/  FADD.FTZ R126, R145, -R126 ;  /* 0x8000007e917e7221 */ /* 0x000fe20000010000 */
[----:B0-----:R-:W-:Y:S01]  /*3590*/  FADD.FTZ R46, R150, -R67 ;  /* 0x80000043962e7221 */ /* 0x001fe20000010000 */
        /* <DEDUP_REMOVED lines=38> */
.L_x_2714:
        /* <DEDUP_REMOVED lines=44> */
.L_x_2710:
        /* <DEDUP_REMOVED lines=33> */
.L_x_2716:
        /* <DEDUP_REMOVED lines=31> */
.L_x_2715:
[----:B------:R-:W-:Y:S05]  /*3ec0*/  @!P2 BRA `(.L_x_2717) ;  /* 0x00000000007ca947 */ /* 0x000fea0003800000 */
        /* <DEDUP_REMOVED lines=31> */
.L_x_2717:
        /* <DEDUP_REMOVED lines=19> */
[----:B01----:R-:W-:Y:S02]  /*41f0*/  FSEL R51, R126, RZ, P5 ;  /* 0x000000ff7e337208 */ /* 0x003fe40002800000 */
        /* <DEDUP_REMOVED lines=10> */
.L_x_2713:
        /* <DEDUP_REMOVED lines=19> */
.L_x_2718:
        /* <DEDUP_REMOVED lines=20> */
[C---:B------:R-:W-:Y:S02]  /*4510*/  LOP3.LUT P5, RZ, R136.reuse, 0xff0000, RZ, 0xc0, !PT ;  /* 0x00ff000088ff7812 */ /* 0x040fe400078ac0ff */
        /* <DEDUP_REMOVED lines=26> */
.L_x_2721:
        /* <DEDUP_REMOVED lines=45> */
.L_x_2720:
        /* <DEDUP_REMOVED lines=45> */
.L_x_2723:
        /* <DEDUP_REMOVED lines=44> */
.L_x_2719:
        /* <DEDUP_REMOVED lines=11> */
[C---:B------:R-:W-:Y:S01]  /*4fd0*/  FFMA.FTZ R45, R123.reuse, R62, R33 ;  /* 0x0000003e7b2d7223 */ /* 0x040fe20000010021 */
        /* <DEDUP_REMOVED lines=21> */
.L_x_2725:
        /* <DEDUP_REMOVED lines=31> */
.L_x_2724:
        /* <DEDUP_REMOVED lines=32> */
.L_x_2726:
        /* <DEDUP_REMOVED lines=30> */
.L_x_2722:
        /* <DEDUP_REMOVED lines=19> */
.L_x_2727:
[----:B------:R-:W-:Y:S05]  /*5830*/  @!P1 BRA `(.L_x_2728) ;  /* 0x0000000800cc9947 */ /* 0x000fea0003800000 */
[----:B------:R-:W-:Y:S05]  /*5840*/  @!P0 BRA `(.L_x_2729) ;  /* 0x0000000400648947 */ /* 0x000fea0003800000 */
[----:B------:R-:W-:Y:S05]  /*5850*/  @!P2 BRA `(.L_x_2730) ;  /* 0x0000000000b0a947 */ /* 0x000fea0003800000 */
[-CC-:B------:R-:W-:Y:S01]  /*5860*/  FFMA.FTZ R147, R147, R48.reuse, R49.reuse ;  /* 0x0000003093937223 */ /* 0x180fe20000010031 */
[-CC-:B------:R-:W-:Y:S01]  /*5870*/  FFMA.FTZ R154, R154, R48.reuse, R49.reuse ;  /* 0x000000309a9a7223 */ /* 0x180fe20000010031 */
[----:B0-----:R-:W-:Y:S01]  /*5880*/  FFMA.FTZ R47, R144, R48, R49 ;  /* 0x00000030902f7223 */ /* 0x001fe20000010031 */
        /* <DEDUP_REMOVED lines=41> */
.L_x_2730:
[-CC-:B------:R-:W-:Y:S01]  /*5b20*/  FFMA.FTZ R147, R147, R48.reuse, R49.reuse ;  /* 0x0000003093937223 */ /* 0x180fe20000010031 */
[-CC-:B------:R-:W-:Y:S01]  /*5b30*/  FFMA.FTZ R154, R154, R48.reuse, R49.reuse ;  /* 0x000000309a9a7223 */ /* 0x180fe20000010031 */
[----:B01----:R-:W-:Y:S01]  /*5b40*/  FFMA.FTZ R51, R144, R48, R49 ;  /* 0x0000003090337223 */ /* 0x003fe20000010031 */
        /* <DEDUP_REMOVED lines=41> */
.L_x_2729:
        /* <DEDUP_REMOVED lines=17> */
[----:B------:R-:W-:Y:S02]  /*5ef0*/  FSEL R52, R47, RZ, P5 ;  /* 0x000000ff2f347208 */ /* 0x000fe40002800000 */
        /* <DEDUP_REMOVED lines=27> */
.L_x_2732:
        /* <DEDUP_REMOVED lines=44> */
.L_x_2728:
        /* <DEDUP_REMOVED lines=33> */
.L_x_2734:
        /* <DEDUP_REMOVED lines=31> */
.L_x_2733:
        /* <DEDUP_REMOVED lines=32> */
.L_x_2735:
        /* <DEDUP_REMOVED lines=30> */
.L_x_2731:
        /* <DEDUP_REMOVED lines=19> */
.L_x_2736:
        /* <DEDUP_REMOVED lines=17> */
[----:B------:R-:W-:Y:S01]  /*6d90*/  FMUL.FTZ R52, R46, UR6 ;  /* 0x000000062e347c20 */ /* 0x000fe20008410000 */
[----:B------:R-:W-:-:S02]  /*6da0*/  FMUL.FTZ R0, R44, UR6 ;  /* 0x000000062c007c20 */ /* 0x000fc40008410000 */
[C---:B-1----:R-:W-:Y:S02]  /*6db0*/  FSEL R50, R47.reuse, RZ, P5 ;  /* 0x000000ff2f327208 */ /* 0x042fe40002800000 */
        /* <DEDUP_REMOVED lines=27> */
.L_x_2739:
        /* <DEDUP_REMOVED lines=9> */
[----:B------:R-:W-:Y:S01]  /*7000*/  LOP3.LUT P6, RZ, R112, 0xff00, RZ, 0xc0, !PT ;  /* 0x0000ff0070ff7812 */ /* 0x000fe200078cc0ff */
[C---:B------:R-:W-:Y:S01]  /*7010*/  FFMA.FTZ R134, R123.reuse, R134, R42 ;  /* 0x000000867b867223 */ /* 0x040fe2000001002a */
[----:B------:R-:W-:Y:S01]  /*7020*/  FFMA.FTZ R57, R123, R57, R40 ;  /* 0x000000397b397223 */ /* 0x000fe20000010028 */
[----:B------:R-:W-:Y:S01]  /*7030*/  FMUL.FTZ R58, R58, UR6 ;  /* 0x000000063a3a7c20 */ /* 0x000fe20008410000 */
[----:B------:R-:W-:Y:S01]  /*7040*/  FADD.FTZ R60, R60, -R139 ;  /* 0x8000008b3c3c7221 */ /* 0x000fe20000010000 */
[----:B------:R-:W-:Y:S01]  /*7050*/  FMUL.FTZ R134, R134, UR6 ;  /* 0x0000000686867c20 */ /* 0x000fe20008410000 */
[----:B------:R-:W-:-:S02]  /*7060*/  FMUL.FTZ R57, R57, UR6 ;  /* 0x0000000639397c20 */ /* 0x000fc40008410000 */
[C---:B------:R-:W-:Y:S01]  /*7070*/  FSEL R48, R58.reuse, RZ, P5 ;  /* 0x000000ff3a307208 */ /* 0x040fe20002800000 */
[----:B------:R-:W-:Y:S01]  /*7080*/  FFMA.FTZ R60, R123, R60, R43 ;  /* 0x0000003c7b3c7223 */ /* 0x000fe2000001002b */
[----:B------:R-:W-:Y:S02]  /*7090*/  FSEL R49, R58, RZ, P6 ;  /* 0x000000ff3a317208 */ /* 0x000fe40003000000 */
[----:B------:R-:W-:Y:S01]  /*70a0*/  LOP3.LUT P5, RZ, R124, 0xff0000, RZ, 0xc0, !PT ;  /* 0x00ff00007cff7812 */ /* 0x000fe200078ac0ff */
[----:B------:R-:W-:Y:S01]  /*70b0*/  FMUL.FTZ R60, R60, UR6 ;  /* 0x000000063c3c7c20 */ /* 0x000fe20008410000 */
[----:B------:R-:W-:Y:S02]  /*70c0*/  LOP3.LUT P6, RZ, R124, 0xff, RZ, 0xc0, !PT ;  /* 0x000000ff7cff7812 */ /* 0x000fe400078cc0ff */
[----:B01----:R-:W-:Y:S02]  /*70d0*/  FSEL R50, R134, RZ, P5 ;  /* 0x000000ff86327208 */ /* 0x003fe40002800000 */
        /* <DEDUP_REMOVED lines=22> */
.L_x_2738:
        /* <DEDUP_REMOVED lines=15> */
[----:B------:R-:W-:Y:S01]  /*7330*/  FMUL.FTZ R52, R46, UR6 ;  /* 0x000000062e347c20 */ /* 0x000fe20008410000 */
[----:B------:R-:W-:-:S02]  /*7340*/  FMUL.FTZ R0, R44, UR6 ;  /* 0x000000062c007c20 */ /* 0x000fc40008410000 */
[C---:B-1----:R-:W-:Y:S02]  /*7350*/  FSEL R50, R47.reuse, RZ, P5 ;  /* 0x000000ff2f327208 */ /* 0x042fe40002800000 */
        /* <DEDUP_REMOVED lines=27> */
.L_x_2741:
        /* <DEDUP_REMOVED lines=9> */
[----:B------:R-:W-:Y:S01]  /*75a0*/  LOP3.LUT P6, RZ, R112, 0xff00, RZ, 0xc0, !PT ;  /* 0x0000ff0070ff7812 */ /* 0x000fe200078cc0ff */
[C---:B------:R-:W-:Y:S01]  /*75b0*/  FMUL.FTZ R134, R123.reuse, R134 ;  /* 0x000000867b867220 */ /* 0x040fe20000410000 */
[----:B------:R-:W-:Y:S01]  /*75c0*/  FMUL.FTZ R48, R123, R48 ;  /* 0x000000307b307220 */ /* 0x000fe20000410000 */
[----:B------:R-:W-:Y:S01]  /*75d0*/  FMUL.FTZ R58, R58, UR6 ;  /* 0x000000063a3a7c20 */ /* 0x000fe20008410000 */
[----:B------:R-:W-:Y:S01]  /*75e0*/  FADD.FTZ R60, R60, -R139 ;  /* 0x8000008b3c3c7221 */ /* 0x000fe20000010000 */
[----:B------:R-:W-:Y:S01]  /*75f0*/  FMUL.FTZ R134, R134, UR6 ;  /* 0x0000000686867c20 */ /* 0x000fe20008410000 */
[----:B------:R-:W-:-:S02]  /*7600*/  FMUL.FTZ R48, R48, UR6 ;  /* 0x0000000630307c20 */ /* 0x000fc40008410000 */
[C---:B01----:R-:W-:Y:S01]  /*7610*/  FSEL R50, R58.reuse, RZ, P5 ;  /* 0x000000ff3a327208 */ /* 0x043fe20002800000 */
[----:B------:R-:W-:Y:S01]  /*7620*/  FMUL.FTZ R60, R123, R60 ;  /* 0x0000003c7b3c7220 */ /* 0x000fe20000410000 */
[----:B------:R-:W-:Y:S02]  /*7630*/  FSEL R51, R58, RZ, P6 ;  /* 0x000000ff3a337208 */ /* 0x000fe40003000000 */
[----:B------:R-:W-:Y:S01]  /*7640*/  LOP3.LUT P5, RZ, R124, 0xff0000, RZ, 0xc0, !PT ;  /* 0x00ff00007cff7812 */ /* 0x000fe200078ac0ff */
[----:B------:R-:W-:Y:S01]  /*7650*/  FMUL.FTZ R60, R60, UR6 ;  /* 0x000000063c3c7c20 */ /* 0x000fe20008410000 */
[----:B------:R-:W-:Y:S02]  /*7660*/  LOP3.LUT P6, RZ, R124, 0xff, RZ, 0xc0, !PT ;  /* 0x000000ff7cff7812 */ /* 0x000fe400078cc0ff */
        /* <DEDUP_REMOVED lines=21> */
.L_x_2737:
        /* <DEDUP_REMOVED lines=15> */
[----:B------:R-:W-:Y:S01]  /*78b0*/  FMUL.FTZ R48, R45, UR6 ;  /* 0x000000062d307c20 */ /* 0x000fe20008410000 */
[----:B------:R-:W-:Y:S01]  /*78c0*/  FFMA.FTZ R47, R123, R60, R43 ;  /* 0x0000003c7b2f7223 */ /* 0x000fe2000001002b */
[----:B------:R-:W-:Y:S01]  /*78d0*/  LOP3.LUT P5, RZ, R124, 0xff00, RZ, 0xc0, !PT ;  /* 0x0000ff007cff7812 */ /* 0x000fe200078ac0ff */
[----:B-1----:R-:W-:Y:S01]  /*78e0*/  FMUL.FTZ R50, R46, UR6 ;  /* 0x000000062e327c20 */ /* 0x002fe20008410000 */
        /* <DEDUP_REMOVED lines=14> */
.L_x_2743:
        /* <DEDUP_REMOVED lines=11> */
[C---:B------:R-:W-:Y:S01]  /*7a80*/  FFMA.FTZ R59, R123.reuse, R59, R42 ;  /* 0x0000003b7b3b7223 */ /* 0x040fe2000001002a */
        /* <DEDUP_REMOVED lines=15> */
[----:B01----:R-:W-:Y:S02]  /*7b80*/  PRMT R55, R49, 0x7610, R55 ;  /* 0x0000761031377816 */ /* 0x003fe40000000037 */
[C---:B------:R-:W-:Y:S02]  /*7b90*/  PRMT R53, R59.reuse, 0x7632, R53 ;  /* 0x000076323b357816 */ /* 0x040fe40000000035 */
[----:B------:R-:W-:Y:S01]  /*7ba0*/  PRMT R52, R59, 0x7610, R52 ;  /* 0x000076103b347816 */ /* 0x000fe20000000034 */
[----:B------:R-:W-:Y:S06]  /*7bb0*/  BRA `(.L_x_2740) ;  /* 0x0000000000f87947 */ /* 0x000fec0003800000 */
.L_x_2742:
        /* <DEDUP_REMOVED lines=11> */
[----:B------:R-:W-:Y:S01]  /*7c70*/  LOP3.LUT P6, RZ, R124, 0xff, RZ, 0xc0, !PT ;  /* 0x000000ff7cff7812 */ /* 0x000fe200078cc0ff */
[----:B------:R-:W-:Y:S01]  /*7c80*/  FMUL.FTZ R46, R123, R134 ;  /* 0x000000867b2e7220 */ /* 0x000fe20000410000 */
[----:B------:R-:W-:Y:S01]  /*7c90*/  FMUL.FTZ R0, R44, UR6 ;  /* 0x000000062c007c20 */ /* 0x000fe20008410000 */
[----:B------:R-:W-:Y:S01]  /*7ca0*/  FMUL.FTZ R48, R45, UR6 ;  /* 0x000000062d307c20 */ /* 0x000fe20008410000 */
[----:B------:R-:W-:Y:S01]  /*7cb0*/  FMUL.FTZ R47, R123, R60 ;  /* 0x0000003c7b2f7220 */ /* 0x000fe20000410000 */
        /* <DEDUP_REMOVED lines=16> */
.L_x_2744:
        /* <DEDUP_REMOVED lines=30> */
.L_x_2740:
        /* <DEDUP_REMOVED lines=19> */
.L_x_2745:
[----:B------:R-:W-:Y:S01]  /*80d0*/  UPLOP3.LUT UP1, UPT, UPT, UPT, UP1, 0x40, 0x4 ;  /* 0x000000000004789c */ /* 0x000fe20003f2e810 */
[----:B------:R-:W-:Y:S10]  /*80e0*/  @!P4 BRA `(.L_x_2746) ;  /* 0xffffff8000e4c947 */ /* 0x000ff4000383ffff */
        /* <DEDUP_REMOVED lines=37> */
.L_x_2698:
        /* <DEDUP_REMOVED lines=19> */
.L_x_2747:
        /* <DEDUP_REMOVED lines=9> */
.L_x_5431:


//--------------------- .text._ZN10layer_norm31ln_parallel_residual_bwd_kernelINS_13Kernel_traitsIf6__halfS2_S2_fjLj5120ELj1ELj1ELj8ELj8ENS_18Kernel_traits_baseILj5120EfS2_S2_S2_fjLj256EEEEELb0ELb0ELb0EEEvNS_9BwdParamsE --------------------------
	.section	.text._ZN10layer_norm31ln_parallel_residual_bwd_kernelINS_13Kernel_traitsIf6__halfS2_S2_fjLj5120ELj1ELj1ELj8ELj8ENS_18Kernel_traits_baseILj5120EfS2_S2_S2_fjLj256EEEEELb0ELb0ELb0EEEvNS_9BwdParamsE,"ax",@progbits
	.align	128
        .global         _ZN10layer_norm31ln_parallel_residual_bwd_kernelINS_13Kernel_traitsIf6__halfS2_S2_fjLj5120ELj1ELj1ELj8ELj8ENS_18Kernel_traits_baseILj5120EfS2_S2_S2_fjLj256EEEEELb0ELb0ELb0EEEvNS_9BwdParamsE
        .type           _ZN10layer_norm31ln_parallel_residual_bwd_kernelINS_13Kernel_traitsIf6__halfS2_S2_fjLj5120ELj1ELj1ELj8ELj8ENS_18Kernel_traits_baseILj5120EfS2_S2_S2_fjLj256EEEEELb0ELb0ELb0EEEvNS_9BwdParamsE,@function
        .size           _ZN10layer_norm31ln_parallel_residual_bwd_kernelINS_13Kernel_traitsIf6__halfS2_S2_fjLj5120ELj1ELj1ELj8ELj8ENS_18Kernel_traits_baseILj5120EfS2_S2_S2_fjLj256EEEEELb0ELb0ELb0EEEvNS_9BwdParamsE,(.L_x_5432 - _ZN10layer_norm31ln_parallel_residual_bwd_kernelINS_13Kernel_traitsIf6__halfS2_S2_fjLj5120ELj1ELj1ELj8ELj8ENS_18Kernel_traits_baseILj5120EfS2_S2_S2_fjLj256EEEEELb0ELb0ELb0EEEvNS_9BwdParamsE)
        .other          _ZN10layer_norm31ln_parallel_residual_bwd_kernelINS_13Kernel_traitsIf6__halfS2_S2_fjLj5120ELj1ELj1ELj8ELj8ENS_18Kernel_traits_baseILj5120EfS2_S2_S2_fjLj256EEEEELb0ELb0ELb0EEEvNS_9BwdParamsE,@"STO_CUDA_ENTRY STV_DEFAULT"
_ZN10layer_norm31ln_parallel_residual_bwd_kernelINS_13Kernel_traitsIf6__halfS2_S2_fjLj5120ELj1ELj1ELj8ELj8ENS_18Kernel_traits_baseILj5120EfS2_S2_S2_fjLj256EEEEELb0ELb0ELb0EEEvNS_9BwdParamsE:
.text._ZN10layer_norm31ln_parallel_residual_bwd_kernelINS_13Kernel_traitsIf6__halfS2_S2_fjLj5120ELj1ELj1ELj8ELj8ENS_18Kernel_traits_baseILj5120EfS2_S2_S2_fjLj256EEEEELb0ELb0ELb0EEEvNS_9BwdParamsE:
        /* <DEDUP_REMOVED lines=29> */
[----:B------:R-:W3:Y:S08]  /*01d0*/  LDC.64 R62, c[0x0][0x3d8] ;  /* 0x0000f600ff3e7b82 */ /* 0x000ef00000000a00 */
[----:B------:R-:W4:Y:S01]  /*01e0*/  LDC.64 R64, c[0x0][0x3d0] ;  /* 0x0000f400ff407b82 */ /* 0x000f220000000a00 */
[C---:B0-----:R-:W-:Y:S01]  /*01f0*/  @P1 IMAD.WIDE.U32 R52, R3.reuse, 0x10, R48 ;  /* 0x0000001003341825 */ /* 0x041fe200078e0030 */
[----:B------:R-:W-:Y:S01]  /*0200*/  @P1 IADD3 R3, PT, PT, R3, 0x100, RZ ;  /* 0x0000010003031810 */ /* 0x000fe20007ffe0ff */
[----:B------:R-:W5:Y:S05]  /*0210*/  @P0 LDG.E.128 R8, desc[UR12][R46.64] ;  /* 0x0000000c2e080981 */ /* 0x000f6a000c1e1d00 */
[----:B------:R-:W0:Y:S01]  /*0220*/  LDC.64 R66, c[0x0][0x3d8] ;  /* 0x0000f600ff427b82 */ /* 0x000e220000000a00 */
[----:B------:R-:W-:Y:S01]  /*0230*/  MOV R153, UR4 ;  /* 0x0000000400997c02 */ /* 0x000fe20008000f00 */
[C---:B-1----:R-:W-:Y:S01]  /*0240*/  @P2 IMAD.WIDE.U32 R56, R3.reuse, 0x10, R56 ;  /* 0x0000001003382825 */ /* 0x042fe200078e0038 */
[----:B------:R-:W5:Y:S03]  /*0250*/  @P1 LDG.E.128 R12, desc[UR12][R52.64] ;  /* 0x0000000c340c1981 */ /* 0x000f66000c1e1d00 */
        /* <DEDUP_REMOVED lines=8> */
[----:B------:R-:W5:Y:S04]  /*02e0*/  @P2 LDG.E.128 R24, desc[UR12][R58.64] ;  /* 0x0000000c3a182981 */ /* 0x000f68000c1e1d00 */
[C---:B----4-:R-:W-:Y:S01]  /*02f0*/  @P4 IMAD.WIDE.U32 R48, R3.reuse, 0x10, R64 ;  /* 0x0000001003304825 */ /* 0x050fe200078e0040 */
[----:B------:R1:W5:Y:S03]  /*0300*/  @P3 LDG.E.128 R28, desc[UR12][R60.64] ;  /* 0x0000000c3c1c3981 */ /* 0x000366000c1e1d00 */
[----:B0-----:R-:W-:Y:S01]  /*0310*/  @P4 IMAD.WIDE.U32 R50, R3, 0x10, R66 ;  /* 0x0000001003324825 */ /* 0x001fe200078e0042 */
[----:B------:R0:W5:Y:S01]  /*0320*/  @P3 LDG.E.128 R32, desc[UR12][R62.64] ;  /* 0x0000000c3e203981 */ /* 0x000162000c1e1d00 */
[----:B------:R-:W-:-:S02]  /*0330*/  CS2R R120, SRZ ;  /* 0x0000000000787805 */ /* 0x000fc4000001ff00 */
[----:B------:R-:W-:Y:S02]  /*0340*/  CS2R R122, SRZ ;  /* 0x00000000007a7805 */ /* 0x000fe4000001ff00 */
[----:B------:R-:W-:Y:S01]  /*0350*/  CS2R R116, SRZ ;  /* 0x0000000000747805 */ /* 0x000fe2000001ff00 */
[----:B------:R2:W5:Y:S01]  /*0360*/  @P4 LDG.E.128 R36, desc[UR12][R48.64] ;  /* 0x0000000c30244981 */ /* 0x000562000c1e1d00 */
        /* <DEDUP_REMOVED lines=87> */
.L_x_2820:
        /* <DEDUP_REMOVED lines=36> */
[--C-:B------:R-:W-:Y:S02]  /*0b20*/  SHF.R.U64 R138, R128, 0x10, R129.reuse ;  /* 0x00000010808a7819 */ /* 0x100fe40000001281 */
[----:B------:R-:W-:Y:S02]  /*0b30*/  MOV R134, R129 ;  /* 0x0000008100867202 */ /* 0x000fe40000000f00 */
[----:B---3--:R-:W-:Y:S02]  /*0b40*/  MOV R128, R130 ;  /* 0x0000008200807202 */ /* 0x008fe40000000f00 */
[----:B------:R-:W-:Y:S01]  /*0b50*/  SHF.R.U32.HI R137, RZ, 0x10, R129 ;  /* 0x00000010ff897819 */ /* 0x000fe20000011681 */
[----:B--2---:R-:W-:-:S02]  /*0b60*/  HADD2.F32 R3, -RZ, R126.H0_H0 ;  /* 0x2000007eff037230 */ /* 0x004fc40000004100 */
[----:B------:R-:W-:-:S03]  /*0b70*/  HADD2.F32 R129, -RZ, R128.H0_H0 ;  /* 0x20000080ff817230 */ /* 0x000fc60000004100 */
[----:B------:R-:W-:Y:S01]  /*0b80*/  FADD.FTZ R3, -R124, R3 ;  /* 0x000000037c037221 */ /* 0x000fe20000010100 */
[--C-:B------:R-:W-:Y:S01]  /*0b90*/  SHF.R.U64 R130, R130, 0x10, R131.reuse ;  /* 0x0000001082827819 */ /* 0x100fe20000001283 */
[----:B------:R-:W-:Y:S01]  /*0ba0*/  HADD2.F32 R125, -RZ, R125.H0_H0 ;  /* 0x2000007dff7d7230 */ /* 0x000fe20000004100 */
[----:B------:R-:W-:Y:S01]  /*0bb0*/  MOV R135, R131 ;  /* 0x0000008300877202 */ /* 0x000fe20000000f00 */
[----:B-----5:R-:W-:Y:S01]  /*0bc0*/  FMUL.FTZ R3, R154, R3 ;  /* 0x000000039a037220 */ /* 0x020fe20000410000 */
[----:B------:R-:W-:Y:S01]  /*0bd0*/  SHF.R.U32.HI R136, RZ, 0x10, R131 ;  /* 0x00000010ff887819 */ /* 0x000fe20000011683 */
[----:B------:R-:W-:Y:S01]  /*0be0*/  FMUL.FTZ R131, R8, R129 ;  /* 0x0000008108837220 */ /* 0x000fe20000410000 */
[----:B------:R-:W-:Y:S01]  /*0bf0*/  SHF.R.U64 R126, R126, 0x10, R127 ;  /* 0x000000107e7e7819 */ /* 0x000fe2000000127f */
[----:B------:R-:W-:Y:S01]  /*0c00*/  FADD.FTZ R100, R100, R125 ;  /* 0x0000007d64647221 */ /* 0x000fe20000010000 */
[-C--:B------:R-:W-:Y:S01]  /*0c10*/  FFMA.FTZ R120, R3, R125.reuse, R120 ;  /* 0x0000007d03787223 */ /* 0x080fe20000010078 */
[----:B------:R-:W-:-:S02]  /*0c20*/  FFMA.FTZ R172, R4, R125, R131 ;  /* 0x0000007d04ac7223 */ /* 0x000fc40000010083 */
[----:B------:R-:W-:Y:S01]  /*0c30*/  HADD2.F32 R125, -RZ, R126.H0_H0 ;  /* 0x2000007eff7d7230 */ /* 0x000fe20000004100 */
[----:B0-----:R-:W-:Y:S01]  /*0c40*/  SHF.R.U32.HI R133, RZ, 0x10, R127 ;  /* 0x00000010ff857819 */ /* 0x001fe2000001167f */
[----:B------:R-:W-:Y:S02]  /*0c50*/  HADD2.F32 R127, -RZ, R127.H0_H0 ;  /* 0x2000007fff7f7230 */ /* 0x000fe40000004100 */
[----:B------:R-:W-:Y:S02]  /*0c60*/  HADD2.F32 R128, -RZ, R130.H0_H0 ;  /* 0x20000082ff807230 */ /* 0x000fe40000004100 */
[C---:B------:R-:W-:Y:S01]  /*0c70*/  FADD.FTZ R125, -R124.reuse, R125 ;  /* 0x0000007d7c7d7221 */ /* 0x040fe20000010100 */
[----:B------:R-:W-:Y:S02]  /*0c80*/  HADD2.F32 R126, -RZ, R138.H0_H0 ;  /* 0x2000008aff7e7230 */ /* 0x000fe40000004100 */
[----:B------:R-:W-:Y:S01]  /*0c90*/  FADD.FTZ R127, -R124, R127 ;  /* 0x0000007f7c7f7221 */ /* 0x000fe20000010100 */
[----:B------:R-:W-:Y:S01]  /*0ca0*/  FMUL.FTZ R176, R154, R125 ;  /* 0x0000007d9ab07220 */ /* 0x000fe20000410000 */
[----:B------:R-:W-:-:S02]  /*0cb0*/  HADD2.F32 R125, -RZ, R133.H0_H0 ;  /* 0x20000085ff7d7230 */ /* 0x000fc40000004100 */
[----:B------:R-:W-:Y:S01]  /*0cc0*/  FMUL.FTZ R130, R9, R128 ;  /* 0x0000008009827220 */ /* 0x000fe20000410000 */
[----:B------:R-:W-:Y:S02]  /*0cd0*/  HADD2.F32 R135, -RZ, R135.H0_H0 ;  /* 0x20000087ff877230 */ /* 0x000fe40000004100 */
[----:B------:R-:W-:Y:S01]  /*0ce0*/  FMUL.FTZ R173, R154, R127 ;  /* 0x0000007f9aad7220 */ /* 0x000fe20000410000 */
[----:B------:R-:W-:Y:S01]  /*0cf0*/  FADD.FTZ R60, R60, R129 ;  /* 0x000000813c3c7221 */ /* 0x000fe20000010000 */
[----:B------:R-:W-:Y:S01]  /*0d00*/  FFMA.FTZ R80, R3, R129, R80 ;  /* 0x0000008103507223 */ /* 0x000fe20000010050 */
[----:B------:R-:W-:Y:S01]  /*0d10*/  FADD.FTZ R101, R101, R126 ;  /* 0x0000007e65657221 */ /* 0x000fe20000010000 */
[-C--:B------:R-:W-:Y:S01]  /*0d20*/  FFMA.FTZ R175, R5, R126.reuse, R130 ;  /* 0x0000007e05af7223 */ /* 0x080fe20000010082 */
[----:B------:R-:W-:Y:S01]  /*0d30*/  FFMA.FTZ R121, R176, R126, R121 ;  /* 0x0000007eb0797223 */ /* 0x000fe20000010079 */
[----:B------:R-:W-:Y:S02]  /*0d40*/  HADD2.F32 R132, -RZ, R136.H0_H0 ;  /* 0x20000088ff847230 */ /* 0x000fe40000004100 */
[----:B------:R-:W-:Y:S01]  /*0d50*/  FADD.FTZ R127, -R124, R125 ;  /* 0x0000007d7c7f7221 */ /* 0x000fe20000010100 */
[----:B------:R-:W-:-:S02]  /*0d60*/  HADD2.F32 R129, -RZ, R134.H0_H0 ;  /* 0x20000086ff817230 */ /* 0x000fc40000004100 */
[----:B------:R-:W-:Y:S01]  /*0d70*/  FADD.FTZ R126, RZ, R172 ;  /* 0x000000acff7e7221 */ /* 0x000fe20000010000 */
[----:B------:R-:W-:Y:S01]  /*0d80*/  FMUL.FTZ R131, R10, R135 ;  /* 0x000000870a837220 */ /* 0x000fe20000410000 */
[----:B------:R-:W-:Y:S01]  /*0d90*/  FFMA.FTZ R125, R3, R172, RZ ;  /* 0x000000ac037d7223 */ /* 0x000fe200000100ff */
[----:B------:R-:W-:Y:S02]  /*0da0*/  HADD2.F32 R130, -RZ, R137.H0_H0 ;  /* 0x20000089ff827230 */ /* 0x000fe40000004100 */
        /* <DEDUP_REMOVED lines=21> */
.L_x_2750:
[----:B---3--:R-:W-:Y:S05]  /*0f00*/  BSYNC.RECONVERGENT B0 ;  /* 0x0000000000007941 */ /* 0x008fea0003800200 */
.L_x_2749:
        /* <DEDUP_REMOVED lines=18> */
[--C-:B------:R-:W-:Y:S02]  /*1030*/  SHF.R.U64 R181, R132, 0x10, R133.reuse ;  /* 0x0000001084b57819 */ /* 0x100fe40000001285 */
[----:B------:R-:W-:Y:S02]  /*1040*/  MOV R138, R133 ;  /* 0x00000085008a7202 */ /* 0x000fe40000000f00 */
[----:B------:R-:W-:Y:S02]  /*1050*/  SHF.R.U32.HI R151, RZ, 0x10, R133 ;  /* 0x00000010ff977819 */ /* 0x000fe40000011685 */
[----:B----4-:R-:W-:-:S02]  /*1060*/  MOV R132, R130 ;  /* 0x0000008200847202 */ /* 0x010fc40000000f00 */
[--C-:B------:R-:W-:Y:S02]  /*1070*/  SHF.R.U64 R130, R130, 0x10, R131.reuse ;  /* 0x0000001082827819 */ /* 0x100fe40000001283 */
[----:B------:R-:W-:Y:S02]  /*1080*/  MOV R139, R131 ;  /* 0x00000083008b7202 */ /* 0x000fe40000000f00 */
[----:B------:R-:W-:Y:S01]  /*1090*/  SHF.R.U32.HI R150, RZ, 0x10, R131 ;  /* 0x00000010ff967819 */ /* 0x000fe20000011683 */
[----:B------:R-:W-:Y:S01]  /*10a0*/  HADD2.F32 R131, -RZ, R136.H0_H0 ;  /* 0x20000088ff837230 */ /* 0x000fe20000004100 */
[--C-:B--2---:R-:W-:Y:S01]  /*10b0*/  SHF.R.U32.HI R136, RZ, 0x10, R129.reuse ;  /* 0x00000010ff887819 */ /* 0x104fe20000011681 */
[----:B------:R-:W-:Y:S01]  /*10c0*/  HADD2.F32 R133, -RZ, R128.H0_H0 ;  /* 0x20000080ff857230 */ /* 0x000fe20000004100 */
[----:B------:R-:W-:Y:S01]  /*10d0*/  SHF.R.U64 R128, R128, 0x10, R129 ;  /* 0x0000001080807819 */ /* 0x000fe20000001281 */
[----:B------:R-:W-:Y:S02]  /*10e0*/  HADD2.F32 R129, -RZ, R129.H0_H0 ;  /* 0x20000081ff817230 */ /* 0x000fe40000004100 */
[----:B------:R-:W-:-:S03]  /*10f0*/  HADD2.F32 R137, -RZ, R132.H0_H0 ;  /* 0x20000084ff897230 */ /* 0x000fc60000004100 */
[C---:B------:R-:W-:Y:S01]  /*1100*/  FADD.FTZ R179, -R124.reuse, R129 ;  /* 0x000000817cb37221 */ /* 0x040fe20000010100 */
[----:B------:R-:W-:Y:S02]  /*1110*/  HADD2.F32 R129, -RZ, R128.H0_H0 ;  /* 0x20000080ff817230 */ /* 0x000fe40000004100 */
[----:B------:R-:W-:Y:S01]  /*1120*/  FADD.FTZ R133, -R124, R133 ;  /* 0x000000857c857221 */ /* 0x000fe20000010100 */
[----:B------:R-:W-:Y:S02]  /*1130*/  HADD2.F32 R130, -RZ, R130.H0_H0 ;  /* 0x20000082ff827230 */ /* 0x000fe40000004100 */
[----:B0-----:R-:W-:Y:S01]  /*1140*/  FMUL.FTZ R135, R16, R137 ;  /* 0x0000008910877220 */ /* 0x001fe20000410000 */
[----:B------:R-:W-:Y:S01]  /*1150*/  FADD.FTZ R129, -R124, R129 ;  /* 0x000000817c817221 */ /* 0x000fe20000010100 */
[----:B------:R-:W-:Y:S02]  /*1160*/  HADD2.F32 R128, -RZ, R181.H0_H0 ;  /* 0x200000b5ff807230 */ /* 0x000fe40000004100 */
[C---:B-----5:R-:W-:Y:S01]  /*1170*/  FMUL.FTZ R155, R154.reuse, R133 ;  /* 0x000000859a9b7220 */ /* 0x060fe20000410000 */
[----:B------:R-:W-:Y:S01]  /*1180*/  FMUL.FTZ R132, R17, R130 ;  /* 0x0000008211847220 */ /* 0x000fe20000410000 */
[----:B------:R-:W-:Y:S01]  /*1190*/  FMUL.FTZ R184, R154, R129 ;  /* 0x000000819ab87220 */ /* 0x000fe20000410000 */
[----:B------:R-:W-:-:S02]  /*11a0*/  HADD2.F32 R129, -RZ, R136.H0_H0 ;  /* 0x20000088ff817230 */ /* 0x000fc40000004100 */
[-C--:B------:R-:W-:Y:S01]  /*11b0*/  FFMA.FTZ R180, R12, R131.reuse, R135 ;  /* 0x000000830cb47223 */ /* 0x080fe20000010087 */
[----:B------:R-:W-:Y:S02]  /*11c0*/  HADD2.F32 R139, -RZ, R139.H0_H0 ;  /* 0x2000008bff8b7230 */ /* 0x000fe40000004100 */
        /* <DEDUP_REMOVED lines=8> */
[----:B------:R-:W-:Y:S01]  /*1250*/  FADD.FTZ R128, R125, R180 ;  /* 0x000000b47d807221 */ /* 0x000fe20000010000 */
[----:B------:R-:W-:Y:S01]  /*1260*/  FMUL.FTZ R133, R18, R139 ;  /* 0x0000008b12857220 */ /* 0x000fe20000410000 */
[----:B------:R-:W-:Y:S01]  /*1270*/  FFMA.FTZ R125, R155, R180, R126 ;  /* 0x000000b49b7d7223 */ /* 0x000fe2000001007e */
[----:B------:R-:W-:Y:S02]  /*1280*/  HADD2.F32 R132, -RZ, R151.H0_H0 ;  /* 0x20000097ff847230 */ /* 0x000fe40000004100 */
        /* <DEDUP_REMOVED lines=23> */
.L_x_2752:
[----:B------:R-:W-:Y:S05]  /*1400*/  BSYNC.RECONVERGENT B0 ;  /* 0x0000000000007941 */ /* 0x000fea0003800200 */
.L_x_2751:
        /* <DEDUP_REMOVED lines=18> */
[--C-:B------:R-:W-:Y:S01]  /*1530*/  SHF.R.U64 R151, R132, 0x10, R133.reuse ;  /* 0x0000001084977819 */ /* 0x100fe20000001285 */
[----:B----4-:R-:W-:Y:S01]  /*1540*/  HADD2.F32 R157, -RZ, R128.H0_H0 ;  /* 0x20000080ff9d7230 */ /* 0x010fe20000004100 */
[----:B------:R-:W-:Y:S02]  /*1550*/  MOV R137, R133 ;  /* 0x0000008500897202 */ /* 0x000fe40000000f00 */
[----:B------:R-:W-:Y:S02]  /*1560*/  SHF.R.U32.HI R150, RZ, 0x10, R133 ;  /* 0x00000010ff967819 */ /* 0x000fe40000011685 */
[----:B------:R-:W-:Y:S01]  /*1570*/  FADD.FTZ R157, -R124, R157 ;  /* 0x0000009d7c9d7221 */ /* 0x000fe20000010100 */
[----:B--2---:R-:W-:-:S03]  /*1580*/  MOV R132, R130 ;  /* 0x0000008200847202 */ /* 0x004fc60000000f00 */
[----:B-----5:R-:W-:Y:S01]  /*1590*/  FMUL.FTZ R157, R154, R157 ;  /* 0x0000009d9a9d7220 */ /* 0x020fe20000410000 */
[----:B------:R-:W-:Y:S01]  /*15a0*/  SHF.R.U64 R128, R128, 0x10, R129 ;  /* 0x0000001080807819 */ /* 0x000fe20000001281 */
[----:B------:R-:W-:Y:S02]  /*15b0*/  HADD2.F32 R185, -RZ, R129.H0_H0 ;  /* 0x20000081ffb97230 */ /* 0x000fe40000004100 */
[----:B------:R-:W-:Y:S01]  /*15c0*/  HADD2.F32 R133, -RZ, R132.H0_H0 ;  /* 0x20000084ff857230 */ /* 0x000fe20000004100 */
[----:B------:R-:W-:Y:S02]  /*15d0*/  MOV R138, R131 ;  /* 0x00000083008a7202 */ /* 0x000fe40000000f00 */
[----:B------:R-:W-:Y:S01]  /*15e0*/  SHF.R.U64 R130, R130, 0x10, R131 ;  /* 0x0000001082827819 */ /* 0x000fe20000001283 */
[----:B------:R-:W-:Y:S01]  /*15f0*/  FADD.FTZ R185, -R124, R185 ;  /* 0x000000b97cb97221 */ /* 0x000fe20000010100 */
[-C--:B0-----:R-:W-:Y:S01]  /*1600*/  FMUL.FTZ R135, R24, R133.reuse ;  /* 0x0000008518877220 */ /* 0x081fe20000410000 */
[----:B------:R-:W-:Y:S01]  /*1610*/  FADD.FTZ R52, R52, R133 ;  /* 0x0000008534347221 */ /* 0x000fe20000010000 */
[----:B------:R-:W-:Y:S01]  /*1620*/  FFMA.FTZ R72, R157, R133, R72 ;  /* 0x000000859d487223 */ /* 0x000fe20000010048 */
[----:B------:R-:W-:Y:S01]  /*1630*/  SHF.R.U32.HI R139, RZ, 0x10, R131 ;  /* 0x00000010ff8b7819 */ /* 0x000fe20000011683 */
[----:B------:R-:W-:-:S02]  /*1640*/  HADD2.F32 R133, -RZ, R128.H0_H0 ;  /* 0x20000080ff857230 */ /* 0x000fc40000004100 */
[----:B------:R-:W-:Y:S01]  /*1650*/  HADD2.F32 R131, -RZ, R136.H0_H0 ;  /* 0x20000088ff837230 */ /* 0x000fe20000004100 */
[----:B------:R-:W-:Y:S01]  /*1660*/  SHF.R.U32.HI R136, RZ, 0x10, R129 ;  /* 0x00000010ff887819 */ /* 0x000fe20000011681 */
[----:B------:R-:W-:Y:S02]  /*1670*/  HADD2.F32 R129, -RZ, R138.H0_H0 ;  /* 0x2000008aff817230 */ /* 0x000fe40000004100 */
[----:B------:R-:W-:Y:S01]  /*1680*/  FMUL.FTZ R185, R154, R185 ;  /* 0x000000b99ab97220 */ /* 0x000fe20000410000 */
[----:B------:R-:W-:Y:S02]  /*1690*/  HADD2.F32 R130, -RZ, R130.H0_H0 ;  /* 0x20000082ff827230 */ /* 0x000fe40000004100 */
[----:B------:R-:W-:Y:S01]  /*16a0*/  FADD.FTZ R133, -R124, R133 ;  /* 0x000000857c857221 */ /* 0x000fe20000010100 */
[----:B------:R-:W-:Y:S01]  /*16b0*/  FADD.FTZ R92, R92, R131 ;  /* 0x000000835c5c7221 */ /* 0x000fe20000010000 */
[-C--:B------:R-:W-:Y:S01]  /*16c0*/  FFMA.FTZ R188, R20, R131.reuse, R135 ;  /* 0x0000008314bc7223 */ /* 0x080fe20000010087 */
[----:B------:R-:W-:Y:S01]  /*16d0*/  FFMA.FTZ R112, R157, R131, R112 ;  /* 0x000000839d707223 */ /* 0x000fe20000010070 */
[----:B------:R-:W-:Y:S01]  /*16e0*/  FMUL.FTZ R131, R26, R129 ;  /* 0x000000811a837220 */ /* 0x000fe20000410000 */
[----:B------:R-:W-:-:S02]  /*16f0*/  HADD2.F32 R128, -RZ, R151.H0_H0 ;  /* 0x20000097ff807230 */ /* 0x000fc40000004100 */
[----:B------:R-:W-:Y:S01]  /*1700*/  FADD.FTZ R54, R54, R129 ;  /* 0x0000008136367221 */ /* 0x000fe20000010000 */
[----:B------:R-:W-:Y:S01]  /*1710*/  FFMA.FTZ R74, R185, R129, R74 ;  /* 0x00000081b94a7223 */ /* 0x000fe2000001004a */
[----:B------:R-:W-:Y:S01]  /*1720*/  FMUL.FTZ R132, R25, R130 ;  /* 0x0000008219847220 */ /* 0x000fe20000410000 */
[----:B------:R-:W-:Y:S01]  /*1730*/  FMUL.FTZ R192, R154, R133 ;  /* 0x000000859ac07220 */ /* 0x000fe20000410000 */
[----:B------:R-:W-:Y:S02]  /*1740*/  HADD2.F32 R129, -RZ, R136.H0_H0 ;  /* 0x20000088ff817230 */ /* 0x000fe40000004100 */
[----:B------:R-:W-:Y:S01]  /*1750*/  FADD.FTZ R93, R93, R128 ;  /* 0x000000805d5d7221 */ /* 0x000fe20000010000 */
[-C--:B------:R-:W-:Y:S01]  /*1760*/  FFMA.FTZ R187, R21, R128.reuse, R132 ;  /* 0x0000008015bb7223 */ /* 0x080fe20000010084 */
[----:B------:R-:W-:Y:S01]  /*1770*/  FFMA.FTZ R113, R192, R128, R113 ;  /* 0x00000080c0717223 */ /* 0x000fe20000010071 */
[----:B------:R-:W-:Y:S02]  /*1780*/  HADD2.F32 R137, -RZ, R137.H0_H0 ;  /* 0x20000089ff897230 */ /* 0x000fe40000004100 */
[----:B------:R-:W-:Y:S01]  /*1790*/  FADD.FTZ R129, -R124, R129 ;  /* 0x000000817c817221 */ /* 0x000fe20000010100 */
[----:B------:R-:W-:-:S02]  /*17a0*/  HADD2.F32 R134, -RZ, R139.H0_H0 ;  /* 0x2000008bff867230 */ /* 0x000fc40000004100 */
[----:B------:R-:W-:Y:S01]  /*17b0*/  FADD.FTZ R128, R125, R188 ;  /* 0x000000bc7d807221 */ /* 0x000fe20000010000 */
[----:B------:R-:W-:Y:S01]  /*17c0*/  FFMA.FTZ R125, R157, R188, R126 ;  /* 0x000000bc9d7d7223 */ /* 0x000fe2000001007e */
[----:B------:R-:W-:Y:S02]  /*17d0*/  HADD2.F32 R132, -RZ, R150.H0_H0 ;  /* 0x20000096ff847230 */ /* 0x000fe40000004100 */
        /* <DEDUP_REMOVED lines=18> */
.L_x_2754:
[----:B------:R-:W-:Y:S05]  /*1900*/  BSYNC.RECONVERGENT B0 ;  /* 0x0000000000007941 */ /* 0x000fea0003800200 */
.L_x_2753:
        /* <DEDUP_REMOVED lines=79> */
.L_x_2756:
[----:B------:R-:W-:Y:S05]  /*1e00*/  BSYNC.RECONVERGENT B0 ;  /* 0x0000000000007941 */ /* 0x000fea0003800200 */
.L_x_2755:
        /* <DEDUP_REMOVED lines=16> */
[--C-:B---3--:R-:W-:Y:S02]  /*1f10*/  SHF.R.U64 R160, R132, 0x10, R133.reuse ;  /* 0x0000001084a07819 */ /* 0x108fe40000001285 */
[----:B------:R-:W-:Y:S02]  /*1f20*/  MOV R137, R133 ;  /* 0x0000008500897202 */ /* 0x000fe40000000f00 */
[----:B------:R-:W-:Y:S02]  /*1f30*/  SHF.R.U32.HI R151, RZ, 0x10, R133 ;  /* 0x00000010ff977819 */ /* 0x000fe40000011685 */
[----:B------:R-:W-:Y:S02]  /*1f40*/  MOV R136, R132 ;  /* 0x0000008400887202 */ /* 0x000fe40000000f00 */
[--C-:B----4-:R-:W-:Y:S02]  /*1f50*/  SHF.R.U64 R133, R128, 0x10, R129.reuse ;  /* 0x0000001080857819 */ /* 0x110fe40000001281 */
[----:B------:R-:W-:Y:S01]  /*1f60*/  SHF.R.U32.HI R139, RZ, 0x10, R129 ;  /* 0x00000010ff8b7819 */ /* 0x000fe20000011681 */
[----:B------:R-:W-:-:S02]  /*1f70*/  HADD2.F32 R127, -RZ, R128.H0_H0 ;  /* 0x20000080ff7f7230 */ /* 0x000fc40000004100 */
[----:B0-----:R-:W-:Y:S01]  /*1f80*/  HADD2.F32 R135, -RZ, R129.H0_H0 ;  /* 0x20000081ff877230 */ /* 0x001fe20000004100 */
[----:B--2---:R-:W-:Y:S01]  /*1f90*/  MOV R132, R130 ;  /* 0x0000008200847202 */ /* 0x004fe20000000f00 */
[----:B------:R-:W-:Y:S01]  /*1fa0*/  HADD2.F32 R133, -RZ, R133.H0_H0 ;  /* 0x20000085ff857230 */ /* 0x000fe20000004100 */
[--C-:B------:R-:W-:Y:S02]  /*1fb0*/  SHF.R.U64 R130, R130, 0x10, R131.reuse ;  /* 0x0000001082827819 */ /* 0x100fe40000001283 */
[----:B------:R-:W-:Y:S02]  /*1fc0*/  MOV R138, R131 ;  /* 0x00000083008a7202 */ /* 0x000fe40000000f00 */
[----:B------:R-:W-:Y:S01]  /*1fd0*/  SHF.R.U32.HI R150, RZ, 0x10, R131 ;  /* 0x00000010ff967819 */ /* 0x000fe20000011683 */
[----:B------:R-:W-:Y:S02]  /*1fe0*/  HADD2.F32 R131, -RZ, R132.H0_H0 ;  /* 0x20000084ff837230 */ /* 0x000fe40000004100 */
[----:B------:R-:W-:-:S02]  /*1ff0*/  HADD2.F32 R139, -RZ, R139.H0_H0 ;  /* 0x2000008bff8b7230 */ /* 0x000fc40000004100 */
[C---:B------:R-:W-:Y:S01]  /*2000*/  FADD.FTZ R127, -R124.reuse, R127 ;  /* 0x0000007f7c7f7221 */ /* 0x040fe20000010100 */
[C---:B------:R-:W-:Y:S01]  /*2010*/  FADD.FTZ R163, -R124.reuse, R135 ;  /* 0x000000877ca37221 */ /* 0x040fe20000010100 */
[----:B------:R-:W-:Y:S02]  /*2020*/  HADD2.F32 R128, -RZ, R130.H0_H0 ;  /* 0x20000082ff807230 */ /* 0x000fe40000004100 */
[----:B------:R-:W-:Y:S01]  /*2030*/  FADD.FTZ R135, -R124, R133 ;  /* 0x000000857c877221 */ /* 0x000fe20000010100 */
[----:B------:R-:W-:Y:S02]  /*2040*/  HADD2.F32 R129, -RZ, R136.H0_H0 ;  /* 0x20000088ff817230 */ /* 0x000fe40000004100 */
[----:B------:R-:W-:Y:S01]  /*2050*/  FMUL.FTZ R133, R40, R131 ;  /* 0x0000008328857220 */ /* 0x000fe20000410000 */
[----:B------:R-:W-:Y:S01]  /*2060*/  FADD.FTZ R139, -R124, R139 ;  /* 0x0000008b7c8b7221 */ /* 0x000fe20000010100 */
[----:B-----5:R-:W-:Y:S01]  /*2070*/  FMUL.FTZ R161, R154, R127 ;  /* 0x0000007f9aa17220 */ /* 0x020fe20000410000 */
[----:B------:R-:W-:-:S02]  /*2080*/  HADD2.F32 R124, -RZ, R160.H0_H0 ;  /* 0x200000a0ff7c7230 */ /* 0x000fc40000004100 */
[----:B------:R-:W-:Y:S01]  /*2090*/  FMUL.FTZ R130, R41, R128 ;  /* 0x0000008029827220 */ /* 0x000fe20000410000 */
[----:B------:R-:W-:Y:S02]  /*20a0*/  HADD2.F32 R127, -RZ, R138.H0_H0 ;  /* 0x2000008aff7f7230 */ /* 0x000fe40000004100 */
[----:B------:R-:W-:Y:S01]  /*20b0*/  FMUL.FTZ R160, R154, R135 ;  /* 0x000000879aa07220 */ /* 0x000fe20000410000 */
[-C--:B------:R-:W-:Y:S01]  /*20c0*/  FFMA.FTZ R156, R36, R129.reuse, R133 ;  /* 0x00000081249c7223 */ /* 0x080fe20000010085 */
[----:B------:R-:W-:Y:S01]  /*20d0*/  FADD.FTZ R84, R84, R129 ;  /* 0x0000008154547221 */ /* 0x000fe20000010000 */
[----:B------:R-:W-:Y:S01]  /*20e0*/  FFMA.FTZ R104, R161, R129, R104 ;  /* 0x00000081a1687223 */ /* 0x000fe20000010068 */
[----:B------:R-:W-:Y:S02]  /*20f0*/  HADD2.F32 R137, -RZ, R137.H0_H0 ;  /* 0x20000089ff897230 */ /* 0x000fe40000004100 */
[----:B------:R-:W-:Y:S01]  /*2100*/  FMUL.FTZ R163, R154, R163 ;  /* 0x000000a39aa37220 */ /* 0x000fe20000410000 */
[----:B------:R-:W-:-:S02]  /*2110*/  HADD2.F32 R132, -RZ, R150.H0_H0 ;  /* 0x20000096ff847230 */ /* 0x000fc40000004100 */
        /* <DEDUP_REMOVED lines=8> */
[----:B------:R-:W-:Y:S02]  /*21a0*/  HADD2.F32 R130, -RZ, R151.H0_H0 ;  /* 0x20000097ff827230 */ /* 0x000fe40000004100 */
        /* <DEDUP_REMOVED lines=20> */
.L_x_2758:
[----:B------:R-:W-:Y:S05]  /*22f0*/  BSYNC.RECONVERGENT B0 ;  /* 0x0000000000007941 */ /* 0x000fea0003800200 */
.L_x_2757:
        /* <DEDUP_REMOVED lines=32> */
.L_x_2760:
[----:B------:R-:W-:Y:S05]  /*2500*/  BSYNC.RECONVERGENT B0 ;  /* 0x0000000000007941 */ /* 0x000fea0003800200 */
.L_x_2759:
        /* <DEDUP_REMOVED lines=73> */
.L_x_2765:
        /* <DEDUP_REMOVED lines=23> */
.L_x_2764:
        /* <DEDUP_REMOVED lines=26> */
.L_x_2767:
        /* <DEDUP_REMOVED lines=27> */
.L_x_2763:
        /* <DEDUP_REMOVED lines=12> */
[-C--:B------:R-:W-:Y:S01]  /*2f20*/  FFMA.FTZ R129, R173, R132.reuse, R133 ;  /* 0x00000084ad817223 */ /* 0x080fe20000010085 */
[----:B------:R-:W-:Y:S01]  /*2f30*/  MOV R126, R147 ;  /* 0x00000093007e7202 */ /* 0x000fe20000000f00 */
[----:B------:R-:W-:Y:S01]  /*2f40*/  FADD.FTZ R128, R172, -R125 ;  /* 0x8000007dac807221 */ /* 0x000fe20000010000 */
[----:B------:R-:W-:Y:S01]  /*2f50*/  SHF.R.U32.HI R131, RZ, 0x10, R147 ;  /* 0x00000010ff837819 */ /* 0x000fe20000011693 */
[----:B------:R-:W-:Y:S01]  /*2f60*/  FFMA.FTZ R134, R178, R132, R133 ;  /* 0x00000084b2867223 */ /* 0x000fe20000010085 */
[----:B------:R-:W-:Y:S02]  /*2f70*/  HADD2.F32 R125, -RZ, R124.H0_H0 ;  /* 0x2000007cff7d7230 */ /* 0x000fe40000004100 */
[----:B------:R-:W-:Y:S01]  /*2f80*/  FADD.FTZ R124, R175, -R130 ;  /* 0x80000082af7c7221 */ /* 0x000fe20000010000 */
[----:B------:R-:W-:Y:S01]  /*2f90*/  FADD.FTZ R130, R174, -R129 ;  /* 0x80000081ae827221 */ /* 0x000fe20000010000 */
[----:B------:R-:W-:-:S02]  /*2fa0*/  HADD2.F32 R127, -RZ, R127.H0_H0 ;  /* 0x2000007fff7f7230 */ /* 0x000fc40000004100 */
        /* <DEDUP_REMOVED lines=14> */
.L_x_2769:
        /* <DEDUP_REMOVED lines=31> */
.L_x_2768:
        /* <DEDUP_REMOVED lines=34> */
.L_x_2770:
        /* <DEDUP_REMOVED lines=34> */
.L_x_2766:
        /* <DEDUP_REMOVED lines=18> */
.L_x_2771:
        /* <DEDUP_REMOVED lines=12> */
.L_x_2772:
[----:B------:R-:W-:-:S07]  /*38a0*/  IADD3 R152, PT, PT, R152, 0x100, RZ ;  /* 0x0000010098987810 */ /* 0x000fce0007ffe0ff */
.L_x_2762:
[----:B------:R-:W-:Y:S05]  /*38b0*/  BSYNC.RECONVERGENT B0 ;  /* 0x0000000000007941 */ /* 0x000fea0003800200 */
.L_x_2761:
        /* <DEDUP_REMOVED lines=12> */
[-C--:B-1----:R-:W-:Y:S01]  /*3980*/  FFMA.FTZ R127, R179, R132.reuse, R133 ;  /* 0x00000084b37f7223 */ /* 0x082fe20000010085 */
        /* <DEDUP_REMOVED lines=33> */
.L_x_2777:
[----:B0-----:R-:W-:Y:S01]  /*3ba0*/  MOV R128, R145 ;  /* 0x0000009100807202 */ /* 0x001fe20000000f00 */
[-C--:B------:R-:W-:Y:S01]  /*3bb0*/  FFMA.FTZ R129, R179, R132.reuse, R133 ;  /* 0x00000084b3817223 */ /* 0x080fe20000010085 */
[----:B------:R-:W-:Y:S01]  /*3bc0*/  SHF.R.U32.HI R134, RZ, 0x10, R145 ;  /* 0x00000010ff867819 */ /* 0x000fe20000011691 */
[--C-:B------:R-:W-:Y:S01]  /*3bd0*/  FFMA.FTZ R130, R186, R132, R133.reuse ;  /* 0x00000084ba827223 */ /* 0x100fe20000010085 */
[----:B-1----:R-:W-:Y:S01]  /*3be0*/  MOV R124, R144 ;  /* 0x00000090007c7202 */ /* 0x002fe20000000f00 */
        /* <DEDUP_REMOVED lines=26> */
.L_x_2776:
[----:B------:R-:W-:-:S04]  /*3d90*/  UISETP.NE.U32.AND UP2, UPT, UR6, URZ, UPT ;  /* 0x000000ff0600728c */ /* 0x000fc8000bf45070 */
[----:B------:R-:W-:-:S09]  /*3da0*/  UISETP.NE.AND.EX UP2, UPT, UR7, URZ, UPT, UP2 ;  /* 0x000000ff0700728c */ /* 0x000fd2000bf45320 */
[----:B------:R-:W-:Y:S05]  /*3db0*/  BRA.U !UP2, `(.L_x_2779) ;  /* 0x000000010a7c7547 */ /* 0x000fea000b800000 */
        /* <DEDUP_REMOVED lines=31> */
.L_x_2779:
        /* <DEDUP_REMOVED lines=27> */
.L_x_2775:
        /* <DEDUP_REMOVED lines=33> */
.L_x_2781:
        /* <DEDUP_REMOVED lines=23> */
.L_x_2780:
        /* <DEDUP_REMOVED lines=26> */
.L_x_2782:
        /* <DEDUP_REMOVED lines=17> */
.L_x_2778:
        /* <DEDUP_REMOVED lines=16> */
.L_x_2783:
        /* <DEDUP_REMOVED lines=10> */
.L_x_2784:
[----:B------:R-:W-:-:S07]  /*4930*/  IADD3 R152, PT, PT, R152, 0x100, RZ ;  /* 0x0000010098987810 */ /* 0x000fce0007ffe0ff */
.L_x_2774:
[----:B------:R-:W-:Y:S05]  /*4940*/  BSYNC.RECONVERGENT B0 ;  /* 0x0000000000007941 */ /* 0x000fea0003800200 */
.L_x_2773:
        /* <DEDUP_REMOVED lines=46> */
.L_x_2789:
        /* <DEDUP_REMOVED lines=31> */
.L_x_2788:
        /* <DEDUP_REMOVED lines=34> */
.L_x_2791:
        /* <DEDUP_REMOVED lines=27> */
.L_x_2787:
        /* <DEDUP_REMOVED lines=33> */
.L_x_2793:
        /* <DEDUP_REMOVED lines=23> */
.L_x_2792:
        /* <DEDUP_REMOVED lines=26> */
.L_x_2794:
        /* <DEDUP_REMOVED lines=17> */
.L_x_2790:
        /* <DEDUP_REMOVED lines=16> */
.L_x_2795:
        /* <DEDUP_REMOVED lines=10> */
.L_x_2796:
[----:B------:R-:W-:-:S07]  /*59c0*/  IADD3 R152, PT, PT, R152, 0x100, RZ ;  /* 0x0000010098987810 */ /* 0x000fce0007ffe0ff */
.L_x_2786:
[----:B------:R-:W-:Y:S05]  /*59d0*/  BSYNC.RECONVERGENT B0 ;  /* 0x0000000000007941 */ /* 0x000fea0003800200 */
.L_x_2785:
        /* <DEDUP_REMOVED lines=46> */
.L_x_2801:
        /* <DEDUP_REMOVED lines=31> */
.L_x_2800:
        /* <DEDUP_REMOVED lines=34> */
.L_x_2803:
        /* <DEDUP_REMOVED lines=27> */
.L_x_2799:
        /* <DEDUP_REMOVED lines=33> */
.L_x_2805:
        /* <DEDUP_REMOVED lines=23> */
.L_x_2804:
        /* <DEDUP_REMOVED lines=26> */
.L_x_2806:
        /* <DEDUP_REMOVED lines=17> */
.L_x_2802:
        /* <DEDUP_REMOVED lines=16> */
.L_x_2807:
        /* <DEDUP_REMOVED lines=10> */
.L_x_2808:
[----:B------:R-:W-:-:S07]  /*6a50*/  IADD3 R152, PT, PT, R152, 0x100, RZ ;  /* 0x0000010098987810 */ /* 0x000fce0007ffe0ff */
.L_x_2798:
[----:B------:R-:W-:Y:S05]  /*6a60*/  BSYNC.RECONVERGENT B0 ;  /* 0x0000000000007941 */ /* 0x000fea0003800200 */
.L_x_2797:
        /* <DEDUP_REMOVED lines=46> */
.L_x_2813:
        /* <DEDUP_REMOVED lines=31> */
.L_x_2812:
        /* <DEDUP_REMOVED lines=34> */
.L_x_2815:
        /* <DEDUP_REMOVED lines=27> */
.L_x_2811:
        /* <DEDUP_REMOVED lines=33> */
.L_x_2817:
        /* <DEDUP_REMOVED lines=23> */
.L_x_2816:
        /* <DEDUP_REMOVED lines=26> */
.L_x_2818:
        /* <DEDUP_REMOVED lines=18> */
.L_x_2814:
        /* <DEDUP_REMOVED lines=16> */
.L_x_2819:
        /* <DEDUP_REMOVED lines=10> */
.L_x_2810:
[----:B------:R-:W-:Y:S05]  /*7af0*/  BSYNC.RECONVERGENT B0 ;  /* 0x0000000000007941 */ /* 0x000fea0003800200 */
.L_x_2809:
[----:B------:R-:W-:Y:S01]  /*7b00*/  UPLOP3.LUT UP1, UPT, UPT, UPT, UP1, 0x40, 0x4 ;  /* 0x000000000004789c */ /* 0x000fe20003f2e810 */
[----:B------:R-:W-:Y:S10]  /*7b10*/  @!P6 BRA `(.L_x_2820) ;  /* 0xffffff8c0070e947 */ /* 0x000ff4000383ffff */
.L_x_2748:
        /* <DEDUP_REMOVED lines=18> */
.L_x_2822:
[----:B------:R-:W-:Y:S05]  /*7c40*/  BSYNC.RECONVERGENT B0 ;  /* 0x0000000000007941 */ /* 0x000fea0003800200 */
.L_x_2821:
        /* <DEDUP_REMOVED lines=15> */
.L_x_2824:
[----:B------:R-:W-:Y:S05]  /*7d40*/  BSYNC.RECONVERGENT B0 ;  /* 0x0000000000007941 */ /* 0x000fea0003800200 */
.L_x_2823:
        /* <DEDUP_REMOVED lines=15> */
.L_x_2826:
[----:B------:R-:W-:Y:S05]  /*7e40*/  BSYNC.RECONVERGENT B0 ;  /* 0x0000000000007941 */ /* 0x000fea0003800200 */
.L_x_2825:
        /* <DEDUP_REMOVED lines=15> */
.L_x_2828:
[----:B------:R-:W-:Y:S05]  /*7f40*/  BSYNC.RECONVERGENT B0 ;  /* 0x0000000000007941 */ /* 0x000fea0003800200 */
.L_x_2827:
        /* <DEDUP_REMOVED lines=14> */
.L_x_2829:
        /* <DEDUP_REMOVED lines=13> */
.L_x_5432:


//--------------------- .text._ZN10layer_norm31ln_parallel_residual_bwd_kernelINS_13Kernel_traitsIf6__halfS2_S2_fjLj5120ELj1ELj1ELj8ELj8ENS_18Kernel_traits_baseILj5120EfS2_S2_S2_fjLj256EEEEELb0ELb0ELb1EEEvNS_9BwdParamsE --------------------------
	.section	.text._ZN10layer_norm31ln_parallel_residual_bwd_kernelINS_13Kernel_traitsIf6__halfS2_S2_fjLj5120ELj1ELj1ELj8ELj8ENS_18Kernel_traits_baseILj5120EfS2_S2_S2_fjLj256EEEEELb0ELb0ELb1EEEvNS_9BwdParamsE,"ax",@progbits
	.align	128
        .global         _ZN10layer_norm31ln_parallel_residual_bwd_kernelINS_13Kernel_traitsIf6__halfS2_S2_fjLj5120ELj1ELj1ELj8ELj8ENS_18Kernel_traits_baseILj5120EfS2_S2_S2_fjLj256EEEEELb0ELb0ELb1EEEvNS_9BwdParamsE
        .type           _ZN10layer_norm31ln_parallel_residual_bwd_kernelINS_13Kernel_traitsIf6__halfS2_S2_fjLj5120ELj1ELj1ELj8ELj8ENS_18Kernel_traits_baseILj5120EfS2_S2_S2_fjLj256EEEEELb0ELb0ELb1EEEvNS_9BwdParamsE,@function
        .size           _ZN10layer_norm31ln_parallel_residual_bwd_kernelINS_13Kernel_traitsIf6__halfS2_S2_fjLj5120ELj1ELj1ELj8ELj8ENS_18Kernel_traits_baseILj5120EfS2_S2_S2_fjLj256EEEEELb0ELb0ELb1EEEvNS_9BwdParamsE,(.L_x_5433 - _ZN10layer_norm31ln_parallel_residual_bwd_kernelINS_13Kernel_traitsIf6__halfS2_S2_fjLj5120ELj1ELj1ELj8ELj8ENS_18Kernel_traits_baseILj5120EfS2_S2_S2_fjLj256EEEEELb0ELb0ELb1EEEvNS_9BwdParamsE)
        .other          _ZN10layer_norm31ln_parallel_residual_bwd_kernelINS_13Kernel_traitsIf6__halfS2_S2_fjLj5120ELj1ELj1ELj8ELj8ENS_18Kernel_traits_baseILj5120EfS2_S2_S2_fjLj256EEEEELb0ELb0ELb1EEEvNS_9BwdParamsE,@"STO_CUDA_ENTRY STV_DEFAULT"
_ZN10layer_norm31ln_parallel_residual_bwd_kernelINS_13Kernel_traitsIf6__halfS2_S2_fjLj5120ELj1ELj1ELj8ELj8ENS_18Kernel_traits_baseILj5120EfS2_S2_S2_fjLj256EEEEELb0ELb0ELb1EEEvNS_9BwdParamsE:
.text._ZN10layer_norm31ln_parallel_residual_bwd_kernelINS_13Kernel_traitsIf6__halfS2_S2_fjLj5120ELj1ELj1ELj8ELj8ENS_18Kernel_traits_baseILj5120EfS2_S2_S2_fjLj256EEEEELb0ELb0ELb1EEEvNS_9BwdParamsE:
        /* <DEDUP_REMOVED lines=110> */
.L_x_2867:
[----:B0-234-:R-:W2:Y:S01]  /*06e0*/  LDC.64 R104, c[0x0][0x428] ;  /* 0x00010a00ff687b82 */ /* 0x01dea20000000a00 */
[----:B01----:R-:W-:-:S05]  /*06f0*/  IMAD R92, R136, UR12, RZ ;  /* 0x0000000c885c7c24 */ /* 0x003fca000f8e02ff */
        /* <DEDUP_REMOVED lines=22> */
[--C-:B------:R-:W-:Y:S02]  /*0860*/  IMAD.WIDE.U32 R98, R141, 0x8, R154.reuse ;  /* 0x000000088d627825 */ /* 0x100fe400078e009a */
[----:B------:R-:W4:Y:S02]  /*0870*/  LDG.E.64 R92, desc[UR8][R92.64] ;  /* 0x000000085c5c7981 */ /* 0x000f24000c1e1b00 */
[----:B------:R-:W-:Y:S02]  /*0880*/  IMAD.WIDE.U32 R96, R140, 0x8, R154 ;  /* 0x000000088c607825 */ /* 0x000fe400078e009a */
[----:B------:R-:W4:Y:S02]  /*0890*/  LDG.E.64 R98, desc[UR8][R98.64] ;  /* 0x0000000862627981 */ /* 0x000f24000c1e1b00 */
[----:B---3--:R-:W-:-:S02]  /*08a0*/  IMAD.WIDE.U32 R158, R138, 0x8, R156 ;  /* 0x000000088a9e7825 */ /* 0x008fc400078e009c */
        /* <DEDUP_REMOVED lines=30> */
[----:B------:R-:W2:Y:S01]  /*0a90*/  @P0 LDC.64 R152, c[0x0][0x438] ;  /* 0x00010e00ff980b82 */ /* 0x000ea20000000a00 */
[----:B------:R-:W-:-:S02]  /*0aa0*/  MOV R225, R100 ;  /* 0x0000006400e17202 */ /* 0x000fc40000000f00 */
[--C-:B------:R-:W-:Y:S02]  /*0ab0*/  SHF.R.U64 R222, R100, 0x10, R101.reuse ;  /* 0x0000001064de7819 */ /* 0x100fe40000001265 */
[----:B------:R-:W-:Y:S02]  /*0ac0*/  MOV R223, R101 ;  /* 0x0000006500df7202 */ /* 0x000fe40000000f00 */
[----:B------:R-:W-:Y:S02]  /*0ad0*/  SHF.R.U32.HI R221, RZ, 0x10, R101 ;  /* 0x00000010ffdd7819 */ /* 0x000fe40000011665 */
[----:B------:R-:W2:Y:S01]  /*0ae0*/  @P0 LDC.64 R100, c[0x0][0x438] ;  /* 0x00010e00ff640b82 */ /* 0x000ea20000000a00 */
[----:B------:R-:W-:Y:S02]  /*0af0*/  MOV R219, R106 ;  /* 0x0000006a00db7202 */ /* 0x000fe40000000f00 */
[----:B------:R-:W-:Y:S02]  /*0b00*/  SHF.R.U64 R217, R106, 0x10, R107 ;  /* 0x000000106ad97819 */ /* 0x000fe4000000126b */
[----:B------:R-:W-:-:S02]  /*0b10*/  MOV R190, R107 ;  /* 0x0000006b00be7202 */ /* 0x000fc40000000f00 */
[----:B------:R-:W-:Y:S02]  /*0b20*/  SHF.R.U32.HI R192, RZ, 0x10, R107 ;  /* 0x00000010ffc07819 */ /* 0x000fe4000001166b */
[----:B------:R-:W2:Y:S01]  /*0b30*/  @P0 LDC.64 R106, c[0x0][0x438] ;  /* 0x00010e00ff6a0b82 */ /* 0x000ea20000000a00 */
[----:B----4-:R-:W-:Y:S01]  /*0b40*/  @P0 IMAD.WIDE.U32 R94, R138, 0x8, R94 ;  /* 0x000000088a5e0825 */ /* 0x010fe200078e005e */
[----:B------:R-:W-:Y:S02]  /*0b50*/  MOV R187, R102 ;  /* 0x0000006600bb7202 */ /* 0x000fe40000000f00 */
[--C-:B------:R-:W-:Y:S02]  /*0b60*/  SHF.R.U64 R182, R102, 0x10, R103.reuse ;  /* 0x0000001066b67819 */ /* 0x100fe40000001267 */
[----:B------:R-:W-:Y:S01]  /*0b70*/  MOV R180, R103 ;  /* 0x0000006700b47202 */ /* 0x000fe20000000f00 */
[----:B-----5:R4:W5:Y:S01]  /*0b80*/  @P0 LDG.E.64 R142, desc[UR8][R94.64] ;  /* 0x000000085e8e0981 */ /* 0x020962000c1e1b00 */
[----:B------:R-:W-:Y:S01]  /*0b90*/  SHF.R.U32.HI R183, RZ, 0x10, R103 ;  /* 0x00000010ffb77819 */ /* 0x000fe20000011667 */
[----:B---3--:R-:W-:Y:S01]  /*0ba0*/  HADD2.F32 R239, -RZ, R161.H0_H0 ;  /* 0x200000a1ffef7230 */ /* 0x008fe20000004100 */
[--C-:B------:R-:W-:Y:S01]  /*0bb0*/  SHF.R.U64 R212, R92, 0x10, R93.reuse ;  /* 0x000000105cd47819 */ /* 0x100fe2000000125d */
[----:B------:R-:W3:Y:S01]  /*0bc0*/  @P0 LDC.64 R102, c[0x0][0x438] ;  /* 0x00010e00ff660b82 */ /* 0x000ee20000000a00 */
[----:B------:R-:W-:Y:S01]  /*0bd0*/  MOV R203, R93 ;  /* 0x0000005d00cb7202 */ /* 0x000fe20000000f00 */
[----:B------:R-:W-:Y:S01]  /*0be0*/  HADD2.F32 R235, -RZ, R165.H0_H0 ;  /* 0x200000a5ffeb7230 */ /* 0x000fe20000004100 */
[----:B------:R-:W-:Y:S01]  /*0bf0*/  SHF.R.U32.HI R210, RZ, 0x10, R93 ;  /* 0x00000010ffd27819 */ /* 0x000fe2000001165d */
[----:B------:R-:W-:Y:S01]  /*0c00*/  HADD2.F32 R93, -RZ, R159.H0_H0 ;  /* 0x2000009fff5d7230 */ /* 0x000fe20000004100 */
[----:B------:R-:W-:-:S02]  /*0c10*/  MOV R201, R98 ;  /* 0x0000006200c97202 */ /* 0x000fc40000000f00 */
[----:B-1----:R-:W-:Y:S02]  /*0c20*/  SHF.R.U64 R166, R98, 0x10, R99 ;  /* 0x0000001062a67819 */ /* 0x002fe40000001263 */
[----:B------:R-:W-:Y:S02]  /*0c30*/  MOV R181, R96 ;  /* 0x0000006000b57202 */ /* 0x000fe40000000f00 */
[----:B0-----:R-:W-:Y:S02]  /*0c40*/  SHF.R.U64 R169, R96, 0x10, R97 ;  /* 0x0000001060a97819 */ /* 0x001fe40000001261 */
[--C-:B------:R-:W-:Y:S02]  /*0c50*/  SHF.R.U64 R229, R160, 0x10, R161.reuse ;  /* 0x00000010a0e57819 */ /* 0x100fe400000012a1 */
[----:B------:R-:W-:Y:S02]  /*0c60*/  SHF.R.U32.HI R193, RZ, 0x10, R161 ;  /* 0x00000010ffc17819 */ /* 0x000fe400000116a1 */
[----:B------:R-:W-:-:S02]  /*0c70*/  SHF.R.U64 R185, R164, 0x10, R165 ;  /* 0x00000010a4b97819 */ /* 0x000fc400000012a5 */
[----:B------:R-:W-:Y:S02]  /*0c80*/  SHF.R.U32.HI R98, RZ, 0x10, R165 ;  /* 0x00000010ff627819 */ /* 0x000fe400000116a5 */
[----:B--2---:R-:W-:Y:S01]  /*0c90*/  FSEL R184, R184, RZ, !P1 ;  /* 0x000000ffb8b87208 */ /* 0x004fe20004800000 */
[----:B------:R-:W-:Y:S01]  /*0ca0*/  HADD2.F32 R225, -RZ, R225.H0_H0 ;  /* 0x200000e1ffe17230 */ /* 0x000fe20000004100 */
[--C-:B------:R-:W-:Y:S02]  /*0cb0*/  SHF.R.U64 R207, R158, 0x10, R159.reuse ;  /* 0x000000109ecf7819 */ /* 0x100fe4000000129f */
[----:B------:R-:W-:Y:S02]  /*0cc0*/  SHF.R.U32.HI R209, RZ, 0x10, R159 ;  /* 0x00000010ffd17819 */ /* 0x000fe4000001169f */
[--C-:B------:R-:W-:Y:S02]  /*0cd0*/  SHF.R.U64 R165, R162, 0x10, R163.reuse ;  /* 0x00000010a2a57819 */ /* 0x100fe400000012a3 */
[----:B------:R-:W-:-:S02]  /*0ce0*/  SHF.R.U32.HI R96, RZ, 0x10, R163 ;  /* 0x00000010ff607819 */ /* 0x000fc400000116a3 */
[--C-:B------:R-:W-:Y:S02]  /*0cf0*/  SHF.R.U64 R161, R156, 0x10, R157.reuse ;  /* 0x000000109ca17819 */ /* 0x100fe4000000129d */
[----:B----4-:R-:W-:Y:S01]  /*0d00*/  SHF.R.U32.HI R94, RZ, 0x10, R157 ;  /* 0x00000010ff5e7819 */ /* 0x010fe2000001169d */
[----:B------:R-:W-:Y:S01]  /*0d10*/  HADD2.F32 R158, -RZ, R158.H0_H0 ;  /* 0x2000009eff9e7230 */ /* 0x000fe20000004100 */
[----:B------:R-:W-:Y:S01]  /*0d20*/  MOV R167, R97 ;  /* 0x0000006100a77202 */ /* 0x000fe20000000f00 */
[----:B------:R-:W-:Y:S01]  /*0d30*/  HADD2.F32 R231, -RZ, R163.H0_H0 ;  /* 0x200000a3ffe77230 */ /* 0x000fe20000004100 */
[----:B------:R-:W-:Y:S01]  /*0d40*/  SHF.R.U32.HI R179, RZ, 0x10, R97 ;  /* 0x00000010ffb37819 */ /* 0x000fe20000011661 */
[----:B------:R-:W-:Y:S01]  /*0d50*/  HADD2.F32 R159, -RZ, R157.H0_H0 ;  /* 0x2000009dff9f7230 */ /* 0x000fe20000004100 */
[----:B------:R-:W-:Y:S01]  /*0d60*/  SHF.R.U64 R218, R154, 0x10, R155 ;  /* 0x000000109ada7819 */ /* 0x000fe2000000129b */
[----:B------:R-:W-:Y:S01]  /*0d70*/  FADD.FTZ R97, -R184, R93 ;  /* 0x0000005db8617221 */ /* 0x000fe20000010100 */
[----:B------:R-:W-:Y:S01]  /*0d80*/  MOV R215, R155 ;  /* 0x0000009b00d77202 */ /* 0x000fe20000000f00 */
[----:B------:R-:W-:Y:S01]  /*0d90*/  HADD2.F32 R241, -RZ, R160.H0_H0 ;  /* 0x200000a0fff17230 */ /* 0x000fe20000004100 */
[----:B------:R-:W-:Y:S01]  /*0da0*/  SHF.R.U32.HI R220, RZ, 0x10, R155 ;  /* 0x00000010ffdc7819 */ /* 0x000fe2000001169b */
[----:B------:R-:W-:-:S02]  /*0db0*/  HADD2.F32 R237, -RZ, R164.H0_H0 ;  /* 0x200000a4ffed7230 */ /* 0x000fc40000004100 */
[----:B------:R-:W-:Y:S01]  /*0dc0*/  FMUL.FTZ R213, R68, R225 ;  /* 0x000000e144d57220 */ /* 0x000fe20000410000 */
        /* <DEDUP_REMOVED lines=13> */
[----:B------:R-:W-:Y:S01]  /*0ea0*/  HADD2.F32 R222, -RZ, R222.H0_H0 ;  /* 0x200000deffde7230 */ /* 0x000fe20000004100 */
[----:B------:R-:W-:Y:S01]  /*0eb0*/  MOV R205, R92 ;  /* 0x0000005c00cd7202 */ /* 0x000fe20000000f00 */
[----:B------:R-:W-:-:S04]  /*0ec0*/  @P0 IMAD.WIDE.U32 R152, R171, 0x8, R152 ;  /* 0x00000008ab980825 */ /* 0x000fc800078e0098 */
[C---:B------:R-:W-:Y:S01]  /*0ed0*/  FADD.FTZ R95, -R184.reuse, R158 ;  /* 0x0000009eb85f7221 */ /* 0x040fe20000010100 */
[----:B------:R-:W-:Y:S01]  /*0ee0*/  MOV R92, R99 ;  /* 0x00000063005c7202 */ /* 0x000fe20000000f00 */
[C---:B------:R-:W-:Y:S01]  /*0ef0*/  FADD.FTZ R207, -R184.reuse, R207 ;  /* 0x000000cfb8cf7221 */ /* 0x040fe20000010100 */
[----:B------:R-:W-:Y:S01]  /*0f00*/  MOV R195, R154 ;  /* 0x0000009a00c37202 */ /* 0x000fe20000000f00 */
[----:B------:R-:W-:Y:S02]  /*0f10*/  HADD2.F32 R226, -RZ, R226.H0_H0 ;  /* 0x200000e2ffe27230 */ /* 0x000fe40000004100 */
[C---:B------:R-:W-:Y:S01]  /*0f20*/  FADD.FTZ R209, -R184.reuse, R209 ;  /* 0x000000d1b8d17221 */ /* 0x040fe20000010100 */
        /* <DEDUP_REMOVED lines=23> */
[----:B------:R-:W-:Y:S01]  /*10a0*/  HADD2.F32 R227, -RZ, R227.H0_H0 ;  /* 0x200000e3ffe37230 */ /* 0x000fe20000004100 */
[----:B------:R-:W-:Y:S01]  /*10b0*/  MOV R197, R105 ;  /* 0x0000006900c57202 */ /* 0x000fe20000000f00 */
[----:B------:R-:W-:Y:S01]  /*10c0*/  HADD2.F32 R221, -RZ, R221.H0_H0 ;  /* 0x200000ddffdd7230 */ /* 0x000fe20000004100 */
[----:B------:R-:W-:Y:S01]  /*10d0*/  SHF.R.U32.HI R204, RZ, 0x10, R105 ;  /* 0x00000010ffcc7819 */ /* 0x000fe20000011669 */
[----:B------:R-:W-:Y:S01]  /*10e0*/  FMUL.FTZ R243, R70, R223 ;  /* 0x000000df46f37220 */ /* 0x000fe20000410000 */
[----:B------:R-:W-:Y:S02]  /*10f0*/  HADD2.F32 R105, -RZ, R167.H0_H0 ;  /* 0x200000a7ff697230 */ /* 0x000fe40000004100 */
[----:B------:R-:W-:Y:S01]  /*1100*/  FFMA.FTZ R211, R89, R226, R154 ;  /* 0x000000e259d37223 */ /* 0x000fe2000001009a */
[----:B------:R-:W-:Y:S01]  /*1110*/  FMUL.FTZ R216, R168, R207 ;  /* 0x000000cfa8d87220 */ /* 0x000fe20000410000 */
[----:B0-----:R-:W-:-:S02]  /*1120*/  HADD2.F32 R153, -RZ, R92.H0_H0 ;  /* 0x2000005cff997230 */ /* 0x001fc40000004100 */
[----:B------:R-:W-:Y:S01]  /*1130*/  FADD.FTZ R92, RZ, R213 ;  /* 0x000000d5ff5c7221 */ /* 0x000fe20000010000 */
[----:B------:R-:W-:Y:S01]  /*1140*/  FFMA.FTZ R167, R184, R213, RZ ;  /* 0x000000d5b8a77223 */ /* 0x000fe200000100ff */
[----:B------:R-:W-:Y:S01]  /*1150*/  @P0 IMAD.WIDE.U32 R106, R141, 0x8, R106 ;  /* 0x000000088d6a0825 */ /* 0x000fe200078e006a */
[----:B------:R0:W5:Y:S03]  /*1160*/  @P0 LDG.E.64 R144, desc[UR8][R100.64] ;  /* 0x0000000864900981 */ /* 0x000166000c1e1b00 */
[----:B------:R-:W-:Y:S01]  /*1170*/  FMUL.FTZ R214, R168, R209 ;  /* 0x000000d1a8d67220 */ /* 0x000fe20000410000 */
[----:B------:R-:W-:Y:S01]  /*1180*/  FMUL.FTZ R156, R71, R221 ;  /* 0x000000dd479c7220 */ /* 0x000fe20000410000 */
[----:B------:R-:W-:Y:S02]  /*1190*/  HADD2.F32 R224, -RZ, R224.H0_H0 ;  /* 0x200000e0ffe07230 */ /* 0x000fe40000004100 */
[----:B------:R-:W-:Y:S01]  /*11a0*/  FFMA.FTZ R209, R90, R227, R243 ;  /* 0x000000e35ad17223 */ /* 0x000fe200000100f3 */
[----:B------:R-:W-:Y:S01]  /*11b0*/  FADD.FTZ R162, R211, R92 ;  /* 0x0000005cd3a27221 */ /* 0x000fe20000010000 */
[----:B------:R-:W-:Y:S01]  /*11c0*/  FMUL.FTZ R202, R168, R97 ;  /* 0x00000061a8ca7220 */ /* 0x000fe20000410000 */
[----:B------:R-:W-:Y:S01]  /*11d0*/  FFMA.FTZ R167, R216, R211, R167 ;  /* 0x000000d3d8a77223 */ /* 0x000fe200000100a7 */
[----:B------:R-:W-:Y:S01]  /*11e0*/  SHF.R.U32.HI R208, RZ, 0x10, R99 ;  /* 0x00000010ffd07819 */ /* 0x000fe20000011663 */
[----:B------:R1:W5:Y:S01]  /*11f0*/  @P0 LDG.E.64 R148, desc[UR8][R106.64] ;  /* 0x000000086a940981 */ /* 0x000362000c1e1b00 */
[----:B0-----:R-:W-:-:S02]  /*1200*/  HADD2.F32 R101, -RZ, R191.H0_H0 ;  /* 0x200000bfff657230 */ /* 0x001fc40000004100 */
[----:B------:R-:W-:Y:S01]  /*1210*/  FFMA.FTZ R207, R91, R224, R156 ;  /* 0x000000e05bcf7223 */ /* 0x000fe2000001009c */
[----:B------:R-:W-:Y:S02]  /*1220*/  HADD2.F32 R219, -RZ, R219.H0_H0 ;  /* 0x200000dbffdb7230 */ /* 0x000fe40000004100 */
[----:B------:R-:W-:Y:S01]  /*1230*/  FADD.FTZ R162, R209, R162 ;  /* 0x000000a2d1a27221 */ /* 0x000fe20000010000 */
[----:B------:R-:W-:Y:S02]  /*1240*/  HADD2.F32 R94, -RZ, R188.H0_H0 ;  /* 0x200000bcff5e7230 */ /* 0x000fe40000004100 */
[----:B------:R-:W-:Y:S02]  /*1250*/  HADD2.F32 R99, -RZ, R187.H0_H0 ;  /* 0x200000bbff637230 */ /* 0x000fe40000004100 */
[----:B------:R-:W-:Y:S01]  /*1260*/  FMUL.FTZ R187, R64, R101 ;  /* 0x0000006540bb7220 */ /* 0x000fe20000410000 */
[----:B---3--:R-:W-:-:S04]  /*1270*/  @P0 IMAD.WIDE.U32 R102, R140, 0x8, R102 ;  /* 0x000000088c660825 */ /* 0x008fc800078e0066 */
[----:B-1----:R-:W-:Y:S02]  /*1280*/  HADD2.F32 R107, -RZ, R181.H0_H0 ;  /* 0x200000b5ff6b7230 */ /* 0x002fe40000004100 */
        /* <DEDUP_REMOVED lines=8> */
[----:B------:R0:W5:Y:S01]  /*1310*/  @P0 LDG.E.64 R146, desc[UR8][R102.64] ;  /* 0x0000000866920981 */ /* 0x000162000c1e1b00 */
[----:B------:R-:W-:-:S02]  /*1320*/  HADD2.F32 R96, -RZ, R189.H0_H0 ;  /* 0x200000bdff607230 */ /* 0x000fc40000004100 */
[----:B------:R-:W-:Y:S01]  /*1330*/  FMUL.FTZ R191, R66, R95 ;  /* 0x0000005f42bf7220 */ /* 0x000fe20000410000 */
[----:B------:R-:W-:Y:S01]  /*1340*/  FFMA.FTZ R189, R85, R217, R156 ;  /* 0x000000d955bd7223 */ /* 0x000fe2000001009c */
[----:B------:R-:W-:Y:S01]  /*1350*/  FADD.FTZ R162, R187, R162 ;  /* 0x000000a2bba27221 */ /* 0x000fe20000010000 */
[----:B------:R-:W-:Y:S01]  /*1360*/  FMUL.FTZ R198, R168, R229 ;  /* 0x000000e5a8c67220 */ /* 0x000fe20000410000 */
[----:B------:R-:W-:Y:S01]  /*1370*/  FFMA.FTZ R181, R194, R187, R181 ;  /* 0x000000bbc2b57223 */ /* 0x000fe200000100b5 */
[----:B0-----:R-:W-:Y:S02]  /*1380*/  HADD2.F32 R103, -RZ, R190.H0_H0 ;  /* 0x200000beff677230 */ /* 0x001fe40000004100 */
[----:B------:R-:W-:Y:S01]  /*1390*/  FMUL.FTZ R158, R67, R96 ;  /* 0x00000060439e7220 */ /* 0x000fe20000410000 */
[----:B------:R-:W-:Y:S02]  /*13a0*/  HADD2.F32 R98, -RZ, R192.H0_H0 ;  /* 0x200000c0ff627230 */ /* 0x000fe40000004100 */
[----:B------:R-:W-:Y:S01]  /*13b0*/  FADD.FTZ R162, R189, R162 ;  /* 0x000000a2bda27221 */ /* 0x000fe20000010000 */
[----:B------:R-:W-:Y:S01]  /*13c0*/  FMUL.FTZ R196, R168, R239 ;  /* 0x000000efa8c47220 */ /* 0x000fe20000410000 */
[----:B------:R-:W-:Y:S01]  /*13d0*/  FFMA.FTZ R191, R86, R103, R191 ;  /* 0x0000006756bf7223 */ /* 0x000fe200000100bf */
[----:B------:R-:W-:Y:S01]  /*13e0*/  FFMA.FTZ R181, R198, R189, R181 ;  /* 0x000000bdc6b57223 */ /* 0x000fe200000100b5 */
[----:B------:R-:W-:Y:S01]  /*13f0*/  MOV R199, R104 ;  /* 0x0000006800c77202 */ /* 0x000fe20000000f00 */
[----:B------:R-:W-:-:S02]  /*1400*/  HADD2.F32 R106, -RZ, R169.H0_H0 ;  /* 0x200000a9ff6a7230 */ /* 0x000fc40000004100 */
[----:B------:R-:W-:Y:S01]  /*1410*/  FMUL.FTZ R200, R168, R193 ;  /* 0x000000c1a8c87220 */ /* 0x000fe20000410000 */
[----:B------:R-:W-:Y:S02]  /*1420*/  HADD2.F32 R104, -RZ, R179.H0_H0 ;  /* 0x200000b3ff687230 */ /* 0x000fe40000004100 */
[----:B------:R-:W-:Y:S01]  /*1430*/  FMUL.FTZ R179, R60, R107 ;  /* 0x0000006b3cb37220 */ /* 0x000fe20000410000 */
[----:B------:R-:W-:Y:S01]  /*1440*/  FFMA.FTZ R193, R87, R98, R158 ;  /* 0x0000006257c17223 */ /* 0x000fe2000001009e */
[----:B------:R-:W-:Y:S01]  /*1450*/  FADD.FTZ R162, R191, R162 ;  /* 0x000000a2bfa27221 */ /* 0x000fe20000010000 */
[----:B------:R-:W-:Y:S01]  /*1460*/  FFMA.FTZ R181, R196, R191, R181 ;  /* 0x000000bfc4b57223 */ /* 0x000fe200000100b5 */
[----:B------:R-:W-:Y:S02]  /*1470*/  HADD2.F32 R102, -RZ, R182.H0_H0 ;  /* 0x200000b6ff667230 */ /* 0x000fe40000004100 */
[----:B------:R-:W-:Y:S01]  /*1480*/  FMUL.FTZ R160, R61, R106 ;  /* 0x0000006a3da07220 */ /* 0x000fe20000410000 */
        /* <DEDUP_REMOVED lines=8> */
[----:B------:R-:W-:Y:S02]  /*1510*/  HADD2.F32 R100, -RZ, R183.H0_H0 ;  /* 0x200000b7ff647230 */ /* 0x000fe40000004100 */
        /* <DEDUP_REMOVED lines=25> */
[----:B------:R-:W-:Y:S01]  /*16b0*/  FMUL.FTZ R167, R58, R153 ;  /* 0x000000993aa77220 */ /* 0x000fe20000410000 */
[----:B------:R-:W-:Y:S01]  /*16c0*/  FFMA.FTZ R165, R77, R212, R92 ;  /* 0x000000d44da57223 */ /* 0x000fe2000001005c */
[----:B------:R-:W-:Y:S01]  /*16d0*/  FADD.FTZ R162, R163, R162 ;  /* 0x000000a2a3a27221 */ /* 0x000fe20000010000 */
[----:B------:R-:W-:Y:S01]  /*16e0*/  FFMA.FTZ R231, R164, R163, R231 ;  /* 0x000000a3a4e77223 */ /* 0x000fe200000100e7 */
[----:B------:R-:W-:-:S02]  /*16f0*/  HADD2.F32 R195, -RZ, R195.H0_H0 ;  /* 0x200000c3ffc37230 */ /* 0x000fc40000004100 */
[----:B------:R-:W-:Y:S01]  /*1700*/  FMUL.FTZ R156, R59, R208 ;  /* 0x000000d03b9c7220 */ /* 0x000fe20000410000 */
[----:B------:R-:W-:Y:S02]  /*1710*/  HADD2.F32 R210, -RZ, R210.H0_H0 ;  /* 0x200000d2ffd27230 */ /* 0x000fe40000004100 */
[----:B------:R-:W-:Y:S01]  /*1720*/  FFMA.FTZ R167, R78, R203, R167 ;  /* 0x000000cb4ea77223 */ /* 0x000fe200000100a7 */
[----:B------:R-:W-:Y:S01]  /*1730*/  FADD.FTZ R162, R165, R162 ;  /* 0x000000a2a5a27221 */ /* 0x000fe20000010000 */
        /* <DEDUP_REMOVED lines=19> */
[----:B------:R-:W-:Y:S01]  /*1870*/  FMUL.FTZ R158, R168, R161 ;  /* 0x000000a1a89e7220 */ /* 0x000fe20000410000 */
[----:B------:R-:W-:Y:S01]  /*1880*/  FADD.FTZ R92, R154, R229 ;  /* 0x000000e59a5c7221 */ /* 0x000fe20000010000 */
[----:B------:R-:W-:Y:S01]  /*1890*/  FFMA.FTZ R161, R155, R154, R156 ;  /* 0x0000009a9ba17223 */ /* 0x000fe2000001009c */
[----:B------:R-:W-:Y:S02]  /*18a0*/  HADD2.F32 R204, -RZ, R204.H0_H0 ;  /* 0x200000ccffcc7230 */ /* 0x000fe40000004100 */
        /* <DEDUP_REMOVED lines=43> */
.L_x_2832:
[----:B------:R-:W-:Y:S05]  /*1b60*/  BSYNC.RECONVERGENT B0 ;  /* 0x0000000000007941 */ /* 0x000fea0003800200 */
.L_x_2831:
        /* <DEDUP_REMOVED lines=130> */
[----:B------:R-:W-:Y:S02]  /*2390*/  HADD2.F32 R93, -RZ, R92.H0_H0 ;  /* 0x2000005cff5d7230 */ /* 0x000fe40000004100 */
[----:B------:R-:W-:Y:S01]  /*23a0*/  FADD.FTZ R209, R209, -R202 ;  /* 0x800000cad1d17221 */ /* 0x000fe20000010000 */
[----:B------:R-:W-:Y:S01]  /*23b0*/  SHF.R.U32.HI R92, RZ, 0x10, R143 ;  /* 0x00000010ff5c7819 */ /* 0x000fe2000001168f */
[----:B------:R-:W-:Y:S01]  /*23c0*/  FADD.FTZ R207, R207, -R214 ;  /* 0x800000d6cfcf7221 */ /* 0x000fe20000010000 */
[----:B------:R-:W-:Y:S01]  /*23d0*/  FFMA.FTZ R184, R184, R102, R103 ;  /* 0x00000066b8b87223 */ /* 0x000fe20000010067 */
[----:B------:R-:W-:Y:S01]  /*23e0*/  FFMA.FTZ R94, R168, R209, R93 ;  /* 0x000000d1a85e7223 */ /* 0x000fe2000001005d */
[----:B------:R-:W-:-:S02]  /*23f0*/  HADD2.F32 R97, -RZ, R97.H0_H0 ;  /* 0x20000061ff617230 */ /* 0x000fc40000004100 */
[----:B------:R-:W-:Y:S01]  /*2400*/  FADD.FTZ R211, R211, -R216 ;  /* 0x800000d8d3d37221 */ /* 0x000fe20000010000 */
[----:B------:R-:W-:Y:S01]  /*2410*/  HADD2.F32 R93, -RZ, R92.H0_H0 ;  /* 0x2000005cff5d7230 */ /* 0x000fe20000004100 */
[----:B------:R-:W-:Y:S01]  /*2420*/  MOV R92, R142 ;  /* 0x0000008e005c7202 */ /* 0x000fe20000000f00 */
[----:B------:R-:W-:Y:S01]  /*2430*/  FADD.FTZ R213, R213, -R184 ;  /* 0x800000b8d5d57221 */ /* 0x000fe20000010000 */
[----:B------:R-:W-:Y:S01]  /*2440*/  FFMA.FTZ R96, R168, R211, R97 ;  /* 0x000000d3a8607223 */ /* 0x000fe20000010061 */
[-C--:B------:R-:W-:Y:S01]  /*2450*/  FFMA.FTZ R200, R200, R102.reuse, R103 ;  /* 0x00000066c8c87223 */ /* 0x080fe20000010067 */
[----:B------:R-:W-:Y:S01]  /*2460*/  FFMA.FTZ R95, R168, R207, R93 ;  /* 0x000000cfa85f7223 */ /* 0x000fe2000001005d */
[----:B------:R-:W-:Y:S01]  /*2470*/  HADD2.F32 R93, -RZ, R92.H0_H0 ;  /* 0x2000005cff5d7230 */ /* 0x000fe20000004100 */
[----:B------:R-:W-:Y:S01]  /*2480*/  MOV R92, R145 ;  /* 0x00000091005c7202 */ /* 0x000fe20000000f00 */
[----:B------:R-:W-:Y:S01]  /*2490*/  FADD.FTZ R193, R193, -R200 ;  /* 0x800000c8c1c17221 */ /* 0x000fe20000010000 */
[----:B------:R-:W-:Y:S01]  /*24a0*/  SHF.R.U64 R105, R144, 0x10, R145 ;  /* 0x0000001090697819 */ /* 0x000fe20000001291 */
[-C--:B------:R-:W-:Y:S01]  /*24b0*/  FFMA.FTZ R198, R198, R102.reuse, R103 ;  /* 0x00000066c6c67223 */ /* 0x080fe20000010067 */
[----:B------:R-:W-:Y:S01]  /*24c0*/  FFMA.FTZ R93, R168, R213, R93 ;  /* 0x000000d5a85d7223 */ /* 0x000fe2000001005d */
[----:B------:R-:W-:Y:S01]  /*24d0*/  HADD2.F32 R97, -RZ, R92.H0_H0 ;  /* 0x2000005cff617230 */ /* 0x000fe20000004100 */
[----:B------:R-:W-:Y:S01]  /*24e0*/  SHF.R.U32.HI R92, RZ, 0x10, R145 ;  /* 0x00000010ff5c7819 */ /* 0x000fe20000011691 */
[----:B------:R-:W-:Y:S01]  /*24f0*/  FFMA.FTZ R194, R194, R102, R103 ;  /* 0x00000066c2c27223 */ /* 0x000fe20000010067 */
[----:B------:R0:W-:Y:S01]  /*2500*/  F2F.F16.F32 R99, R93 ;  /* 0x0000005d00637304 */ /* 0x0001e20000200800 */
[----:B------:R-:W-:-:S02]  /*2510*/  HADD2.F32 R105, -RZ, R105.H0_H0 ;  /* 0x20000069ff697230 */ /* 0x000fc40000004100 */
[----:B------:R-:W-:Y:S01]  /*2520*/  FADD.FTZ R189, R189, -R198 ;  /* 0x800000c6bdbd7221 */ /* 0x000fe20000010000 */
[----:B------:R-:W-:Y:S01]  /*2530*/  FADD.FTZ R187, R187, -R194 ;  /* 0x800000c2bbbb7221 */ /* 0x000fe20000010000 */
[-CC-:B------:R-:W-:Y:S01]  /*2540*/  FFMA.FTZ R192, R192, R102.reuse, R103.reuse ;  /* 0x00000066c0c07223 */ /* 0x180fe20000010067 */
[-C--:B------:R-:W-:Y:S01]  /*2550*/  FFMA.FTZ R188, R188, R102.reuse, R103 ;  /* 0x00000066bcbc7223 */ /* 0x080fe20000010067 */
[----:B------:R-:W-:Y:S01]  /*2560*/  FFMA.FTZ R100, R168, R189, R105 ;  /* 0x000000bda8647223 */ /* 0x000fe20000010069 */
[--C-:B------:R-:W-:Y:S01]  /*2570*/  FFMA.FTZ R186, R186, R102, R103.reuse ;  /* 0x00000066baba7223 */ /* 0x100fe20000010067 */
[----:B------:R-:W-:Y:S01]  /*2580*/  FADD.FTZ R185, R185, -R192 ;  /* 0x800000c0b9b97221 */ /* 0x000fe20000010000 */
[----:B0-----:R-:W-:Y:S01]  /*2590*/  HADD2.F32 R93, -RZ, R92.H0_H0 ;  /* 0x2000005cff5d7230 */ /* 0x001fe20000004100 */
[----:B------:R-:W-:Y:S01]  /*25a0*/  MOV R92, R144 ;  /* 0x00000090005c7202 */ /* 0x000fe20000000f00 */
[----:B------:R-:W-:Y:S01]  /*25b0*/  FADD.FTZ R183, R183, -R188 ;  /* 0x800000bcb7b77221 */ /* 0x000fe20000010000 */
[----:B------:R-:W-:Y:S01]  /*25c0*/  FADD.FTZ R179, R179, -R186 ;  /* 0x800000bab3b37221 */ /* 0x000fe20000010000 */
[-C--:B------:R-:W-:Y:S01]  /*25d0*/  FFMA.FTZ R182, R182, R102.reuse, R103 ;  /* 0x00000066b6b67223 */ /* 0x080fe20000010067 */
[----:B------:R-:W-:Y:S01]  /*25e0*/  FFMA.FTZ R98, R168, R193, R93 ;  /* 0x000000c1a8627223 */ /* 0x000fe2000001005d */
[----:B------:R-:W-:Y:S01]  /*25f0*/  HADD2.F32 R93, -RZ, R92.H0_H0 ;  /* 0x2000005cff5d7230 */ /* 0x000fe20000004100 */
[----:B------:R-:W-:Y:S01]  /*2600*/  MOV R92, R147 ;  /* 0x00000093005c7202 */ /* 0x000fe20000000f00 */
[----:B------:R-:W-:Y:S01]  /*2610*/  FADD.FTZ R169, R169, -R182 ;  /* 0x800000b6a9a97221 */ /* 0x000fe20000010000 */
[-CC-:B------:R-:W-:Y:S01]  /*2620*/  FFMA.FTZ R164, R164, R102.reuse, R103.reuse ;  /* 0x00000066a4a47223 */ /* 0x180fe20000010067 */
[-C--:B------:R-:W-:Y:S01]  /*2630*/  FFMA.FTZ R166, R166, R102.reuse, R103 ;  /* 0x00000066a6a67223 */ /* 0x080fe20000010067 */
[----:B------:R-:W-:Y:S01]  /*2640*/  FFMA.FTZ R93, R168, R187, R93 ;  /* 0x000000bba85d7223 */ /* 0x000fe2000001005d */
[----:B------:R-:W-:Y:S01]  /*2650*/  HADD2.F32 R105, -RZ, R92.H0_H0 ;  /* 0x2000005cff697230 */ /* 0x000fe20000004100 */
[----:B------:R-:W-:Y:S01]  /*2660*/  SHF.R.U32.HI R92, RZ, 0x10, R147 ;  /* 0x00000010ff5c7819 */ /* 0x000fe20000011693 */
[----:B------:R-:W-:Y:S01]  /*2670*/  FADD.FTZ R163, R163, -R164 ;  /* 0x800000a4a3a37221 */ /* 0x000fe20000010000 */
[----:B------:R0:W-:Y:S01]  /*2680*/  F2F.F16.F32 R101, R93 ;  /* 0x0000005d00657304 */ /* 0x0001e20000200800 */
[-C--:B------:R-:W-:Y:S01]  /*2690*/  FFMA.FTZ R180, R180, R102.reuse, R103 ;  /* 0x00000066b4b47223 */ /* 0x080fe20000010067 */
[----:B------:R-:W-:Y:S01]  /*26a0*/  FFMA.FTZ R105, R168, R183, R105 ;  /* 0x000000b7a8697223 */ /* 0x000fe20000010069 */
[----:B------:R-:W-:Y:S01]  /*26b0*/  FADD.FTZ R167, R167, -R166 ;  /* 0x800000a6a7a77221 */ /* 0x000fe20000010000 */
[-CC-:B------:R-:W-:Y:S01]  /*26c0*/  FFMA.FTZ R196, R196, R102.reuse, R103.reuse ;  /* 0x00000066c4c47223 */ /* 0x180fe20000010067 */
[----:B------:R-:W-:Y:S01]  /*26d0*/  FADD.FTZ R165, R165, -R180 ;  /* 0x800000b4a5a57221 */ /* 0x000fe20000010000 */
[----:B------:R-:W-:Y:S01]  /*26e0*/  FFMA.FTZ R159, R159, R102, R103 ;  /* 0x000000669f9f7223 */ /* 0x000fe20000010067 */
[----:B------:R-:W-:Y:S01]  /*26f0*/  SHF.R.U64 R107, R146, 0x10, R147 ;  /* 0x00000010926b7819 */ /* 0x000fe20000001293 */
[----:B------:R-:W-:Y:S01]  /*2700*/  F2F.F16.F32 R104, R105 ;  /* 0x0000006900687304 */ /* 0x000fe20000200800 */
[----:B0-----:R-:W-:Y:S01]  /*2710*/  HADD2.F32 R93, -RZ, R92.H0_H0 ;  /* 0x2000005cff5d7230 */ /* 0x001fe20000004100 */
[----:B------:R-:W-:Y:S01]  /*2720*/  MOV R92, R146 ;  /* 0x00000092005c7202 */ /* 0x000fe20000000f00 */
[----:B------:R-:W-:Y:S01]  /*2730*/  FADD.FTZ R191, R191, -R196 ;  /* 0x800000c4bfbf7221 */ /* 0x000fe20000010000 */
[----:B------:R-:W-:Y:S01]  /*2740*/  FADD.FTZ R159, R160, -R159 ;  /* 0x8000009fa09f7221 */ /* 0x000fe20000010000 */
[-C--:B------:R-:W-:Y:S01]  /*2750*/  FFMA.FTZ R190, R190, R102.reuse, R103 ;  /* 0x00000066bebe7223 */ /* 0x080fe20000010067 */
[C---:B------:R-:W-:Y:S01]  /*2760*/  FFMA.FTZ R185, R168.reuse, R185, R93 ;  /* 0x000000b9a8b97223 */ /* 0x040fe2000001005d */
[----:B------:R-:W-:Y:S01]  /*2770*/  HADD2.F32 R93, -RZ, R92.H0_H0 ;  /* 0x2000005cff5d7230 */ /* 0x000fe20000004100 */
[----:B------:R-:W-:Y:S01]  /*2780*/  MOV R92, R149 ;  /* 0x00000095005c7202 */ /* 0x000fe20000000f00 */
[----:B------:R-:W-:Y:S01]  /*2790*/  FFMA.FTZ R97, R168, R191, R97 ;  /* 0x000000bfa8617223 */ /* 0x000fe20000010061 */
[----:B------:R-:W-:Y:S01]  /*27a0*/  FFMA.FTZ R158, R158, R102, R103 ;  /* 0x000000669e9e7223 */ /* 0x000fe20000010067 */
[----:B------:R-:W-:-:S02]  /*27b0*/  HADD2.F32 R107, -RZ, R107.H0_H0 ;  /* 0x2000006bff6b7230 */ /* 0x000fc40000004100 */
[C---:B------:R-:W-:Y:S01]  /*27c0*/  FFMA.FTZ R93, R168.reuse, R179, R93 ;  /* 0x000000b3a85d7223 */ /* 0x040fe2000001005d */
[----:B------:R-:W-:Y:S01]  /*27d0*/  HADD2.F32 R153, -RZ, R92.H0_H0 ;  /* 0x2000005cff997230 */ /* 0x000fe20000004100 */
[----:B------:R-:W-:Y:S01]  /*27e0*/  SHF.R.U32.HI R92, RZ, 0x10, R149 ;  /* 0x00000010ff5c7819 */ /* 0x000fe20000011695 */
[----:B------:R-:W-:Y:S01]  /*27f0*/  FADD.FTZ R181, R181, -R190 ;  /* 0x800000beb5b57221 */ /* 0x000fe20000010000 */
[----:B------:R0:W-:Y:S01]  /*2800*/  F2F.F16.F32 R105, R93 ;  /* 0x0000005d00697304 */ /* 0x0001e20000200800 */
[----:B------:R-:W-:Y:S01]  /*2810*/  FADD.FTZ R157, R157, -R158 ;  /* 0x8000009e9d9d7221 */ /* 0x000fe20000010000 */
[C---:B------:R-:W-:Y:S01]  /*2820*/  FFMA.FTZ R153, R168.reuse, R167, R153 ;  /* 0x000000a7a8997223 */ /* 0x040fe20000010099 */
[----:B------:R-:W-:Y:S01]  /*2830*/  FFMA.FTZ R107, R168, R181, R107 ;  /* 0x000000b5a86b7223 */ /* 0x000fe2000001006b */
[-CC-:B------:R-:W-:Y:S01]  /*2840*/  FFMA.FTZ R162, R162, R102.reuse, R103.reuse ;  /* 0x00000066a2a27223 */ /* 0x180fe20000010067 */
[----:B------:R-:W-:-:S03]  /*2850*/  FFMA.FTZ R103, R155, R102, R103 ;  /* 0x000000669b677223 */ /* 0x000fc60000010067 */
[----:B------:R-:W-:Y:S01]  /*2860*/  F2F.F16.F32 R106, R153 ;  /* 0x00000099006a7304 */ /* 0x000fe20000200800 */
[----:B0-----:R-:W-:Y:S01]  /*2870*/  HADD2.F32 R93, -RZ, R92.H0_H0 ;  /* 0x2000005cff5d7230 */ /* 0x001fe20000004100 */
[----:B------:R-:W-:Y:S01]  /*2880*/  MOV R92, R148 ;  /* 0x00000094005c7202 */ /* 0x000fe20000000f00 */
[----:B------:R-:W-:Y:S01]  /*2890*/  FADD.FTZ R161, R161, -R162 ;  /* 0x800000a2a1a17221 */ /* 0x000fe20000010000 */
[----:B------:R-:W-:Y:S02]  /*28a0*/  FADD.FTZ R103, R154, -R103 ;  /* 0x800000679a677221 */ /* 0x000fe40000010000 */
        /* <DEDUP_REMOVED lines=9> */
[----:B------:R-:W-:Y:S01]  /*2940*/  HADD2.F32 R165, -RZ, R92.H0_H0 ;  /* 0x2000005cffa57230 */ /* 0x000fe20000004100 */
[----:B------:R-:W-:-:S04]  /*2950*/  MOV R92, R151 ;  /* 0x00000097005c7202 */ /* 0x000fc80000000f00 */
[----:B------:R-:W-:Y:S01]  /*2960*/  FFMA.FTZ R161, R168, R161, R165 ;  /* 0x000000a1a8a17223 */ /* 0x000fe200000100a5 */
[----:B------:R-:W-:Y:S01]  /*2970*/  F2F.F16.F32 R98, R98 ;  /* 0x0000006200627304 */ /* 0x000fe20000200800 */
[----:B0-----:R-:W-:Y:S01]  /*2980*/  HADD2.F32 R93, -RZ, R92.H0_H0 ;  /* 0x2000005cff5d7230 */ /* 0x001fe20000004100 */
[----:B------:R-:W-:-:S04]  /*2990*/  SHF.R.U64 R92, R150, 0x10, R151 ;  /* 0x00000010965c7819 */ /* 0x000fc80000001297 */
[C---:B------:R-:W-:Y:S01]  /*29a0*/  FFMA.FTZ R159, R168.reuse, R159, R93 ;  /* 0x0000009fa89f7223 */ /* 0x040fe2000001005d */
[----:B------:R-:W-:Y:S01]  /*29b0*/  HADD2.F32 R93, -RZ, R92.H0_H0 ;  /* 0x2000005cff5d7230 */ /* 0x000fe20000004100 */
[----:B------:R-:W-:Y:S01]  /*29c0*/  MOV R92, R150 ;  /* 0x00000096005c7202 */ /* 0x000fe20000000f00 */
[----:B------:R-:W-:Y:S03]  /*29d0*/  F2F.F16.F32 R96, R96 ;  /* 0x0000006000607304 */ /* 0x000fe60000200800 */
[C---:B------:R-:W-:Y:S01]  /*29e0*/  FFMA.FTZ R157, R168.reuse, R157, R93 ;  /* 0x0000009da89d7223 */ /* 0x040fe2000001005d */
[----:B------:R-:W-:Y:S02]  /*29f0*/  HADD2.F32 R155, -RZ, R92.H0_H0 ;  /* 0x2000005cff9b7230 */ /* 0x000fe40000004100 */
[----:B------:R-:W0:Y:S02]  /*2a00*/  LDC.64 R92, c[0x0][0x468] ;  /* 0x00011a00ff5c7b82 */ /* 0x000e240000000a00 */
[----:B------:R-:W-:Y:S01]  /*2a10*/  F2F.F16.F32 R94, R94 ;  /* 0x0000005e005e7304 */ /* 0x000fe20000200800 */
[----:B------:R-:W-:-:S07]  /*2a20*/  FFMA.FTZ R155, R168, R103, R155 ;  /* 0x00000067a89b7223 */ /* 0x000fce000001009b */
[----:B------:R-:W1:Y:S08]  /*2a30*/  F2F.F16.F32 R95, R95 ;  /* 0x0000005f005f7304 */ /* 0x000e700000200800 */
[----:B------:R-:W2:Y:S01]  /*2a40*/  F2F.F16.F32 R100, R100 ;  /* 0x0000006400647304 */ /* 0x000ea20000200800 */
[----:B-1----:R-:W-:-:S07]  /*2a50*/  PRMT R103, R94, 0x5410, R95 ;  /* 0x000054105e677816 */ /* 0x002fce000000005f */
[----:B------:R-:W-:Y:S01]  /*2a60*/  F2F.F16.F32 R107, R107 ;  /* 0x0000006b006b7304 */ /* 0x000fe20000200800 */
[----:B--2---:R-:W-:-:S07]  /*2a70*/  IMAD.WIDE.U32 R94, R100, 0x10000, RZ ;  /* 0x00010000645e7825 */ /* 0x004fce00078e00ff */
[----:B------:R-:W1:Y:S01]  /*2a80*/  F2F.F16.F32 R185, R185 ;  /* 0x000000b900b97304 */ /* 0x000e620000200800 */
[----:B------:R-:W-:-:S07]  /*2a90*/  LOP3.LUT R94, R94, R101, RZ, 0xfc, !PT ;  /* 0x000000655e5e7212 */ /* 0x000fce00078efcff */
[----:B------:R-:W-:Y:S01]  /*2aa0*/  F2F.F16.F32 R163, R163 ;  /* 0x000000a300a37304 */ /* 0x000fe20000200800 */
[----:B-1----:R-:W-:-:S07]  /*2ab0*/  PRMT R185, R104, 0x5410, R185 ;  /* 0x0000541068b97816 */ /* 0x002fce00000000b9 */
[----:B------:R-:W1:Y:S08]  /*2ac0*/  F2F.F16.F32 R169, R169 ;  /* 0x000000a900a97304 */ /* 0x000e700000200800 */
[----:B------:R-:W2:Y:S01]  /*2ad0*/  F2F.F16.F32 R157, R157 ;  /* 0x0000009d009d7304 */ /* 0x000ea20000200800 */
[----:B-1----:R-:W-:-:S07]  /*2ae0*/  PRMT R169, R106, 0x5410, R169 ;  /* 0x000054106aa97816 */ /* 0x002fce00000000a9 */
[----:B------:R1:W-:Y:S01]  /*2af0*/  F2F.F16.F32 R152, R161 ;  /* 0x000000a100987304 */ /* 0x0003e20000200800 */
[----:B--2---:R-:W-:-:S07]  /*2b00*/  IMAD.WIDE.U32 R100, R157, 0x10000, RZ ;  /* 0x000100009d647825 */ /* 0x004fce00078e00ff */
[----:B------:R-:W2:Y:S01]  /*2b10*/  F2F.F16.F32 R159, R159 ;  /* 0x0000009f009f7304 */ /* 0x000ea20000200800 */
[----:B-1----:R-:W-:Y:S01]  /*2b20*/  PRMT R161, R97, 0x5410, R98 ;  /* 0x0000541061a17816 */ /* 0x002fe20000000062 */
[----:B------:R-:W-:-:S03]  /*2b30*/  IMAD.WIDE.U32 R96, R96, 0x10000, RZ ;  /* 0x0001000060607825 */ /* 0x000fc600078e00ff */
[----:B------:R-:W-:-:S03]  /*2b40*/  LOP3.LUT R95, R161, R95, RZ, 0xfc, !PT ;  /* 0x0000005fa15f7212 */ /* 0x000fc600078efcff */
[----:B------:R-:W1:Y:S01]  /*2b50*/  F2F.F16.F32 R155, R155 ;  /* 0x0000009b009b7304 */ /* 0x000e620000200800 */
        /* <DEDUP_REMOVED lines=22> */
.L_x_2835:
[----:B-----5:R-:W-:Y:S01]  /*2cc0*/  MOV R92, R143 ;  /* 0x0000008f005c7202 */ /* 0x020fe20000000f00 */
[-CC-:B------:R-:W-:Y:S01]  /*2cd0*/  FFMA.FTZ R202, R202, R102.reuse, R103.reuse ;  /* 0x00000066caca7223 */ /* 0x180fe20000010067 */
[-CC-:B------:R-:W-:Y:S01]  /*2ce0*/  FFMA.FTZ R214, R214, R102.reuse, R103.reuse ;  /* 0x00000066d6d67223 */ /* 0x180fe20000010067 */
[-CC-:B------:R-:W-:Y:S01]  /*2cf0*/  FFMA.FTZ R216, R216, R102.reuse, R103.reuse ;  /* 0x00000066d8d87223 */ /* 0x180fe20000010067 */
[----:B------:R-:W-:Y:S01]  /*2d00*/  FFMA.FTZ R184, R184, R102, R103 ;  /* 0x00000066b8b87223 */ /* 0x000fe20000010067 */
        /* <DEDUP_REMOVED lines=10> */
[-CC-:B------:R-:W-:Y:S01]  /*2db0*/  FFMA.FTZ R194, R194, R102.reuse, R103.reuse ;  /* 0x00000066c2c27223 */ /* 0x180fe20000010067 */
[-C--:B------:R-:W-:Y:S01]  /*2dc0*/  FFMA.FTZ R192, R192, R102.reuse, R103 ;  /* 0x00000066c0c07223 */ /* 0x080fe20000010067 */
[----:B------:R-:W-:Y:S01]  /*2dd0*/  FFMA.FTZ R95, R168, R207, R93 ;  /* 0x000000cfa85f7223 */ /* 0x000fe2000001005d */
[----:B------:R-:W-:Y:S01]  /*2de0*/  HADD2.F32 R93, -RZ, R92.H0_H0 ;  /* 0x2000005cff5d7230 */ /* 0x000fe20000004100 */
[----:B------:R-:W-:Y:S01]  /*2df0*/  SHF.R.U64 R92, R142, 0x10, R143 ;  /* 0x000000108e5c7819 */ /* 0x000fe2000000128f */
[----:B------:R-:W-:Y:S01]  /*2e00*/  FADD.FTZ R193, R193, -R200 ;  /* 0x800000c8c1c17221 */ /* 0x000fe20000010000 */
[----:B------:R-:W-:Y:S01]  /*2e10*/  FADD.FTZ R187, R187, -R194 ;  /* 0x800000c2bbbb7221 */ /* 0x000fe20000010000 */
[-C--:B------:R-:W-:Y:S01]  /*2e20*/  FFMA.FTZ R188, R188, R102.reuse, R103 ;  /* 0x00000066bcbc7223 */ /* 0x080fe20000010067 */
[C---:B------:R-:W-:Y:S01]  /*2e30*/  FFMA.FTZ R93, R168.reuse, R213, R93 ;  /* 0x000000d5a85d7223 */ /* 0x040fe2000001005d */
        /* <DEDUP_REMOVED lines=8> */
[-CC-:B------:R-:W-:Y:S01]  /*2ec0*/  FFMA.FTZ R186, R186, R102.reuse, R103.reuse ;  /* 0x00000066baba7223 */ /* 0x180fe20000010067 */
[-CC-:B------:R-:W-:Y:S01]  /*2ed0*/  FFMA.FTZ R182, R182, R102.reuse, R103.reuse ;  /* 0x00000066b6b67223 */ /* 0x180fe20000010067 */
[-CC-:B------:R-:W-:Y:S01]  /*2ee0*/  FFMA.FTZ R190, R190, R102.reuse, R103.reuse ;  /* 0x00000066bebe7223 */ /* 0x180fe20000010067 */
[----:B------:R-:W-:Y:S01]  /*2ef0*/  FFMA.FTZ R164, R164, R102, R103 ;  /* 0x00000066a4a47223 */ /* 0x000fe20000010067 */
        /* <DEDUP_REMOVED lines=10> */
[-C--:B------:R-:W-:Y:S01]  /*2fa0*/  FFMA.FTZ R196, R196, R102.reuse, R103 ;  /* 0x00000066c4c47223 */ /* 0x080fe20000010067 */
[----:B------:R-:W-:Y:S01]  /*2fb0*/  FFMA.FTZ R93, R168, R187, R93 ;  /* 0x000000bba85d7223 */ /* 0x000fe2000001005d */
[----:B------:R-:W-:Y:S01]  /*2fc0*/  HADD2.F32 R99, -RZ, R92.H0_H0 ;  /* 0x2000005cff637230 */ /* 0x000fe20000004100 */
[----:B------:R-:W-:Y:S01]  /*2fd0*/  MOV R92, R147 ;  /* 0x00000093005c7202 */ /* 0x000fe20000000f00 */
[-CC-:B------:R-:W-:Y:S01]  /*2fe0*/  FFMA.FTZ R198, R198, R102.reuse, R103.reuse ;  /* 0x00000066c6c67223 */ /* 0x180fe20000010067 */
[----:B------:R0:W-:Y:S01]  /*2ff0*/  F2F.F16.F32 R105, R93 ;  /* 0x0000005d00697304 */ /* 0x0001e20000200800 */
[----:B------:R-:W-:Y:S01]  /*3000*/  FFMA.FTZ R158, R158, R102, R103 ;  /* 0x000000669e9e7223 */ /* 0x000fe20000010067 */
[----:B------:R-:W-:Y:S01]  /*3010*/  FADD.FTZ R191, R191, -R196 ;  /* 0x800000c4bfbf7221 */ /* 0x000fe20000010000 */
[----:B------:R-:W-:Y:S01]  /*3020*/  HADD2.F32 R107, -RZ, R92.H0_H0 ;  /* 0x2000005cff6b7230 */ /* 0x000fe20000004100 */
[----:B------:R-:W-:Y:S01]  /*3030*/  SHF.R.U32.HI R92, RZ, 0x10, R147 ;  /* 0x00000010ff5c7819 */ /* 0x000fe20000011693 */
[----:B------:R-:W-:Y:S01]  /*3040*/  FADD.FTZ R189, R189, -R198 ;  /* 0x800000c6bdbd7221 */ /* 0x000fe20000010000 */
[----:B------:R-:W-:Y:S01]  /*3050*/  FADD.FTZ R157, R157, -R158 ;  /* 0x8000009e9d9d7221 */ /* 0x000fe20000010000 */
[----:B------:R-:W-:Y:S01]  /*3060*/  MOV R158, R151 ;  /* 0x00000097009e7202 */ /* 0x000fe20000000f00 */
[C---:B------:R-:W-:Y:S01]  /*3070*/  FFMA.FTZ R107, R168.reuse, R183, R107 ;  /* 0x000000b7a86b7223 */ /* 0x040fe2000001006b */
[----:B0-----:R-:W-:Y:S01]  /*3080*/  HADD2.F32 R93, -RZ, R92.H0_H0 ;  /* 0x2000005cff5d7230 */ /* 0x001fe20000004100 */
[----:B------:R-:W-:Y:S01]  /*3090*/  MOV R92, R146 ;  /* 0x00000092005c7202 */ /* 0x000fe20000000f00 */
[C---:B------:R-:W-:Y:S01]  /*30a0*/  FFMA.FTZ R97, R168.reuse, R191, R97 ;  /* 0x000000bfa8617223 */ /* 0x040fe20000010061 */
[----:B------:R0:W-:Y:S01]  /*30b0*/  F2F.F16.F32 R104, R107 ;  /* 0x0000006b00687304 */ /* 0x0001e20000200800 */
[C---:B------:R-:W-:Y:S01]  /*30c0*/  FFMA.FTZ R99, R168.reuse, R189, R99 ;  /* 0x000000bda8637223 */ /* 0x040fe20000010063 */
[----:B------:R-:W-:Y:S01]  /*30d0*/  FFMA.FTZ R185, R168, R185, R93 ;  /* 0x000000b9a8b97223 */ /* 0x000fe2000001005d */
[----:B------:R-:W-:Y:S01]  /*30e0*/  HADD2.F32 R93, -RZ, R92.H0_H0 ;  /* 0x2000005cff5d7230 */ /* 0x000fe20000004100 */
[----:B------:R-:W-:Y:S01]  /*30f0*/  SHF.R.U64 R92, R146, 0x10, R147 ;  /* 0x00000010925c7819 */ /* 0x000fe20000001293 */
[-CC-:B------:R-:W-:Y:S01]  /*3100*/  FFMA.FTZ R162, R162, R102.reuse, R103.reuse ;  /* 0x00000066a2a27223 */ /* 0x180fe20000010067 */
[-CC-:B------:R-:W-:Y:S01]  /*3110*/  FFMA.FTZ R159, R159, R102.reuse, R103.reuse ;  /* 0x000000669f9f7223 */ /* 0x180fe20000010067 */
[-C--:B------:R-:W-:Y:S01]  /*3120*/  FFMA.FTZ R166, R166, R102.reuse, R103 ;  /* 0x00000066a6a67223 */ /* 0x080fe20000010067 */
[C---:B------:R-:W-:Y:S01]  /*3130*/  FFMA.FTZ R93, R168.reuse, R179, R93 ;  /* 0x000000b3a85d7223 */ /* 0x040fe2000001005d */
[----:B0-----:R-:W-:Y:S01]  /*3140*/  HADD2.F32 R107, -RZ, R92.H0_H0 ;  /* 0x2000005cff6b7230 */ /* 0x001fe20000004100 */
[----:B------:R-:W-:Y:S01]  /*3150*/  MOV R92, R149 ;  /* 0x00000095005c7202 */ /* 0x000fe20000000f00 */
[----:B------:R-:W-:Y:S01]  /*3160*/  FFMA.FTZ R103, R155, R102, R103 ;  /* 0x000000669b677223 */ /* 0x000fe20000010067 */
[----:B------:R0:W-:Y:S01]  /*3170*/  F2F.F16.F32 R153, R93 ;  /* 0x0000005d00997304 */ /* 0x0001e20000200800 */
[----:B------:R-:W-:Y:S01]  /*3180*/  FADD.FTZ R161, R161, -R162 ;  /* 0x800000a2a1a17221 */ /* 0x000fe20000010000 */
[----:B------:R-:W-:Y:S01]  /*3190*/  FFMA.FTZ R107, R168, R181, R107 ;  /* 0x000000b5a86b7223 */ /* 0x000fe2000001006b */
[----:B------:R-:W-:Y:S01]  /*31a0*/  HADD2.F32 R173, -RZ, R92.H0_H0 ;  /* 0x2000005cffad7230 */ /* 0x000fe20000004100 */
[----:B------:R-:W-:Y:S01]  /*31b0*/  SHF.R.U32.HI R92, RZ, 0x10, R149 ;  /* 0x00000010ff5c7819 */ /* 0x000fe20000011695 */
[----:B------:R-:W-:Y:S01]  /*31c0*/  FADD.FTZ R159, R160, -R159 ;  /* 0x8000009fa09f7221 */ /* 0x000fe20000010000 */
[----:B------:R-:W-:Y:S01]  /*31d0*/  FADD.FTZ R103, R154, -R103 ;  /* 0x800000679a677221 */ /* 0x000fe20000010000 */
[----:B------:R-:W-:Y:S01]  /*31e0*/  FADD.FTZ R167, R167, -R166 ;  /* 0x800000a6a7a77221 */ /* 0x000fe20000010000 */
[----:B------:R1:W-:Y:S01]  /*31f0*/  F2F.F16.F32 R100, R107 ;  /* 0x0000006b00647304 */ /* 0x0003e20000200800 */
[----:B0-----:R-:W-:Y:S01]  /*3200*/  HADD2.F32 R93, -RZ, R92.H0_H0 ;  /* 0x2000005cff5d7230 */ /* 0x001fe20000004100 */
[----:B------:R-:W-:Y:S01]  /*3210*/  MOV R92, R148 ;  /* 0x00000094005c7202 */ /* 0x000fe20000000f00 */
[----:B------:R-:W0:Y:S01]  /*3220*/  LDC.64 R154, c[0x0][0x470] ;  /* 0x00011c00ff9a7b82 */ /* 0x000e220000000a00 */
[----:B------:R-:W-:-:S02]  /*3230*/  FFMA.FTZ R167, R168, R167, R173 ;  /* 0x000000a7a8a77223 */ /* 0x000fc400000100ad */
[----:B------:R-:W-:Y:S01]  /*3240*/  FFMA.FTZ R169, R168, R169, R93 ;  /* 0x000000a9a8a97223 */ /* 0x000fe2000001005d */
[----:B------:R-:W-:Y:S01]  /*3250*/  HADD2.F32 R93, -RZ, R92.H0_H0 ;  /* 0x2000005cff5d7230 */ /* 0x000fe20000004100 */
[----:B------:R-:W-:Y:S01]  /*3260*/  SHF.R.U64 R92, R148, 0x10, R149 ;  /* 0x00000010945c7819 */ /* 0x000fe20000001295 */
[----:B-1----:R-:W-:Y:S01]  /*3270*/  FADD.FTZ R107, R165, -R180 ;  /* 0x800000b4a56b7221 */ /* 0x002fe20000010000 */
[----:B------:R-:W-:Y:S02]  /*3280*/  F2F.F16.F32 R94, R94 ;  /* 0x0000005e005e7304 */ /* 0x000fe40000200800 */
[----:B------:R-:W-:Y:S01]  /*3290*/  FFMA.FTZ R93, R168, R163, R93 ;  /* 0x000000a3a85d7223 */ /* 0x000fe2000001005d */
[----:B------:R-:W-:Y:S01]  /*32a0*/  HADD2.F32 R163, -RZ, R92.H0_H0 ;  /* 0x2000005cffa37230 */ /* 0x000fe20000004100 */
[----:B------:R-:W-:-:S04]  /*32b0*/  SHF.R.U32.HI R92, RZ, 0x10, R151 ;  /* 0x00000010ff5c7819 */ /* 0x000fc80000011697 */
[----:B------:R-:W-:Y:S01]  /*32c0*/  FFMA.FTZ R107, R168, R107, R163 ;  /* 0x0000006ba86b7223 */ /* 0x000fe200000100a3 */
[----:B------:R-:W-:Y:S01]  /*32d0*/  HADD2.F32 R163, -RZ, R92.H0_H0 ;  /* 0x2000005cffa37230 */ /* 0x000fe20000004100 */
[----:B------:R-:W-:Y:S01]  /*32e0*/  SHF.R.U64 R92, R150, 0x10, R151 ;  /* 0x00000010965c7819 */ /* 0x000fe20000001297 */
[----:B------:R1:W-:Y:S03]  /*32f0*/  F2F.F16.F32 R165, R93 ;  /* 0x0000005d00a57304 */ /* 0x0003e60000200800 */
[----:B------:R-:W-:-:S05]  /*3300*/  FFMA.FTZ R161, R168, R161, R163 ;  /* 0x000000a1a8a17223 */ /* 0x000fca00000100a3 */
[----:B------:R2:W-:Y:S01]  /*3310*/  F2F.F16.F32 R106, R107 ;  /* 0x0000006b006a7304 */ /* 0x0005e20000200800 */
[----:B-1----:R-:W-:Y:S01]  /*3320*/  HADD2.F32 R93, -RZ, R92.H0_H0 ;  /* 0x2000005cff5d7230 */ /* 0x002fe20000004100 */
[----:B------:R-:W-:-:S04]  /*3330*/  MOV R92, R150 ;  /* 0x00000096005c7202 */ /* 0x000fc80000000f00 */
[C---:B------:R-:W-:Y:S01]  /*3340*/  FFMA.FTZ R157, R168.reuse, R157, R93 ;  /* 0x0000009da89d7223 */ /* 0x040fe2000001005d */
[----:B------:R-:W-:Y:S01]  /*3350*/  HADD2.F32 R102, -RZ, R92.H0_H0 ;  /* 0x2000005cff667230 */ /* 0x000fe20000004100 */
[----:B------:R-:W1:Y:S01]  /*3360*/  F2F.F16.F32 R95, R95 ;  /* 0x0000005f005f7304 */ /* 0x000e620000200800 */
[----:B--2---:R-:W-:Y:S01]  /*3370*/  HADD2.F32 R107, -RZ, R158.H0_H0 ;  /* 0x2000009eff6b7230 */ /* 0x004fe20000004100 */
[----:B------:R-:W2:Y:S04]  /*3380*/  LDC.64 R92, c[0x0][0x468] ;  /* 0x00011a00ff5c7b82 */ /* 0x000ea80000000a00 */
[C---:B------:R-:W-:Y:S01]  /*3390*/  FFMA.FTZ R159, R168.reuse, R159, R107 ;  /* 0x0000009fa89f7223 */ /* 0x040fe2000001006b */
[----:B------:R-:W-:Y:S01]  /*33a0*/  FFMA.FTZ R168, R168, R103, R102 ;  /* 0x00000067a8a87223 */ /* 0x000fe20000010066 */
[----:B------:R-:W3:Y:S01]  /*33b0*/  F2F.F16.F32 R96, R96 ;  /* 0x0000006000607304 */ /* 0x000ee20000200800 */
[----:B-1----:R-:W-:-:S07]  /*33c0*/  PRMT R103, R94, 0x5410, R95 ;  /* 0x000054105e677816 */ /* 0x002fce000000005f */
[----:B------:R-:W-:Y:S01]  /*33d0*/  F2F.F16.F32 R97, R97 ;  /* 0x0000006100617304 */ /* 0x000fe20000200800 */
[----:B---3--:R-:W-:-:S07]  /*33e0*/  IMAD.WIDE.U32 R94, R96, 0x10000, RZ ;  /* 0x00010000605e7825 */ /* 0x008fce00078e00ff */
[----:B------:R-:W1:Y:S01]  /*33f0*/  F2F.F16.F32 R98, R98 ;  /* 0x0000006200627304 */ /* 0x000e620000200800 */
[----:B--2---:R-:W-:Y:S01]  /*3400*/  IMAD.WIDE.U32 R162, R138, 0x8, R92 ;  /* 0x000000088aa27825 */ /* 0x004fe200078e005c */
[----:B------:R-:W-:Y:S02]  /*3410*/  LOP3.LUT R95, R103, R95, RZ, 0xfc, !PT ;  /* 0x0000005f675f7212 */ /* 0x000fe400078efcff */
[----:B------:R-:W-:-:S04]  /*3420*/  LOP3.LUT R94, R94, R101, RZ, 0xfc, !PT ;  /* 0x000000655e5e7212 */ /* 0x000fc800078efcff */
[----:B------:R-:W2:Y:S01]  /*3430*/  F2F.F16.F32 R99, R99 ;  /* 0x0000006300637304 */ /* 0x000ea20000200800 */
[----:B------:R4:W-:Y:S01]  /*3440*/  STG.E.64 desc[UR8][R162.64], R94 ;  /* 0x0000005ea2007986 */ /* 0x0009e2000c101b08 */
[----:B-1----:R-:W-:-:S06]  /*3450*/  PRMT R107, R97, 0x5410, R98 ;  /* 0x00005410616b7816 */ /* 0x002fcc0000000062 */
[----:B------:R-:W1:Y:S01]  /*3460*/  F2F.F16.F32 R172, R157 ;  /* 0x0000009d00ac7304 */ /* 0x000e620000200800 */
[----:B--2---:R-:W-:-:S07]  /*3470*/  IMAD.WIDE.U32 R96, R99, 0x10000, RZ ;  /* 0x0001000063607825 */ /* 0x004fce00078e00ff */
[----:B------:R-:W-:Y:S01]  /*3480*/  F2F.F16.F32 R174, R161 ;  /* 0x000000a100ae7304 */ /* 0x000fe20000200800 */
[----:B------:R-:W-:Y:S01]  /*3490*/  IMAD.WIDE.U32 R98, R100, 0x10000, RZ ;  /* 0x0001000064627825 */ /* 0x000fe200078e00ff */
[----:B------:R-:W-:Y:S02]  /*34a0*/  LOP3.LUT R96, R96, R105, RZ, 0xfc, !PT ;  /* 0x0000006960607212 */ /* 0x000fe400078efcff */
[----:B------:R-:W-:Y:S01]  /*34b0*/  LOP3.LUT R97, R107, R97, RZ, 0xfc, !PT ;  /* 0x000000616b617212 */ /* 0x000fe200078efcff */
[----:B-1----:R-:W-:-:S03]  /*34c0*/  IMAD.WIDE.U32 R102, R172, 0x10000, RZ ;  /* 0x00010000ac667825 */ /* 0x002fc600078e00ff */
[----:B------:R0:W1:Y:S01]  /*34d0*/  F2F.F16.F32 R173, R159 ;  /* 0x0000009f00ad7304 */ /* 0x0000620000200800 */
[----:B------:R-:W-:Y:S01]  /*34e0*/  LOP3.LUT R98, R98, R153, RZ, 0xfc, !PT ;  /* 0x0000009962627212 */ /* 0x000fe200078efcff */
[----:B------:R-:W-:-:S04]  /*34f0*/  IMAD.WIDE.U32 R100, R106, 0x10000, RZ ;  /* 0x000100006a647825 */ /* 0x000fc800078e00ff */
[----:B------:R-:W-:Y:S02]  /*3500*/  IMAD.WIDE.U32 R106, R140, 0x8, R92 ;  /* 0x000000088c6a7825 */ /* 0x000fe400078e005c */
[----:B------:R-:W2:Y:S01]  /*3510*/  F2F.F16.F32 R185, R185 ;  /* 0x000000b900b97304 */ /* 0x000ea20000200800 */
[----:B------:R-:W-:Y:S01]  /*3520*/  LOP3.LUT R100, R100, R165, RZ, 0xfc, !PT ;  /* 0x000000a564647212 */ /* 0x000fe200078efcff */
[----:B0-----:R-:W-:Y:S01]  /*3530*/  IMAD.WIDE.U32 R158, R138, 0x8, R154 ;  /* 0x000000088a9e7825 */ /* 0x001fe200078e009a */
[----:B-1----:R-:W-:-:S05]  /*3540*/  PRMT R105, R173, 0x5410, R174 ;  /* 0x00005410ad697816 */ /* 0x002fca00000000ae */
[----:B------:R-:W-:Y:S01]  /*3550*/  F2F.F16.F32 R167, R167 ;  /* 0x000000a700a77304 */ /* 0x000fe20000200800 */
[----:B------:R-:W-:Y:S01]  /*3560*/  IMAD.WIDE.U32 R160, R140, 0x8, R154 ;  /* 0x000000088ca07825 */ /* 0x000fe200078e009a */
[----:B------:R4:W-:Y:S01]  /*3570*/  STG.E.64 desc[UR8][R158.64], R94 ;  /* 0x0000005e9e007986 */ /* 0x0009e2000c101b08 */
[----:B------:R-:W-:Y:S02]  /*3580*/  LOP3.LUT R103, R105, R103, RZ, 0xfc, !PT ;  /* 0x0000006769677212 */ /* 0x000fe400078efcff */
[----:B--2---:R-:W-:-:S03]  /*3590*/  PRMT R185, R104, 0x5410, R185 ;  /* 0x0000541068b97816 */ /* 0x004fc600000000b9 */
[----:B------:R-:W0:Y:S01]  /*35a0*/  F2F.F16.F32 R152, R169 ;  /* 0x000000a900987304 */ /* 0x000e220000200800 */
[----:B------:R-:W-:Y:S01]  /*35b0*/  IMAD.WIDE.U32 R104, R139, 0x8, R92 ;  /* 0x000000088b687825 */ /* 0x000fe200078e005c */
[----:B------:R-:W-:-:S03]  /*35c0*/  LOP3.LUT R99, R185, R99, RZ, 0xfc, !PT ;  /* 0x00000063b9637212 */ /* 0x000fc600078efcff */
[----:B------:R-:W-:Y:S01]  /*35d0*/  IMAD.WIDE.U32 R138, R139, 0x8, R154 ;  /* 0x000000088b8a7825 */ /* 0x000fe200078e009a */
[----:B------:R4:W-:Y:S02]  /*35e0*/  STG.E.64 desc[UR8][R104.64], R96 ;  /* 0x0000006068007986 */ /* 0x0009e4000c101b08 */
[----:B------:R-:W1:Y:S02]  /*35f0*/  F2F.F16.F32 R157, R168 ;  /* 0x000000a8009d7304 */ /* 0x000e640000200800 */
        /* <DEDUP_REMOVED lines=16> */
.L_x_2834:
[----:B------:R-:W-:-:S04]  /*3700*/  UISETP.NE.U32.AND UP0, UPT, UR16, URZ, UPT ;  /* 0x000000ff1000728c */ /* 0x000fc8000bf05070 */
[----:B------:R-:W-:-:S09]  /*3710*/  UISETP.NE.AND.EX UP0, UPT, UR17, URZ, UPT, UP0 ;  /* 0x000000ff1100728c */ /* 0x000fd2000bf05300 */
[----:B------:R-:W-:Y:S05]  /*3720*/  BRA.U UP0, `(.L_x_2837) ;  /* 0x0000000900907547 */ /* 0x000fea000b800000 */
        /* <DEDUP_REMOVED lines=50> */
[----:B------:R-:W-:Y:S01]  /*3a50*/  FADD.FTZ R191, R191, -R196 ;  /* 0x800000c4bfbf7221 */ /* 0x000fe20000010000 */
[----:B------:R0:W-:Y:S01]  /*3a60*/  F2F.F16.F32 R153, R93 ;  /* 0x0000005d00997304 */ /* 0x0001e20000200800 */
[-C--:B------:R-:W-:Y:S01]  /*3a70*/  FFMA.FTZ R164, R164, R102.reuse, R103 ;  /* 0x00000066a4a47223 */ /* 0x080fe20000010067 */
[C---:B------:R-:W-:Y:S01]  /*3a80*/  FFMA.FTZ R99, R168.reuse, R189, R99 ;  /* 0x000000bda8637223 */ /* 0x040fe20000010063 */
[----:B------:R-:W-:Y:S01]  /*3a90*/  HADD2.F32 R101, -RZ, R92.H0_H0 ;  /* 0x2000005cff657230 */ /* 0x000fe20000004100 */
[----:B------:R-:W-:Y:S01]  /*3aa0*/  SHF.R.U32.HI R92, RZ, 0x10, R147 ;  /* 0x00000010ff5c7819 */ /* 0x000fe20000011693 */
[----:B------:R-:W-:Y:S01]  /*3ab0*/  FFMA.FTZ R97, R168, R191, R97 ;  /* 0x000000bfa8617223 */ /* 0x000fe20000010061 */
[----:B------:R-:W-:Y:S01]  /*3ac0*/  FADD.FTZ R163, R163, -R164 ;  /* 0x800000a4a3a37221 */ /* 0x000fe20000010000 */
[--C-:B------:R-:W-:Y:S01]  /*3ad0*/  FFMA.FTZ R162, R162, R102, R103.reuse ;  /* 0x00000066a2a27223 */ /* 0x100fe20000010067 */
[----:B------:R1:W-:Y:S01]  /*3ae0*/  F2F.F16.F32 R100, R99 ;  /* 0x0000006300647304 */ /* 0x0003e20000200800 */
[----:B0-----:R-:W-:Y:S01]  /*3af0*/  HADD2.F32 R93, -RZ, R92.H0_H0 ;  /* 0x2000005cff5d7230 */ /* 0x001fe20000004100 */
[----:B------:R-:W-:Y:S01]  /*3b00*/  MOV R92, R146 ;  /* 0x00000092005c7202 */ /* 0x000fe20000000f00 */
[----:B------:R-:W-:Y:S01]  /*3b10*/  FADD.FTZ R161, R161, -R162 ;  /* 0x800000a2a1a17221 */ /* 0x000fe20000010000 */
[-CC-:B------:R-:W-:Y:S01]  /*3b20*/  FFMA.FTZ R188, R188, R102.reuse, R103.reuse ;  /* 0x00000066bcbc7223 */ /* 0x180fe20000010067 */
[-C--:B------:R-:W-:Y:S01]  /*3b30*/  FFMA.FTZ R158, R158, R102.reuse, R103 ;  /* 0x000000669e9e7223 */ /* 0x080fe20000010067 */
[----:B------:R-:W-:Y:S01]  /*3b40*/  FFMA.FTZ R185, R168, R185, R93 ;  /* 0x000000b9a8b97223 */ /* 0x000fe2000001005d */
[----:B------:R-:W-:Y:S01]  /*3b50*/  HADD2.F32 R93, -RZ, R92.H0_H0 ;  /* 0x2000005cff5d7230 */ /* 0x000fe20000004100 */
[----:B------:R-:W-:Y:S01]  /*3b60*/  SHF.R.U64 R92, R146, 0x10, R147 ;  /* 0x00000010925c7819 */ /* 0x000fe20000001293 */
[----:B------:R-:W-:Y:S01]  /*3b70*/  F2F.F16.F32 R97, R97 ;  /* 0x0000006100617304 */ /* 0x000fe20000200800 */
[----:B------:R-:W-:Y:S01]  /*3b80*/  FADD.FTZ R183, R183, -R188 ;  /* 0x800000bcb7b77221 */ /* 0x000fe20000010000 */
[-C--:B------:R-:W-:Y:S01]  /*3b90*/  FFMA.FTZ R159, R159, R102.reuse, R103 ;  /* 0x000000669f9f7223 */ /* 0x080fe20000010067 */
[C---:B------:R-:W-:Y:S01]  /*3ba0*/  FFMA.FTZ R93, R168.reuse, R179, R93 ;  /* 0x000000b3a85d7223 */ /* 0x040fe2000001005d */
[----:B-1----:R-:W-:Y:S01]  /*3bb0*/  HADD2.F32 R99, -RZ, R92.H0_H0 ;  /* 0x2000005cff637230 */ /* 0x002fe20000004100 */
[----:B------:R-:W-:Y:S01]  /*3bc0*/  MOV R92, R149 ;  /* 0x00000095005c7202 */ /* 0x000fe20000000f00 */
[----:B------:R-:W-:Y:S01]  /*3bd0*/  FFMA.FTZ R103, R155, R102, R103 ;  /* 0x000000669b677223 */ /* 0x000fe20000010067 */
[C---:B------:R-:W-:Y:S01]  /*3be0*/  FFMA.FTZ R101, R168.reuse, R183, R101 ;  /* 0x000000b7a8657223 */ /* 0x040fe20000010065 */
[----:B------:R0:W-:Y:S01]  /*3bf0*/  F2F.F16.F32 R175, R93 ;  /* 0x0000005d00af7304 */ /* 0x0001e20000200800 */
[----:B------:R-:W-:Y:S01]  /*3c00*/  FFMA.FTZ R99, R168, R181, R99 ;  /* 0x000000b5a8637223 */ /* 0x000fe20000010063 */
[----:B------:R-:W-:Y:S01]  /*3c10*/  HADD2.F32 R105, -RZ, R92.H0_H0 ;  /* 0x2000005cff697230 */ /* 0x000fe20000004100 */
[----:B------:R-:W-:Y:S01]  /*3c20*/  SHF.R.U32.HI R92, RZ, 0x10, R149 ;  /* 0x00000010ff5c7819 */ /* 0x000fe20000011695 */
[----:B------:R-:W-:Y:S01]  /*3c30*/  FADD.FTZ R157, R157, -R158 ;  /* 0x8000009e9d9d7221 */ /* 0x000fe20000010000 */
[----:B------:R-:W-:Y:S01]  /*3c40*/  FADD.FTZ R159, R160, -R159 ;  /* 0x8000009fa09f7221 */ /* 0x000fe20000010000 */
[----:B------:R-:W-:Y:S01]  /*3c50*/  FADD.FTZ R103, R154, -R103 ;  /* 0x800000679a677221 */ /* 0x000fe20000010000 */
[----:B------:R-:W-:Y:S01]  /*3c60*/  FFMA.FTZ R105, R168, R167, R105 ;  /* 0x000000a7a8697223 */ /* 0x000fe20000010069 */
[----:B------:R1:W-:Y:S01]  /*3c70*/  F2F.F16.F32 R104, R99 ;  /* 0x0000006300687304 */ /* 0x0003e20000200800 */
[----:B0-----:R-:W-:Y:S01]  /*3c80*/  HADD2.F32 R93, -RZ, R92.H0_H0 ;  /* 0x2000005cff5d7230 */ /* 0x001fe20000004100 */
[----:B------:R-:W-:-:S04]  /*3c90*/  MOV R92, R148 ;  /* 0x00000094005c7202 */ /* 0x000fc80000000f00 */
[----:B------:R-:W-:Y:S01]  /*3ca0*/  FFMA.FTZ R169, R168, R169, R93 ;  /* 0x000000a9a8a97223 */ /* 0x000fe2000001005d */
[----:B------:R-:W-:Y:S01]  /*3cb0*/  HADD2.F32 R93, -RZ, R92.H0_H0 ;  /* 0x2000005cff5d7230 */ /* 0x000fe20000004100 */
[----:B------:R-:W-:Y:S01]  /*3cc0*/  SHF.R.U64 R92, R148, 0x10, R149 ;  /* 0x00000010945c7819 */ /* 0x000fe20000001295 */
[----:B------:R0:W-:Y:S01]  /*3cd0*/  F2F.F16.F32 R166, R105 ;  /* 0x0000006900a67304 */ /* 0x0001e20000200800 */
[----:B-1----:R-:W-:Y:S02]  /*3ce0*/  FADD.FTZ R99, R165, -R180 ;  /* 0x800000b4a5637221 */ /* 0x002fe40000010000 */
[----:B------:R-:W-:-:S05]  /*3cf0*/  FFMA.FTZ R93, R168, R163, R93 ;  /* 0x000000a3a85d7223 */ /* 0x000fca000001005d */
[----:B------:R-:W1:Y:S01]  /*3d00*/  F2F.F16.F32 R98, R98 ;  /* 0x0000006200627304 */ /* 0x000e620000200800 */
[----:B0-----:R-:W-:Y:S01]  /*3d10*/  HADD2.F32 R105, -RZ, R92.H0_H0 ;  /* 0x2000005cff697230 */ /* 0x001fe20000004100 */
[----:B------:R-:W-:-:S04]  /*3d20*/  SHF.R.U32.HI R92, RZ, 0x10, R151 ;  /* 0x00000010ff5c7819 */ /* 0x000fc80000011697 */
[----:B------:R-:W-:Y:S01]  /*3d30*/  FFMA.FTZ R99, R168, R99, R105 ;  /* 0x00000063a8637223 */ /* 0x000fe20000010069 */
[----:B------:R-:W-:Y:S01]  /*3d40*/  HADD2.F32 R105, -RZ, R92.H0_H0 ;  /* 0x2000005cff697230 */ /* 0x000fe20000004100 */
[----:B------:R-:W-:Y:S01]  /*3d50*/  SHF.R.U64 R92, R150, 0x10, R151 ;  /* 0x00000010965c7819 */ /* 0x000fe20000001297 */
[----:B------:R0:W-:Y:S03]  /*3d60*/  F2F.F16.F32 R165, R93 ;  /* 0x0000005d00a57304 */ /* 0x0001e60000200800 */
[----:B------:R-:W-:Y:S01]  /*3d70*/  FFMA.FTZ R161, R168, R161, R105 ;  /* 0x000000a1a8a17223 */ /* 0x000fe20000010069 */
[----:B------:R-:W-:-:S04]  /*3d80*/  MOV R105, R151 ;  /* 0x0000009700697202 */ /* 0x000fc80000000f00 */
[----:B------:R2:W-:Y:S01]  /*3d90*/  F2F.F16.F32 R152, R99 ;  /* 0x0000006300987304 */ /* 0x0005e20000200800 */
[----:B0-----:R-:W-:Y:S01]  /*3da0*/  HADD2.F32 R93, -RZ, R92.H0_H0 ;  /* 0x2000005cff5d7230 */ /* 0x001fe20000004100 */
[----:B------:R-:W-:-:S04]  /*3db0*/  MOV R92, R150 ;  /* 0x00000096005c7202 */ /* 0x000fc80000000f00 */
[C---:B------:R-:W-:Y:S01]  /*3dc0*/  FFMA.FTZ R157, R168.reuse, R157, R93 ;  /* 0x0000009da89d7223 */ /* 0x040fe2000001005d */
[----:B------:R-:W-:Y:S01]  /*3dd0*/  HADD2.F32 R102, -RZ, R92.H0_H0 ;  /* 0x2000005cff667230 */ /* 0x000fe20000004100 */
[----:B------:R-:W-:Y:S01]  /*3de0*/  F2F.F16.F32 R101, R101 ;  /* 0x0000006500657304 */ /* 0x000fe20000200800 */
[----:B--2---:R-:W-:Y:S01]  /*3df0*/  HADD2.F32 R99, -RZ, R105.H0_H0 ;  /* 0x20000069ff637230 */ /* 0x004fe20000004100 */
[----:B------:R-:W0:Y:S04]  /*3e00*/  LDC.64 R92, c[0x0][0x478] ;  /* 0x00011e00ff5c7b82 */ /* 0x000e280000000a00 */
[C---:B------:R-:W-:Y:S01]  /*3e10*/  FFMA.FTZ R159, R168.reuse, R159, R99 ;  /* 0x0000009fa89f7223 */ /* 0x040fe20000010063 */
[----:B------:R-:W-:Y:S01]  /*3e20*/  FFMA.FTZ R168, R168, R103, R102 ;  /* 0x00000067a8a87223 */ /* 0x000fe20000010066 */
[----:B------:R-:W2:Y:S01]  /*3e30*/  F2F.F16.F32 R106, R185 ;  /* 0x000000b9006a7304 */ /* 0x000ea20000200800 */
[----:B-1----:R-:W-:-:S02]  /*3e40*/  PRMT R103, R97, 0x5410, R98 ;  /* 0x0000541061677816 */ /* 0x002fc40000000062 */
[----:B------:R-:W1:Y:S05]  /*3e50*/  LDC.64 R98, c[0x0][0x468] ;  /* 0x00011a00ff627b82 */ /* 0x000e6a0000000a00 */
[----:B------:R-:W-:Y:S01]  /*3e60*/  F2F.F16.F32 R94, R94 ;  /* 0x0000005e005e7304 */ /* 0x000fe20000200800 */
[----:B--2---:R-:W-:-:S07]  /*3e70*/  PRMT R155, R101, 0x5410, R106 ;  /* 0x00005410659b7816 */ /* 0x004fce000000006a */
[----:B------:R-:W2:Y:S01]  /*3e80*/  F2F.F16.F32 R95, R95 ;  /* 0x0000005f005f7304 */ /* 0x000ea20000200800 */
[----:B------:R-:W-:-:S04]  /*3e90*/  IMAD.WIDE.U32 R100, R100, 0x10000, RZ ;  /* 0x0001000064647825 */ /* 0x000fc800078e00ff */
[----:B0-----:R-:W-:Y:S01]  /*3ea0*/  IMAD.WIDE.U32 R162, R138, 0x8, R92 ;  /* 0x000000088aa27825 */ /* 0x001fe200078e005c */
[----:B------:R-:W-:Y:S02]  /*3eb0*/  LOP3.LUT R103, R103, R101, RZ, 0xfc, !PT ;  /* 0x0000006567677212 */ /* 0x000fe400078efcff */
[----:B------:R-:W0:Y:S01]  /*3ec0*/  F2F.F16.F32 R96, R96 ;  /* 0x0000006000607304 */ /* 0x000e220000200800 */
[----:B------:R-:W-:Y:S02]  /*3ed0*/  LOP3.LUT R102, R100, R153, RZ, 0xfc, !PT ;  /* 0x0000009964667212 */ /* 0x000fe400078efcff */
[----:B--2---:R-:W-:-:S05]  /*3ee0*/  PRMT R105, R94, 0x5410, R95 ;  /* 0x000054105e697816 */ /* 0x004fca000000005f */
[----:B------:R-:W2:Y:S01]  /*3ef0*/  F2F.F16.F32 R176, R157 ;  /* 0x0000009d00b07304 */ /* 0x000ea20000200800 */
[----:B------:R-:W-:-:S05]  /*3f00*/  IMAD.WIDE.U32 R94, R104, 0x10000, RZ ;  /* 0x00010000685e7825 */ /* 0x000fca00078e00ff */
[----:B------:R-:W-:Y:S01]  /*3f10*/  LOP3.LUT R101, R155, R95, RZ, 0xfc, !PT ;  /* 0x0000005f9b657212 */ /* 0x000fe200078efcff */
[----:B0-----:R-:W-:Y:S01]  /*3f20*/  IMAD.WIDE.U32 R96, R96, 0x10000, RZ ;  /* 0x0001000060607825 */ /* 0x001fe200078e00ff */
[----:B------:R1:W-:Y:S01]  /*3f30*/  F2F.F16.F32 R178, R161 ;  /* 0x000000a100b27304 */ /* 0x0003e20000200800 */
[----:B------:R-:W-:Y:S02]  /*3f40*/  LOP3.LUT R100, R94, R175, RZ, 0xfc, !PT ;  /* 0x000000af5e647212 */ /* 0x000fe400078efcff */
[----:B------:R-:W-:Y:S01]  /*3f50*/  IMAD.WIDE.U32 R154, R139, 0x8, R92 ;  /* 0x000000088b9a7825 */ /* 0x000fe200078e005c */
[----:B------:R-:W-:Y:S02]  /*3f60*/  LOP3.LUT R104, R96, R107, RZ, 0xfc, !PT ;  /* 0x0000006b60687212 */ /* 0x000fe400078efcff */
[----:B------:R-:W-:Y:S01]  /*3f70*/  LOP3.LUT R105, R105, R97, RZ, 0xfc, !PT ;  /* 0x0000006169697212 */ /* 0x000fe200078efcff */
[----:B--2---:R-:W-:Y:S01]  /*3f80*/  IMAD.WIDE.U32 R94, R176, 0x10000, RZ ;  /* 0x00010000b05e7825 */ /* 0x004fe200078e00ff */
[----:B------:R0:W2:Y:S03]  /*3f90*/  F2F.F16.F32 R177, R159 ;  /* 0x0000009f00b17304 */ /* 0x0000a60000200800 */
[----:B------:R-:W-:Y:S01]  /*3fa0*/  IMAD.WIDE.U32 R96, R152, 0x10000, RZ ;  /* 0x0001000098607825 */ /* 0x000fe200078e00ff */
[----:B------:R3:W-:Y:S03]  /*3fb0*/  STG.E.64 desc[UR8][R162.64], R104 ;  /* 0x00000068a2007986 */ /* 0x0007e6000c101b08 */
[----:B-1----:R-:W-:Y:S01]  /*3fc0*/  IMAD.WIDE.U32 R160, R140, 0x8, R98 ;  /* 0x000000088ca07825 */ /* 0x002fe200078e0062 */
[----:B------:R-:W1:Y:S01]  /*3fd0*/  F2F.F16.F32 R169, R169 ;  /* 0x000000a900a97304 */ /* 0x000e620000200800 */
[----:B------:R-:W-:-:S02]  /*3fe0*/  LOP3.LUT R96, R96, R165, RZ, 0xfc, !PT ;  /* 0x000000a560607212 */ /* 0x000fc400078efcff */
[----:B0-----:R-:W-:Y:S01]  /*3ff0*/  IMAD.WIDE.U32 R158, R138, 0x8, R98 ;  /* 0x000000088a9e7825 */ /* 0x001fe200078e0062 */
[----:B--2---:R-:W-:-:S04]  /*4000*/  PRMT R107, R177, 0x5410, R178 ;  /* 0x00005410b16b7816 */ /* 0x004fc800000000b2 */
[----:B------:R-:W0:Y:S01]  /*4010*/  F2F.F16.F32 R157, R168 ;  /* 0x000000a8009d7304 */ /* 0x000e220000200800 */
[----:B------:R-:W-:Y:S01]  /*4020*/  IMAD.WIDE.U32 R138, R139, 0x8, R98 ;  /* 0x000000088b8a7825 */ /* 0x000fe200078e0062 */
[----:B------:R3:W-:Y:S01]  /*4030*/  STG.E.64 desc[UR8][R158.64], R104 ;  /* 0x000000689e007986 */ /* 0x0007e2000c101b08 */
[----:B------:R-:W-:Y:S02]  /*4040*/  LOP3.LUT R95, R107, R95, RZ, 0xfc, !PT ;  /* 0x0000005f6b5f7212 */ /* 0x000fe400078efcff */
[----:B------:R-:W-:Y:S01]  /*4050*/  IMAD.WIDE.U32 R106, R140, 0x8, R92 ;  /* 0x000000088c6a7825 */ /* 0x000fe200078e005c */
[----:B------:R3:W-:Y:S01]  /*4060*/  STG.E.64 desc[UR8][R154.64], R102 ;  /* 0x000000669a007986 */ /* 0x0007e2000c101b08 */
[----:B-1----:R-:W-:Y:S02]  /*4070*/  PRMT R169, R166, 0x5410, R169 ;  /* 0x00005410a6a97816 */ /* 0x002fe400000000a9 */
[----:B------:R-:W-:Y:S01]  /*4080*/  IMAD.WIDE.U32 R152, R141, 0x8, R92 ;  /* 0x000000088d987825 */ /* 0x000fe200078e005c */
[----:B------:R3:W-:Y:S01]  /*4090*/  STG.E.64 desc[UR8][R138.64], R102 ;  /* 0x000000668a007986 */ /* 0x0007e2000c101b08 */
[----:B------:R-:W-:-:S02]  /*40a0*/  LOP3.LUT R97, R169, R97, RZ, 0xfc, !PT ;  /* 0x00000061a9617212 */ /* 0x000fc400078efcff */
[----:B------:R-:W-:Y:S01]  /*40b0*/  IMAD.WIDE.U32 R140, R141, 0x8, R98 ;  /* 0x000000088d8c7825 */ /* 0x000fe200078e0062 */
[----:B------:R3:W-:Y:S01]  /*40c0*/  STG.E.64 desc[UR8][R106.64], R100 ;  /* 0x000000646a007986 */ /* 0x0007e2000c101b08 */
[----:B0-----:R-:W-:Y:S02]  /*40d0*/  LOP3.LUT R94, R94, R157, RZ, 0xfc, !PT ;  /* 0x0000009d5e5e7212 */ /* 0x001fe400078efcff */
[----:B------:R-:W-:Y:S01]  /*40e0*/  IMAD.WIDE.U32 R92, R171, 0x8, R92 ;  /* 0x00000008ab5c7825 */ /* 0x000fe200078e005c */
[----:B------:R3:W-:Y:S01]  /*40f0*/  STG.E.64 desc[UR8][R160.64], R100 ;  /* 0x00000064a0007986 */ /* 0x0007e2000c101b08 */
[----:B------:R-:W-:Y:S02]  /*4100*/  PRMT R175, R157, 0x7610, R175 ;  /* 0x000076109daf7816 */ /* 0x000fe400000000af */
[----:B------:R-:W-:Y:S01]  /*4110*/  IMAD.WIDE.U32 R98, R171, 0x8, R98 ;  /* 0x00000008ab627825 */ /* 0x000fe200078e0062 */
[----:B------:R3:W-:Y:S04]  /*4120*/  STG.E.64 desc[UR8][R152.64], R96 ;  /* 0x0000006098007986 */ /* 0x0007e8000c101b08 */
[----:B------:R3:W-:Y:S04]  /*4130*/  STG.E.64 desc[UR8][R140.64], R96 ;  /* 0x000000608c007986 */ /* 0x0007e8000c101b08 */
[----:B------:R3:W-:Y:S04]  /*4140*/  STG.E.64 desc[UR8][R92.64], R94 ;  /* 0x0000005e5c007986 */ /* 0x0007e8000c101b08 */
[----:B------:R3:W-:Y:S01]  /*4150*/  STG.E.64 desc[UR8][R98.64], R94 ;  /* 0x0000005e62007986 */ /* 0x0007e2000c101b08 */
[----:B------:R-:W-:Y:S05]  /*4160*/  BRA `(.L_x_2836) ;  /* 0x0000003000207947 */ /* 0x000fea0003800000 */
.L_x_2837:
        /* <DEDUP_REMOVED lines=22> */
[----:B------:R-:W-:Y:S01]  /*42d0*/  FADD.FTZ R185, R185, -R192 ;  /* 0x800000c0b9b97221 */ /* 0x000fe20000010000 */
[----:B------:R-:W-:Y:S01]  /*42e0*/  FFMA.FTZ R93, R168, R213, R93 ;  /* 0x000000d5a85d7223 */ /* 0x000fe2000001005d */
[----:B------:R-:W-:Y:S01]  /*42f0*/  HADD2.F32 R97, -RZ, R92.H0_H0 ;  /* 0x2000005cff617230 */ /* 0x000fe20000004100 */
[----:B------:R-:W-:Y:S01]  /*4300*/  MOV R92, R145 ;  /* 0x00000091005c7202 */ /* 0x000fe20000000f00 */
[-CC-:B------:R-:W-:Y:S01]  /*4310*/  FFMA.FTZ R188, R188, R102.reuse, R103.reuse ;  /* 0x00000066bcbc7223 */ /* 0x180fe20000010067 */
[----:B------:R0:W-:Y:S01]  /*4320*/  F2F.F16.F32 R99, R93 ;  /* 0x0000005d00637304 */ /* 0x0001e20000200800 */
[-C--:B------:R-:W-:Y:S01]  /*4330*/  FFMA.FTZ R186, R186, R102.reuse, R103 ;  /* 0x00000066baba7223 */ /* 0x080fe20000010067 */
[----:B------:R-:W-:Y:S01]  /*4340*/  FFMA.FTZ R96, R168, R211, R97 ;  /* 0x000000d3a8607223 */ /* 0x000fe20000010061 */
[----:B------:R-:W-:Y:S01]  /*4350*/  HADD2.F32 R97, -RZ, R92.H0_H0 ;  /* 0x2000005cff617230 */ /* 0x000fe20000004100 */
[----:B------:R-:W-:Y:S01]  /*4360*/  SHF.R.U32.HI R92, RZ, 0x10, R145 ;  /* 0x00000010ff5c7819 */ /* 0x000fe20000011691 */
[----:B------:R-:W-:Y:S01]  /*4370*/  FADD.FTZ R183, R183, -R188 ;  /* 0x800000bcb7b77221 */ /* 0x000fe20000010000 */
[----:B------:R-:W-:Y:S01]  /*4380*/  FADD.FTZ R179, R179, -R186 ;  /* 0x800000bab3b37221 */ /* 0x000fe20000010000 */
[-CC-:B------:R-:W-:Y:S01]  /*4390*/  FFMA.FTZ R182, R182, R102.reuse, R103.reuse ;  /* 0x00000066b6b67223 */ /* 0x180fe20000010067 */
[--C-:B------:R-:W-:Y:S01]  /*43a0*/  FFMA.FTZ R166, R166, R102, R103.reuse ;  /* 0x00000066a6a67223 */ /* 0x100fe20000010067 */
[----:B0-----:R-:W-:Y:S01]  /*43b0*/  HADD2.F32 R93, -RZ, R92.H0_H0 ;  /* 0x2000005cff5d7230 */ /* 0x001fe20000004100 */
[----:B------:R-:W-:Y:S01]  /*43c0*/  MOV R92, R144 ;  /* 0x00000090005c7202 */ /* 0x000fe20000000f00 */
[----:B------:R-:W-:Y:S01]  /*43d0*/  FADD.FTZ R169, R169, -R182 ;  /* 0x800000b6a9a97221 */ /* 0x000fe20000010000 */
[----:B------:R-:W-:Y:S01]  /*43e0*/  FADD.FTZ R167, R167, -R166 ;  /* 0x800000a6a7a77221 */ /* 0x000fe20000010000 */
[-C--:B------:R-:W-:Y:S01]  /*43f0*/  FFMA.FTZ R164, R164, R102.reuse, R103 ;  /* 0x00000066a4a47223 */ /* 0x080fe20000010067 */
[----:B------:R-:W-:Y:S01]  /*4400*/  FFMA.FTZ R98, R168, R193, R93 ;  /* 0x000000c1a8627223 */ /* 0x000fe2000001005d */
[----:B------:R-:W-:Y:S01]  /*4410*/  HADD2.F32 R93, -RZ, R92.H0_H0 ;  /* 0x2000005cff5d7230 */ /* 0x000fe20000004100 */
[----:B------:R-:W-:Y:S01]  /*4420*/  SHF.R.U64 R92, R144, 0x10, R145 ;  /* 0x00000010905c7819 */ /* 0x000fe20000001291 */
[-C--:B------:R-:W-:Y:S01]  /*4430*/  FFMA.FTZ R180, R180, R102.reuse, R103 ;  /* 0x00000066b4b47223 */ /* 0x080fe20000010067 */
[----:B------:R-:W-:Y:S01]  /*4440*/  F2F.F16.F32 R94, R94 ;  /* 0x0000005e005e7304 */ /* 0x000fe20000200800 */
[----:B------:R-:W-:Y:S01]  /*4450*/  FADD.FTZ R163, R163, -R164 ;  /* 0x800000a4a3a37221 */ /* 0x000fe20000010000 */
[----:B------:R-:W-:Y:S01]  /*4460*/  FFMA.FTZ R93, R168, R187, R93 ;  /* 0x000000bba85d7223 */ /* 0x000fe2000001005d */
[----:B------:R-:W-:Y:S01]  /*4470*/  HADD2.F32 R105, -RZ, R92.H0_H0 ;  /* 0x2000005cff697230 */ /* 0x000fe20000004100 */
[----:B------:R-:W-:Y:S01]  /*4480*/  MOV R92, R147 ;  /* 0x00000093005c7202 */ /* 0x000fe20000000f00 */
[-CC-:B------:R-:W-:Y:S01]  /*4490*/  FFMA.FTZ R196, R196, R102.reuse, R103.reuse ;  /* 0x00000066c4c47223 */ /* 0x180fe20000010067 */
[-C--:B------:R-:W-:Y:S01]  /*44a0*/  FFMA.FTZ R198, R198, R102.reuse, R103 ;  /* 0x00000066c6c67223 */ /* 0x080fe20000010067 */
[----:B------:R-:W-:Y:S01]  /*44b0*/  FADD.FTZ R165, R165, -R180 ;  /* 0x800000b4a5a57221 */ /* 0x000fe20000010000 */
[----:B------:R0:W-:Y:S01]  /*44c0*/  F2F.F16.F32 R101, R93 ;  /* 0x0000005d00657304 */ /* 0x0001e20000200800 */
[----:B------:R-:W-:Y:S01]  /*44d0*/  HADD2.F32 R107, -RZ, R92.H0_H0 ;  /* 0x2000005cff6b7230 */ /* 0x000fe20000004100 */
[----:B------:R-:W-:Y:S01]  /*44e0*/  SHF.R.U32.HI R92, RZ, 0x10, R147 ;  /* 0x00000010ff5c7819 */ /* 0x000fe20000011693 */
[----:B------:R-:W-:Y:S01]  /*44f0*/  FFMA.FTZ R162, R162, R102, R103 ;  /* 0x00000066a2a27223 */ /* 0x000fe20000010067 */
[----:B------:R-:W-:Y:S01]  /*4500*/  FADD.FTZ R191, R191, -R196 ;  /* 0x800000c4bfbf7221 */ /* 0x000fe20000010000 */
[----:B------:R-:W-:Y:S01]  /*4510*/  FADD.FTZ R189, R189, -R198 ;  /* 0x800000c6bdbd7221 */ /* 0x000fe20000010000 */
[C---:B------:R-:W-:Y:S01]  /*4520*/  FFMA.FTZ R107, R168.reuse, R183, R107 ;  /* 0x000000b7a86b7223 */ /* 0x040fe2000001006b */
[----:B------:R-:W-:Y:S01]  /*4530*/  FADD.FTZ R161, R161, -R162 ;  /* 0x800000a2a1a17221 */ /* 0x000fe20000010000 */
[----:B------:R-:W1:Y:S01]  /*4540*/  F2F.F16.F32 R95, R95 ;  /* 0x0000005f005f7304 */ /* 0x000e620000200800 */
[----:B0-----:R-:W-:Y:S01]  /*4550*/  HADD2.F32 R93, -RZ, R92.H0_H0 ;  /* 0x2000005cff5d7230 */ /* 0x001fe20000004100 */
[----:B------:R-:W-:Y:S01]  /*4560*/  MOV R92, R146 ;  /* 0x00000092005c7202 */ /* 0x000fe20000000f00 */
[C---:B------:R-:W-:Y:S01]  /*4570*/  FFMA.FTZ R97, R168.reuse, R191, R97 ;  /* 0x000000bfa8617223 */ /* 0x040fe20000010061 */
[----:B------:R-:W-:Y:S01]  /*4580*/  FFMA.FTZ R105, R168, R189, R105 ;  /* 0x000000bda8697223 */ /* 0x000fe20000010069 */
[-C--:B------:R-:W-:Y:S01]  /*4590*/  FFMA.FTZ R158, R158, R102.reuse, R103 ;  /* 0x000000669e9e7223 */ /* 0x080fe20000010067 */
[----:B------:R-:W-:Y:S01]  /*45a0*/  FFMA.FTZ R185, R168, R185, R93 ;  /* 0x000000b9a8b97223 */ /* 0x000fe2000001005d */
[----:B------:R-:W-:Y:S01]  /*45b0*/  HADD2.F32 R93, -RZ, R92.H0_H0 ;  /* 0x2000005cff5d7230 */ /* 0x000fe20000004100 */
[----:B------:R-:W-:Y:S01]  /*45c0*/  SHF.R.U64 R92, R146, 0x10, R147 ;  /* 0x00000010925c7819 */ /* 0x000fe20000001293 */
[----:B------:R-:W-:Y:S01]  /*45d0*/  F2F.F16.F32 R100, R107 ;  /* 0x0000006b00647304 */ /* 0x000fe20000200800 */
[-CC-:B------:R-:W-:Y:S01]  /*45e0*/  FFMA.FTZ R159, R159, R102.reuse, R103.reuse ;  /* 0x000000669f9f7223 */ /* 0x180fe20000010067 */
[-C--:B------:R-:W-:Y:S01]  /*45f0*/  FFMA.FTZ R190, R190, R102.reuse, R103 ;  /* 0x00000066bebe7223 */ /* 0x080fe20000010067 */
[----:B------:R-:W-:Y:S01]  /*4600*/  FFMA.FTZ R93, R168, R179, R93 ;  /* 0x000000b3a85d7223 */ /* 0x000fe2000001005d */
[----:B------:R-:W-:Y:S01]  /*4610*/  HADD2.F32 R153, -RZ, R92.H0_H0 ;  /* 0x2000005cff997230 */ /* 0x000fe20000004100 */
[----:B------:R-:W-:Y:S01]  /*4620*/  MOV R92, R149 ;  /* 0x00000095005c7202 */ /* 0x000fe20000000f00 */
[----:B------:R-:W-:Y:S01]  /*4630*/  FFMA.FTZ R103, R155, R102, R103 ;  /* 0x000000669b677223 */ /* 0x000fe20000010067 */
[----:B------:R-:W-:Y:S01]  /*4640*/  FADD.FTZ R157, R157, -R158 ;  /* 0x8000009e9d9d7221 */ /* 0x000fe20000010000 */
[----:B------:R0:W-:Y:S01]  /*4650*/  F2F.F16.F32 R107, R93 ;  /* 0x0000005d006b7304 */ /* 0x0001e20000200800 */
[----:B------:R-:W-:Y:S01]  /*4660*/  FADD.FTZ R159, R160, -R159 ;  /* 0x8000009fa09f7221 */ /* 0x000fe20000010000 */
[----:B------:R-:W-:Y:S01]  /*4670*/  HADD2.F32 R173, -RZ, R92.H0_H0 ;  /* 0x2000005cffad7230 */ /* 0x000fe20000004100 */
[----:B------:R-:W-:Y:S01]  /*4680*/  SHF.R.U32.HI R92, RZ, 0x10, R149 ;  /* 0x00000010ff5c7819 */ /* 0x000fe20000011695 */
[----:B------:R-:W-:Y:S01]  /*4690*/  FADD.FTZ R181, R181, -R190 ;  /* 0x800000beb5b57221 */ /* 0x000fe20000010000 */
[----:B------:R-:W-:-:S02]  /*46a0*/  FADD.FTZ R103, R154, -R103 ;  /* 0x800000679a677221 */ /* 0x000fc40000010000 */
[C---:B------:R-:W-:Y:S01]  /*46b0*/  FFMA.FTZ R167, R168.reuse, R167, R173 ;  /* 0x000000a7a8a77223 */ /* 0x040fe200000100ad */
[----:B------:R-:W2:Y:S01]  /*46c0*/  F2F.F16.F32 R96, R96 ;  /* 0x0000006000607304 */ /* 0x000ea20000200800 */
[----:B0-----:R-:W-:Y:S01]  /*46d0*/  HADD2.F32 R93, -RZ, R92.H0_H0 ;  /* 0x2000005cff5d7230 */ /* 0x001fe20000004100 */
[----:B------:R-:W-:Y:S01]  /*46e0*/  MOV R92, R148 ;  /* 0x00000094005c7202 */ /* 0x000fe20000000f00 */
[----:B------:R-:W0:Y:S01]  /*46f0*/  LDC.64 R154, c[0x0][0x478] ;  /* 0x00011e00ff9a7b82 */ /* 0x000e220000000a00 */
[C---:B------:R-:W-:Y:S02]  /*4700*/  FFMA.FTZ R153, R168.reuse, R181, R153 ;  /* 0x000000b5a8997223 */ /* 0x040fe40000010099 */
[----:B------:R-:W-:Y:S01]  /*4710*/  FFMA.FTZ R169, R168, R169, R93 ;  /* 0x000000a9a8a97223 */ /* 0x000fe2000001005d */
[----:B------:R-:W-:Y:S01]  /*4720*/  HADD2.F32 R93, -RZ, R92.H0_H0 ;  /* 0x2000005cff5d7230 */ /* 0x000fe20000004100 */
[----:B------:R-:W-:Y:S01]  /*4730*/  SHF.R.U64 R92, R148, 0x10, R149 ;  /* 0x00000010945c7819 */ /* 0x000fe20000001295 */
[----:B------:R3:W-:Y:S03]  /*4740*/  F2F.F16.F32 R106, R167 ;  /* 0x000000a7006a7304 */ /* 0x0007e60000200800 */
[----:B------:R-:W-:-:S05]  /*4750*/  FFMA.FTZ R93, R168, R163, R93 ;  /* 0x000000a3a85d7223 */ /* 0x000fca000001005d */
[----:B------:R4:W-:Y:S01]  /*4760*/  F2F.F16.F32 R163, R93 ;  /* 0x0000005d00a37304 */ /* 0x0009e20000200800 */
[----:B---3--:R-:W-:Y:S01]  /*4770*/  HADD2.F32 R167, -RZ, R92.H0_H0 ;  /* 0x2000005cffa77230 */ /* 0x008fe20000004100 */
[----:B------:R-:W-:-:S04]  /*4780*/  SHF.R.U32.HI R92, RZ, 0x10, R151 ;  /* 0x00000010ff5c7819 */ /* 0x000fc80000011697 */
[----:B------:R-:W-:Y:S01]  /*4790*/  FFMA.FTZ R165, R168, R165, R167 ;  /* 0x000000a5a8a57223 */ /* 0x000fe200000100a7 */
[----:B------:R-:W-:Y:S01]  /*47a0*/  HADD2.F32 R167, -RZ, R92.H0_H0 ;  /* 0x2000005cffa77230 */ /* 0x000fe20000004100 */
[----:B------:R-:W-:Y:S01]  /*47b0*/  SHF.R.U64 R92, R150, 0x10, R151 ;  /* 0x00000010965c7819 */ /* 0x000fe20000001297 */
[----:B------:R-:W-:Y:S01]  /*47c0*/  F2F.F16.F32 R97, R97 ;  /* 0x0000006100617304 */ /* 0x000fe20000200800 */
[----:B----4-:R-:W-:Y:S02]  /*47d0*/  MOV R93, R151 ;  /* 0x00000097005d7202 */ /* 0x010fe40000000f00 */
[C---:B------:R-:W-:Y:S01]  /*47e0*/  FFMA.FTZ R167, R168.reuse, R161, R167 ;  /* 0x000000a1a8a77223 */ /* 0x040fe200000100a7 */
[----:B------:R-:W-:Y:S01]  /*47f0*/  HADD2.F32 R161, -RZ, R92.H0_H0 ;  /* 0x2000005cffa17230 */ /* 0x000fe20000004100 */
[----:B------:R-:W-:Y:S01]  /*4800*/  MOV R92, R150 ;  /* 0x00000096005c7202 */ /* 0x000fe20000000f00 */
[----:B------:R-:W-:Y:S02]  /*4810*/  HADD2.F32 R93, -RZ, R93.H0_H0 ;  /* 0x2000005dff5d7230 */ /* 0x000fe40000004100 */
[----:B------:R1:W-:Y:S01]  /*4820*/  F2F.F16.F32 R104, R165 ;  /* 0x000000a500687304 */ /* 0x0003e20000200800 */
[----:B------:R-:W-:Y:S01]  /*4830*/  FFMA.FTZ R157, R168, R157, R161 ;  /* 0x0000009da89d7223 */ /* 0x000fe200000100a1 */
[----:B------:R-:W-:-:S02]  /*4840*/  HADD2.F32 R102, -RZ, R92.H0_H0 ;  /* 0x2000005cff667230 */ /* 0x000fc40000004100 */
[C---:B------:R-:W-:Y:S02]  /*4850*/  FFMA.FTZ R159, R168.reuse, R159, R93 ;  /* 0x0000009fa89f7223 */ /* 0x040fe4000001005d */
[----:B------:R-:W3:Y:S01]  /*4860*/  LDC.64 R92, c[0x0][0x468] ;  /* 0x00011a00ff5c7b82 */ /* 0x000ee20000000a00 */
[----:B------:R-:W-:Y:S01]  /*4870*/  FFMA.FTZ R168, R168, R103, R102 ;  /* 0x00000067a8a87223 */ /* 0x000fe20000010066 */
[----:B------:R-:W4:Y:S01]  /*4880*/  F2F.F16.F32 R98, R98 ;  /* 0x0000006200627304 */ /* 0x000f220000200800 */
[----:B-1----:R-:W-:Y:S01]  /*4890*/  PRMT R165, R94, 0x5410, R95 ;  /* 0x000054105ea57816 */ /* 0x002fe2000000005f */
[----:B--2---:R-:W-:-:S05]  /*48a0*/  IMAD.WIDE.U32 R94, R96, 0x10000, RZ ;  /* 0x00010000605e7825 */ /* 0x004fca00078e00ff */
[----:B------:R-:W-:Y:S01]  /*48b0*/  LOP3.LUT R165, R165, R95, RZ, 0xfc, !PT ;  /* 0x0000005fa5a57212 */ /* 0x000fe200078efcff */
[----:B------:R-:W1:Y:S01]  /*48c0*/  F2F.F16.F32 R105, R105 ;  /* 0x0000006900697304 */ /* 0x000e620000200800 */
[----:B------:R-:W-:Y:S02]  /*48d0*/  LOP3.LUT R164, R94, R99, RZ, 0xfc, !PT ;  /* 0x000000635ea47212 */ /* 0x000fe400078efcff */
[----:B------:R-:W2:Y:S01]  /*48e0*/  LDC.64 R94, c[0x0][0x470] ;  /* 0x00011c00ff5e7b82 */ /* 0x000ea20000000a00 */
[----:B----4-:R-:W-:-:S04]  /*48f0*/  PRMT R103, R97, 0x5410, R98 ;  /* 0x0000541061677816 */ /* 0x010fc80000000062 */
[----:B------:R-:W4:Y:S01]  /*4900*/  F2F.F16.F32 R185, R185 ;  /* 0x000000b900b97304 */ /* 0x000f220000200800 */
[----:B---3--:R-:W-:-:S07]  /*4910*/  IMAD.WIDE.U32 R172, R138, 0x8, R92 ;  /* 0x000000088aac7825 */ /* 0x008fce00078e005c */
[----:B------:R-:W3:Y:S01]  /*4920*/  F2F.F16.F32 R169, R169 ;  /* 0x000000a900a97304 */ /* 0x000ee20000200800 */
[----:B-1----:R-:W-:-:S04]  /*4930*/  IMAD.WIDE.U32 R96, R105, 0x10000, RZ ;  /* 0x0001000069607825 */ /* 0x002fc800078e00ff */
[----:B------:R-:W-:Y:S01]  /*4940*/  IMAD.WIDE.U32 R160, R140, 0x8, R92 ;  /* 0x000000088ca07825 */ /* 0x000fe200078e005c */
[----:B------:R-:W-:Y:S02]  /*4950*/  LOP3.LUT R96, R96, R101, RZ, 0xfc, !PT ;  /* 0x0000006560607212 */ /* 0x000fe400078efcff */
[----:B------:R-:W1:Y:S01]  /*4960*/  F2F.F16.F32 R157, R157 ;  /* 0x0000009d009d7304 */ /* 0x000e620000200800 */
[----:B----4-:R-:W-:Y:S01]  /*4970*/  PRMT R185, R100, 0x5410, R185 ;  /* 0x0000541064b97816 */ /* 0x010fe200000000b9 */
[----:B------:R-:W-:Y:S01]  /*4980*/  IMAD.WIDE.U32 R100, R104, 0x10000, RZ ;  /* 0x0001000068647825 */ /* 0x000fe200078e00ff */
[----:B------:R-:W-:Y:S02]  /*4990*/  LOP3.LUT R97, R103, R97, RZ, 0xfc, !PT ;  /* 0x0000006167617212 */ /* 0x000fe400078efcff */
[----:B---3--:R-:W-:-:S03]  /*49a0*/  PRMT R169, R106, 0x5410, R169 ;  /* 0x000054106aa97816 */ /* 0x008fc600000000a9 */
[----:B------:R2:W3:Y:S01]  /*49b0*/  F2F.F16.F32 R178, R167 ;  /* 0x000000a700b27304 */ /* 0x0004e20000200800 */
[----:B------:R-:W-:Y:S01]  /*49c0*/  LOP3.LUT R100, R100, R163, RZ, 0xfc, !PT ;  /* 0x000000a364647212 */ /* 0x000fe200078efcff */
[----:B------:R-:W-:Y:S01]  /*49d0*/  IMAD.WIDE.U32 R162, R141, 0x8, R92 ;  /* 0x000000088da27825 */ /* 0x000fe200078e005c */
[----:B------:R-:W-:-:S03]  /*49e0*/  LOP3.LUT R101, R169, R101, RZ, 0xfc, !PT ;  /* 0x00000065a9657212 */ /* 0x000fc600078efcff */
[C---:B-1----:R-:W-:Y:S02]  /*49f0*/  IMAD.WIDE.U32 R102, R157.reuse, 0x10000, RZ ;  /* 0x000100009d667825 */ /* 0x042fe400078e00ff */
[----:B------:R1:W4:Y:S01]  /*4a00*/  F2F.F16.F32 R177, R159 ;  /* 0x0000009f00b17304 */ /* 0x0003220000200800 */
[----:B------:R-:W-:Y:S01]  /*4a10*/  PRMT R176, R157, 0x7610, R176 ;  /* 0x000076109db07816 */ /* 0x000fe200000000b0 */
[----:B--2---:R-:W-:Y:S01]  /*4a20*/  IMAD.WIDE.U32 R166, R138, 0x8, R94 ;  /* 0x000000088aa67825 */ /* 0x004fe200078e005e */
[----:B---3--:R-:W-:-:S05]  /*4a30*/  PRMT R174, R178, 0x7610, R174 ;  /* 0x00007610b2ae7816 */ /* 0x008fca00000000ae */
[----:B------:R-:W2:Y:S01]  /*4a40*/  F2F.F16.F32 R153, R153 ;  /* 0x0000009900997304 */ /* 0x000ea20000200800 */
[----:B-1----:R-:W-:-:S04]  /*4a50*/  IMAD.WIDE.U32 R158, R139, 0x8, R92 ;  /* 0x000000088b9e7825 */ /* 0x002fc800078e005c */
[----:B------:R-:W-:Y:S01]  /*4a60*/  IMAD.WIDE.U32 R92, R171, 0x8, R92 ;  /* 0x00000008ab5c7825 */ /* 0x000fe200078e005c */
[----:B----4-:R-:W-:Y:S02]  /*4a70*/  PRMT R105, R177, 0x5410, R178 ;  /* 0x00005410b1697816 */ /* 0x010fe400000000b2 */
[----:B------:R1:W3:Y:S02]  /*4a80*/  F2F.F16.F32 R175, R168 ;  /* 0x000000a800af7304 */ /* 0x0002e40000200800 */
        /* <DEDUP_REMOVED lines=33> */
.L_x_2833:
        /* <DEDUP_REMOVED lines=24> */
.L_x_2839:
        /* <DEDUP_REMOVED lines=23> */
.L_x_2838:
        /* <DEDUP_REMOVED lines=26> */
.L_x_2841:
        /* <DEDUP_REMOVED lines=26> */
.L_x_2840:
        /* <DEDUP_REMOVED lines=16> */
.L_x_2842:
        /* <DEDUP_REMOVED lines=10> */
.L_x_2843:
        /* <DEDUP_REMOVED lines=14> */
[----:B------:R-:W-:Y:S02]  /*5550*/  F2FP.F16.F32.PACK_AB R96, R97, R96 ;  /* 0x000000606160723e */ /* 0x000fe400000000ff */
[----:B0-----:R-:W-:Y:S02]  /*5560*/  F2FP.F16.F32.PACK_AB R99, R95, R94 ;  /* 0x0000005e5f63723e */ /* 0x001fe400000000ff */
        /* <DEDUP_REMOVED lines=12> */
.L_x_2845:
        /* <DEDUP_REMOVED lines=23> */
.L_x_2844:
        /* <DEDUP_REMOVED lines=24> */
.L_x_2847:
        /* <DEDUP_REMOVED lines=18> */
.L_x_2846:
        /* <DEDUP_REMOVED lines=15> */
.L_x_2848:
        /* <DEDUP_REMOVED lines=10> */
.L_x_2849:
        /* <DEDUP_REMOVED lines=28> */
.L_x_2851:
        /* <DEDUP_REMOVED lines=23> */
.L_x_2850:
        /* <DEDUP_REMOVED lines=24> */
.L_x_2853:
        /* <DEDUP_REMOVED lines=18> */
.L_x_2852:
        /* <DEDUP_REMOVED lines=15> */
.L_x_2854:
        /* <DEDUP_REMOVED lines=10> */
.L_x_2855:
        /* <DEDUP_REMOVED lines=28> */
.L_x_2857:
        /* <DEDUP_REMOVED lines=23> */
.L_x_2856:
        /* <DEDUP_REMOVED lines=24> */
.L_x_2859:
        /* <DEDUP_REMOVED lines=18> */
.L_x_2858:
        /* <DEDUP_REMOVED lines=15> */
.L_x_2860:
        /* <DEDUP_REMOVED lines=10> */
.L_x_2861:
        /* <DEDUP_REMOVED lines=28> */
.L_x_2863:
        /* <DEDUP_REMOVED lines=23> */
.L_x_2862:
        /* <DEDUP_REMOVED lines=24> */
.L_x_2865:
        /* <DEDUP_REMOVED lines=15> */
[----:B------:R-:W-:Y:S02]  /*7030*/  PRMT R97, R155, 0x7610, R97 ;  /* 0x000076109b617816 */ /* 0x000fe40000000061 */
[C---:B0-----:R-:W-:Y:S02]  /*7040*/  PRMT R99, R159.reuse, 0x7632, R99 ;  /* 0x000076329f637816 */ /* 0x041fe40000000063 */
[----:B------:R-:W-:-:S07]  /*7050*/  PRMT R96, R159, 0x7610, R96 ;  /* 0x000076109f607816 */ /* 0x000fce0000000060 */
.L_x_2864:
        /* <DEDUP_REMOVED lines=15> */
.L_x_2866:
        /* <DEDUP_REMOVED lines=10> */
.L_x_2836:
[----:B------:R-:W-:Y:S01]  /*71f0*/  UPLOP3.LUT UP1, UPT, UPT, UPT, UP1, 0x40, 0x4 ;  /* 0x000000000004789c */ /* 0x000fe20003f2e810 */
[----:B------:R-:W-:Y:S10]  /*7200*/  @!P2 BRA `(.L_x_2867) ;  /* 0xffffff940034a947 */ /* 0x000ff4000383ffff */
[----:B------:R-:W-:Y:S02]  /*7210*/  MOV R67, R51 ;  /* 0x0000003300437202 */ /* 0x000fe40000000f00 */
[----:B------:R-:W-:Y:S02]  /*7220*/  MOV R75, R50 ;  /* 0x00000032004b7202 */ /* 0x000fe40000000f00 */
[----:B------:R-:W-:Y:S02]  /*7230*/  MOV R83, R49 ;  /* 0x0000003100537202 */ /* 0x000fe40000000f00 */
[----:B0-234-:R-:W-:Y:S02]  /*7240*/  MOV R100, R40 ;  /* 0x0000002800647202 */ /* 0x01dfe40000000f00 */
        /* <DEDUP_REMOVED lines=74> */
.L_x_2830:
        /* <DEDUP_REMOVED lines=33> */
.L_x_2868:
        /* <DEDUP_REMOVED lines=16> */
.L_x_5433:


//--------------------- .text._ZN10layer_norm31ln_parallel_residual_bwd_kernelINS_13Kernel_traitsIf6__halfS2_S2_fjLj5120ELj1ELj1ELj8ELj8ENS_18Kernel_traits_baseILj5120EfS2_S2_S2_fjLj256EEEEELb0ELb1ELb0EEEvNS_9BwdParamsE --------------------------
	.section	.text._ZN10layer_norm31ln_parallel_residual_bwd_kernelINS_13Kernel_traitsIf6__halfS2_S2_fjLj5120ELj1ELj1ELj8ELj8ENS_18Kernel_traits_baseILj5120EfS2_S2_S2_fjLj256EEEEELb0ELb1ELb0EEEvNS_9BwdParamsE,"ax",@progbits
	.align	128
        .global         _ZN10layer_norm31ln_parallel_residual_bwd_kernelINS_13Kernel_traitsIf6__halfS2_S2_fjLj5120ELj1ELj1ELj8ELj8ENS_18Kernel_traits_baseILj5120EfS2_S2_S2_fjLj256EEEEELb0ELb1ELb0EEEvNS_9BwdParamsE
        .type           _ZN10layer_norm31ln_parallel_residual_bwd_kernelINS_13Kernel_traitsIf6__halfS2_S2_fjLj5120ELj1ELj1ELj8ELj8ENS_18Kernel_traits_baseILj5120EfS2_S2_S2_fjLj256EEEEELb0ELb1ELb0EEEvNS_9BwdParamsE,@function
        .size           _ZN10layer_norm31ln_parallel_residual_bwd_kernelINS_13Kernel_traitsIf6__halfS2_S2_fjLj5120ELj1ELj1ELj8ELj8ENS_18Kernel_traits_baseILj5120EfS2_S2_S2_fjLj256EEEEELb0ELb1ELb0EEEvNS_9BwdParamsE,(.L_x_5434 - _ZN10layer_norm31ln_parallel_residual_bwd_kernelINS_13Kernel_traitsIf6__halfS2_S2_fjLj5120ELj1ELj1ELj8ELj8ENS_18Kernel_traits_baseILj5120EfS2_S2_S2_fjLj256EEEEELb0ELb1ELb0EEEvNS_9BwdParamsE)
        .other          _ZN10layer_norm31ln_parallel_residual_bwd_kernelINS_13Kernel_traitsIf6__halfS2_S2_fjLj5120ELj1ELj1ELj8ELj8ENS_18Kernel_traits_baseILj5120EfS2_S2_S2_fjLj256EEEEELb0ELb1ELb0EEEvNS_9BwdParamsE,@"STO_CUDA_ENTRY STV_DEFAULT"
_ZN10layer_norm31ln_parallel_residual_bwd_kernelINS_13Kernel_traitsIf6__halfS2_S2_fjLj5120ELj1ELj1ELj8ELj8ENS_18Kernel_traits_baseILj5120EfS2_S2_S2_fjLj256EEEEELb0ELb1ELb0EEEvNS_9BwdParamsE:
.text._ZN10layer_norm31ln_parallel_residual_bwd_kernelINS_13Kernel_traitsIf6__halfS2_S2_fjLj5120ELj1ELj1ELj8ELj8ENS_18Kernel_traits_baseILj5120EfS2_S2_S2_fjLj256EEEEELb0ELb1ELb0EEEvNS_9BwdParamsE:
        /* <DEDUP_REMOVED lines=87> */
.L_x_2941:
        /* <DEDUP_REMOVED lines=36> */
[----:B----4-:R-:W-:Y:S01]  /*07b0*/  SHF.R.U64 R67, R70, 0x10, R71 ;  /* 0x0000001046437819 */ /* 0x010fe20000001247 */
[----:B------:R-:W-:-:S02]  /*07c0*/  HADD2.F32 R3, -RZ, R70.H0_H0 ;  /* 0x20000046ff037230 */ /* 0x000fc40000004100 */
[----:B------:R-:W-:Y:S01]  /*07d0*/  HADD2.F32 R65, -RZ, R65.H0_H0 ;  /* 0x20000041ff417230 */ /* 0x000fe20000004100 */
[----:B------:R-:W-:Y:S01]  /*07e0*/  SHF.R.U32.HI R75, RZ, 0x10, R71 ;  /* 0x00000010ff4b7819 */ /* 0x000fe20000011647 */
[----:B------:R-:W-:Y:S02]  /*07f0*/  HADD2.F32 R67, -RZ, R67.H0_H0 ;  /* 0x20000043ff437230 */ /* 0x000fe40000004100 */
[----:B------:R-:W-:Y:S01]  /*0800*/  FADD.FTZ R66, -R64, R3 ;  /* 0x0000000340427221 */ /* 0x000fe20000010100 */
[----:B------:R-:W-:Y:S02]  /*0810*/  HADD2.F32 R70, -RZ, R74.H0_H0 ;  /* 0x2000004aff467230 */ /* 0x000fe40000004100 */
[----:B------:R-:W-:Y:S01]  /*0820*/  FMUL.FTZ R110, R60, R65 ;  /* 0x000000413c6e7220 */ /* 0x000fe20000410000 */
[----:B------:R-:W-:Y:S02]  /*0830*/  HADD2.F32 R71, -RZ, R71.H0_H0 ;  /* 0x20000047ff477230 */ /* 0x000fe40000004100 */
[----:B-----5:R-:W-:Y:S01]  /*0840*/  FMUL.FTZ R3, R135, R66 ;  /* 0x0000004287037220 */ /* 0x020fe20000410000 */
[----:B------:R-:W-:Y:S01]  /*0850*/  FADD.FTZ R108, -R64, R67 ;  /* 0x00000043406c7221 */ /* 0x000fe20000010100 */
[----:B------:R-:W-:-:S02]  /*0860*/  HADD2.F32 R67, -RZ, R75.H0_H0 ;  /* 0x2000004bff437230 */ /* 0x000fc40000004100 */
[----:B------:R-:W-:Y:S01]  /*0870*/  FADD.FTZ R20, R20, R65 ;  /* 0x0000004114147221 */ /* 0x000fe20000010000 */
[----:B0-----:R-:W-:Y:S02]  /*0880*/  HADD2.F32 R69, -RZ, R72.H0_H0 ;  /* 0x20000048ff457230 */ /* 0x001fe40000004100 */
[----:B------:R-:W-:Y:S01]  /*0890*/  FFMA.FTZ R40, R3, R65, R40 ;  /* 0x0000004103287223 */ /* 0x000fe20000010028 */
[----:B------:R-:W-:Y:S01]  /*08a0*/  FMUL.FTZ R107, R61, R70 ;  /* 0x000000463d6b7220 */ /* 0x000fe20000410000 */
[----:B------:R-:W-:Y:S01]  /*08b0*/  FADD.FTZ R66, RZ, R110 ;  /* 0x0000006eff427221 */ /* 0x000fe20000010000 */
[C---:B------:R-:W-:Y:S01]  /*08c0*/  FADD.FTZ R68, -R64.reuse, R71 ;  /* 0x0000004740447221 */ /* 0x040fe20000010100 */
[----:B------:R-:W-:Y:S01]  /*08d0*/  FMUL.FTZ R108, R135, R108 ;  /* 0x0000006c876c7220 */ /* 0x000fe20000410000 */
[----:B------:R-:W-:Y:S01]  /*08e0*/  FFMA.FTZ R65, R3, R110, RZ ;  /* 0x0000006e03417223 */ /* 0x000fe200000100ff */
[----:B------:R-:W-:Y:S01]  /*08f0*/  FADD.FTZ R114, -R64, R67 ;  /* 0x0000004340727221 */ /* 0x000fe20000010100 */
[----:B------:R-:W-:-:S02]  /*0900*/  HADD2.F32 R72, -RZ, R73.H0_H0 ;  /* 0x20000049ff487230 */ /* 0x000fc40000004100 */
[----:B------:R-:W-:Y:S01]  /*0910*/  FADD.FTZ R67, R66, R107 ;  /* 0x0000006b42437221 */ /* 0x000fe20000010000 */
        /* <DEDUP_REMOVED lines=16> */
.L_x_2871:
[----:B---3--:R-:W-:Y:S05]  /*0a20*/  BSYNC.RECONVERGENT B0 ;  /* 0x0000000000007941 */ /* 0x008fea0003800200 */
.L_x_2870:
        /* <DEDUP_REMOVED lines=18> */
[--C-:B---3--:R-:W-:Y:S01]  /*0b50*/  SHF.R.U64 R68, R72, 0x10, R73.reuse ;  /* 0x0000001048447819 */ /* 0x108fe20000001249 */
[----:B------:R-:W-:Y:S01]  /*0b60*/  HADD2.F32 R69, -RZ, R72.H0_H0 ;  /* 0x20000048ff457230 */ /* 0x000fe20000004100 */
[----:B------:R-:W-:Y:S01]  /*0b70*/  SHF.R.U32.HI R79, RZ, 0x10, R73 ;  /* 0x00000010ff4f7819 */ /* 0x000fe20000011649 */
[----:B------:R-:W-:-:S02]  /*0b80*/  HADD2.F32 R75, -RZ, R73.H0_H0 ;  /* 0x20000049ff4b7230 */ /* 0x000fc40000004100 */
[----:B------:R-:W-:Y:S02]  /*0b90*/  HADD2.F32 R73, -RZ, R74.H0_H0 ;  /* 0x2000004aff497230 */ /* 0x000fe40000004100 */
[----:B0-----:R-:W-:Y:S02]  /*0ba0*/  HADD2.F32 R71, -RZ, R68.H0_H0 ;  /* 0x20000044ff477230 */ /* 0x001fe40000004100 */
[----:B------:R-:W-:Y:S01]  /*0bb0*/  FADD.FTZ R68, -R64, R69 ;  /* 0x0000004540447221 */ /* 0x000fe20000010100 */
[----:B------:R-:W-:Y:S02]  /*0bc0*/  HADD2.F32 R72, -RZ, R77.H0_H0 ;  /* 0x2000004dff487230 */ /* 0x000fe40000004100 */
[----:B------:R-:W-:Y:S01]  /*0bd0*/  FMUL.FTZ R118, R56, R73 ;  /* 0x0000004938767220 */ /* 0x000fe20000410000 */
[----:B------:R-:W-:Y:S01]  /*0be0*/  FADD.FTZ R116, -R64, R71 ;  /* 0x0000004740747221 */ /* 0x000fe20000010100 */
[----:B-----5:R-:W-:Y:S01]  /*0bf0*/  FMUL.FTZ R111, R135, R68 ;  /* 0x00000044876f7220 */ /* 0x020fe20000410000 */
[----:B------:R-:W-:-:S02]  /*0c00*/  HADD2.F32 R69, -RZ, R79.H0_H0 ;  /* 0x2000004fff457230 */ /* 0x000fc40000004100 */
[----:B------:R-:W-:Y:S01]  /*0c10*/  FADD.FTZ R68, R65, R118 ;  /* 0x0000007641447221 */ /* 0x000fe20000010000 */
[----:B------:R-:W-:Y:S02]  /*0c20*/  HADD2.F32 R77, -RZ, R76.H0_H0 ;  /* 0x2000004cff4d7230 */ /* 0x000fe40000004100 */
[C---:B------:R-:W-:Y:S01]  /*0c30*/  FADD.FTZ R70, -R64.reuse, R75 ;  /* 0x0000004b40467221 */ /* 0x040fe20000010100 */
[----:B------:R-:W-:Y:S01]  /*0c40*/  FMUL.FTZ R116, R135, R116 ;  /* 0x0000007487747220 */ /* 0x000fe20000410000 */
[----:B------:R-:W-:Y:S01]  /*0c50*/  FMUL.FTZ R115, R57, R72 ;  /* 0x0000004839737220 */ /* 0x000fe20000410000 */
[----:B------:R-:W-:Y:S01]  /*0c60*/  FFMA.FTZ R65, R111, R118, R66 ;  /* 0x000000766f417223 */ /* 0x000fe20000010042 */
[----:B------:R-:W-:Y:S02]  /*0c70*/  HADD2.F32 R74, -RZ, R78.H0_H0 ;  /* 0x2000004eff4a7230 */ /* 0x000fe40000004100 */
        /* <DEDUP_REMOVED lines=19> */
.L_x_2873:
[----:B------:R-:W-:Y:S05]  /*0db0*/  BSYNC.RECONVERGENT B0 ;  /* 0x0000000000007941 */ /* 0x000fea0003800200 */
.L_x_2872:
        /* <DEDUP_REMOVED lines=14> */
[----:B--2---:R-:W-:Y:S01]  /*0ea0*/  SHF.R.U64 R78, R72, 0x10, R73 ;  /* 0x00000010484e7819 */ /* 0x004fe20000001249 */
[----:B------:R-:W-:-:S04]  /*0eb0*/  HADD2.F32 R79, -RZ, R72.H0_H0 ;  /* 0x20000048ff4f7230 */ /* 0x000fc80000004100 */
[----:B0-----:R-:W-:Y:S01]  /*0ec0*/  HADD2.F32 R71, -RZ, R78.H0_H0 ;  /* 0x2000004eff477230 */ /* 0x001fe20000004100 */
[----:B---3--:R-:W-:Y:S02]  /*0ed0*/  MOV R74, R68 ;  /* 0x00000044004a7202 */ /* 0x008fe40000000f00 */
[----:B------:R-:W-:Y:S02]  /*0ee0*/  SHF.R.U64 R77, R68, 0x10, R69 ;  /* 0x00000010444d7819 */ /* 0x000fe40000001245 */
[C---:B------:R-:W-:Y:S01]  /*0ef0*/  FADD.FTZ R124, -R64.reuse, R71 ;  /* 0x00000047407c7221 */ /* 0x040fe20000010100 */
[----:B------:R-:W-:Y:S02]  /*0f00*/  MOV R75, R69 ;  /* 0x00000045004b7202 */ /* 0x000fe40000000f00 */
[----:B------:R-:W-:Y:S01]  /*0f10*/  SHF.R.U32.HI R76, RZ, 0x10, R69 ;  /* 0x00000010ff4c7819 */ /* 0x000fe20000011645 */
[----:B------:R-:W-:Y:S02]  /*0f20*/  HADD2.F32 R69, -RZ, R74.H0_H0 ;  /* 0x2000004aff457230 */ /* 0x000fe40000004100 */
[----:B------:R-:W-:Y:S01]  /*0f30*/  FADD.FTZ R74, -R64, R79 ;  /* 0x0000004f404a7221 */ /* 0x000fe20000010100 */
[----:B------:R-:W-:Y:S01]  /*0f40*/  HADD2.F32 R68, -RZ, R77.H0_H0 ;  /* 0x2000004dff447230 */ /* 0x000fe20000004100 */
[----:B------:R-:W-:Y:S01]  /*0f50*/  SHF.R.U32.HI R72, RZ, 0x10, R73 ;  /* 0x00000010ff487819 */ /* 0x000fe20000011649 */
[----:B-----5:R-:W-:Y:S01]  /*0f60*/  FMUL.FTZ R124, R135, R124 ;  /* 0x0000007c877c7220 */ /* 0x020fe20000410000 */
[----:B------:R-:W-:-:S02]  /*0f70*/  HADD2.F32 R73, -RZ, R73.H0_H0 ;  /* 0x20000049ff497230 */ /* 0x000fc40000004100 */
[----:B------:R-:W-:Y:S01]  /*0f80*/  FMUL.FTZ R126, R52, R69 ;  /* 0x00000045347e7220 */ /* 0x000fe20000410000 */
[----:B------:R-:W-:Y:S01]  /*0f90*/  FMUL.FTZ R119, R135, R74 ;  /* 0x0000004a87777220 */ /* 0x000fe20000410000 */
[----:B------:R-:W-:Y:S01]  /*0fa0*/  FADD.FTZ R13, R13, R68 ;  /* 0x000000440d0d7221 */ /* 0x000fe20000010000 */
[-C--:B------:R-:W-:Y:S01]  /*0fb0*/  FFMA.FTZ R33, R124, R68.reuse, R33 ;  /* 0x000000447c217223 */ /* 0x080fe20000010021 */
[----:B------:R-:W-:Y:S01]  /*0fc0*/  FMUL.FTZ R123, R53, R68 ;  /* 0x00000044357b7220 */ /* 0x000fe20000410000 */
[----:B------:R-:W-:Y:S02]  /*0fd0*/  HADD2.F32 R75, -RZ, R75.H0_H0 ;  /* 0x2000004bff4b7230 */ /* 0x000fe40000004100 */
[----:B------:R-:W-:Y:S01]  /*0fe0*/  FADD.FTZ R68, R65, R126 ;  /* 0x0000007e41447221 */ /* 0x000fe20000010000 */
[----:B------:R-:W-:Y:S02]  /*0ff0*/  HADD2.F32 R70, -RZ, R76.H0_H0 ;  /* 0x2000004cff467230 */ /* 0x000fe40000004100 */
[----:B------:R-:W-:Y:S01]  /*1000*/  FADD.FTZ R76, -R64, R73 ;  /* 0x00000049404c7221 */ /* 0x000fe20000010100 */
[----:B------:R-:W-:-:S02]  /*1010*/  HADD2.F32 R71, -RZ, R72.H0_H0 ;  /* 0x20000048ff477230 */ /* 0x000fc40000004100 */
        /* <DEDUP_REMOVED lines=18> */
.L_x_2875:
[----:B------:R-:W-:Y:S05]  /*1140*/  BSYNC.RECONVERGENT B0 ;  /* 0x0000000000007941 */ /* 0x000fea0003800200 */
.L_x_2874:
        /* <DEDUP_REMOVED lines=56> */
.L_x_2877:
[----:B------:R-:W-:Y:S05]  /*14d0*/  BSYNC.RECONVERGENT B0 ;  /* 0x0000000000007941 */ /* 0x000fea0003800200 */
.L_x_2876:
        /* <DEDUP_REMOVED lines=13> */
[--C-:B--2---:R-:W-:Y:S02]  /*15b0*/  SHF.R.U64 R76, R72, 0x10, R73.reuse ;  /* 0x00000010484c7819 */ /* 0x104fe40000001249 */
[----:B------:R-:W-:Y:S01]  /*15c0*/  SHF.R.U32.HI R77, RZ, 0x10, R73 ;  /* 0x00000010ff4d7819 */ /* 0x000fe20000011649 */
[----:B------:R-:W-:Y:S02]  /*15d0*/  HADD2.F32 R67, -RZ, R72.H0_H0 ;  /* 0x20000048ff437230 */ /* 0x000fe40000004100 */
[----:B------:R-:W-:Y:S02]  /*15e0*/  HADD2.F32 R75, -RZ, R73.H0_H0 ;  /* 0x20000049ff4b7230 */ /* 0x000fe40000004100 */
[----:B------:R-:W-:Y:S01]  /*15f0*/  HADD2.F32 R73, -RZ, R76.H0_H0 ;  /* 0x2000004cff497230 */ /* 0x000fe20000004100 */
[----:B---3--:R-:W-:Y:S01]  /*1600*/  MOV R72, R68 ;  /* 0x0000004400487202 */ /* 0x008fe20000000f00 */
[----:B------:R-:W-:Y:S01]  /*1610*/  HADD2.F32 R77, -RZ, R77.H0_H0 ;  /* 0x2000004dff4d7230 */ /* 0x000fe20000004100 */
[----:B------:R-:W-:Y:S01]  /*1620*/  SHF.R.U64 R78, R68, 0x10, R69 ;  /* 0x00000010444e7819 */ /* 0x000fe20000001245 */
[C---:B------:R-:W-:Y:S01]  /*1630*/  FADD.FTZ R68, -R64.reuse, R67 ;  /* 0x0000004340447221 */ /* 0x040fe20000010100 */
[----:B------:R-:W-:Y:S01]  /*1640*/  FADD.FTZ R98, -R64, R73 ;  /* 0x0000004940627221 */ /* 0x000fe20000010100 */
[----:B------:R-:W-:-:S02]  /*1650*/  HADD2.F32 R67, -RZ, R72.H0_H0 ;  /* 0x20000048ff437230 */ /* 0x000fc40000004100 */
[C---:B0-----:R-:W-:Y:S01]  /*1660*/  FADD.FTZ R70, -R64.reuse, R75 ;  /* 0x0000004b40467221 */ /* 0x041fe20000010100 */
[----:B------:R-:W-:Y:S01]  /*1670*/  FADD.FTZ R106, -R64, R77 ;  /* 0x0000004d406a7221 */ /* 0x000fe20000010100 */
[----:B------:R-:W-:Y:S01]  /*1680*/  HADD2.F32 R64, -RZ, R78.H0_H0 ;  /* 0x2000004eff407230 */ /* 0x000fe20000004100 */
[----:B------:R-:W-:Y:S01]  /*1690*/  MOV R74, R69 ;  /* 0x00000045004a7202 */ /* 0x000fe20000000f00 */
[C---:B-----5:R-:W-:Y:S01]  /*16a0*/  FMUL.FTZ R98, R135.reuse, R98 ;  /* 0x0000006287627220 */ /* 0x060fe20000410000 */
[----:B------:R-:W-:Y:S01]  /*16b0*/  FMUL.FTZ R100, R44, R67 ;  /* 0x000000432c647220 */ /* 0x000fe20000410000 */
[----:B------:R-:W-:Y:S01]  /*16c0*/  FMUL.FTZ R99, R135, R68 ;  /* 0x0000004487637220 */ /* 0x000fe20000410000 */
[----:B------:R-:W-:Y:S01]  /*16d0*/  SHF.R.U32.HI R76, RZ, 0x10, R69 ;  /* 0x00000010ff4c7819 */ /* 0x000fe20000011645 */
[----:B------:R-:W-:Y:S01]  /*16e0*/  FADD.FTZ R5, R5, R64 ;  /* 0x0000004005057221 */ /* 0x000fe20000010000 */
[-C--:B------:R-:W-:Y:S01]  /*16f0*/  FFMA.FTZ R25, R98, R64.reuse, R25 ;  /* 0x0000004062197223 */ /* 0x080fe20000010019 */
[----:B------:R-:W-:Y:S01]  /*1700*/  FMUL.FTZ R101, R45, R64 ;  /* 0x000000402d657220 */ /* 0x000fe20000410000 */
[----:B------:R-:W-:-:S02]  /*1710*/  HADD2.F32 R69, -RZ, R74.H0_H0 ;  /* 0x2000004aff457230 */ /* 0x000fc40000004100 */
[----:B------:R-:W-:Y:S01]  /*1720*/  FADD.FTZ R64, R65, R100 ;  /* 0x0000006441407221 */ /* 0x000fe20000010000 */
[C---:B------:R-:W-:Y:S01]  /*1730*/  FFMA.FTZ R65, R99.reuse, R100, R66 ;  /* 0x0000006463417223 */ /* 0x040fe20000010042 */
[----:B------:R-:W-:Y:S01]  /*1740*/  FADD.FTZ R4, R4, R67 ;  /* 0x0000004304047221 */ /* 0x000fe20000010000 */
[----:B------:R-:W-:Y:S01]  /*1750*/  FFMA.FTZ R24, R99, R67, R24 ;  /* 0x0000004363187223 */ /* 0x000fe20000010018 */
[----:B------:R-:W-:Y:S02]  /*1760*/  HADD2.F32 R68, -RZ, R76.H0_H0 ;  /* 0x2000004cff447230 */ /* 0x000fe40000004100 */
        /* <DEDUP_REMOVED lines=14> */
.L_x_2879:
[----:B------:R-:W-:Y:S05]  /*1850*/  BSYNC.RECONVERGENT B0 ;  /* 0x0000000000007941 */ /* 0x000fea0003800200 */
.L_x_2878:
        /* <DEDUP_REMOVED lines=32> */
.L_x_2881:
[----:B------:R-:W-:Y:S05]  /*1a60*/  BSYNC.RECONVERGENT B0 ;  /* 0x0000000000007941 */ /* 0x000fea0003800200 */
.L_x_2880:
        /* <DEDUP_REMOVED lines=72> */
.L_x_2886:
        /* <DEDUP_REMOVED lines=22> */
.L_x_2885:
        /* <DEDUP_REMOVED lines=25> */
.L_x_2888:
        /* <DEDUP_REMOVED lines=26> */
.L_x_2884:
        /* <DEDUP_REMOVED lines=10> */
[----:B------:R-:W-:Y:S01]  /*2420*/  SHF.R.U64 R68, R80, 0x10, R81 ;  /* 0x0000001050447819 */ /* 0x000fe20000001251 */
[-CC-:B------:R-:W-:Y:S01]  /*2430*/  FFMA.FTZ R69, R3, R64.reuse, R65.reuse ;  /* 0x0000004003457223 */ /* 0x180fe20000010041 */
[----:B------:R-:W-:Y:S01]  /*2440*/  MOV R67, R81 ;  /* 0x0000005100437202 */ /* 0x000fe20000000f00 */
[-C--:B------:R-:W-:Y:S01]  /*2450*/  FFMA.FTZ R73, R105, R64.reuse, R65 ;  /* 0x0000004069497223 */ /* 0x080fe20000010041 */
[----:B------:R-:W-:Y:S01]  /*2460*/  SHF.R.U32.HI R72, RZ, 0x10, R81 ;  /* 0x00000010ff487819 */ /* 0x000fe20000011651 */
[----:B------:R-:W-:Y:S01]  /*2470*/  FFMA.FTZ R74, R114, R64, R65 ;  /* 0x00000040724a7223 */ /* 0x000fe20000010041 */
[----:B------:R-:W-:Y:S02]  /*2480*/  HADD2.F32 R66, -RZ, R66.H0_H0 ;  /* 0x20000042ff427230 */ /* 0x000fe40000004100 */
[----:B------:R-:W-:Y:S01]  /*2490*/  FADD.FTZ R71, R107, -R70 ;  /* 0x800000466b477221 */ /* 0x000fe20000010000 */
        /* <DEDUP_REMOVED lines=16> */
.L_x_2890:
        /* <DEDUP_REMOVED lines=31> */
.L_x_2889:
        /* <DEDUP_REMOVED lines=34> */
.L_x_2891:
        /* <DEDUP_REMOVED lines=34> */
.L_x_2887:
        /* <DEDUP_REMOVED lines=18> */
.L_x_2892:
        /* <DEDUP_REMOVED lines=12> */
.L_x_2893:
[----:B------:R-:W-:-:S07]  /*2db0*/  IADD3 R97, PT, PT, R97, 0x100, RZ ;  /* 0x0000010061617810 */ /* 0x000fce0007ffe0ff */
.L_x_2883:
[----:B------:R-:W-:Y:S05]  /*2dc0*/  BSYNC.RECONVERGENT B0 ;  /* 0x0000000000007941 */ /* 0x000fea0003800200 */
.L_x_2882:
        /* <DEDUP_REMOVED lines=46> */
.L_x_2898:
        /* <DEDUP_REMOVED lines=31> */
.L_x_2897:
[----:B------:R-:W-:-:S04]  /*32a0*/  UISETP.NE.U32.AND UP2, UPT, UR6, URZ, UPT ;  /* 0x000000ff0600728c */ /* 0x000fc8000bf45070 */
[----:B------:R-:W-:-:S09]  /*32b0*/  UISETP.NE.AND.EX UP2, UPT, UR7, URZ, UPT, UP2 ;  /* 0x000000ff0700728c */ /* 0x000fd2000bf45320 */
[----:B------:R-:W-:Y:S05]  /*32c0*/  BRA.U !UP2, `(.L_x_2900) ;  /* 0x000000010a7c7547 */ /* 0x000fea000b800000 */
        /* <DEDUP_REMOVED lines=31> */
.L_x_2900:
        /* <DEDUP_REMOVED lines=27> */
.L_x_2896:
        /* <DEDUP_REMOVED lines=33> */
.L_x_2902:
        /* <DEDUP_REMOVED lines=22> */
.L_x_2901:
        /* <DEDUP_REMOVED lines=25> */
.L_x_2903:
        /* <DEDUP_REMOVED lines=17> */
.L_x_2899:
        /* <DEDUP_REMOVED lines=16> */
.L_x_2904:
        /* <DEDUP_REMOVED lines=10> */
.L_x_2905:
[----:B------:R-:W-:-:S07]  /*3e20*/  IADD3 R97, PT, PT, R97, 0x100, RZ ;  /* 0x0000010061617810 */ /* 0x000fce0007ffe0ff */
.L_x_2895:
[----:B------:R-:W-:Y:S05]  /*3e30*/  BSYNC.RECONVERGENT B0 ;  /* 0x0000000000007941 */ /* 0x000fea0003800200 */
.L_x_2894:
        /* <DEDUP_REMOVED lines=46> */
.L_x_2910:
        /* <DEDUP_REMOVED lines=31> */
.L_x_2909:
        /* <DEDUP_REMOVED lines=34> */
.L_x_2912:
        /* <DEDUP_REMOVED lines=27> */
.L_x_2908:
        /* <DEDUP_REMOVED lines=33> */
.L_x_2914:
        /* <DEDUP_REMOVED lines=22> */
.L_x_2913:
        /* <DEDUP_REMOVED lines=25> */
.L_x_2915:
        /* <DEDUP_REMOVED lines=17> */
.L_x_2911:
        /* <DEDUP_REMOVED lines=16> */
.L_x_2916:
        /* <DEDUP_REMOVED lines=10> */
.L_x_2917:
[----:B------:R-:W-:-:S07]  /*4e90*/  IADD3 R97, PT, PT, R97, 0x100, RZ ;  /* 0x0000010061617810 */ /* 0x000fce0007ffe0ff */
.L_x_2907:
[----:B------:R-:W-:Y:S05]  /*4ea0*/  BSYNC.RECONVERGENT B0 ;  /* 0x0000000000007941 */ /* 0x000fea0003800200 */
.L_x_2906:
        /* <DEDUP_REMOVED lines=46> */
.L_x_2922:
        /* <DEDUP_REMOVED lines=31> */
.L_x_2921:
        /* <DEDUP_REMOVED lines=34> */
.L_x_2924:
        /* <DEDUP_REMOVED lines=27> */
.L_x_2920:
        /* <DEDUP_REMOVED lines=33> */
.L_x_2926:
        /* <DEDUP_REMOVED lines=22> */
.L_x_2925:
        /* <DEDUP_REMOVED lines=25> */
.L_x_2927:
        /* <DEDUP_REMOVED lines=17> */
.L_x_2923:
        /* <DEDUP_REMOVED lines=16> */
.L_x_2928:
        /* <DEDUP_REMOVED lines=10> */
.L_x_2929:
[----:B------:R-:W-:-:S07]  /*5f00*/  IADD3 R97, PT, PT, R97, 0x100, RZ ;  /* 0x0000010061617810 */ /* 0x000fce0007ffe0ff */
.L_x_2919:
[----:B------:R-:W-:Y:S05]  /*5f10*/  BSYNC.RECONVERGENT B0 ;  /* 0x0000000000007941 */ /* 0x000fea0003800200 */
.L_x_2918:
        /* <DEDUP_REMOVED lines=20> */
[----:B------:R-:W-:Y:S01]  /*6060*/  HADD2.F32 R65, -RZ, R65.H0_H0 ;  /* 0x20000041ff417230 */ /* 0x000fe20000004100 */
[----:B------:R-:W-:Y:S01]  /*6070*/  MOV R68, R89 ;  /* 0x0000005900447202 */ /* 0x000fe20000000f00 */
        /* <DEDUP_REMOVED lines=23> */
.L_x_2934:
        /* <DEDUP_REMOVED lines=31> */
.L_x_2933:
        /* <DEDUP_REMOVED lines=34> */
.L_x_2936:
        /* <DEDUP_REMOVED lines=27> */
.L_x_2932:
        /* <DEDUP_REMOVED lines=33> */
.L_x_2938:
        /* <DEDUP_REMOVED lines=22> */
.L_x_2937:
        /* <DEDUP_REMOVED lines=25> */
.L_x_2939:
        /* <DEDUP_REMOVED lines=17> */
.L_x_2935:
        /* <DEDUP_REMOVED lines=16> */
.L_x_2940:
        /* <DEDUP_REMOVED lines=10> */
.L_x_2931:
[----:B------:R-:W-:Y:S05]  /*6f60*/  BSYNC.RECONVERGENT B0 ;  /* 0x0000000000007941 */ /* 0x000fea0003800200 */
.L_x_2930:
[----:B------:R-:W-:Y:S01]  /*6f70*/  UPLOP3.LUT UP1, UPT, UPT, UPT, UP1, 0x40, 0x4 ;  /* 0x000000000004789c */ /* 0x000fe20003f2e810 */
[----:B------:R-:W-:Y:S10]  /*6f80*/  @!P6 BRA `(.L_x_2941) ;  /* 0xffffff940078e947 */ /* 0x000ff4000383ffff */
.L_x_2869:
        /* <DEDUP_REMOVED lines=39> */
.L_x_2942:
        /* <DEDUP_REMOVED lines=16> */
.L_x_5434:


//--------------------- .text._ZN10layer_norm31ln_parallel_residual_bwd_kernelINS_13Kernel_traitsIf6__halfS2_S2_fjLj5120ELj1ELj1ELj8ELj8ENS_18Kernel_traits_baseILj5120EfS2_S2_S2_fjLj256EEEEELb0ELb1ELb1EEEvNS_9BwdParamsE --------------------------
	.section	.text._ZN10layer_norm31ln_parallel_residual_bwd_kernelINS_13Kernel_traitsIf6__halfS2_S2_fjLj5120ELj1ELj1ELj8ELj8ENS_18Kernel_traits_baseILj5120EfS2_S2_S2_fjLj256EEEEELb0ELb1ELb1EEEvNS_9BwdParamsE,"ax",@progbits
	.align	128
        .global         _ZN10layer_norm31ln_parallel_residual_bwd_kernelINS_13Kernel_traitsIf6__halfS2_S2_fjLj5120ELj1ELj1ELj8ELj8ENS_18Kernel_traits_baseILj5120EfS2_S2_S2_fjLj256EEEEELb0ELb1ELb1EEEvNS_9BwdParamsE
        .type           _ZN10layer_norm31ln_parallel_residual_bwd_kernelINS_13Kernel_traitsIf6__halfS2_S2_fjLj5120ELj1ELj1ELj8ELj8ENS_18Kernel_traits_baseILj5120EfS2_S2_S2_fjLj256EEEEELb0ELb1ELb1EEEvNS_9BwdParamsE,@function
        .size           _ZN10layer_norm31ln_parallel_residual_bwd_kernelINS_13Kernel_traitsIf6__halfS2_S2_fjLj5120ELj1ELj1ELj8ELj8ENS_18Kernel_traits_baseILj5120EfS2_S2_S2_fjLj256EEEEELb0ELb1ELb1EEEvNS_9BwdParamsE,(.L_x_5435 - _ZN10layer_norm31ln_parallel_residual_bwd_kernelINS_13Kernel_traitsIf6__halfS2_S2_fjLj5120ELj1ELj1ELj8ELj8ENS_18Kernel_traits_baseILj5120EfS2_S2_S2_fjLj256EEEEELb0ELb1ELb1EEEvNS_9BwdParamsE)
        .other          _ZN10layer_norm31ln_parallel_residual_bwd_kernelINS_13Kernel_traitsIf6__halfS2_S2_fjLj5120ELj1ELj1ELj8ELj8ENS_18Kernel_traits_baseILj5120EfS2_S2_S2_fjLj256EEEEELb0ELb1ELb1EEEvNS_9BwdParamsE,@"STO_CUDA_ENTRY STV_DEFAULT"
_ZN10layer_norm31ln_parallel_residual_bwd_kernelINS_13Kernel_traitsIf6__halfS2_S2_fjLj5120ELj1ELj1ELj8ELj8ENS_18Kernel_traits_baseILj5120EfS2_S2_S2_fjLj256EEEEELb0ELb1ELb1EEEvNS_9BwdParamsE:
.text._ZN10layer_norm31ln_parallel_residual_bwd_kernelINS_13Kernel_traitsIf6__halfS2_S2_fjLj5120ELj1ELj1ELj8ELj8ENS_18Kernel_traits_baseILj5120EfS2_S2_S2_fjLj256EEEEELb0ELb1ELb1EEEvNS_9BwdParamsE:
        /* <DEDUP_REMOVED lines=67> */
.L_x_2998:
        /* <DEDUP_REMOVED lines=26> */
[----:B------:R3:W2:Y:S04]  /*05d0*/  LDG.E.64 R118, desc[UR12][R30.64] ;  /* 0x0000000c1e767981 */ /* 0x0006a8000c1e1b00 */
        /* <DEDUP_REMOVED lines=11> */
[--C-:B---3--:R-:W-:Y:S01]  /*0690*/  SHF.R.U64 R29, R36, 0x10, R37.reuse ;  /* 0x00000010241d7819 */ /* 0x108fe20000001225 */
[----:B------:R-:W-:Y:S01]  /*06a0*/  HADD2.F32 R31, -RZ, R37.H0_H0 ;  /* 0x20000025ff1f7230 */ /* 0x000fe20000004100 */
[----:B------:R-:W-:Y:S02]  /*06b0*/  SHF.R.U32.HI R33, RZ, 0x10, R37 ;  /* 0x00000010ff217819 */ /* 0x000fe40000011625 */
[--C-:B----4-:R-:W-:Y:S02]  /*06c0*/  SHF.R.U64 R37, R38, 0x10, R39.reuse ;  /* 0x0000001026257819 */ /* 0x110fe40000001227 */
[----:B------:R-:W-:Y:S02]  /*06d0*/  SHF.R.U32.HI R105, RZ, 0x10, R39 ;  /* 0x00000010ff697819 */ /* 0x000fe40000011627 */
[--C-:B--2---:R-:W-:Y:S02]  /*06e0*/  SHF.R.U64 R109, R110, 0x10, R111.reuse ;  /* 0x000000106e6d7819 */ /* 0x104fe4000000126f */
[----:B------:R-:W-:-:S02]  /*06f0*/  SHF.R.U32.HI R113, RZ, 0x10, R111 ;  /* 0x00000010ff717819 */ /* 0x000fc4000001166f */
[--C-:B------:R-:W-:Y:S02]  /*0700*/  SHF.R.U64 R117, R118, 0x10, R119.reuse ;  /* 0x0000001076757819 */ /* 0x100fe40000001277 */
[----:B------:R-:W-:Y:S01]  /*0710*/  SHF.R.U32.HI R28, RZ, 0x10, R119 ;  /* 0x00000010ff1c7819 */ /* 0x000fe20000011677 */
[----:B------:R-:W-:Y:S01]  /*0720*/  HADD2.F32 R119, -RZ, R119.H0_H0 ;  /* 0x20000077ff777230 */ /* 0x000fe20000004100 */
[--C-:B------:R-:W-:Y:S02]  /*0730*/  SHF.R.U64 R125, R126, 0x10, R127.reuse ;  /* 0x000000107e7d7819 */ /* 0x100fe4000000127f */
[----:B------:R-:W-:Y:S01]  /*0740*/  SHF.R.U32.HI R26, RZ, 0x10, R127 ;  /* 0x00000010ff1a7819 */ /* 0x000fe2000001167f */
[----:B------:R-:W-:Y:S02]  /*0750*/  HADD2.F32 R127, -RZ, R127.H0_H0 ;  /* 0x2000007fff7f7230 */ /* 0x000fe40000004100 */
[----:B------:R-:W-:Y:S01]  /*0760*/  FADD.FTZ R123, -R0, R119 ;  /* 0x00000077007b7221 */ /* 0x000fe20000010100 */
[----:B------:R-:W-:-:S02]  /*0770*/  HADD2.F32 R121, -RZ, R126.H0_H0 ;  /* 0x2000007eff797230 */ /* 0x000fc40000004100 */
[----:B------:R-:W-:Y:S02]  /*0780*/  HADD2.F32 R27, -RZ, R36.H0_H0 ;  /* 0x20000024ff1b7230 */ /* 0x000fe40000004100 */
[----:B------:R-:W-:Y:S01]  /*0790*/  FADD.FTZ R145, -R0, R127 ;  /* 0x0000007f00917221 */ /* 0x000fe20000010100 */
        /* <DEDUP_REMOVED lines=36> */
[----:B------:R-:W-:-:S02]  /*09e0*/  HADD2.F32 R141, -RZ, R142.H0_H0 ;  /* 0x2000008eff8d7230 */ /* 0x000fc40000004100 */
[----:B------:R-:W-:Y:S02]  /*09f0*/  HADD2.F32 R134, -RZ, R28.H0_H0 ;  /* 0x2000001cff867230 */ /* 0x000fe40000004100 */
[----:B------:R-:W-:Y:S01]  /*0a00*/  FMUL.FTZ R153, R20, R133 ;  /* 0x0000008514997220 */ /* 0x000fe20000410000 */
[----:B------:R-:W-:Y:S02]  /*0a10*/  HADD2.F32 R142, -RZ, R0.H0_H0 ;  /* 0x20000000ff8e7230 */ /* 0x000fe40000004100 */
[----:B-----5:R-:W-:Y:S01]  /*0a20*/  FMUL.FTZ R0, R96, R27 ;  /* 0x0000001b60007220 */ /* 0x020fe20000410000 */
[----:B------:R-:W-:Y:S01]  /*0a30*/  SHF.R.U32.HI R136, RZ, 0x10, R135 ;  /* 0x00000010ff887819 */ /* 0x000fe20000011687 */
[----:B------:R-:W-:Y:S01]  /*0a40*/  HADD2.F32 R135, -RZ, R135.H0_H0 ;  /* 0x20000087ff877230 */ /* 0x000fe20000004100 */
[--C-:B------:R-:W-:Y:S01]  /*0a50*/  SHF.R.U64 R150, R24, 0x10, R25.reuse ;  /* 0x0000001018967819 */ /* 0x100fe20000001219 */
[----:B------:R-:W-:Y:S01]  /*0a60*/  HADD2.F32 R157, -RZ, R25.H0_H0 ;  /* 0x20000019ff9d7230 */ /* 0x000fe20000004100 */
[----:B------:R-:W-:Y:S01]  /*0a70*/  SHF.R.U32.HI R152, RZ, 0x10, R25 ;  /* 0x00000010ff987819 */ /* 0x000fe20000011619 */
[----:B------:R-:W-:-:S02]  /*0a80*/  HADD2.F32 R151, -RZ, R24.H0_H0 ;  /* 0x20000018ff977230 */ /* 0x000fc40000004100 */
[----:B------:R-:W-:Y:S01]  /*0a90*/  FADD.FTZ R25, RZ, R153 ;  /* 0x00000099ff197221 */ /* 0x000fe20000010000 */
[----:B------:R-:W-:Y:S01]  /*0aa0*/  FMUL.FTZ R156, R21, R134 ;  /* 0x00000086159c7220 */ /* 0x000fe20000410000 */
        /* <DEDUP_REMOVED lines=16> */
[C---:B------:R-:W-:Y:S01]  /*0bb0*/  FMUL.FTZ R126, R96.reuse, R35 ;  /* 0x00000023607e7220 */ /* 0x040fe20000410000 */
[----:B------:R-:W-:Y:S01]  /*0bc0*/  FFMA.FTZ R25, R161, R158, R24 ;  /* 0x0000009ea1197223 */ /* 0x000fe20000010018 */
[----:B------:R-:W-:Y:S01]  /*0bd0*/  SHF.R.U32.HI R140, RZ, 0x10, R139 ;  /* 0x00000010ff8c7819 */ /* 0x000fe2000001168b */
[----:B------:R-:W-:Y:S01]  /*0be0*/  FMUL.FTZ R119, R96, R107 ;  /* 0x0000006b60777220 */ /* 0x000fe20000410000 */
[----:B------:R-:W-:-:S02]  /*0bf0*/  HADD2.F32 R139, -RZ, R139.H0_H0 ;  /* 0x2000008bff8b7230 */ /* 0x000fc40000004100 */
[C---:B------:R-:W-:Y:S01]  /*0c00*/  FMUL.FTZ R107, R96.reuse, R145 ;  /* 0x00000091606b7220 */ /* 0x040fe20000410000 */
[----:B------:R-:W-:Y:S01]  /*0c10*/  FMUL.FTZ R128, R17, R138 ;  /* 0x0000008a11807220 */ /* 0x000fe20000410000 */
[----:B------:R-:W-:Y:S01]  /*0c20*/  FMUL.FTZ R145, R96, R37 ;  /* 0x0000002560917220 */ /* 0x000fe20000410000 */
[----:B------:R-:W-:Y:S01]  /*0c30*/  FADD.FTZ R27, R26, R125 ;  /* 0x0000007d1a1b7221 */ /* 0x000fe20000010000 */
[----:B------:R-:W-:Y:S01]  /*0c40*/  FFMA.FTZ R24, R126, R125, R25 ;  /* 0x0000007d7e187223 */ /* 0x000fe20000010019 */
[----:B------:R-:W-:Y:S02]  /*0c50*/  HADD2.F32 R140, -RZ, R140.H0_H0 ;  /* 0x2000008cff8c7230 */ /* 0x000fe40000004100 */
        /* <DEDUP_REMOVED lines=12> */
[----:B------:R-:W-:Y:S02]  /*0d20*/  HADD2.F32 R143, -RZ, R143.H0_H0 ;  /* 0x2000008fff8f7230 */ /* 0x000fe40000004100 */
[C---:B------:R-:W-:Y:S01]  /*0d30*/  FMUL.FTZ R105, R96.reuse, R129 ;  /* 0x0000008160697220 */ /* 0x040fe20000410000 */
[----:B------:R-:W-:Y:S01]  /*0d40*/  FMUL.FTZ R120, R13, R142 ;  /* 0x0000008e0d787220 */ /* 0x000fe20000410000 */
[----:B------:R-:W-:Y:S01]  /*0d50*/  FMUL.FTZ R129, R96, R109 ;  /* 0x0000006d60817220 */ /* 0x000fe20000410000 */
[----:B------:R-:W-:Y:S01]  /*0d60*/  FADD.FTZ R27, R27, R116 ;  /* 0x000000741b1b7221 */ /* 0x000fe20000010000 */
[----:B------:R-:W-:Y:S01]  /*0d70*/  FFMA.FTZ R24, R119, R116, R24 ;  /* 0x0000007477187223 */ /* 0x000fe20000010018 */
[----:B------:R-:W-:-:S02]  /*0d80*/  HADD2.F32 R144, -RZ, R144.H0_H0 ;  /* 0x20000090ff907230 */ /* 0x000fc40000004100 */
[----:B------:R-:W-:Y:S01]  /*0d90*/  FMUL.FTZ R117, R14, R143 ;  /* 0x0000008f0e757220 */ /* 0x000fe20000410000 */
[----:B------:R-:W-:Y:S01]  /*0da0*/  FMUL.FTZ R118, R96, R111 ;  /* 0x0000006f60767220 */ /* 0x000fe20000410000 */
[----:B------:R-:W-:Y:S01]  /*0db0*/  FADD.FTZ R26, R27, R120 ;  /* 0x000000781b1a7221 */ /* 0x000fe20000010000 */
[----:B------:R-:W-:Y:S01]  /*0dc0*/  FFMA.FTZ R25, R129, R120, R24 ;  /* 0x0000007881197223 */ /* 0x000fe20000010018 */
[----:B------:R-:W-:Y:S01]  /*0dd0*/  SHF.R.U64 R146, R148, 0x10, R149 ;  /* 0x0000001094927819 */ /* 0x000fe20000001295 */
[----:B------:R-:W-:Y:S02]  /*0de0*/  HADD2.F32 R147, -RZ, R148.H0_H0 ;  /* 0x20000094ff937230 */ /* 0x000fe40000004100 */
[----:B------:R-:W-:Y:S01]  /*0df0*/  FMUL.FTZ R122, R15, R144 ;  /* 0x000000900f7a7220 */ /* 0x000fe20000410000 */
[----:B------:R-:W-:Y:S01]  /*0e00*/  FMUL.FTZ R131, R96, R131 ;  /* 0x0000008360837220 */ /* 0x000fe20000410000 */
[----:B------:R-:W-:Y:S01]  /*0e10*/  FADD.FTZ R27, R26, R117 ;  /* 0x000000751a1b7221 */ /* 0x000fe20000010000 */
[----:B------:R-:W-:Y:S01]  /*0e20*/  FFMA.FTZ R24, R118, R117, R25 ;  /* 0x0000007576187223 */ /* 0x000fe20000010019 */
[----:B------:R-:W-:-:S02]  /*0e30*/  HADD2.F32 R146, -RZ, R146.H0_H0 ;  /* 0x20000092ff927230 */ /* 0x000fc40000004100 */
[----:B------:R-:W-:Y:S01]  /*0e40*/  FMUL.FTZ R110, R8, R147 ;  /* 0x00000093086e7220 */ /* 0x000fe20000410000 */
[C---:B------:R-:W-:Y:S01]  /*0e50*/  FMUL.FTZ R113, R96.reuse, R115 ;  /* 0x0000007360717220 */ /* 0x040fe20000410000 */
[----:B------:R-:W-:Y:S01]  /*0e60*/  FADD.FTZ R27, R27, R122 ;  /* 0x0000007a1b1b7221 */ /* 0x000fe20000010000 */
[----:B------:R-:W-:Y:S01]  /*0e70*/  FFMA.FTZ R24, R131, R122, R24 ;  /* 0x0000007a83187223 */ /* 0x000fe20000010018 */
[----:B------:R-:W-:Y:S01]  /*0e80*/  SHF.R.U32.HI R148, RZ, 0x10, R149 ;  /* 0x00000010ff947819 */ /* 0x000fe20000011695 */
        /* <DEDUP_REMOVED lines=14> */
[----:B------:R-:W-:Y:S02]  /*0f70*/  HADD2.F32 R150, -RZ, R150.H0_H0 ;  /* 0x20000096ff967230 */ /* 0x000fe40000004100 */
[----:B------:R-:W-:Y:S01]  /*0f80*/  FMUL.FTZ R100, R4, R151 ;  /* 0x0000009704647220 */ /* 0x000fe20000410000 */
[----:B------:R-:W-:Y:S01]  /*0f90*/  FADD.FTZ R27, R27, R114 ;  /* 0x000000721b1b7221 */ /* 0x000fe20000010000 */
[----:B------:R-:W-:Y:S01]  /*0fa0*/  FFMA.FTZ R24, R123, R114, R24 ;  /* 0x000000727b187223 */ /* 0x000fe20000010018 */
[----:B------:R-:W-:Y:S01]  /*0fb0*/  FMUL.FTZ R109, R96, R165 ;  /* 0x000000a5606d7220 */ /* 0x000fe20000410000 */
[----:B------:R-:W-:Y:S01]  /*0fc0*/  FMUL.FTZ R104, R5, R150 ;  /* 0x0000009605687220 */ /* 0x000fe20000410000 */
[----:B------:R-:W-:Y:S01]  /*0fd0*/  FADD.FTZ R27, R27, R100 ;  /* 0x000000641b1b7221 */ /* 0x000fe20000010000 */
[----:B------:R-:W-:Y:S01]  /*0fe0*/  FFMA.FTZ R24, R105, R100, R24 ;  /* 0x0000006469187223 */ /* 0x000fe20000010018 */
[----:B------:R-:W-:-:S02]  /*0ff0*/  HADD2.F32 R152, -RZ, R152.H0_H0 ;  /* 0x20000098ff987230 */ /* 0x000fc40000004100 */
        /* <DEDUP_REMOVED lines=30> */
.L_x_2944:
        /* <DEDUP_REMOVED lines=37> */
[----:B---3--:R-:W-:Y:S01]  /*1430*/  SHF.R.U64 R24, R34, 0x10, R35 ;  /* 0x0000001022187819 */ /* 0x008fe20000001223 */
[----:B0-----:R-:W-:Y:S01]  /*1440*/  HADD2.F32 R27, -RZ, R34.H0_H0 ;  /* 0x20000022ff1b7230 */ /* 0x001fe20000004100 */
[----:B----4-:R-:W-:Y:S01]  /*1450*/  SHF.R.U64 R26, R36, 0x10, R37 ;  /* 0x00000010241a7819 */ /* 0x010fe20000001225 */
[----:B------:R-:W-:Y:S01]  /*1460*/  HADD2.F32 R33, -RZ, R36.H0_H0 ;  /* 0x20000024ff217230 */ /* 0x000fe20000004100 */
[----:B------:R-:W-:Y:S02]  /*1470*/  SHF.R.U32.HI R25, RZ, 0x10, R35 ;  /* 0x00000010ff197819 */ /* 0x000fe40000011623 */
[----:B------:R-:W-:-:S02]  /*1480*/  SHF.R.U32.HI R28, RZ, 0x10, R37 ;  /* 0x00000010ff1c7819 */ /* 0x000fc40000011625 */
[----:B--2---:R-:W-:Y:S02]  /*1490*/  SHF.R.U64 R30, R108, 0x10, R109 ;  /* 0x000000106c1e7819 */ /* 0x004fe4000000126d */
[--C-:B------:R-:W-:Y:S02]  /*14a0*/  SHF.R.U64 R34, R116, 0x10, R117.reuse ;  /* 0x0000001074227819 */ /* 0x100fe40000001275 */
[----:B------:R-:W-:Y:S01]  /*14b0*/  SHF.R.U32.HI R36, RZ, 0x10, R117 ;  /* 0x00000010ff247819 */ /* 0x000fe20000011675 */
[----:B------:R-:W-:Y:S01]  /*14c0*/  HADD2.F32 R117, -RZ, R117.H0_H0 ;  /* 0x20000075ff757230 */ /* 0x000fe20000004100 */
[----:B------:R-:W-:Y:S01]  /*14d0*/  SHF.R.U32.HI R32, RZ, 0x10, R109 ;  /* 0x00000010ff207819 */ /* 0x000fe2000001166d */
[----:B------:R-:W-:Y:S01]  /*14e0*/  HADD2.F32 R119, -RZ, R120.H0_H0 ;  /* 0x20000078ff777230 */ /* 0x000fe20000004100 */
[--C-:B------:R-:W-:Y:S02]  /*14f0*/  SHF.R.U64 R38, R120, 0x10, R121.reuse ;  /* 0x0000001078267819 */ /* 0x100fe40000001279 */
[----:B------:R-:W-:Y:S01]  /*1500*/  SHF.R.U32.HI R100, RZ, 0x10, R121 ;  /* 0x00000010ff647819 */ /* 0x000fe20000011679 */
[----:B------:R-:W-:-:S02]  /*1510*/  HADD2.F32 R31, -RZ, R35.H0_H0 ;  /* 0x20000023ff1f7230 */ /* 0x000fc40000004100 */
[C---:B------:R-:W-:Y:S01]  /*1520*/  FADD.FTZ R123, -R0.reuse, R117 ;  /* 0x00000075007b7221 */ /* 0x040fe20000010100 */
[----:B------:R-:W-:Y:S02]  /*1530*/  HADD2.F32 R121, -RZ, R121.H0_H0 ;  /* 0x20000079ff797230 */ /* 0x000fe40000004100 */
        /* <DEDUP_REMOVED lines=35> */
[----:B------:R-:W-:-:S02]  /*1770*/  SHF.R.U64 R25, R142, 0x10, R143 ;  /* 0x000000108e197819 */ /* 0x000fc4000000128f */
[----:B------:R-:W-:Y:S01]  /*1780*/  SHF.R.U64 R24, R138, 0x10, R139 ;  /* 0x000000108a187819 */ /* 0x000fe2000000128b */
[----:B------:R-:W-:Y:S02]  /*1790*/  HADD2.F32 R134, -RZ, R0.H0_H0 ;  /* 0x20000000ff867230 */ /* 0x000fe40000004100 */
[----:B------:R-:W-:Y:S01]  /*17a0*/  FMUL.FTZ R153, R20, R133 ;  /* 0x0000008514997220 */ /* 0x000fe20000410000 */
[----:B-----5:R-:W-:Y:S01]  /*17b0*/  FMUL.FTZ R0, R96, R27 ;  /* 0x0000001b60007220 */ /* 0x020fe20000410000 */
[----:B------:R-:W-:Y:S01]  /*17c0*/  SHF.R.U32.HI R136, RZ, 0x10, R135 ;  /* 0x00000010ff887819 */ /* 0x000fe20000011687 */
[----:B------:R-:W-:Y:S01]  /*17d0*/  HADD2.F32 R141, -RZ, R142.H0_H0 ;  /* 0x2000008eff8d7230 */ /* 0x000fe20000004100 */
[----:B------:R-:W-:Y:S01]  /*17e0*/  SHF.R.U64 R150, R156, 0x10, R157 ;  /* 0x000000109c967819 */ /* 0x000fe2000000129d */
[----:B------:R-:W-:Y:S02]  /*17f0*/  HADD2.F32 R135, -RZ, R135.H0_H0 ;  /* 0x20000087ff877230 */ /* 0x000fe40000004100 */
[----:B------:R-:W-:-:S02]  /*1800*/  HADD2.F32 R137, -RZ, R138.H0_H0 ;  /* 0x2000008aff897230 */ /* 0x000fc40000004100 */
[----:B------:R-:W-:Y:S02]  /*1810*/  HADD2.F32 R151, -RZ, R156.H0_H0 ;  /* 0x2000009cff977230 */ /* 0x000fe40000004100 */
[----:B------:R-:W-:Y:S01]  /*1820*/  FMUL.FTZ R156, R21, R134 ;  /* 0x00000086159c7220 */ /* 0x000fe20000410000 */
[----:B------:R-:W-:Y:S02]  /*1830*/  HADD2.F32 R142, -RZ, R25.H0_H0 ;  /* 0x20000019ff8e7230 */ /* 0x000fe40000004100 */
[----:B------:R-:W-:Y:S01]  /*1840*/  FADD.FTZ R25, RZ, R153 ;  /* 0x00000099ff197221 */ /* 0x000fe20000010000 */
[----:B------:R-:W-:Y:S02]  /*1850*/  HADD2.F32 R138, -RZ, R24.H0_H0 ;  /* 0x20000018ff8a7230 */ /* 0x000fe40000004100 */
[----:B------:R-:W-:Y:S01]  /*1860*/  FMUL.FTZ R159, R96, R29 ;  /* 0x0000001d609f7220 */ /* 0x000fe20000410000 */
[----:B------:R-:W-:Y:S01]  /*1870*/  FFMA.FTZ R24, R0, R153, RZ ;  /* 0x0000009900187223 */ /* 0x000fe200000100ff */
        /* <DEDUP_REMOVED lines=12> */
[----:B------:R-:W-:Y:S01]  /*1940*/  FFMA.FTZ R25, R161, R158, R24 ;  /* 0x0000009ea1197223 */ /* 0x000fe20000010018 */
[----:B------:R-:W-:Y:S01]  /*1950*/  SHF.R.U32.HI R140, RZ, 0x10, R139 ;  /* 0x00000010ff8c7819 */ /* 0x000fe2000001168b */
        /* <DEDUP_REMOVED lines=19> */
[----:B------:R-:W-:Y:S01]  /*1a90*/  SHF.R.U32.HI R144, RZ, 0x10, R143 ;  /* 0x00000010ff907819 */ /* 0x000fe2000001168f */
[----:B------:R-:W-:-:S02]  /*1aa0*/  HADD2.F32 R143, -RZ, R143.H0_H0 ;  /* 0x2000008fff8f7230 */ /* 0x000fc40000004100 */
[----:B------:R-:W-:Y:S01]  /*1ab0*/  FMUL.FTZ R120, R13, R142 ;  /* 0x0000008e0d787220 */ /* 0x000fe20000410000 */
[----:B------:R-:W-:Y:S01]  /*1ac0*/  FMUL.FTZ R129, R96, R129 ;  /* 0x0000008160817220 */ /* 0x000fe20000410000 */
[----:B------:R-:W-:Y:S01]  /*1ad0*/  FADD.FTZ R27, R27, R116 ;  /* 0x000000741b1b7221 */ /* 0x000fe20000010000 */
[----:B------:R-:W-:Y:S01]  /*1ae0*/  FFMA.FTZ R24, R119, R116, R24 ;  /* 0x0000007477187223 */ /* 0x000fe20000010018 */
[----:B------:R-:W-:Y:S02]  /*1af0*/  HADD2.F32 R144, -RZ, R144.H0_H0 ;  /* 0x20000090ff907230 */ /* 0x000fe40000004100 */
[----:B------:R-:W-:Y:S01]  /*1b00*/  FMUL.FTZ R117, R14, R143 ;  /* 0x0000008f0e757220 */ /* 0x000fe20000410000 */
[----:B------:R-:W-:Y:S01]  /*1b10*/  FMUL.FTZ R118, R96, R109 ;  /* 0x0000006d60767220 */ /* 0x000fe20000410000 */
[----:B------:R-:W-:Y:S01]  /*1b20*/  FADD.FTZ R26, R27, R120 ;  /* 0x000000781b1a7221 */ /* 0x000fe20000010000 */
[----:B------:R-:W-:Y:S01]  /*1b30*/  FFMA.FTZ R25, R129, R120, R24 ;  /* 0x0000007881197223 */ /* 0x000fe20000010018 */
[----:B------:R-:W-:Y:S01]  /*1b40*/  SHF.R.U64 R146, R148, 0x10, R149 ;  /* 0x0000001094927819 */ /* 0x000fe20000001295 */
        /* <DEDUP_REMOVED lines=66> */
.L_x_2945:
        /* <DEDUP_REMOVED lines=32> */
.L_x_2947:
[----:B------:R-:W-:Y:S05]  /*2170*/  BSYNC.RECONVERGENT B0 ;  /* 0x0000000000007941 */ /* 0x000fea0003800200 */
.L_x_2946:
        /* <DEDUP_REMOVED lines=107> */
.L_x_2950:
        /* <DEDUP_REMOVED lines=23> */
.L_x_2949:
        /* <DEDUP_REMOVED lines=26> */
.L_x_2952:
        /* <DEDUP_REMOVED lines=27> */
.L_x_2948:
        /* <DEDUP_REMOVED lines=35> */
.L_x_2954:
        /* <DEDUP_REMOVED lines=30> */
.L_x_2953:
        /* <DEDUP_REMOVED lines=33> */
.L_x_2955:
        /* <DEDUP_REMOVED lines=33> */
.L_x_2951:
        /* <DEDUP_REMOVED lines=19> */
.L_x_2956:
        /* <DEDUP_REMOVED lines=13> */
.L_x_2957:
        /* <DEDUP_REMOVED lines=37> */
.L_x_2960:
        /* <DEDUP_REMOVED lines=30> */
.L_x_2959:
        /* <DEDUP_REMOVED lines=31> */
.L_x_2962:
        /* <DEDUP_REMOVED lines=27> */
.L_x_2958:
        /* <DEDUP_REMOVED lines=29> */
.L_x_2964:
        /* <DEDUP_REMOVED lines=23> */
.L_x_2963:
        /* <DEDUP_REMOVED lines=24> */
.L_x_2965:
        /* <DEDUP_REMOVED lines=18> */
.L_x_2961:
        /* <DEDUP_REMOVED lines=15> */
.L_x_2966:
        /* <DEDUP_REMOVED lines=10> */
.L_x_2967:
        /* <DEDUP_REMOVED lines=37> */
.L_x_2970:
        /* <DEDUP_REMOVED lines=30> */
.L_x_2969:
        /* <DEDUP_REMOVED lines=31> */
.L_x_2972:
        /* <DEDUP_REMOVED lines=27> */
.L_x_2968:
        /* <DEDUP_REMOVED lines=29> */
.L_x_2974:
        /* <DEDUP_REMOVED lines=23> */
.L_x_2973:
        /* <DEDUP_REMOVED lines=24> */
.L_x_2975:
        /* <DEDUP_REMOVED lines=18> */
.L_x_2971:
        /* <DEDUP_REMOVED lines=15> */
.L_x_2976:
        /* <DEDUP_REMOVED lines=10> */
.L_x_2977:
        /* <DEDUP_REMOVED lines=37> */
.L_x_2980:
        /* <DEDUP_REMOVED lines=30> */
.L_x_2979:
        /* <DEDUP_REMOVED lines=31> */
.L_x_2982:
        /* <DEDUP_REMOVED lines=27> */
.L_x_2978:
        /* <DEDUP_REMOVED lines=29> */
.L_x_2984:
        /* <DEDUP_REMOVED lines=23> */
.L_x_2983:
        /* <DEDUP_REMOVED lines=24> */
.L_x_2985:
        /* <DEDUP_REMOVED lines=18> */
.L_x_2981:
        /* <DEDUP_REMOVED lines=15> */
.L_x_2986:
        /* <DEDUP_REMOVED lines=10> */
.L_x_2987:
        /* <DEDUP_REMOVED lines=37> */
.L_x_2990:
        /* <DEDUP_REMOVED lines=30> */
.L_x_2989:
        /* <DEDUP_REMOVED lines=31> */
.L_x_2992:
        /* <DEDUP_REMOVED lines=26> */
.L_x_2988:
        /* <DEDUP_REMOVED lines=29> */
.L_x_2994:
        /* <DEDUP_REMOVED lines=23> */
.L_x_2993:
        /* <DEDUP_REMOVED lines=24> */
.L_x_2995:
        /* <DEDUP_REMOVED lines=18> */
.L_x_2991:
        /* <DEDUP_REMOVED lines=15> */
.L_x_2996:
        /* <DEDUP_REMOVED lines=10> */
.L_x_2997:
        /* <DEDUP_REMOVED lines=45> */
.L_x_2943:
        /* <DEDUP_REMOVED lines=20> */
.L_x_2999:
        /* <DEDUP_REMOVED lines=14> */
.L_x_5435:


//--------------------- .text._ZN10layer_norm31ln_parallel_residual_bwd_kernelINS_13Kernel_traitsIf6__halfS2_S2_fjLj5120ELj1ELj1ELj8ELj8ENS_18Kernel_traits_baseILj5120EfS2_S2_S2_fjLj256EEEEELb1ELb0ELb0EEEvNS_9BwdParamsE --------------------------
	.section	.text._ZN10layer_norm31ln_parallel_residual_bwd_kernelINS_13Kernel_traitsIf6__halfS2_S2_fjLj5120ELj1ELj1ELj8ELj8ENS_18Kernel_traits_baseILj5120EfS2_S2_S2_fjLj256EEEEELb1ELb0ELb0EEEvNS_9BwdParamsE,"ax",@progbits
	.align	128
        .global         _ZN10layer_norm31ln_parallel_residual_bwd_kernelINS_13Kernel_traitsIf6__halfS2_S2_fjLj5120ELj1ELj1ELj8ELj8ENS_18Kernel_traits_baseILj5120EfS2_S2_S2_fjLj256EEEEELb1ELb0ELb0EEEvNS_9BwdParamsE
        .type           _ZN10layer_norm31ln_parallel_residual_bwd_kernelINS_13Kernel_traitsIf6__halfS2_S2_fjLj5120ELj1ELj1ELj8ELj8ENS_18Kernel_traits_baseILj5120EfS2_S2_S2_fjLj256EEEEELb1ELb0ELb0EEEvNS_9BwdParamsE,@function
        .size           _ZN10layer_norm31ln_parallel_residual_bwd_kernelINS_13Kernel_traitsIf6__halfS2_S2_fjLj5120ELj1ELj1ELj8ELj8ENS_18Kernel_traits_baseILj5120EfS2_S2_S2_fjLj256EEEEELb1ELb0ELb0EEEvNS_9BwdParamsE,(.L_x_5436 - _ZN10layer_norm31ln_parallel_residual_bwd_kernelINS_13Kernel_traitsIf6__halfS2_S2_fjLj5120ELj1ELj1ELj8ELj8ENS_18Kernel_traits_baseILj5120EfS2_S2_S2_fjLj256EEEEELb1ELb0ELb0EEEvNS_9BwdParamsE)
        .other          _ZN10layer_norm31ln_parallel_residual_bwd_kernelINS_13Kernel_traitsIf6__halfS2_S2_fjLj5120ELj1ELj1ELj8ELj8ENS_18Kernel_traits_baseILj5120EfS2_S2_S2_fjLj256EEEEELb1ELb0ELb0EEEvNS_9BwdParamsE,@"STO_CUDA_ENTRY STV_DEFAULT"
_ZN10layer_norm31ln_parallel_residual_bwd_kernelINS_13Kernel_traitsIf6__halfS2_S2_fjLj5120ELj1ELj1ELj8ELj8ENS_18Kernel_traits_baseILj5120EfS2_S2_S2_fjLj256EEEEELb1ELb0ELb0EEEvNS_9BwdParamsE:
.text._ZN10layer_norm31ln_parallel_residual_bwd_kernelINS_13Kernel_traitsIf6__halfS2_S2_fjLj5120ELj1ELj1ELj8ELj8ENS_18Kernel_traits_baseILj5120EfS2_S2_S2_fjLj256EEEEELb1ELb0ELb0EEEvNS_9BwdParamsE:
        /* <DEDUP_REMOVED lines=143> */
.L_x_3072:
        /* <DEDUP_REMOVED lines=43> */
[----:B0-----:R-:W-:Y:S02]  /*0ba0*/  VIADD R163, R209, 0x100 ;  /* 0x00000100d1a37836 */ /* 0x001fe40000000000 */
[----:B------:R-:W-:Y:S01]  /*0bb0*/  IMAD.MOV.U32 R165, RZ, RZ, R156 ;  /* 0x000000ffffa57224 */ /* 0x000fe200078e009c */
[--C-:B------:R-:W-:Y:S02]  /*0bc0*/  SHF.R.U64 R187, R156, 0x10, R157.reuse ;  /* 0x000000109cbb7819 */ /* 0x100fe4000000129d */
[----:B------:R-:W-:Y:S02]  /*0bd0*/  MOV R166, R157 ;  /* 0x0000009d00a67202 */ /* 0x000fe40000000f00 */
[----:B------:R-:W-:Y:S01]  /*0be0*/  SHF.R.U32.HI R186, RZ, 0x10, R157 ;  /* 0x00000010ffba7819 */ /* 0x000fe2000001169d */
[----:B------:R-:W-:Y:S01]  /*0bf0*/  IMAD.MOV.U32 R3, RZ, RZ, R152 ;  /* 0x000000ffff037224 */ /* 0x000fe200078e0098 */
[----:B------:R-:W-:Y:S01]  /*0c00*/  SHF.R.U64 R157, R152, 0x10, R153 ;  /* 0x00000010989d7819 */ /* 0x000fe20000001299 */
[----:B--2---:R-:W-:Y:S01]  /*0c10*/  IMAD.MOV.U32 R156, RZ, RZ, R154 ;  /* 0x000000ffff9c7224 */ /* 0x004fe200078e009a */
[--C-:B------:R-:W-:Y:S01]  /*0c20*/  SHF.R.U64 R154, R154, 0x10, R155.reuse ;  /* 0x000000109a9a7819 */ /* 0x100fe2000000129b */
[--C-:B------:R-:W-:Y:S01]  /*0c30*/  IMAD.MOV.U32 R167, RZ, RZ, R155.reuse ;  /* 0x000000ffffa77224 */ /* 0x100fe200078e009b */
[----:B------:R-:W-:Y:S01]  /*0c40*/  SHF.R.U32.HI R162, RZ, 0x10, R155 ;  /* 0x00000010ffa27819 */ /* 0x000fe2000001169b */
[----:B------:R-:W-:-:S02]  /*0c50*/  HADD2.F32 R3, -RZ, R3.H0_H0 ;  /* 0x20000003ff037230 */ /* 0x000fc40000004100 */
[----:B------:R-:W-:Y:S02]  /*0c60*/  HADD2.F32 R155, -RZ, R156.H0_H0 ;  /* 0x2000009cff9b7230 */ /* 0x000fe40000004100 */
[----:B------:R-:W-:Y:S01]  /*0c70*/  HADD2.F32 R157, -RZ, R157.H0_H0 ;  /* 0x2000009dff9d7230 */ /* 0x000fe20000004100 */
[--C-:B-1----:R-:W-:Y:S01]  /*0c80*/  SHF.R.U32.HI R159, RZ, 0x10, R153.reuse ;  /* 0x00000010ff9f7819 */ /* 0x102fe20000011699 */
[----:B------:R-:W-:Y:S02]  /*0c90*/  IMAD.MOV.U32 R158, RZ, RZ, R153 ;  /* 0x000000ffff9e7224 */ /* 0x000fe400078e0099 */
[----:B------:R-:W-:Y:S01]  /*0ca0*/  FADD.FTZ R152, -R164, R3 ;  /* 0x00000003a4987221 */ /* 0x000fe20000010100 */
[----:B------:R-:W-:Y:S02]  /*0cb0*/  HADD2.F32 R165, -RZ, R165.H0_H0 ;  /* 0x200000a5ffa57230 */ /* 0x000fe40000004100 */
[----:B------:R-:W-:Y:S01]  /*0cc0*/  FMUL.FTZ R153, R144, R155 ;  /* 0x0000009b90997220 */ /* 0x000fe20000410000 */
[----:B------:R-:W-:-:S02]  /*0cd0*/  HADD2.F32 R154, -RZ, R154.H0_H0 ;  /* 0x2000009aff9a7230 */ /* 0x000fc40000004100 */
[----:B------:R-:W-:Y:S01]  /*0ce0*/  FADD.FTZ R204, -R164, R157 ;  /* 0x0000009da4cc7221 */ /* 0x000fe20000010100 */
[----:B-----5:R-:W-:Y:S01]  /*0cf0*/  FMUL.FTZ R3, R207, R152 ;  /* 0x00000098cf037220 */ /* 0x020fe20000410000 */
[----:B------:R-:W-:Y:S01]  /*0d00*/  FFMA.FTZ R206, R148, R165, R153 ;  /* 0x000000a594ce7223 */ /* 0x000fe20000010099 */
[----:B------:R-:W-:Y:S02]  /*0d10*/  HADD2.F32 R152, -RZ, R187.H0_H0 ;  /* 0x200000bbff987230 */ /* 0x000fe40000004100 */
[----:B------:R-:W-:Y:S01]  /*0d20*/  FMUL.FTZ R202, R145, R154 ;  /* 0x0000009a91ca7220 */ /* 0x000fe20000410000 */
[----:B------:R-:W-:Y:S01]  /*0d30*/  FMUL.FTZ R204, R207, R204 ;  /* 0x000000cccfcc7220 */ /* 0x000fe20000410000 */
[----:B------:R-:W-:Y:S02]  /*0d40*/  HADD2.F32 R153, -RZ, R158.H0_H0 ;  /* 0x2000009eff997230 */ /* 0x000fe40000004100 */
[----:B------:R-:W-:Y:S01]  /*0d50*/  FADD.FTZ R89, R89, R152 ;  /* 0x0000009859597221 */ /* 0x000fe20000010000 */
[-C--:B------:R-:W-:Y:S01]  /*0d60*/  FFMA.FTZ R202, R149, R152.reuse, R202 ;  /* 0x0000009895ca7223 */ /* 0x080fe200000100ca */
[----:B------:R-:W-:Y:S01]  /*0d70*/  FFMA.FTZ R109, R204, R152, R109 ;  /* 0x00000098cc6d7223 */ /* 0x000fe2000001006d */
[----:B------:R-:W-:-:S02]  /*0d80*/  HADD2.F32 R167, -RZ, R167.H0_H0 ;  /* 0x200000a7ffa77230 */ /* 0x000fc40000004100 */
[----:B------:R-:W-:Y:S01]  /*0d90*/  FADD.FTZ R152, -R164, R153 ;  /* 0x00000099a4987221 */ /* 0x000fe20000010100 */
[----:B------:R-:W-:Y:S02]  /*0da0*/  HADD2.F32 R157, -RZ, R159.H0_H0 ;  /* 0x2000009fff9d7230 */ /* 0x000fe40000004100 */
[----:B------:R-:W-:Y:S01]  /*0db0*/  FADD.FTZ R48, R48, R155 ;  /* 0x0000009b30307221 */ /* 0x000fe20000010000 */
[----:B------:R-:W-:Y:S01]  /*0dc0*/  FFMA.FTZ R68, R3, R155, R68 ;  /* 0x0000009b03447223 */ /* 0x000fe20000010044 */
[----:B------:R-:W-:Y:S02]  /*0dd0*/  HADD2.F32 R155, -RZ, R166.H0_H0 ;  /* 0x200000a6ff9b7230 */ /* 0x000fe40000004100 */
[----:B------:R-:W-:Y:S01]  /*0de0*/  FMUL.FTZ R187, R146, R167 ;  /* 0x000000a792bb7220 */ /* 0x000fe20000410000 */
[----:B------:R-:W-:Y:S02]  /*0df0*/  HADD2.F32 R156, -RZ, R162.H0_H0 ;  /* 0x200000a2ff9c7230 */ /* 0x000fe40000004100 */
[----:B------:R-:W-:Y:S01]  /*0e00*/  FMUL.FTZ R189, R207, R152 ;  /* 0x00000098cfbd7220 */ /* 0x000fe20000410000 */
[----:B------:R-:W-:Y:S01]  /*0e10*/  FADD.FTZ R188, -R164, R157 ;  /* 0x0000009da4bc7221 */ /* 0x000fe20000010100 */
[----:B------:R-:W-:Y:S01]  /*0e20*/  FADD.FTZ R49, R49, R154 ;  /* 0x0000009a31317221 */ /* 0x000fe20000010000 */
[----:B------:R-:W-:Y:S01]  /*0e30*/  FFMA.FTZ R69, R204, R154, R69 ;  /* 0x0000009acc457223 */ /* 0x000fe20000010045 */
[----:B------:R-:W-:-:S02]  /*0e40*/  HADD2.F32 R154, -RZ, R186.H0_H0 ;  /* 0x200000baff9a7230 */ /* 0x000fc40000004100 */
        /* <DEDUP_REMOVED lines=22> */
.L_x_3002:
[----:B---34-:R-:W-:Y:S05]  /*0fb0*/  BSYNC.RECONVERGENT B0 ;  /* 0x0000000000007941 */ /* 0x018fea0003800200 */
.L_x_3001:
        /* <DEDUP_REMOVED lines=21> */
[----:B------:R0:W5:Y:S01]  /*1110*/  @P5 LDG.E R185, desc[UR10][R158.64] ;  /* 0x0000000a9eb95981 */ /* 0x000162000c1e1900 */
        /* <DEDUP_REMOVED lines=8> */
[----:B------:R-:W-:-:S04]  /*11a0*/  SHF.R.U64 R154, R154, 0x10, R155 ;  /* 0x000000109a9a7819 */ /* 0x000fc8000000129b */
[----:B------:R-:W-:Y:S01]  /*11b0*/  HADD2.F32 R153, -RZ, R152.H0_H0 ;  /* 0x20000098ff997230 */ /* 0x000fe20000004100 */
[----:B--2---:R-:W-:-:S04]  /*11c0*/  SHF.R.U64 R180, R156, 0x10, R157 ;  /* 0x000000109cb47819 */ /* 0x004fc8000000129d */
[C---:B------:R-:W-:Y:S01]  /*11d0*/  FADD.FTZ R152, -R164.reuse, R153 ;  /* 0x00000099a4987221 */ /* 0x040fe20000010100 */
[----:B------:R-:W-:Y:S02]  /*11e0*/  HADD2.F32 R153, -RZ, R154.H0_H0 ;  /* 0x2000009aff997230 */ /* 0x000fe40000004100 */
[----:B------:R-:W-:Y:S02]  /*11f0*/  IMAD.MOV.U32 R167, RZ, RZ, R156 ;  /* 0x000000ffffa77224 */ /* 0x000fe400078e009c */
[----:B------:R-:W-:Y:S02]  /*1200*/  IMAD.MOV.U32 R156, RZ, RZ, R155 ;  /* 0x000000ffff9c7224 */ /* 0x000fe400078e009b */
[----:B------:R-:W-:Y:S01]  /*1210*/  FADD.FTZ R182, -R164, R153 ;  /* 0x00000099a4b67221 */ /* 0x000fe20000010100 */
[----:B------:R-:W-:Y:S02]  /*1220*/  HADD2.F32 R154, -RZ, R180.H0_H0 ;  /* 0x200000b4ff9a7230 */ /* 0x000fe40000004100 */
[----:B-----5:R-:W-:Y:S01]  /*1230*/  FMUL.FTZ R183, R207, R152 ;  /* 0x00000098cfb77220 */ /* 0x020fe20000410000 */
[----:B------:R-:W-:Y:S01]  /*1240*/  MOV R179, R157 ;  /* 0x0000009d00b37202 */ /* 0x000fe20000000f00 */
[----:B------:R-:W-:Y:S01]  /*1250*/  HADD2.F32 R152, -RZ, R201.H0_H0 ;  /* 0x200000c9ff987230 */ /* 0x000fe20000004100 */
[----:B0-----:R-:W-:Y:S01]  /*1260*/  SHF.R.U32.HI R159, RZ, 0x10, R155 ;  /* 0x00000010ff9f7819 */ /* 0x001fe2000001169b */
[----:B------:R-:W-:Y:S01]  /*1270*/  FMUL.FTZ R180, R137, R154 ;  /* 0x0000009a89b47220 */ /* 0x000fe20000410000 */
[----:B------:R-:W-:Y:S01]  /*1280*/  FMUL.FTZ R182, R207, R182 ;  /* 0x000000b6cfb67220 */ /* 0x000fe20000410000 */
[----:B------:R-:W-:-:S02]  /*1290*/  HADD2.F32 R153, -RZ, R156.H0_H0 ;  /* 0x2000009cff997230 */ /* 0x000fc40000004100 */
[----:B------:R-:W-:Y:S01]  /*12a0*/  HADD2.F32 R167, -RZ, R167.H0_H0 ;  /* 0x200000a7ffa77230 */ /* 0x000fe20000004100 */
[----:B-1----:R-:W-:Y:S01]  /*12b0*/  SHF.R.U32.HI R176, RZ, 0x10, R157 ;  /* 0x00000010ffb07819 */ /* 0x002fe2000001169d */
[----:B------:R-:W-:Y:S01]  /*12c0*/  FADD.FTZ R85, R85, R152 ;  /* 0x0000009855557221 */ /* 0x000fe20000010000 */
[-C--:B------:R-:W-:Y:S01]  /*12d0*/  FFMA.FTZ R180, R141, R152.reuse, R180 ;  /* 0x000000988db47223 */ /* 0x080fe200000100b4 */
[----:B------:R-:W-:Y:S01]  /*12e0*/  FFMA.FTZ R105, R182, R152, R105 ;  /* 0x00000098b6697223 */ /* 0x000fe20000010069 */
[----:B------:R-:W-:Y:S02]  /*12f0*/  HADD2.F32 R157, -RZ, R179.H0_H0 ;  /* 0x200000b3ff9d7230 */ /* 0x000fe40000004100 */
[----:B------:R-:W-:Y:S01]  /*1300*/  FADD.FTZ R152, -R164, R153 ;  /* 0x00000099a4987221 */ /* 0x000fe20000010100 */
[----:B------:R-:W-:Y:S02]  /*1310*/  HADD2.F32 R159, -RZ, R159.H0_H0 ;  /* 0x2000009fff9f7230 */ /* 0x000fe40000004100 */
[----:B------:R-:W-:Y:S01]  /*1320*/  FMUL.FTZ R181, R136, R167 ;  /* 0x000000a788b57220 */ /* 0x000fe20000410000 */
[----:B------:R-:W-:-:S02]  /*1330*/  HADD2.F32 R165, -RZ, R165.H0_H0 ;  /* 0x200000a5ffa57230 */ /* 0x000fc40000004100 */
[----:B------:R-:W-:Y:S01]  /*1340*/  FMUL.FTZ R177, R138, R157 ;  /* 0x0000009d8ab17220 */ /* 0x000fe20000410000 */
[----:B------:R-:W-:Y:S02]  /*1350*/  HADD2.F32 R155, -RZ, R178.H0_H0 ;  /* 0x200000b2ff9b7230 */ /* 0x000fe40000004100 */
[----:B------:R-:W-:Y:S01]  /*1360*/  FMUL.FTZ R179, R207, R152 ;  /* 0x00000098cfb37220 */ /* 0x000fe20000410000 */
[----:B------:R-:W-:Y:S02]  /*1370*/  HADD2.F32 R156, -RZ, R176.H0_H0 ;  /* 0x200000b0ff9c7230 */ /* 0x000fe40000004100 */
[----:B------:R-:W-:Y:S01]  /*1380*/  FADD.FTZ R178, -R164, R159 ;  /* 0x0000009fa4b27221 */ /* 0x000fe20000010100 */
[----:B------:R-:W-:Y:S01]  /*1390*/  FFMA.FTZ R181, R140, R165, R181 ;  /* 0x000000a58cb57223 */ /* 0x000fe200000100b5 */
        /* <DEDUP_REMOVED lines=27> */
.L_x_3004:
[----:B------:R-:W-:Y:S05]  /*1550*/  BSYNC.RECONVERGENT B0 ;  /* 0x0000000000007941 */ /* 0x000fea0003800200 */
.L_x_3003:
        /* <DEDUP_REMOVED lines=14> */
[----:B------:R-:W2:Y:S01]  /*1640*/  LDG.E.64 R152, desc[UR10][R152.64] ;  /* 0x0000000a98987981 */ /* 0x000ea2000c1e1b00 */
[----:B-1----:R-:W-:-:S05]  /*1650*/  @P5 IMAD.WIDE.U32 R160, R163, 0x4, R160 ;  /* 0x00000004a3a05825 */ /* 0x002fca00078e00a0 */
[----:B------:R-:W5:Y:S01]  /*1660*/  @P5 LDG.E R175, desc[UR10][R160.64] ;  /* 0x0000000aa0af5981 */ /* 0x000f62000c1e1900 */
[----:B------:R-:W-:-:S04]  /*1670*/  ISETP.NE.U32.AND P0, PT, RZ, UR16, PT ;  /* 0x00000010ff007c0c */ /* 0x000fc8000bf05070 */
        /* <DEDUP_REMOVED lines=13> */
[----:B------:R-:W-:Y:S01]  /*1750*/  SHF.R.U32.HI R158, RZ, 0x10, R31 ;  /* 0x00000010ff9e7819 */ /* 0x000fe2000001161f */
[----:B--2---:R-:W-:Y:S01]  /*1760*/  IMAD.MOV.U32 R155, RZ, RZ, R152 ;  /* 0x000000ffff9b7224 */ /* 0x004fe200078e0098 */
[--C-:B------:R-:W-:Y:S01]  /*1770*/  SHF.R.U64 R152, R152, 0x10, R153.reuse ;  /* 0x0000001098987819 */ /* 0x100fe20000001299 */
[--C-:B------:R-:W-:Y:S01]  /*1780*/  IMAD.MOV.U32 R168, RZ, RZ, R153.reuse ;  /* 0x000000ffffa87224 */ /* 0x100fe200078e0099 */
[----:B------:R-:W-:Y:S01]  /*1790*/  SHF.R.U32.HI R156, RZ, 0x10, R153 ;  /* 0x00000010ff9c7819 */ /* 0x000fe20000011699 */
[----:B------:R-:W-:-:S02]  /*17a0*/  HADD2.F32 R153, -RZ, R154.H0_H0 ;  /* 0x2000009aff997230 */ /* 0x000fc40000004100 */
[----:B------:R-:W-:Y:S02]  /*17b0*/  IMAD.MOV.U32 R154, RZ, RZ, R31 ;  /* 0x000000ffff9a7224 */ /* 0x000fe400078e001f */
[----:B------:R-:W-:Y:S02]  /*17c0*/  HADD2.F32 R31, -RZ, R157.H0_H0 ;  /* 0x2000009dff1f7230 */ /* 0x000fe40000004100 */
[C---:B------:R-:W-:Y:S01]  /*17d0*/  FADD.FTZ R30, -R164.reuse, R153 ;  /* 0x00000099a41e7221 */ /* 0x040fe20000010100 */
[----:B------:R-:W-:Y:S02]  /*17e0*/  HADD2.F32 R155, -RZ, R155.H0_H0 ;  /* 0x2000009bff9b7230 */ /* 0x000fe40000004100 */
[----:B------:R-:W-:Y:S02]  /*17f0*/  HADD2.F32 R152, -RZ, R152.H0_H0 ;  /* 0x20000098ff987230 */ /* 0x000fe40000004100 */
[----:B------:R-:W-:Y:S01]  /*1800*/  FADD.FTZ R172, -R164, R31 ;  /* 0x0000001fa4ac7221 */ /* 0x000fe20000010100 */
[----:B------:R-:W-:-:S02]  /*1810*/  HADD2.F32 R153, -RZ, R158.H0_H0 ;  /* 0x2000009eff997230 */ /* 0x000fc40000004100 */
[----:B-----5:R-:W-:Y:S01]  /*1820*/  FMUL.FTZ R173, R207, R30 ;  /* 0x0000001ecfad7220 */ /* 0x020fe20000410000 */
[----:B------:R-:W-:Y:S02]  /*1830*/  HADD2.F32 R165, -RZ, R165.H0_H0 ;  /* 0x200000a5ffa57230 */ /* 0x000fe40000004100 */
[----:B------:R-:W-:Y:S01]  /*1840*/  FMUL.FTZ R171, R128, R155 ;  /* 0x0000009b80ab7220 */ /* 0x000fe20000410000 */
[----:B------:R-:W-:Y:S02]  /*1850*/  HADD2.F32 R30, -RZ, R170.H0_H0 ;  /* 0x200000aaff1e7230 */ /* 0x000fe40000004100 */
[----:B------:R-:W-:Y:S01]  /*1860*/  FMUL.FTZ R170, R129, R152 ;  /* 0x0000009881aa7220 */ /* 0x000fe20000410000 */
[----:B------:R-:W-:Y:S01]  /*1870*/  FMUL.FTZ R172, R207, R172 ;  /* 0x000000accfac7220 */ /* 0x000fe20000410000 */
[----:B------:R-:W-:Y:S02]  /*1880*/  HADD2.F32 R31, -RZ, R154.H0_H0 ;  /* 0x2000009aff1f7230 */ /* 0x000fe40000004100 */
[----:B------:R-:W-:-:S02]  /*1890*/  HADD2.F32 R157, -RZ, R168.H0_H0 ;  /* 0x200000a8ff9d7230 */ /* 0x000fc40000004100 */
[----:B------:R-:W-:Y:S01]  /*18a0*/  FADD.FTZ R168, -R164, R153 ;  /* 0x00000099a4a87221 */ /* 0x000fe20000010100 */
[----:B------:R-:W-:Y:S02]  /*18b0*/  HADD2.F32 R156, -RZ, R156.H0_H0 ;  /* 0x2000009cff9c7230 */ /* 0x000fe40000004100 */
[----:B------:R-:W-:Y:S01]  /*18c0*/  FFMA.FTZ R171, R132, R165, R171 ;  /* 0x000000a584ab7223 */ /* 0x000fe200000100ab */
[----:B------:R-:W-:Y:S01]  /*18d0*/  FADD.FTZ R81, R81, R30 ;  /* 0x0000001e51517221 */ /* 0x000fe20000010000 */
[-C--:B------:R-:W-:Y:S01]  /*18e0*/  FFMA.FTZ R170, R133, R30.reuse, R170 ;  /* 0x0000001e85aa7223 */ /* 0x080fe200000100aa */
[C---:B------:R-:W-:Y:S01]  /*18f0*/  FFMA.FTZ R101, R172.reuse, R30, R101 ;  /* 0x0000001eac657223 */ /* 0x040fe20000010065 */
[----:B------:R-:W-:Y:S01]  /*1900*/  FADD.FTZ R41, R41, R152 ;  /* 0x0000009829297221 */ /* 0x000fe20000010000 */
[----:B------:R-:W-:Y:S01]  /*1910*/  FFMA.FTZ R61, R172, R152, R61 ;  /* 0x00000098ac3d7223 */ /* 0x000fe2000001003d */
[----:B------:R-:W-:Y:S01]  /*1920*/  FADD.FTZ R30, -R164, R31 ;  /* 0x0000001fa41e7221 */ /* 0x000fe20000010100 */
[----:B------:R-:W-:-:S02]  /*1930*/  HADD2.F32 R152, -RZ, R169.H0_H0 ;  /* 0x200000a9ff987230 */ /* 0x000fc40000004100 */
[----:B------:R-:W-:Y:S01]  /*1940*/  FADD.FTZ R40, R40, R155 ;  /* 0x0000009b28287221 */ /* 0x000fe20000010000 */
[----:B------:R-:W-:Y:S01]  /*1950*/  FFMA.FTZ R60, R173, R155, R60 ;  /* 0x0000009bad3c7223 */ /* 0x000fe2000001003c */
[----:B------:R-:W-:Y:S02]  /*1960*/  HADD2.F32 R167, -RZ, R167.H0_H0 ;  /* 0x200000a7ffa77230 */ /* 0x000fe40000004100 */
[----:B------:R-:W-:Y:S01]  /*1970*/  FMUL.FTZ R154, R131, R156 ;  /* 0x0000009c839a7220 */ /* 0x000fe20000410000 */
[----:B------:R-:W-:Y:S01]  /*1980*/  FMUL.FTZ R168, R207, R168 ;  /* 0x000000a8cfa87220 */ /* 0x000fe20000410000 */
        /* <DEDUP_REMOVED lines=22> */
.L_x_3006:
[----:B------:R-:W-:Y:S05]  /*1af0*/  BSYNC.RECONVERGENT B0 ;  /* 0x0000000000007941 */ /* 0x000fea0003800200 */
.L_x_3005:
        /* <DEDUP_REMOVED lines=19> */
[----:B------:R0:W5:Y:S01]  /*1c30*/  LDG.E R28, desc[UR10][R152.64] ;  /* 0x0000000a981c7981 */ /* 0x000162000c1e1900 */
[----:B-1----:R-:W-:-:S05]  /*1c40*/  @P0 IMAD.WIDE.U32 R26, R163, 0x8, R26 ;  /* 0x00000008a31a0825 */ /* 0x002fca00078e001a */
[----:B------:R-:W5:Y:S01]  /*1c50*/  @P0 LDG.E.64 R196, desc[UR10][R26.64] ;  /* 0x0000000a1ac40981 */ /* 0x000f62000c1e1b00 */
[----:B------:R-:W-:-:S05]  /*1c60*/  @P5 IMAD.WIDE.U32 R154, R163, 0x4, R154 ;  /* 0x00000004a39a5825 */ /* 0x000fca00078e009a */
[----:B------:R1:W5:Y:S01]  /*1c70*/  @P5 LDG.E R29, desc[UR10][R154.64] ;  /* 0x0000000a9a1d5981 */ /* 0x000362000c1e1900 */
[----:B------:R-:W-:Y:S01]  /*1c80*/  VIADD R163, R163, 0x100 ;  /* 0x00000100a3a37836 */ /* 0x000fe20000000000 */
[----:B---3--:R-:W-:Y:S02]  /*1c90*/  MOV R156, R24 ;  /* 0x00000018009c7202 */ /* 0x008fe40000000f00 */
        /* <DEDUP_REMOVED lines=8> */
[----:B------:R-:W-:Y:S01]  /*1d20*/  HADD2.F32 R23, -RZ, R24.H0_H0 ;  /* 0x20000018ff177230 */ /* 0x000fe20000004100 */
[----:B------:R-:W-:Y:S01]  /*1d30*/  SHF.R.U64 R24, R20, 0x10, R21 ;  /* 0x0000001014187819 */ /* 0x000fe20000001215 */
[----:B0-----:R-:W-:-:S03]  /*1d40*/  HADD2.F32 R153, -RZ, R25.H0_H0 ;  /* 0x20000019ff997230 */ /* 0x001fc60000004100 */
[C---:B------:R-:W-:Y:S01]  /*1d50*/  FADD.FTZ R20, -R164.reuse, R23 ;  /* 0x00000017a4147221 */ /* 0x040fe20000010100 */
[----:B------:R-:W-:Y:S01]  /*1d60*/  HADD2.F32 R23, -RZ, R24.H0_H0 ;  /* 0x20000018ff177230 */ /* 0x000fe20000004100 */
[--C-:B-1----:R-:W-:Y:S01]  /*1d70*/  SHF.R.U32.HI R154, RZ, 0x10, R21.reuse ;  /* 0x00000010ff9a7819 */ /* 0x102fe20000011615 */
[----:B------:R-:W-:Y:S02]  /*1d80*/  IMAD.MOV.U32 R152, RZ, RZ, R21 ;  /* 0x000000ffff987224 */ /* 0x000fe400078e0015 */
[----:B-----5:R-:W-:Y:S01]  /*1d90*/  FMUL.FTZ R27, R207, R20 ;  /* 0x00000014cf1b7220 */ /* 0x020fe20000410000 */
[----:B------:R-:W-:Y:S02]  /*1da0*/  HADD2.F32 R21, -RZ, R156.H0_H0 ;  /* 0x2000009cff157230 */ /* 0x000fe40000004100 */
[----:B------:R-:W-:Y:S01]  /*1db0*/  FADD.FTZ R26, -R164, R23 ;  /* 0x00000017a41a7221 */ /* 0x000fe20000010100 */
[----:B------:R-:W-:Y:S01]  /*1dc0*/  FMUL.FTZ R25, R120, R153 ;  /* 0x0000009978197220 */ /* 0x000fe20000410000 */
[----:B------:R-:W-:-:S02]  /*1dd0*/  HADD2.F32 R22, -RZ, R22.H0_H0 ;  /* 0x20000016ff167230 */ /* 0x000fc40000004100 */
[----:B------:R-:W-:Y:S01]  /*1de0*/  FADD.FTZ R36, R36, R153 ;  /* 0x0000009924247221 */ /* 0x000fe20000010000 */
[----:B------:R-:W-:Y:S01]  /*1df0*/  FFMA.FTZ R56, R27, R153, R56 ;  /* 0x000000991b387223 */ /* 0x000fe20000010038 */
[----:B------:R-:W-:Y:S01]  /*1e00*/  FMUL.FTZ R26, R207, R26 ;  /* 0x0000001acf1a7220 */ /* 0x000fe20000410000 */
[----:B------:R-:W-:Y:S02]  /*1e10*/  HADD2.F32 R153, -RZ, R154.H0_H0 ;  /* 0x2000009aff997230 */ /* 0x000fe40000004100 */
[----:B------:R-:W-:Y:S01]  /*1e20*/  FADD.FTZ R76, R76, R21 ;  /* 0x000000154c4c7221 */ /* 0x000fe20000010000 */
[-C--:B------:R-:W-:Y:S01]  /*1e30*/  FFMA.FTZ R25, R124, R21.reuse, R25 ;  /* 0x000000157c197223 */ /* 0x080fe20000010019 */
[----:B------:R-:W-:Y:S01]  /*1e40*/  FFMA.FTZ R96, R27, R21, R96 ;  /* 0x000000151b607223 */ /* 0x000fe20000010060 */
[----:B------:R-:W-:Y:S02]  /*1e50*/  HADD2.F32 R20, -RZ, R159.H0_H0 ;  /* 0x2000009fff147230 */ /* 0x000fe40000004100 */
[----:B------:R-:W-:Y:S01]  /*1e60*/  FMUL.FTZ R24, R121, R22 ;  /* 0x0000001679187220 */ /* 0x000fe20000410000 */
[----:B------:R-:W-:-:S02]  /*1e70*/  HADD2.F32 R21, -RZ, R152.H0_H0 ;  /* 0x20000098ff157230 */ /* 0x000fc40000004100 */
[----:B------:R-:W-:Y:S01]  /*1e80*/  FADD.FTZ R37, R37, R22 ;  /* 0x0000001625257221 */ /* 0x000fe20000010000 */
[----:B------:R-:W-:Y:S01]  /*1e90*/  FFMA.FTZ R57, R26, R22, R57 ;  /* 0x000000161a397223 */ /* 0x000fe20000010039 */
[----:B------:R-:W-:Y:S02]  /*1ea0*/  HADD2.F32 R156, -RZ, R160.H0_H0 ;  /* 0x200000a0ff9c7230 */ /* 0x000fe40000004100 */
[----:B------:R-:W-:Y:S01]  /*1eb0*/  FADD.FTZ R22, -R164, R153 ;  /* 0x00000099a4167221 */ /* 0x000fe20000010100 */
[----:B------:R-:W-:Y:S02]  /*1ec0*/  HADD2.F32 R159, -RZ, R158.H0_H0 ;  /* 0x2000009eff9f7230 */ /* 0x000fe40000004100 */
[----:B------:R-:W-:Y:S01]  /*1ed0*/  FADD.FTZ R77, R77, R20 ;  /* 0x000000144d4d7221 */ /* 0x000fe20000010000 */
[-C--:B------:R-:W-:Y:S01]  /*1ee0*/  FFMA.FTZ R24, R125, R20.reuse, R24 ;  /* 0x000000147d187223 */ /* 0x080fe20000010018 */
[----:B------:R-:W-:Y:S01]  /*1ef0*/  FFMA.FTZ R97, R26, R20, R97 ;  /* 0x000000141a617223 */ /* 0x000fe20000010061 */
[----:B------:R-:W-:Y:S01]  /*1f00*/  FADD.FTZ R20, -R164, R21 ;  /* 0x00000015a4147221 */ /* 0x000fe20000010100 */
[----:B------:R-:W-:-:S02]  /*1f10*/  HADD2.F32 R152, -RZ, R161.H0_H0 ;  /* 0x200000a1ff987230 */ /* 0x000fc40000004100 */
[----:B------:R-:W-:Y:S01]  /*1f20*/  FMUL.FTZ R154, R123, R156 ;  /* 0x0000009c7b9a7220 */ /* 0x000fe20000410000 */
[----:B------:R-:W-:Y:S02]  /*1f30*/  HADD2.F32 R157, -RZ, R157.H0_H0 ;  /* 0x2000009dff9d7230 */ /* 0x000fe40000004100 */
        /* <DEDUP_REMOVED lines=21> */
.L_x_3008:
[----:B------:R-:W-:Y:S05]  /*2090*/  BSYNC.RECONVERGENT B0 ;  /* 0x0000000000007941 */ /* 0x000fea0003800200 */
.L_x_3007:
        /* <DEDUP_REMOVED lines=28> */
[----:B------:R-:W-:Y:S02]  /*2260*/  HADD2.F32 R13, -RZ, R156.H0_H0 ;  /* 0x2000009cff0d7230 */ /* 0x000fe40000004100 */
[----:B------:R-:W-:Y:S01]  /*2270*/  HADD2.F32 R159, -RZ, R158.H0_H0 ;  /* 0x2000009eff9f7230 */ /* 0x000fe20000004100 */
[----:B----4-:R-:W-:-:S02]  /*2280*/  MOV R16, R14 ;  /* 0x0000000e00107202 */ /* 0x010fc40000000f00 */
[C---:B------:R-:W-:Y:S01]  /*2290*/  FADD.FTZ R12, -R164.reuse, R13 ;  /* 0x0000000da40c7221 */ /* 0x040fe20000010100 */
[----:B------:R-:W-:Y:S02]  /*22a0*/  HADD2.F32 R157, -RZ, R157.H0_H0 ;  /* 0x2000009dff9d7230 */ /* 0x000fe40000004100 */
[----:B------:R-:W-:Y:S01]  /*22b0*/  FADD.FTZ R156, -R164, R159 ;  /* 0x0000009fa49c7221 */ /* 0x000fe20000010100 */
[----:B0-----:R-:W-:Y:S01]  /*22c0*/  SHF.R.U64 R154, R14, 0x10, R15 ;  /* 0x000000100e9a7819 */ /* 0x001fe2000000120f */
[----:B--2---:R-:W-:Y:S01]  /*22d0*/  IMAD.MOV.U32 R13, RZ, RZ, R10 ;  /* 0x000000ffff0d7224 */ /* 0x004fe200078e000a */
[--C-:B------:R-:W-:Y:S01]  /*22e0*/  SHF.R.U64 R10, R10, 0x10, R11.reuse ;  /* 0x000000100a0a7819 */ /* 0x100fe2000000120b */
[--C-:B------:R-:W-:Y:S01]  /*22f0*/  IMAD.MOV.U32 R155, RZ, RZ, R11.reuse ;  /* 0x000000ffff9b7224 */ /* 0x100fe200078e000b */
[----:B------:R-:W-:Y:S01]  /*2300*/  SHF.R.U32.HI R159, RZ, 0x10, R11 ;  /* 0x00000010ff9f7819 */ /* 0x000fe2000001160b */
[----:B------:R-:W-:Y:S02]  /*2310*/  HADD2.F32 R153, -RZ, R16.H0_H0 ;  /* 0x20000010ff997230 */ /* 0x000fe40000004100 */
[----:B------:R-:W-:-:S02]  /*2320*/  IMAD.MOV.U32 R11, RZ, RZ, R15 ;  /* 0x000000ffff0b7224 */ /* 0x000fc400078e000f */
[----:B------:R-:W-:Y:S01]  /*2330*/  FADD.FTZ R152, -R164, R157 ;  /* 0x0000009da4987221 */ /* 0x000fe20000010100 */
[----:B------:R-:W-:Y:S01]  /*2340*/  HADD2.F32 R13, -RZ, R13.H0_H0 ;  /* 0x2000000dff0d7230 */ /* 0x000fe20000004100 */
[----:B------:R-:W-:Y:S01]  /*2350*/  SHF.R.U32.HI R158, RZ, 0x10, R15 ;  /* 0x00000010ff9e7819 */ /* 0x000fe2000001160f */
[----:B------:R-:W-:Y:S02]  /*2360*/  HADD2.F32 R154, -RZ, R154.H0_H0 ;  /* 0x2000009aff9a7230 */ /* 0x000fe40000004100 */
[----:B------:R-:W-:Y:S01]  /*2370*/  FMUL.FTZ R15, R112, R153 ;  /* 0x00000099700f7220 */ /* 0x000fe20000410000 */
[----:B------:R-:W-:Y:S02]  /*2380*/  HADD2.F32 R161, -RZ, R161.H0_H0 ;  /* 0x200000a1ffa17230 */ /* 0x000fe40000004100 */
[----:B-----5:R-:W-:Y:S01]  /*2390*/  FMUL.FTZ R17, R207, R12 ;  /* 0x0000000ccf117220 */ /* 0x020fe20000410000 */
[----:B------:R-:W-:Y:S02]  /*23a0*/  HADD2.F32 R157, -RZ, R11.H0_H0 ;  /* 0x2000000bff9d7230 */ /* 0x000fe40000004100 */
[----:B------:R-:W-:Y:S01]  /*23b0*/  FADD.FTZ R72, R72, R13 ;  /* 0x0000000d48487221 */ /* 0x000fe20000010000 */
[----:B------:R-:W-:-:S02]  /*23c0*/  HADD2.F32 R10, -RZ, R10.H0_H0 ;  /* 0x2000000aff0a7230 */ /* 0x000fc40000004100 */
[-C--:B------:R-:W-:Y:S01]  /*23d0*/  FFMA.FTZ R15, R116, R13.reuse, R15 ;  /* 0x0000000d740f7223 */ /* 0x080fe2000001000f */
[----:B------:R-:W-:Y:S01]  /*23e0*/  FFMA.FTZ R92, R17, R13, R92 ;  /* 0x0000000d115c7223 */ /* 0x000fe2000001005c */
[----:B------:R-:W-:Y:S01]  /*23f0*/  FMUL.FTZ R14, R113, R154 ;  /* 0x0000009a710e7220 */ /* 0x000fe20000410000 */
[C---:B------:R-:W-:Y:S01]  /*2400*/  FMUL.FTZ R16, R207.reuse, R152 ;  /* 0x00000098cf107220 */ /* 0x040fe20000410000 */
[----:B------:R-:W-:Y:S02]  /*2410*/  HADD2.F32 R158, -RZ, R158.H0_H0 ;  /* 0x2000009eff9e7230 */ /* 0x000fe40000004100 */
[----:B------:R-:W-:Y:S01]  /*2420*/  FADD.FTZ R164, -R164, R161 ;  /* 0x000000a1a4a47221 */ /* 0x000fe20000010100 */
[----:B------:R-:W-:Y:S02]  /*2430*/  HADD2.F32 R155, -RZ, R155.H0_H0 ;  /* 0x2000009bff9b7230 */ /* 0x000fe40000004100 */
[----:B------:R-:W-:Y:S01]  /*2440*/  FMUL.FTZ R11, R114, R157 ;  /* 0x0000009d720b7220 */ /* 0x000fe20000410000 */
[----:B------:R-:W-:Y:S01]  /*2450*/  FMUL.FTZ R13, R207, R156 ;  /* 0x0000009ccf0d7220 */ /* 0x000fe20000410000 */
[----:B------:R-:W-:Y:S01]  /*2460*/  FADD.FTZ R73, R73, R10 ;  /* 0x0000000a49497221 */ /* 0x000fe20000010000 */
[-C--:B------:R-:W-:Y:S01]  /*2470*/  FFMA.FTZ R14, R117, R10.reuse, R14 ;  /* 0x0000000a750e7223 */ /* 0x080fe2000001000e */
[----:B------:R-:W-:Y:S01]  /*2480*/  FFMA.FTZ R93, R16, R10, R93 ;  /* 0x0000000a105d7223 */ /* 0x000fe2000001005d */
[----:B------:R-:W-:-:S02]  /*2490*/  HADD2.F32 R152, -RZ, R159.H0_H0 ;  /* 0x2000009fff987230 */ /* 0x000fc40000004100 */
        /* <DEDUP_REMOVED lines=24> */
.L_x_3010:
[----:B------:R-:W-:Y:S05]  /*2620*/  BSYNC.RECONVERGENT B0 ;  /* 0x0000000000007941 */ /* 0x000fea0003800200 */
.L_x_3009:
        /* <DEDUP_REMOVED lines=32> */
.L_x_3012:
[----:B------:R-:W-:Y:S05]  /*2830*/  BSYNC.RECONVERGENT B0 ;  /* 0x0000000000007941 */ /* 0x000fea0003800200 */
.L_x_3011:
        /* <DEDUP_REMOVED lines=82> */
[----:B------:R-:W-:-:S04]  /*2d60*/  F2FP.F16.F32.PACK_AB R154, R155, R154 ;  /* 0x0000009a9b9a723e */ /* 0x000fc800000000ff */
[----:B------:R-:W-:Y:S01]  /*2d70*/  PRMT R155, R154, 0x7632, R155 ;  /* 0x000076329a9b7816 */ /* 0x000fe2000000009b */
[----:B------:R-:W-:Y:S06]  /*2d80*/  BRA `(.L_x_3018) ;  /* 0x0000001400447947 */ /* 0x000fec0003800000 */
.L_x_3017:
        /* <DEDUP_REMOVED lines=30> */
[----:B------:R-:W-:Y:S02]  /*2f70*/  PRMT R152, R8, 0x7632, R152 ;  /* 0x0000763208987816 */ /* 0x000fe40000000098 */
[C---:B------:R-:W-:Y:S02]  /*2f80*/  PRMT R154, R153.reuse, 0x7632, R154 ;  /* 0x00007632999a7816 */ /* 0x040fe4000000009a */
[----:B------:R-:W-:Y:S02]  /*2f90*/  PRMT R7, R153, 0x7610, R7 ;  /* 0x0000761099077816 */ /* 0x000fe40000000007 */
[----:B------:R-:W-:Y:S01]  /*2fa0*/  PRMT R155, R6, 0x7632, R155 ;  /* 0x00007632069b7816 */ /* 0x000fe2000000009b */
[----:B------:R-:W-:Y:S06]  /*2fb0*/  BRA `(.L_x_3018) ;  /* 0x0000001000b87947 */ /* 0x000fec0003800000 */
.L_x_3016:
        /* <DEDUP_REMOVED lines=15> */
[----:B-----5:R-:W-:Y:S01]  /*30b0*/  FFMA.FTZ R152, R207, R153, R152 ;  /* 0x00000099cf987223 */ /* 0x020fe20000010098 */
[----:B------:R-:W-:-:S02]  /*30c0*/  FFMA.FTZ R153, R204, R160, R161 ;  /* 0x000000a0cc997223 */ /* 0x000fc400000100a1 */
[----:B------:R-:W-:Y:S01]  /*30d0*/  FADD.FTZ R155, R186, -R155 ;  /* 0x8000009bba9b7221 */ /* 0x000fe20000010000 */
        /* <DEDUP_REMOVED lines=11> */
[C---:B------:R-:W-:Y:S02]  /*3190*/  PRMT R152, R153.reuse, 0x7632, R152 ;  /* 0x0000763299987816 */ /* 0x040fe40000000098 */
[----:B------:R-:W-:Y:S01]  /*31a0*/  PRMT R157, R153, 0x7610, R157 ;  /* 0x00007610999d7816 */ /* 0x000fe2000000009d */
[----:B------:R-:W-:Y:S01]  /*31b0*/  FFMA.FTZ R154, R207, R156, R154 ;  /* 0x0000009ccf9a7223 */ /* 0x000fe2000001009a */
[----:B------:R-:W-:-:S03]  /*31c0*/  SHF.R.U32.HI R156, RZ, 0x10, R191 ;  /* 0x00000010ff9c7819 */ /* 0x000fc600000116bf */
[----:B------:R-:W-:Y:S02]  /*31d0*/  FMUL.FTZ R154, R154, UR14 ;  /* 0x0000000e9a9a7c20 */ /* 0x000fe40008410000 */
[----:B------:R-:W-:-:S03]  /*31e0*/  HADD2.F32 R156, -RZ, R156.H0_H0 ;  /* 0x2000009cff9c7230 */ /* 0x000fc60000004100 */
[----:B------:R-:W-:Y:S02]  /*31f0*/  FSEL R154, R154, RZ, P6 ;  /* 0x000000ff9a9a7208 */ /* 0x000fe40003000000 */
[----:B------:R-:W-:Y:S01]  /*3200*/  FFMA.FTZ R156, R207, R155, R156 ;  /* 0x0000009bcf9c7223 */ /* 0x000fe2000001009c */
[----:B------:R-:W-:-:S03]  /*3210*/  ISETP.GE.U32.AND P6, PT, R203, 0x1000000, PT ;  /* 0x01000000cb00780c */ /* 0x000fc60003fc6070 */
[----:B------:R-:W-:-:S05]  /*3220*/  FMUL.FTZ R156, R156, UR14 ;  /* 0x0000000e9c9c7c20 */ /* 0x000fca0008410000 */
[----:B------:R-:W-:-:S04]  /*3230*/  FSEL R155, R156, RZ, P6 ;  /* 0x000000ff9c9b7208 */ /* 0x000fc80003000000 */
[----:B------:R-:W-:-:S04]  /*3240*/  F2FP.F16.F32.PACK_AB R154, R155, R154 ;  /* 0x0000009a9b9a723e */ /* 0x000fc800000000ff */
[----:B------:R-:W-:Y:S01]  /*3250*/  PRMT R155, R154, 0x7632, R155 ;  /* 0x000076329a9b7816 */ /* 0x000fe2000000009b */
[----:B------:R-:W-:Y:S06]  /*3260*/  BRA `(.L_x_3018) ;  /* 0x00000010000c7947 */ /* 0x000fec0003800000 */
.L_x_3019:
[----:B------:R-:W-:Y:S02]  /*3270*/  IMAD.MOV.U32 R6, RZ, RZ, R190 ;  /* 0x000000ffff067224 */ /* 0x000fe400078e00be */
[-CC-:B------:R-:W-:Y:S01]  /*3280*/  FFMA.FTZ R7, R3, R160.reuse, R161.reuse ;  /* 0x000000a003077223 */ /* 0x180fe200000100a1 */
[-C--:B------:R-:W-:Y:S01]  /*3290*/  FFMA.FTZ R9, R204, R160.reuse, R161 ;  /* 0x000000a0cc097223 */ /* 0x080fe200000100a1 */
[----:B------:R-:W-:Y:S01]  /*32a0*/  IMAD.MOV.U32 R153, RZ, RZ, R191 ;  /* 0x000000ffff997224 */ /* 0x000fe200078e00bf */
[----:B------:R-:W-:Y:S01]  /*32b0*/  LOP3.LUT P6, RZ, R203, 0xff, RZ, 0xc0, !PT ;  /* 0x000000ffcbff7812 */ /* 0x000fe200078cc0ff */
[----:B------:R-:W-:Y:S02]  /*32c0*/  HADD2.F32 R8, -RZ, R6.H0_H0 ;  /* 0x20000006ff087230 */ /* 0x000fe40000004100 */
[----:B------:R-:W-:Y:S01]  /*32d0*/  FADD.FTZ R6, R206, -R7 ;  /* 0x80000007ce067221 */ /* 0x000fe20000010000 */
[----:B------:R-:W-:Y:S01]  /*32e0*/  FFMA.FTZ R155, R188, R160, R161 ;  /* 0x000000a0bc9b7223 */ /* 0x000fe200000100a1 */
[----:B------:R-:W-:-:S02]  /*32f0*/  HADD2.F32 R154, -RZ, R153.H0_H0 ;  /* 0x20000099ff9a7230 */ /* 0x000fc40000004100 */
        /* <DEDUP_REMOVED lines=30> */
[C---:B------:R-:W-:Y:S02]  /*34e0*/  PRMT R154, R153.reuse, 0x7632, R154 ;  /* 0x00007632999a7816 */ /* 0x040fe4000000009a */
[----:B------:R-:W-:Y:S02]  /*34f0*/  PRMT R7, R153, 0x7610, R7 ;  /* 0x0000761099077816 */ /* 0x000fe40000000007 */
[----:B------:R-:W-:Y:S01]  /*3500*/  PRMT R155, R6, 0x7632, R155 ;  /* 0x00007632069b7816 */ /* 0x000fe2000000009b */
[----:B------:R-:W-:Y:S06]  /*3510*/  BRA `(.L_x_3018) ;  /* 0x0000000c00607947 */ /* 0x000fec0003800000 */
.L_x_3015:
        /* <DEDUP_REMOVED lines=52> */
.L_x_3021:
        /* <DEDUP_REMOVED lines=12> */
[----:B------:R-:W-:Y:S02]  /*3920*/  F2FP.F16.F32.PACK_AB R155, R155, R152 ;  /* 0x000000989b9b723e */ /* 0x000fe400000000ff */
        /* <DEDUP_REMOVED lines=11> */
[----:B------:R-:W-:Y:S01]  /*39e0*/  F2FP.F16.F32.PACK_AB R156, R163, R156 ;  /* 0x0000009ca39c723e */ /* 0x000fe200000000ff */
[----:B------:R-:W-:-:S04]  /*39f0*/  FMUL.FTZ R0, R207, R0 ;  /* 0x00000000cf007220 */ /* 0x000fc80000410000 */
[----:B------:R-:W-:-:S05]  /*3a00*/  FMUL.FTZ R2, R0, UR14 ;  /* 0x0000000e00027c20 */ /* 0x000fca0008410000 */
[C---:B------:R-:W-:Y:S02]  /*3a10*/  FSEL R5, R2.reuse, RZ, P6 ;  /* 0x000000ff02057208 */ /* 0x040fe40003000000 */
        /* <DEDUP_REMOVED lines=22> */
.L_x_3020:
        /* <DEDUP_REMOVED lines=8> */
[-C--:B------:R-:W-:Y:S01]  /*3c00*/  FFMA.FTZ R153, R3, R160.reuse, R161 ;  /* 0x000000a003997223 */ /* 0x080fe200000100a1 */
[----:B------:R-:W-:Y:S01]  /*3c10*/  MOV R4, R191 ;  /* 0x000000bf00047202 */ /* 0x000fe20000000f00 */
        /* <DEDUP_REMOVED lines=28> */
[----:B------:R-:W-:Y:S02]  /*3de0*/  HADD2.F32 R152, -RZ, R4.H0_H0 ;  /* 0x20000004ff987230 */ /* 0x000fe40000004100 */
[----:B------:R-:W-:Y:S01]  /*3df0*/  FADD.FTZ R4, R186, -R157 ;  /* 0x8000009dba047221 */ /* 0x000fe20000010000 */
        /* <DEDUP_REMOVED lines=17> */
.L_x_3022:
[----:B------:R-:W-:Y:S02]  /*3f10*/  IMAD.MOV.U32 R2, RZ, RZ, R191 ;  /* 0x000000ffff027224 */ /* 0x000fe400078e00bf */
[-CC-:B------:R-:W-:Y:S01]  /*3f20*/  FFMA.FTZ R0, R189, R160.reuse, R161.reuse ;  /* 0x000000a0bd007223 */ /* 0x180fe200000100a1 */
[----:B------:R-:W-:Y:S01]  /*3f30*/  LOP3.LUT P6, RZ, R203, 0xff0000, RZ, 0xc0, !PT ;  /* 0x00ff0000cbff7812 */ /* 0x000fe200078cc0ff */
[-C--:B------:R-:W-:Y:S01]  /*3f40*/  FFMA.FTZ R5, R188, R160.reuse, R161 ;  /* 0x000000a0bc057223 */ /* 0x080fe200000100a1 */
[----:B------:R-:W-:Y:S01]  /*3f50*/  SHF.R.U64 R4, R190, 0x10, R191 ;  /* 0x00000010be047819 */ /* 0x000fe200000012bf */
[----:B------:R-:W-:Y:S02]  /*3f60*/  HADD2.F32 R2, -RZ, R2.H0_H0 ;  /* 0x20000002ff027230 */ /* 0x000fe40000004100 */
[----:B------:R-:W-:Y:S01]  /*3f70*/  FADD.FTZ R0, R187, -R0 ;  /* 0x80000000bb007221 */ /* 0x000fe20000010000 */
[----:B------:R-:W-:Y:S01]  /*3f80*/  FFMA.FTZ R7, R204, R160, R161 ;  /* 0x000000a0cc077223 */ /* 0x000fe200000100a1 */
[----:B------:R-:W-:-:S02]  /*3f90*/  HADD2.F32 R6, -RZ, R4.H0_H0 ;  /* 0x20000004ff067230 */ /* 0x000fc40000004100 */
[----:B-----5:R-:W-:Y:S01]  /*3fa0*/  FFMA.FTZ R152, R207, R0, R2 ;  /* 0x00000000cf987223 */ /* 0x020fe20000010002 */
[----:B------:R-:W-:-:S03]  /*3fb0*/  FADD.FTZ R4, R202, -R7 ;  /* 0x80000007ca047221 */ /* 0x000fc60000010000 */
[----:B------:R-:W-:Y:S01]  /*3fc0*/  FMUL.FTZ R0, R152, UR14 ;  /* 0x0000000e98007c20 */ /* 0x000fe20008410000 */
[----:B------:R-:W-:-:S04]  /*3fd0*/  FFMA.FTZ R7, R207, R4, R6 ;  /* 0x00000004cf077223 */ /* 0x000fc80000010006 */
[C---:B------:R-:W-:Y:S01]  /*3fe0*/  FSEL R155, R0.reuse, RZ, P6 ;  /* 0x000000ff009b7208 */ /* 0x040fe20003000000 */
[----:B------:R-:W-:Y:S01]  /*3ff0*/  FMUL.FTZ R4, R7, UR14 ;  /* 0x0000000e07047c20 */ /* 0x000fe20008410000 */
[----:B------:R-:W-:Y:S02]  /*4000*/  LOP3.LUT P6, RZ, R205, 0xff0000, RZ, 0xc0, !PT ;  /* 0x00ff0000cdff7812 */ /* 0x000fe400078cc0ff */
[----:B------:R-:W-:Y:S02]  /*4010*/  F2FP.F16.F32.PACK_AB R155, R155, R152 ;  /* 0x000000989b9b723e */ /* 0x000fe400000000ff */
[----:B------:R-:W-:Y:S02]  /*4020*/  FSEL R154, R0, RZ, P6 ;  /* 0x000000ff009a7208 */ /* 0x000fe40003000000 */
[----:B------:R-:W-:Y:S02]  /*4030*/  SHF.R.U32.HI R0, RZ, 0x10, R191 ;  /* 0x00000010ff007819 */ /* 0x000fe400000116bf */
[----:B------:R-:W-:-:S03]  /*4040*/  ISETP.GE.U32.AND P6, PT, R203, 0x1000000, PT ;  /* 0x01000000cb00780c */ /* 0x000fc60003fc6070 */
[----:B------:R-:W-:Y:S02]  /*4050*/  HADD2.F32 R2, -RZ, R0.H0_H0 ;  /* 0x20000000ff027230 */ /* 0x000fe40000004100 */
        /* <DEDUP_REMOVED lines=9> */
[----:B------:R-:W-:Y:S02]  /*40f0*/  F2FP.F16.F32.PACK_AB R156, R163, R156 ;  /* 0x0000009ca39c723e */ /* 0x000fe400000000ff */
[----:B------:R-:W-:Y:S02]  /*4100*/  HADD2.F32 R2, -RZ, R0.H0_H0 ;  /* 0x20000000ff027230 */ /* 0x000fe40000004100 */
[----:B------:R-:W-:-:S04]  /*4110*/  FADD.FTZ R0, R206, -R5 ;  /* 0x80000005ce007221 */ /* 0x000fc80000010000 */
[----:B------:R-:W-:-:S04]  /*4120*/  FFMA.FTZ R0, R207, R0, R2 ;  /* 0x00000000cf007223 */ /* 0x000fc80000010002 */
        /* <DEDUP_REMOVED lines=23> */
.L_x_3018:
        /* <DEDUP_REMOVED lines=18> */
.L_x_3023:
        /* <DEDUP_REMOVED lines=12> */
.L_x_3024:
[----:B------:R-:W-:-:S07]  /*4480*/  VIADD R209, R209, 0x100 ;  /* 0x00000100d1d17836 */ /* 0x000fce0000000000 */
.L_x_3014:
[----:B------:R-:W-:Y:S05]  /*4490*/  BSYNC.RECONVERGENT B0 ;  /* 0x0000000000007941 */ /* 0x000fea0003800200 */
.L_x_3013:
        /* <DEDUP_REMOVED lines=20> */
[C---:B01---5:R-:W-:Y:S01]  /*45e0*/  FFMA.FTZ R152, R207.reuse, R0, R2 ;  /* 0x00000000cf987223 */ /* 0x063fe20000010002 */
[----:B------:R-:W-:Y:S01]  /*45f0*/  SHF.R.U32.HI R2, RZ, 0x10, R193 ;  /* 0x00000010ff027819 */ /* 0x000fe200000116c1 */
[----:B------:R-:W-:Y:S02]  /*4600*/  FADD.FTZ R4, R180, -R7 ;  /* 0x80000007b4047221 */ /* 0x000fe40000010000 */
[----:B------:R-:W-:Y:S02]  /*4610*/  FMUL.FTZ R0, R152, UR14 ;  /* 0x0000000e98007c20 */ /* 0x000fe40008410000 */
[----:B------:R-:W-:Y:S02]  /*4620*/  HADD2.F32 R2, -RZ, R2.H0_H0 ;  /* 0x20000002ff027230 */ /* 0x000fe40000004100 */
[----:B------:R-:W-:Y:S01]  /*4630*/  FFMA.FTZ R7, R207, R4, R6 ;  /* 0x00000004cf077223 */ /* 0x000fe20000010006 */
        /* <DEDUP_REMOVED lines=9> */
[----:B------:R-:W-:Y:S01]  /*46d0*/  F2FP.F16.F32.PACK_AB R154, R159, R154 ;  /* 0x0000009a9f9a723e */ /* 0x000fe200000000ff */
[----:B------:R-:W-:-:S03]  /*46e0*/  HADD2.F32 R2, -RZ, R2.H0_H0 ;  /* 0x20000002ff027230 */ /* 0x000fc60000004100 */
[----:B------:R-:W-:Y:S02]  /*46f0*/  FSEL R156, R0, RZ, P6 ;  /* 0x000000ff009c7208 */ /* 0x000fe40003000000 */
[----:B------:R-:W-:-:S04]  /*4700*/  ISETP.GE.U32.AND P6, PT, R185, 0x1000000, PT ;  /* 0x01000000b900780c */ /* 0x000fc80003fc6070 */
        /* <DEDUP_REMOVED lines=30> */
.L_x_3029:
[----:B------:R-:W-:Y:S01]  /*48f0*/  SHF.R.U64 R0, R192, 0x10, R193 ;  /* 0x00000010c0007819 */ /* 0x000fe200000012c1 */
[-CC-:B------:R-:W-:Y:S01]  /*4900*/  FFMA.FTZ R5, R182, R160.reuse, R161.reuse ;  /* 0x000000a0b6057223 */ /* 0x180fe200000100a1 */
[----:B------:R-:W-:Y:S01]  /*4910*/  LOP3.LUT P6, RZ, R184, 0xff00, RZ, 0xc0, !PT ;  /* 0x0000ff00b8ff7812 */ /* 0x000fe200078cc0ff */
[----:B0-----:R-:W-:Y:S02]  /*4920*/  FFMA.FTZ R157, R178, R160, R161 ;  /* 0x000000a0b29d7223 */ /* 0x001fe400000100a1 */
[----:B------:R-:W-:Y:S02]  /*4930*/  HADD2.F32 R2, -RZ, R0.H0_H0 ;  /* 0x20000000ff027230 */ /* 0x000fe40000004100 */
[----:B------:R-:W-:-:S04]  /*4940*/  FADD.FTZ R0, R180, -R5 ;  /* 0x80000005b4007221 */ /* 0x000fc80000010000 */
[----:B-----5:R-:W-:Y:S01]  /*4950*/  FFMA.FTZ R0, R207, R0, R2 ;  /* 0x00000000cf007223 */ /* 0x020fe20000010002 */
[----:B------:R-:W-:-:S03]  /*4960*/  IMAD.MOV.U32 R2, RZ, RZ, R193 ;  /* 0x000000ffff027224 */ /* 0x000fc600078e00c1 */
[----:B------:R-:W-:Y:S02]  /*4970*/  FMUL.FTZ R0, R0, UR14 ;  /* 0x0000000e00007c20 */ /* 0x000fe40008410000 */
[----:B------:R-:W-:-:S03]  /*4980*/  HADD2.F32 R2, -RZ, R2.H0_H0 ;  /* 0x20000002ff027230 */ /* 0x000fc60000004100 */
[----:B------:R-:W-:Y:S02]  /*4990*/  FSEL R4, R0, RZ, P6 ;  /* 0x000000ff00047208 */ /* 0x000fe40003000000 */
[----:B------:R-:W-:-:S04]  /*49a0*/  LOP3.LUT P6, RZ, R185, 0xff00, RZ, 0xc0, !PT ;  /* 0x0000ff00b9ff7812 */ /* 0x000fc800078cc0ff */
[----:B-1----:R-:W-:Y:S01]  /*49b0*/  FSEL R153, R0, RZ, P6 ;  /* 0x000000ff00997208 */ /* 0x002fe20003000000 */
[----:B------:R-:W-:Y:S01]  /*49c0*/  FFMA.FTZ R0, R179, R160, R161 ;  /* 0x000000a0b3007223 */ /* 0x000fe200000100a1 */
[----:B------:R-:W-:Y:S02]  /*49d0*/  LOP3.LUT P6, RZ, R184, 0xff0000, RZ, 0xc0, !PT ;  /* 0x00ff0000b8ff7812 */ /* 0x000fe400078cc0ff */
[----:B------:R-:W-:Y:S01]  /*49e0*/  F2FP.F16.F32.PACK_AB R153, R153, R4 ;  /* 0x000000049999723e */ /* 0x000fe200000000ff */
[----:B------:R-:W-:-:S04]  /*49f0*/  FADD.FTZ R0, R177, -R0 ;  /* 0x80000000b1007221 */ /* 0x000fc80000010000 */
[----:B------:R-:W-:Y:S01]  /*4a00*/  FFMA.FTZ R0, R207, R0, R2 ;  /* 0x00000000cf007223 */ /* 0x000fe20000010002 */
[----:B------:R-:W-:-:S03]  /*4a10*/  IMAD.MOV.U32 R2, RZ, RZ, R192 ;  /* 0x000000ffff027224 */ /* 0x000fc600078e00c0 */
[----:B------:R-:W-:Y:S02]  /*4a20*/  FMUL.FTZ R0, R0, UR14 ;  /* 0x0000000e00007c20 */ /* 0x000fe40008410000 */
[----:B------:R-:W-:-:S03]  /*4a30*/  HADD2.F32 R2, -RZ, R2.H0_H0 ;  /* 0x20000002ff027230 */ /* 0x000fc60000004100 */
[----:B------:R-:W-:Y:S02]  /*4a40*/  FSEL R152, R0, RZ, P6 ;  /* 0x000000ff00987208 */ /* 0x000fe40003000000 */
[----:B------:R-:W-:-:S04]  /*4a50*/  LOP3.LUT P6, RZ, R185, 0xff0000, RZ, 0xc0, !PT ;  /* 0x00ff0000b9ff7812 */ /* 0x000fc800078cc0ff */
[----:B------:R-:W-:Y:S01]  /*4a60*/  FSEL R155, R0, RZ, P6 ;  /* 0x000000ff009b7208 */ /* 0x000fe20003000000 */
[----:B------:R-:W-:Y:S01]  /*4a70*/  FFMA.FTZ R0, R183, R160, R161 ;  /* 0x000000a0b7007223 */ /* 0x000fe200000100a1 */
[----:B------:R-:W-:Y:S02]  /*4a80*/  LOP3.LUT P6, RZ, R184, 0xff, RZ, 0xc0, !PT ;  /* 0x000000ffb8ff7812 */ /* 0x000fe400078cc0ff */
[----:B------:R-:W-:Y:S01]  /*4a90*/  F2FP.F16.F32.PACK_AB R152, R155, R152 ;  /* 0x000000989b98723e */ /* 0x000fe200000000ff */
        /* <DEDUP_REMOVED lines=22> */
[----:B------:R-:W-:-:S04]  /*4c00*/  F2FP.F16.F32.PACK_AB R159, R159, R154 ;  /* 0x0000009a9f9f723e */ /* 0x000fc800000000ff */
[----:B------:R-:W-:Y:S01]  /*4c10*/  PRMT R0, R159, 0x7632, R0 ;  /* 0x000076329f007816 */ /* 0x000fe20000000000 */
[----:B------:R-:W-:Y:S06]  /*4c20*/  BRA `(.L_x_3030) ;  /* 0x0000000c00f47947 */ /* 0x000fec0003800000 */
.L_x_3028:
        /* <DEDUP_REMOVED lines=20> */
[----:B------:R-:W-:-:S04]  /*4d70*/  F2FP.F16.F32.PACK_AB R154, R159, R154 ;  /* 0x0000009a9f9a723e */ /* 0x000fc800000000ff */
        /* <DEDUP_REMOVED lines=32> */
.L_x_3031:
        /* <DEDUP_REMOVED lines=11> */
[----:B------:R-:W-:Y:S01]  /*5030*/  F2FP.F16.F32.PACK_AB R153, R153, R4 ;  /* 0x000000049999723e */ /* 0x000fe200000000ff */
        /* <DEDUP_REMOVED lines=29> */
[----:B------:R-:W-:-:S04]  /*5210*/  F2FP.F16.F32.PACK_AB R159, R159, R154 ;  /* 0x0000009a9f9f723e */ /* 0x000fc800000000ff */
[----:B------:R-:W-:Y:S01]  /*5220*/  PRMT R0, R159, 0x7632, R0 ;  /* 0x000076329f007816 */ /* 0x000fe20000000000 */
[----:B------:R-:W-:Y:S06]  /*5230*/  BRA `(.L_x_3030) ;  /* 0x0000000800707947 */ /* 0x000fec0003800000 */
.L_x_3027:
        /* <DEDUP_REMOVED lines=46> */
[----:B------:R-:W-:Y:S02]  /*5520*/  PRMT R7, R153, 0x7610, R7 ;  /* 0x0000761099077816 */ /* 0x000fe40000000007 */
[----:B------:R-:W-:Y:S01]  /*5530*/  PRMT R159, R6, 0x7632, R159 ;  /* 0x00007632069f7816 */ /* 0x000fe2000000009f */
[----:B------:R-:W-:Y:S06]  /*5540*/  BRA `(.L_x_3030) ;  /* 0x0000000400ac7947 */ /* 0x000fec0003800000 */
.L_x_3033:
[----:B01----:R-:W-:Y:S02]  /*5550*/  IMAD.MOV.U32 R153, RZ, RZ, R192 ;  /* 0x000000ffff997224 */ /* 0x003fe400078e00c0 */
[-C--:B------:R-:W-:Y:S01]  /*5560*/  FFMA.FTZ R152, R183, R160.reuse, R161 ;  /* 0x000000a0b7987223 */ /* 0x080fe200000100a1 */
[----:B------:R-:W-:Y:S01]  /*5570*/  LOP3.LUT P6, RZ, R184, 0xff, RZ, 0xc0, !PT ;  /* 0x000000ffb8ff7812 */ /* 0x000fe200078cc0ff */
[----:B------:R-:W-:Y:S02]  /*5580*/  IMAD.MOV.U32 R155, RZ, RZ, R193 ;  /* 0x000000ffff9b7224 */ /* 0x000fe400078e00c1 */
[----:B------:R-:W-:Y:S02]  /*5590*/  HADD2.F32 R154, -RZ, R153.H0_H0 ;  /* 0x20000099ff9a7230 */ /* 0x000fe40000004100 */
[----:B------:R-:W-:Y:S01]  /*55a0*/  FADD.FTZ R152, R181, -R152 ;  /* 0x80000098b5987221 */ /* 0x000fe20000010000 */
[----:B------:R-:W-:-:S03]  /*55b0*/  FFMA.FTZ R153, R182, R160, R161 ;  /* 0x000000a0b6997223 */ /* 0x000fc600000100a1 */
[----:B-----5:R-:W-:Y:S01]  /*55c0*/  FFMA.FTZ R152, R207, R152, R154 ;  /* 0x00000098cf987223 */ /* 0x020fe2000001009a */
[----:B------:R-:W-:-:S03]  /*55d0*/  SHF.R.U64 R154, R192, 0x10, R193 ;  /* 0x00000010c09a7819 */ /* 0x000fc600000012c1 */
[----:B------:R-:W-:Y:S02]  /*55e0*/  FMUL.FTZ R152, R152, UR14 ;  /* 0x0000000e98987c20 */ /* 0x000fe40008410000 */
[----:B------:R-:W-:Y:S02]  /*55f0*/  HADD2.F32 R156, -RZ, R154.H0_H0 ;  /* 0x2000009aff9c7230 */ /* 0x000fe40000004100 */
[----:B------:R-:W-:Y:S01]  /*5600*/  FADD.FTZ R154, R180, -R153 ;  /* 0x80000099b49a7221 */ /* 0x000fe20000010000 */
[----:B------:R-:W-:-:S03]  /*5610*/  FSEL R152, R152, RZ, P6 ;  /* 0x000000ff98987208 */ /* 0x000fc60003000000 */
[----:B------:R-:W-:Y:S01]  /*5620*/  FFMA.FTZ R154, R207, R154, R156 ;  /* 0x0000009acf9a7223 */ /* 0x000fe2000001009c */
[----:B------:R-:W-:Y:S01]  /*5630*/  LOP3.LUT P6, RZ, R184, 0xff00, RZ, 0xc0, !PT ;  /* 0x0000ff00b8ff7812 */ /* 0x000fe200078cc0ff */
[----:B------:R-:W-:Y:S02]  /*5640*/  HADD2.F32 R156, -RZ, R155.H0_H0 ;  /* 0x2000009bff9c7230 */ /* 0x000fe40000004100 */
[----:B------:R-:W-:Y:S01]  /*5650*/  FFMA.FTZ R155, R178, R160, R161 ;  /* 0x000000a0b29b7223 */ /* 0x000fe200000100a1 */
[----:B------:R-:W-:-:S05]  /*5660*/  FMUL.FTZ R154, R154, UR14 ;  /* 0x0000000e9a9a7c20 */ /* 0x000fca0008410000 */
[----:B------:R-:W-:Y:S01]  /*5670*/  FSEL R153, R154, RZ, P6 ;  /* 0x000000ff9a997208 */ /* 0x000fe20003000000 */
[----:B------:R-:W-:Y:S01]  /*5680*/  FFMA.FTZ R154, R179, R160, R161 ;  /* 0x000000a0b39a7223 */ /* 0x000fe200000100a1 */
[----:B------:R-:W-:Y:S02]  /*5690*/  LOP3.LUT P6, RZ, R184, 0xff0000, RZ, 0xc0, !PT ;  /* 0x00ff0000b8ff7812 */ /* 0x000fe400078cc0ff */
[----:B------:R-:W-:Y:S01]  /*56a0*/  F2FP.F16.F32.PACK_AB R152, R153, R152 ;  /* 0x000000989998723e */ /* 0x000fe200000000ff */
[----:B------:R-:W-:-:S03]  /*56b0*/  FADD.FTZ R154, R177, -R154 ;  /* 0x8000009ab19a7221 */ /* 0x000fc60000010000 */
[----:B------:R-:W-:Y:S01]  /*56c0*/  PRMT R157, R152, 0x7610, R157 ;  /* 0x00007610989d7816 */ /* 0x000fe2000000009d */
[----:B------:R-:W-:Y:S01]  /*56d0*/  FFMA.FTZ R154, R207, R154, R156 ;  /* 0x0000009acf9a7223 */ /* 0x000fe2000001009c */
[----:B------:R-:W-:-:S03]  /*56e0*/  SHF.R.U32.HI R156, RZ, 0x10, R193 ;  /* 0x00000010ff9c7819 */ /* 0x000fc600000116c1 */
[----:B------:R-:W-:Y:S02]  /*56f0*/  FMUL.FTZ R154, R154, UR14 ;  /* 0x0000000e9a9a7c20 */ /* 0x000fe40008410000 */
[----:B------:R-:W-:Y:S02]  /*5700*/  HADD2.F32 R158, -RZ, R156.H0_H0 ;  /* 0x2000009cff9e7230 */ /* 0x000fe40000004100 */
[----:B------:R-:W-:Y:S01]  /*5710*/  FADD.FTZ R156, R176, -R155 ;  /* 0x8000009bb09c7221 */ /* 0x000fe20000010000 */
[----:B------:R-:W-:-:S03]  /*5720*/  FSEL R154, R154, RZ, P6 ;  /* 0x000000ff9a9a7208 */ /* 0x000fc60003000000 */
[----:B------:R-:W-:Y:S01]  /*5730*/  FFMA.FTZ R156, R207, R156, R158 ;  /* 0x0000009ccf9c7223 */ /* 0x000fe2000001009e */
[----:B------:R-:W-:-:S03]  /*5740*/  ISETP.GE.U32.AND P6, PT, R184, 0x1000000, PT ;  /* 0x01000000b800780c */ /* 0x000fc60003fc6070 */
[----:B------:R-:W-:-:S05]  /*5750*/  FMUL.FTZ R156, R156, UR14 ;  /* 0x0000000e9c9c7c20 */ /* 0x000fca0008410000 */
[----:B------:R-:W-:-:S04]  /*5760*/  FSEL R155, R156, RZ, P6 ;  /* 0x000000ff9c9b7208 */ /* 0x000fc80003000000 */
[----:B------:R-:W-:Y:S02]  /*5770*/  F2FP.F16.F32.PACK_AB R154, R155, R154 ;  /* 0x0000009a9b9a723e */ /* 0x000fe400000000ff */
[----:B------:R-:W-:Y:S02]  /*5780*/  PRMT R155, R152, 0x7632, R155 ;  /* 0x00007632989b7816 */ /* 0x000fe4000000009b */
[C---:B------:R-:W-:Y:S02]  /*5790*/  PRMT R159, R154.reuse, 0x7632, R159 ;  /* 0x000076329a9f7816 */ /* 0x040fe4000000009f */
[----:B------:R-:W-:Y:S01]  /*57a0*/  PRMT R156, R154, 0x7610, R156 ;  /* 0x000076109a9c7816 */ /* 0x000fe2000000009c */
[----:B------:R-:W-:Y:S06]  /*57b0*/  BRA `(.L_x_3030) ;  /* 0x0000000400107947 */ /* 0x000fec0003800000 */
.L_x_3032:
        /* <DEDUP_REMOVED lines=38> */
.L_x_3034:
        /* <DEDUP_REMOVED lines=25> */
[----:B------:R-:W-:-:S04]  /*5bb0*/  FSEL R155, R156, RZ, P6 ;  /* 0x000000ff9c9b7208 */ /* 0x000fc80003000000 */
[----:B------:R-:W-:Y:S02]  /*5bc0*/  F2FP.F16.F32.PACK_AB R154, R155, R154 ;  /* 0x0000009a9b9a723e */ /* 0x000fe400000000ff */
[----:B------:R-:W-:Y:S02]  /*5bd0*/  PRMT R155, R152, 0x7632, R155 ;  /* 0x00007632989b7816 */ /* 0x000fe4000000009b */
[C---:B------:R-:W-:Y:S02]  /*5be0*/  PRMT R159, R154.reuse, 0x7632, R159 ;  /* 0x000076329a9f7816 */ /* 0x040fe4000000009f */
[----:B------:R-:W-:-:S07]  /*5bf0*/  PRMT R156, R154, 0x7610, R156 ;  /* 0x000076109a9c7816 */ /* 0x000fce000000009c */
.L_x_3030:
        /* <DEDUP_REMOVED lines=16> */
.L_x_3035:
        /* <DEDUP_REMOVED lines=10> */
.L_x_3036:
[----:B------:R-:W-:-:S07]  /*5da0*/  VIADD R209, R209, 0x100 ;  /* 0x00000100d1d17836 */ /* 0x000fce0000000000 */
.L_x_3026:
[----:B------:R-:W-:Y:S05]  /*5db0*/  BSYNC.RECONVERGENT B0 ;  /* 0x0000000000007941 */ /* 0x000fea0003800200 */
.L_x_3025:
        /* <DEDUP_REMOVED lines=20> */
[C---:B012--5:R-:W-:Y:S01]  /*5f00*/  FFMA.FTZ R152, R207.reuse, R0, R2 ;  /* 0x00000000cf987223 */ /* 0x067fe20000010002 */
        /* <DEDUP_REMOVED lines=48> */
.L_x_3041:
        /* <DEDUP_REMOVED lines=12> */
[----:B-12---:R-:W-:Y:S01]  /*62d0*/  FSEL R153, R0, RZ, P6 ;  /* 0x000000ff00997208 */ /* 0x006fe20003000000 */
        /* <DEDUP_REMOVED lines=39> */
.L_x_3040:
        /* <DEDUP_REMOVED lines=53> */
.L_x_3043:
        /* <DEDUP_REMOVED lines=44> */
.L_x_3039:
        /* <DEDUP_REMOVED lines=9> */
[----:B012---:R-:W-:Y:S01]  /*6bf0*/  IMAD.MOV.U32 R153, RZ, RZ, R195 ;  /* 0x000000ffff997224 */ /* 0x007fe200078e00c3 */
        /* <DEDUP_REMOVED lines=39> */
.L_x_3045:
[----:B012---:R-:W-:Y:S02]  /*6e70*/  IMAD.MOV.U32 R153, RZ, RZ, R194 ;  /* 0x000000ffff997224 */ /* 0x007fe400078e00c2 */
        /* <DEDUP_REMOVED lines=38> */
.L_x_3044:
        /* <DEDUP_REMOVED lines=38> */
.L_x_3046:
        /* <DEDUP_REMOVED lines=30> */
.L_x_3042:
        /* <DEDUP_REMOVED lines=16> */
.L_x_3047:
        /* <DEDUP_REMOVED lines=10> */
.L_x_3048:
[----:B------:R-:W-:-:S07]  /*76c0*/  VIADD R209, R209, 0x100 ;  /* 0x00000100d1d17836 */ /* 0x000fce0000000000 */
.L_x_3038:
[----:B------:R-:W-:Y:S05]  /*76d0*/  BSYNC.RECONVERGENT B0 ;  /* 0x0000000000007941 */ /* 0x000fea0003800200 */
.L_x_3037:
        /* <DEDUP_REMOVED lines=69> */
.L_x_3053:
        /* <DEDUP_REMOVED lines=52> */
.L_x_3052:
        /* <DEDUP_REMOVED lines=53> */
.L_x_3055:
        /* <DEDUP_REMOVED lines=44> */
.L_x_3051:
        /* <DEDUP_REMOVED lines=49> */
.L_x_3057:
        /* <DEDUP_REMOVED lines=39> */
.L_x_3056:
        /* <DEDUP_REMOVED lines=38> */
.L_x_3058:
        /* <DEDUP_REMOVED lines=30> */
.L_x_3054:
        /* <DEDUP_REMOVED lines=16> */
.L_x_3059:
        /* <DEDUP_REMOVED lines=10> */
.L_x_3060:
[----:B------:R-:W-:-:S07]  /*8fe0*/  VIADD R209, R209, 0x100 ;  /* 0x00000100d1d17836 */ /* 0x000fce0000000000 */
.L_x_3050:
[----:B------:R-:W-:Y:S05]  /*8ff0*/  BSYNC.RECONVERGENT B0 ;  /* 0x0000000000007941 */ /* 0x000fea0003800200 */
.L_x_3049:
        /* <DEDUP_REMOVED lines=15> */
[----:B------:R-:W-:Y:S01]  /*90f0*/  SHF.R.U64 R6, R198, 0x10, R199 ;  /* 0x00000010c6067819 */ /* 0x000fe200000012c7 */
[----:B------:R-:W-:Y:S02]  /*9100*/  HADD2.F32 R2, -RZ, R2.H0_H0 ;  /* 0x20000002ff027230 */ /* 0x000fe40000004100 */
[----:B------:R-:W-:Y:S02]  /*9110*/  FADD.FTZ R0, R11, -R0 ;  /* 0x800000000b007221 */ /* 0x000fe40000010000 */
[----:B------:R-:W-:-:S02]  /*9120*/  HADD2.F32 R6, -RZ, R6.H0_H0 ;  /* 0x20000006ff067230 */ /* 0x000fc40000004100 */
[----:B012--5:R-:W-:Y:S01]  /*9130*/  FFMA.FTZ R152, R207, R0, R2 ;  /* 0x00000000cf987223 */ /* 0x027fe20000010002 */
[----:B------:R-:W-:-:S03]  /*9140*/  SHF.R.U32.HI R2, RZ, 0x10, R199 ;  /* 0x00000010ff027819 */ /* 0x000fc600000116c7 */
[----:B------:R-:W-:Y:S02]  /*9150*/  FMUL.FTZ R0, R152, UR14 ;  /* 0x0000000e98007c20 */ /* 0x000fe40008410000 */
[----:B------:R-:W-:-:S03]  /*9160*/  HADD2.F32 R2, -RZ, R2.H0_H0 ;  /* 0x20000002ff027230 */ /* 0x000fc60000004100 */
[----:B------:R-:W-:Y:S02]  /*9170*/  FSEL R153, R0, RZ, P6 ;  /* 0x000000ff00997208 */ /* 0x000fe40003000000 */
[----:B------:R-:W-:Y:S02]  /*9180*/  LOP3.LUT P6, RZ, R18, 0xff0000, RZ, 0xc0, !PT ;  /* 0x00ff000012ff7812 */ /* 0x000fe400078cc0ff */
[----:B------:R-:W-:Y:S02]  /*9190*/  F2FP.F16.F32.PACK_AB R153, R153, R152 ;  /* 0x000000989999723e */ /* 0x000fe400000000ff */
[----:B------:R-:W-:Y:S01]  /*91a0*/  FSEL R154, R0, RZ, P6 ;  /* 0x000000ff009a7208 */ /* 0x000fe20003000000 */
[----:B------:R-:W-:Y:S01]  /*91b0*/  FADD.FTZ R0, R10, -R5 ;  /* 0x800000050a007221 */ /* 0x000fe20000010000 */
[----:B------:R-:W-:-:S03]  /*91c0*/  ISETP.GE.U32.AND P6, PT, R19, 0x1000000, PT ;  /* 0x010000001300780c */ /* 0x000fc60003fc6070 */
[----:B------:R-:W-:Y:S01]  /*91d0*/  FFMA.FTZ R157, R207, R0, R2 ;  /* 0x00000000cf9d7223 */ /* 0x000fe20000010002 */
[----:B------:R-:W-:-:S03]  /*91e0*/  IMAD.MOV.U32 R2, RZ, RZ, R198 ;  /* 0x000000ffff027224 */ /* 0x000fc600078e00c6 */
[----:B------:R-:W-:Y:S02]  /*91f0*/  FMUL.FTZ R0, R157, UR14 ;  /* 0x0000000e9d007c20 */ /* 0x000fe40008410000 */
[----:B------:R-:W-:-:S03]  /*9200*/  HADD2.F32 R2, -RZ, R2.H0_H0 ;  /* 0x20000002ff027230 */ /* 0x000fc60000004100 */
        /* <DEDUP_REMOVED lines=8> */
[----:B------:R-:W-:Y:S02]  /*9290*/  F2FP.F16.F32.PACK_AB R156, R159, R156 ;  /* 0x0000009c9f9c723e */ /* 0x000fe400000000ff */
[C---:B------:R-:W-:Y:S01]  /*92a0*/  FFMA.FTZ R0, R207.reuse, R0, R2 ;  /* 0x00000000cf007223 */ /* 0x040fe20000010002 */
[----:B------:R-:W-:-:S03]  /*92b0*/  FFMA.FTZ R207, R207, R4, R6 ;  /* 0x00000004cfcf7223 */ /* 0x000fc60000010006 */
[----:B------:R-:W-:Y:S01]  /*92c0*/  FMUL.FTZ R2, R0, UR14 ;  /* 0x0000000e00027c20 */ /* 0x000fe20008410000 */
[----:B------:R-:W-:-:S04]  /*92d0*/  FMUL.FTZ R4, R207, UR14 ;  /* 0x0000000ecf047c20 */ /* 0x000fc80008410000 */
        /* <DEDUP_REMOVED lines=23> */
.L_x_3065:
[----:B------:R-:W-:Y:S01]  /*9450*/  SHF.R.U64 R0, R198, 0x10, R199 ;  /* 0x00000010c6007819 */ /* 0x000fe200000012c7 */
[----:B------:R-:W-:Y:S01]  /*9460*/  FFMA.FTZ R5, R16, R160, R161 ;  /* 0x000000a010057223 */ /* 0x000fe200000100a1 */
[----:B------:R-:W-:-:S03]  /*9470*/  LOP3.LUT P6, RZ, R19, 0xff00, RZ, 0xc0, !PT ;  /* 0x0000ff0013ff7812 */ /* 0x000fc600078cc0ff */
        /* <DEDUP_REMOVED lines=8> */
[----:B012---:R-:W-:Y:S01]  /*9500*/  FSEL R153, R0, RZ, P6 ;  /* 0x000000ff00997208 */ /* 0x007fe20003000000 */
        /* <DEDUP_REMOVED lines=11> */
[-CC-:B------:R-:W-:Y:S01]  /*95c0*/  FFMA.FTZ R0, R17, R160.reuse, R161.reuse ;  /* 0x000000a011007223 */ /* 0x180fe200000100a1 */
[----:B------:R-:W-:Y:S01]  /*95d0*/  LOP3.LUT P6, RZ, R19, 0xff, RZ, 0xc0, !PT ;  /* 0x000000ff13ff7812 */ /* 0x000fe200078cc0ff */
[----:B------:R-:W-:Y:S01]  /*95e0*/  FFMA.FTZ R161, R12, R160, R161 ;  /* 0x000000a00ca17223 */ /* 0x000fe200000100a1 */
[----:B------:R-:W-:Y:S01]  /*95f0*/  F2FP.F16.F32.PACK_AB R157, R157, R152 ;  /* 0x000000989d9d723e */ /* 0x000fe200000000ff */
        /* <DEDUP_REMOVED lines=21> */
[----:B------:R-:W-:Y:S02]  /*9750*/  F2FP.F16.F32.PACK_AB R159, R159, R154 ;  /* 0x0000009a9f9f723e */ /* 0x000fe400000000ff */
[----:B------:R-:W-:Y:S02]  /*9760*/  PRMT R154, R157, 0x7610, R154 ;  /* 0x000076109d9a7816 */ /* 0x000fe4000000009a */
[C---:B------:R-:W-:Y:S02]  /*9770*/  PRMT R0, R159.reuse, 0x7632, R0 ;  /* 0x000076329f007816 */ /* 0x040fe40000000000 */
[----:B------:R-:W-:Y:S01]  /*9780*/  PRMT R157, R159, 0x7610, R157 ;  /* 0x000076109f9d7816 */ /* 0x000fe2000000009d */
[----:B------:R-:W-:Y:S06]  /*9790*/  BRA `(.L_x_3066) ;  /* 0x0000000c00f47947 */ /* 0x000fec0003800000 */
.L_x_3064:
        /* <DEDUP_REMOVED lines=11> */
[----:B------:R-:W-:Y:S02]  /*9850*/  F2FP.F16.F32.PACK_AB R153, R153, R152 ;  /* 0x000000989999723e */ /* 0x000fe400000000ff */
        /* <DEDUP_REMOVED lines=14> */
[C---:B------:R-:W-:Y:S01]  /*9940*/  FMUL.FTZ R0, R207.reuse, R0 ;  /* 0x00000000cf007220 */ /* 0x040fe20000410000 */
[----:B------:R-:W-:-:S03]  /*9950*/  FMUL.FTZ R207, R207, R4 ;  /* 0x00000004cfcf7220 */ /* 0x000fc60000410000 */
        /* <DEDUP_REMOVED lines=25> */
.L_x_3067:
        /* <DEDUP_REMOVED lines=45> */
.L_x_3063:
        /* <DEDUP_REMOVED lines=8> */
[----:B------:R-:W-:Y:S01]  /*9e40*/  FFMA.FTZ R9, R16, R160, R161 ;  /* 0x000000a010097223 */ /* 0x000fe200000100a1 */
[----:B012---:R-:W-:Y:S01]  /*9e50*/  IMAD.MOV.U32 R153, RZ, RZ, R199 ;  /* 0x000000ffff997224 */ /* 0x007fe200078e00c7 */
[----:B------:R-:W-:Y:S01]  /*9e60*/  LOP3.LUT P6, RZ, R19, 0xff, RZ, 0xc0, !PT ;  /* 0x000000ff13ff7812 */ /* 0x000fe200078cc0ff */
[----:B------:R-:W-:Y:S02]  /*9e70*/  HADD2.F32 R8, -RZ, R7.H0_H0 ;  /* 0x20000007ff087230 */ /* 0x000fe40000004100 */
[----:B------:R-:W-:Y:S01]  /*9e80*/  FADD.FTZ R6, R15, -R6 ;  /* 0x800000060f067221 */ /* 0x000fe20000010000 */
[----:B------:R-:W-:-:S03]  /*9e90*/  HADD2.F32 R154, -RZ, R153.H0_H0 ;  /* 0x20000099ff9a7230 */ /* 0x000fc60000004100 */
[----:B-----5:R-:W-:Y:S01]  /*9ea0*/  FFMA.FTZ R6, R207, R6, R8 ;  /* 0x00000006cf067223 */ /* 0x020fe20000010008 */
[----:B------:R-:W-:-:S03]  /*9eb0*/  SHF.R.U64 R8, R198, 0x10, R199 ;  /* 0x00000010c6087819 */ /* 0x000fc600000012c7 */
[----:B------:R-:W-:Y:S02]  /*9ec0*/  FMUL.FTZ R7, R6, UR14 ;  /* 0x0000000e06077c20 */ /* 0x000fe40008410000 */
[----:B------:R-:W-:Y:S02]  /*9ed0*/  HADD2.F32 R152, -RZ, R8.H0_H0 ;  /* 0x20000008ff987230 */ /* 0x000fe40000004100 */
        /* <DEDUP_REMOVED lines=22> */
[----:B------:R-:W-:Y:S02]  /*a040*/  PRMT R9, R7, 0x7610, R9 ;  /* 0x0000761007097816 */ /* 0x000fe40000000009 */
        /* <DEDUP_REMOVED lines=8> */
.L_x_3069:
[----:B012---:R-:W-:Y:S02]  /*a0d0*/  IMAD.MOV.U32 R153, RZ, RZ, R198 ;  /* 0x000000ffff997224 */ /* 0x007fe400078e00c6 */
[-CC-:B------:R-:W-:Y:S01]  /*a0e0*/  FFMA.FTZ R152, R17, R160.reuse, R161.reuse ;  /* 0x000000a011987223 */ /* 0x180fe200000100a1 */
[----:B------:R-:W-:Y:S01]  /*a0f0*/  LOP3.LUT P6, RZ, R19, 0xff, RZ, 0xc0, !PT ;  /* 0x000000ff13ff7812 */ /* 0x000fe200078cc0ff */
[-CC-:B------:R-:W-:Y:S01]  /*a100*/  FFMA.FTZ R155, R12, R160.reuse, R161.reuse ;  /* 0x000000a00c9b7223 */ /* 0x180fe200000100a1 */
[----:B------:R-:W-:Y:S02]  /*a110*/  HADD2.F32 R154, -RZ, R153.H0_H0 ;  /* 0x20000099ff9a7230 */ /* 0x000fe40000004100 */
[----:B------:R-:W-:Y:S01]  /*a120*/  FADD.FTZ R152, R15, -R152 ;  /* 0x800000980f987221 */ /* 0x000fe20000010000 */
[-CC-:B------:R-:W-:Y:S01]  /*a130*/  FFMA.FTZ R153, R16, R160.reuse, R161.reuse ;  /* 0x000000a010997223 */ /* 0x180fe200000100a1 */
[----:B------:R-:W-:Y:S02]  /*a140*/  FFMA.FTZ R160, R13, R160, R161 ;  /* 0x000000a00da07223 */ /* 0x000fe400000100a1 */
[----:B-----5:R-:W-:Y:S01]  /*a150*/  FFMA.FTZ R152, R207, R152, R154 ;  /* 0x00000098cf987223 */ /* 0x020fe2000001009a */
[----:B------:R-:W-:Y:S01]  /*a160*/  SHF.R.U64 R154, R198, 0x10, R199 ;  /* 0x00000010c69a7819 */ /* 0x000fe200000012c7 */
[----:B------:R-:W-:-:S02]  /*a170*/  FADD.FTZ R160, R11, -R160 ;  /* 0x800000a00ba07221 */ /* 0x000fc40000010000 */
[----:B------:R-:W-:Y:S02]  /*a180*/  FMUL.FTZ R152, R152, UR14 ;  /* 0x0000000e98987c20 */ /* 0x000fe40008410000 */
[----:B------:R-:W-:Y:S02]  /*a190*/  HADD2.F32 R156, -RZ, R154.H0_H0 ;  /* 0x2000009aff9c7230 */ /* 0x000fe40000004100 */
        /* <DEDUP_REMOVED lines=25> */
.L_x_3068:
        /* <DEDUP_REMOVED lines=38> */
.L_x_3070:
        /* <DEDUP_REMOVED lines=28> */
[C---:B------:R-:W-:Y:S02]  /*a750*/  PRMT R157, R160.reuse, 0x7632, R157 ;  /* 0x00007632a09d7816 */ /* 0x040fe4000000009d */
[----:B------:R-:W-:-:S07]  /*a760*/  PRMT R154, R160, 0x7610, R154 ;  /* 0x00007610a09a7816 */ /* 0x000fce000000009a */
.L_x_3066:
        /* <DEDUP_REMOVED lines=16> */
.L_x_3071:
        /* <DEDUP_REMOVED lines=10> */
.L_x_3062:
[----:B------:R-:W-:Y:S05]  /*a910*/  BSYNC.RECONVERGENT B0 ;  /* 0x0000000000007941 */ /* 0x000fea0003800200 */
.L_x_3061:
[----:B------:R-:W-:Y:S01]  /*a920*/  ISETP.NE.AND P6, PT, R162, RZ, PT ;  /* 0x000000ffa200720c */ /* 0x000fe20003fc5270 */
[----:B------:R-:W-:-:S12]  /*a930*/  UPLOP3.LUT UP1, UPT, UPT, UPT, UP1, 0x40, 0x4 ;  /* 0x000000000004789c */ /* 0x000fd80003f2e810 */
[----:B------:R-:W-:Y:S05]  /*a940*/  @!P6 BRA `(.L_x_3072) ;  /* 0xffffff5c00e8e947 */ /* 0x000fea000383ffff */
.L_x_3000:
        /* <DEDUP_REMOVED lines=18> */
.L_x_3074:
[----:B------:R-:W-:Y:S05]  /*aa70*/  BSYNC.RECONVERGENT B0 ;  /* 0x0000000000007941 */ /* 0x000fea0003800200 */
.L_x_3073:
        /* <DEDUP_REMOVED lines=15> */
.L_x_3076:
[----:B------:R-:W-:Y:S05]  /*ab70*/  BSYNC.RECONVERGENT B0 ;  /* 0x0000000000007941 */ /* 0x000fea0003800200 */
.L_x_3075:
        /* <DEDUP_REMOVED lines=15> */
.L_x_3078:
[----:B------:R-:W-:Y:S05]  /*ac70*/  BSYNC.RECONVERGENT B0 ;  /* 0x0000000000007941 */ /* 0x000fea0003800200 */
.L_x_3077:
        /* <DEDUP_REMOVED lines=15> */
.L_x_3080:
[----:B------:R-:W-:Y:S05]  /*ad70*/  BSYNC.RECONVERGENT B0 ;  /* 0x0000000000007941 */ /* 0x000fea0003800200 */
.L_x_3079:
        /* <DEDUP_REMOVED lines=14> */
.L_x_3081:
        /* <DEDUP_REMOVED lines=10> */
.L_x_5436:


//--------------------- .text._ZN10layer_norm31ln_parallel_residual_bwd_kernelINS_13Kernel_traitsIf6__halfS2_S2_fjLj5120ELj1ELj1ELj8ELj8ENS_18Kernel_traits_baseILj5120EfS2_S2_S2_fjLj256EEEEELb1ELb0ELb1EEEvNS_9BwdParamsE --------------------------
	.section	.text._ZN10layer_norm31ln_parallel_residual_bwd_kernelINS_13Kernel_traitsIf6__halfS2_S2_fjLj5120ELj1ELj1ELj8ELj8ENS_18Kernel_traits_baseILj5120EfS2_S2_S2_fjLj256EEEEELb1ELb0ELb1EEEvNS_9BwdParamsE,"ax",@progbits
	.align	128
        .global         _ZN10layer_norm31ln_parallel_residual_bwd_kernelINS_13Kernel_traitsIf6__halfS2_S2_fjLj5120ELj1ELj1ELj8ELj8ENS_18Kernel_traits_baseILj5120EfS2_S2_S2_fjLj256EEEEELb1ELb0ELb1EEEvNS_9BwdParamsE
        .type           _ZN10layer_norm31ln_parallel_residual_bwd_kernelINS_13Kernel_traitsIf6__halfS2_S2_fjLj5120ELj1ELj1ELj8ELj8ENS_18Kernel_traits_baseILj5120EfS2_S2_S2_fjLj256EEEEELb1ELb0ELb1EEEvNS_9BwdParamsE,@function
        .size           _ZN10layer_norm31ln_parallel_residual_bwd_kernelINS_13Kernel_traitsIf6__halfS2_S2_fjLj5120ELj1ELj1ELj8ELj8ENS_18Kernel_traits_baseILj5120EfS2_S2_S2_fjLj256EEEEELb1ELb0ELb1EEEvNS_9BwdParamsE,(.L_x_5437 - _ZN10layer_norm31ln_parallel_residual_bwd_kernelINS_13Kernel_traitsIf6__halfS2_S2_fjLj5120ELj1ELj1ELj8ELj8ENS_18Kernel_traits_baseILj5120EfS2_S2_S2_fjLj256EEEEELb1ELb0ELb1EEEvNS_9BwdParamsE)
        .other          _ZN10layer_norm31ln_parallel_residual_bwd_kernelINS_13Kernel_traitsIf6__halfS2_S2_fjLj5120ELj1ELj1ELj8ELj8ENS_18Kernel_traits_baseILj5120EfS2_S2_S2_fjLj256EEEEELb1ELb0ELb1EEEvNS_9BwdParamsE,@"STO_CUDA_ENTRY STV_DEFAULT"
_ZN10layer_norm31ln_parallel_residual_bwd_kernelINS_13Kernel_traitsIf6__halfS2_S2_fjLj5120ELj1ELj1ELj8ELj8ENS_18Kernel_traits_baseILj5120EfS2_S2_S2_fjLj256EEEEELb1ELb0ELb1EEEvNS_9BwdParamsE:
.text._ZN10layer_norm31ln_parallel_residual_bwd_kernelINS_13Kernel_traitsIf6__halfS2_S2_fjLj5120ELj1ELj1ELj8ELj8ENS_18Kernel_traits_baseILj5120EfS2_S2_S2_fjLj256EEEEELb1ELb0ELb1EEEvNS_9BwdParamsE:
        /* <DEDUP_REMOVED lines=111> */
.L_x_3135:
[----:B-12---:R-:W3:Y:S01]  /*06f0*/  LDC.64 R92, c[0x0][0x3a8] ;  /* 0x0000ea00ff5c7b82 */ /* 0x006ee20000000a00 */
[----:B--2---:R-:W-:-:S05]  /*0700*/  IMAD R0, R164, UR13, RZ ;  /* 0x0000000da4007c24 */ /* 0x004fca000f8e02ff */
[----:B------:R-:W-:Y:S02]  /*0710*/  SHF.R.S32.HI R95, RZ, 0x1f, R0 ;  /* 0x0000001fff5f7819 */ /* 0x000fe40000011400 */
[----:B------:R-:W2:Y:S02]  /*0720*/  LDC.64 R106, c[0x0][0x430] ;  /* 0x00010c00ff6a7b82 */ /* 0x000ea40000000a00 */
[----:B------:R-:W-:-:S04]  /*0730*/  LEA.HI R95, R95, R0, RZ, 0x2 ;  /* 0x000000005f5f7211 */ /* 0x000fc800078f10ff */
[----:B------:R-:W-:Y:S02]  /*0740*/  LEA.HI.SX32 R147, R95, R160, 0x1e ;  /* 0x000000a05f937211 */ /* 0x000fe400078ff2ff */
[----:B------:R-:W4:Y:S03]  /*0750*/  LDC.64 R102, c[0x0][0x428] ;  /* 0x00010a00ff667b82 */ /* 0x000f260000000a00 */
[----:B------:R-:W-:-:S05]  /*0760*/  VIADD R144, R147, 0x300 ;  /* 0x0000030093907836 */ /* 0x000fca0000000000 */
[----:B------:R-:W1:Y:S01]  /*0770*/  LDC.64 R182, c[0x0][0x3c0] ;  /* 0x0000f000ffb67b82 */ /* 0x000e620000000a00 */
[C---:B------:R-:W-:Y:S02]  /*0780*/  VIADD R145, R147.reuse, 0x200 ;  /* 0x0000020093917836 */ /* 0x040fe40000000000 */
[C-C-:B0--3--:R-:W-:Y:S01]  /*0790*/  IMAD.WIDE.U32 R96, R144.reuse, 0x8, R92.reuse ;  /* 0x0000000890607825 */ /* 0x149fe200078e005c */
[C---:B------:R-:W-:Y:S02]  /*07a0*/  IADD3 R146, PT, PT, R147.reuse, 0x100, RZ ;  /* 0x0000010093927810 */ /* 0x040fe40007ffe0ff */
[C---:B------:R-:W-:Y:S01]  /*07b0*/  IADD3 R143, PT, PT, R147.reuse, 0x400, RZ ;  /* 0x00000400938f7810 */ /* 0x040fe20007ffe0ff */
[----:B------:R-:W-:Y:S02]  /*07c0*/  IMAD.WIDE.U32 R180, R147, 0x8, R92 ;  /* 0x0000000893b47825 */ /* 0x000fe400078e005c */
[----:B------:R-:W3:Y:S02]  /*07d0*/  LDG.E.64 R96, desc[UR10][R96.64] ;  /* 0x0000000a60607981 */ /* 0x000ee4000c1e1b00 */
[----:B--2---:R-:W-:-:S02]  /*07e0*/  IMAD.WIDE.U32 R98, R144, 0x8, R106 ;  /* 0x0000000890627825 */ /* 0x004fc400078e006a */
[----:B------:R-:W2:Y:S02]  /*07f0*/  LDG.E.64 R180, desc[UR10][R180.64] ;  /* 0x0000000ab4b47981 */ /* 0x000ea4000c1e1b00 */
[----:B------:R-:W-:Y:S02]  /*0800*/  IMAD.WIDE.U32 R100, R145, 0x8, R106 ;  /* 0x0000000891647825 */ /* 0x000fe400078e006a */
[----:B------:R-:W2:Y:S02]  /*0810*/  LDG.E.64 R98, desc[UR10][R98.64] ;  /* 0x0000000a62627981 */ /* 0x000ea4000c1e1b00 */
[--C-:B----4-:R-:W-:Y:S02]  /*0820*/  IMAD.WIDE.U32 R178, R147, 0x8, R102.reuse ;  /* 0x0000000893b27825 */ /* 0x110fe400078e0066 */
[----:B------:R-:W4:Y:S02]  /*0830*/  LDG.E.64 R100, desc[UR10][R100.64] ;  /* 0x0000000a64647981 */ /* 0x000f24000c1e1b00 */
[----:B------:R-:W-:-:S02]  /*0840*/  IMAD.WIDE.U32 R94, R144, 0x8, R102 ;  /* 0x00000008905e7825 */ /* 0x000fc400078e0066 */
[----:B------:R-:W4:Y:S02]  /*0850*/  LDG.E.64 R178, desc[UR10][R178.64] ;  /* 0x0000000ab2b27981 */ /* 0x000f24000c1e1b00 */
[--C-:B------:R-:W-:Y:S02]  /*0860*/  IMAD.WIDE.U32 R174, R146, 0x8, R92.reuse ;  /* 0x0000000892ae7825 */ /* 0x100fe400078e005c */
        /* <DEDUP_REMOVED lines=9> */
[----:B------:R-:W-:-:S02]  /*0900*/  IMAD.WIDE.U32 R104, R145, 0x8, R102 ;  /* 0x0000000891687825 */ /* 0x000fc400078e0066 */
[----:B------:R-:W4:Y:S02]  /*0910*/  LDG.E.64 R160, desc[UR10][R160.64] ;  /* 0x0000000aa0a07981 */ /* 0x000f24000c1e1b00 */
[C---:B------:R-:W-:Y:S02]  /*0920*/  IMAD.WIDE.U32 R92, R143.reuse, 0x8, R92 ;  /* 0x000000088f5c7825 */ /* 0x040fe400078e005c */
[----:B------:R-:W4:Y:S02]  /*0930*/  LDG.E.64 R104, desc[UR10][R104.64] ;  /* 0x0000000a68687981 */ /* 0x000f24000c1e1b00 */
[C---:B------:R-:W-:Y:S02]  /*0940*/  IMAD.WIDE.U32 R102, R143.reuse, 0x8, R102 ;  /* 0x000000088f667825 */ /* 0x040fe400078e0066 */
[----:B------:R-:W4:Y:S02]  /*0950*/  LDG.E.64 R92, desc[UR10][R92.64] ;  /* 0x0000000a5c5c7981 */ /* 0x000f24000c1e1b00 */
[----:B------:R-:W-:-:S02]  /*0960*/  IMAD.WIDE.U32 R106, R143, 0x8, R106 ;  /* 0x000000088f6a7825 */ /* 0x000fc400078e006a */
[----:B------:R-:W4:Y:S02]  /*0970*/  LDG.E.64 R102, desc[UR10][R102.64] ;  /* 0x0000000a66667981 */ /* 0x000f24000c1e1b00 */
[C---:B-1----:R-:W-:Y:S02]  /*0980*/  IMAD.WIDE R204, R164.reuse, 0x4, R182 ;  /* 0x00000004a4cc7825 */ /* 0x042fe400078e02b6 */
        /* <DEDUP_REMOVED lines=10> */
[----:B---3--:R-:W-:Y:S01]  /*0a30*/  IMAD.MOV.U32 R220, RZ, RZ, R96 ;  /* 0x000000ffffdc7224 */ /* 0x008fe200078e0060 */
[--C-:B------:R-:W-:Y:S01]  /*0a40*/  SHF.R.U64 R209, R96, 0x10, R97.reuse ;  /* 0x0000001060d17819 */ /* 0x100fe20000001261 */
[--C-:B------:R-:W-:Y:S01]  /*0a50*/  IMAD.MOV.U32 R211, RZ, RZ, R97.reuse ;  /* 0x000000ffffd37224 */ /* 0x100fe200078e0061 */
[----:B------:R-:W-:-:S07]  /*0a60*/  SHF.R.U32.HI R213, RZ, 0x10, R97 ;  /* 0x00000010ffd57819 */ /* 0x000fce0000011661 */
[----:B------:R-:W0:Y:S01]  /*0a70*/  @P1 LDC.64 R96, c[0x0][0x3b8] ;  /* 0x0000ee00ff601b82 */ /* 0x000e220000000a00 */
[----:B--2---:R-:W-:Y:S01]  /*0a80*/  IMAD.MOV.U32 R186, RZ, RZ, R98 ;  /* 0x000000ffffba7224 */ /* 0x004fe200078e0062 */
[--C-:B------:R-:W-:Y:S02]  /*0a90*/  SHF.R.U64 R226, R98, 0x10, R99.reuse ;  /* 0x0000001062e27819 */ /* 0x100fe40000001263 */
[----:B------:R-:W-:Y:S02]  /*0aa0*/  MOV R223, R99 ;  /* 0x0000006300df7202 */ /* 0x000fe40000000f00 */
[----:B------:R-:W-:Y:S02]  /*0ab0*/  SHF.R.U32.HI R228, RZ, 0x10, R99 ;  /* 0x00000010ffe47819 */ /* 0x000fe40000011663 */
[----:B------:R-:W2:Y:S01]  /*0ac0*/  @P0 LDC.64 R98, c[0x0][0x438] ;  /* 0x00010e00ff620b82 */ /* 0x000ea20000000a00 */
[--C-:B----4-:R-:W-:Y:S01]  /*0ad0*/  SHF.R.U64 R236, R178, 0x10, R179.reuse ;  /* 0x00000010b2ec7819 */ /* 0x110fe200000012b3 */
[--C-:B------:R-:W-:Y:S01]  /*0ae0*/  IMAD.MOV.U32 R237, RZ, RZ, R179.reuse ;  /* 0x000000ffffed7224 */ /* 0x100fe200078e00b3 */
[----:B------:R-:W-:Y:S01]  /*0af0*/  SHF.R.U32.HI R230, RZ, 0x10, R179 ;  /* 0x00000010ffe67819 */ /* 0x000fe200000116b3 */
[----:B------:R-:W-:Y:S01]  /*0b00*/  IMAD.MOV.U32 R190, RZ, RZ, R100 ;  /* 0x000000ffffbe7224 */ /* 0x000fe200078e0064 */
[----:B------:R-:W-:Y:S01]  /*0b10*/  SHF.R.U64 R189, R100, 0x10, R101 ;  /* 0x0000001064bd7819 */ /* 0x000fe20000001265 */
[----:B------:R-:W-:Y:S01]  /*0b20*/  IMAD.MOV.U32 R179, RZ, RZ, R95 ;  /* 0x000000ffffb37224 */ /* 0x000fe200078e005f */
[----:B------:R-:W-:-:S02]  /*0b30*/  MOV R187, R101 ;  /* 0x0000006500bb7202 */ /* 0x000fc40000000f00 */
[----:B------:R-:W-:Y:S02]  /*0b40*/  SHF.R.U32.HI R185, RZ, 0x10, R101 ;  /* 0x00000010ffb97819 */ /* 0x000fe40000011665 */
[----:B------:R-:W-:Y:S01]  /*0b50*/  MOV R188, R94 ;  /* 0x0000005e00bc7202 */ /* 0x000fe20000000f00 */
[----:B------:R-:W3:Y:S01]  /*0b60*/  @P1 LDC.64 R100, c[0x0][0x3b8] ;  /* 0x0000ee00ff641b82 */ /* 0x000ee20000000a00 */
[--C-:B-1----:R-:W-:Y:S02]  /*0b70*/  SHF.R.U64 R183, R94, 0x10, R95.reuse ;  /* 0x000000105eb77819 */ /* 0x102fe4000000125f */
[----:B------:R-:W-:Y:S01]  /*0b80*/  SHF.R.U32.HI R224, RZ, 0x10, R95 ;  /* 0x00000010ffe07819 */ /* 0x000fe2000001165f */
[----:B------:R-:W-:Y:S01]  /*0b90*/  IMAD.MOV.U32 R218, RZ, RZ, R158 ;  /* 0x000000ffffda7224 */ /* 0x000fe200078e009e */
[--C-:B------:R-:W-:Y:S01]  /*0ba0*/  SHF.R.U64 R203, R158, 0x10, R159.reuse ;  /* 0x000000109ecb7819 */ /* 0x100fe2000000129f */
[--C-:B------:R-:W-:Y:S02]  /*0bb0*/  IMAD.MOV.U32 R205, RZ, RZ, R159.reuse ;  /* 0x000000ffffcd7224 */ /* 0x100fe400078e009f */
[----:B------:R-:W1:Y:S01]  /*0bc0*/  @P0 LDC.64 R94, c[0x0][0x438] ;  /* 0x00010e00ff5e0b82 */ /* 0x000e620000000a00 */
[----:B------:R-:W-:Y:S01]  /*0bd0*/  SHF.R.U32.HI R207, RZ, 0x10, R159 ;  /* 0x00000010ffcf7819 */ /* 0x000fe2000001169f */
[----:B------:R-:W-:Y:S01]  /*0be0*/  IMAD.MOV.U32 R212, RZ, RZ, R176 ;  /* 0x000000ffffd47224 */ /* 0x000fe200078e00b0 */
[----:B------:R-:W-:-:S02]  /*0bf0*/  MOV R214, R178 ;  /* 0x000000b200d67202 */ /* 0x000fc40000000f00 */
[--C-:B------:R-:W-:Y:S01]  /*0c00*/  SHF.R.U64 R234, R176, 0x10, R177.reuse ;  /* 0x00000010b0ea7819 */ /* 0x100fe200000012b1 */
[----:B------:R-:W-:Y:S01]  /*0c10*/  IMAD.MOV.U32 R198, RZ, RZ, R160 ;  /* 0x000000ffffc67224 */ /* 0x000fe200078e00a0 */
[----:B------:R-:W-:Y:S01]  /*0c20*/  MOV R233, R177 ;  /* 0x000000b100e97202 */ /* 0x000fe20000000f00 */
[----:B------:R-:W4:Y:S01]  /*0c30*/  @P0 LDC.64 R158, c[0x0][0x438] ;  /* 0x00010e00ff9e0b82 */ /* 0x000f220000000a00 */
[----:B------:R-:W-:Y:S02]  /*0c40*/  SHF.R.U32.HI R232, RZ, 0x10, R177 ;  /* 0x00000010ffe87819 */ /* 0x000fe400000116b1 */
[--C-:B------:R-:W-:Y:S02]  /*0c50*/  SHF.R.U64 R196, R160, 0x10, R161.reuse ;  /* 0x00000010a0c47819 */ /* 0x100fe400000012a1 */
[----:B------:R-:W-:Y:S01]  /*0c60*/  MOV R215, R161 ;  /* 0x000000a100d77202 */ /* 0x000fe20000000f00 */
[----:B------:R-:W-:Y:S01]  /*0c70*/  IMAD.MOV.U32 R217, RZ, RZ, R92 ;  /* 0x000000ffffd97224 */ /* 0x000fe200078e005c */
[----:B------:R-:W-:-:S02]  /*0c80*/  SHF.R.U32.HI R195, RZ, 0x10, R161 ;  /* 0x00000010ffc37819 */ /* 0x000fc400000116a1 */
[--C-:B------:R-:W-:Y:S01]  /*0c90*/  SHF.R.U64 R219, R92, 0x10, R93.reuse ;  /* 0x000000105cdb7819 */ /* 0x100fe2000000125d */
[----:B------:R-:W4:Y:S01]  /*0ca0*/  @P0 LDC.64 R160, c[0x0][0x438] ;  /* 0x00010e00ffa00b82 */ /* 0x000f220000000a00 */
[----:B------:R-:W-:Y:S01]  /*0cb0*/  MOV R221, R93 ;  /* 0x0000005d00dd7202 */ /* 0x000fe20000000f00 */
[----:B------:R-:W-:Y:S01]  /*0cc0*/  IMAD.MOV.U32 R184, RZ, RZ, R102 ;  /* 0x000000ffffb87224 */ /* 0x000fe200078e0066 */
[----:B------:R-:W-:Y:S01]  /*0cd0*/  SHF.R.U32.HI R222, RZ, 0x10, R93 ;  /* 0x00000010ffde7819 */ /* 0x000fe2000001165d */
[--C-:B------:R-:W-:Y:S01]  /*0ce0*/  IMAD.MOV.U32 R177, RZ, RZ, R103.reuse ;  /* 0x000000ffffb17224 */ /* 0x100fe200078e0067 */
[----:B------:R-:W-:Y:S01]  /*0cf0*/  SHF.R.U64 R176, R102, 0x10, R103 ;  /* 0x0000001066b07819 */ /* 0x000fe20000001267 */
[----:B------:R-:W-:Y:S01]  /*0d00*/  IMAD.MOV.U32 R193, RZ, RZ, R105 ;  /* 0x000000ffffc17224 */ /* 0x000fe200078e0069 */
[----:B------:R-:W-:Y:S01]  /*0d10*/  SHF.R.U32.HI R178, RZ, 0x10, R103 ;  /* 0x00000010ffb27819 */ /* 0x000fe20000011667 */
[----:B------:R-:W4:Y:S01]  /*0d20*/  @P1 LDC.64 R92, c[0x0][0x3b8] ;  /* 0x0000ee00ff5c1b82 */ /* 0x000f220000000a00 */
[----:B------:R-:W-:-:S02]  /*0d30*/  MOV R194, R104 ;  /* 0x0000006800c27202 */ /* 0x000fc40000000f00 */
[--C-:B------:R-:W-:Y:S02]  /*0d40*/  SHF.R.U64 R192, R104, 0x10, R105.reuse ;  /* 0x0000001068c07819 */ /* 0x100fe40000001269 */
[----:B------:R-:W-:-:S03]  /*0d50*/  SHF.R.U32.HI R191, RZ, 0x10, R105 ;  /* 0x00000010ffbf7819 */ /* 0x000fc60000011669 */
[----:B------:R-:W4:Y:S01]  /*0d60*/  @P0 LDC.64 R102, c[0x0][0x438] ;  /* 0x00010e00ff660b82 */ /* 0x000f220000000a00 */
[----:B------:R-:W-:Y:S01]  /*0d70*/  IMAD.MOV.U32 R208, RZ, RZ, R180 ;  /* 0x000000ffffd07224 */ /* 0x000fe200078e00b4 */
[--C-:B------:R-:W-:Y:S01]  /*0d80*/  SHF.R.U64 R210, R180, 0x10, R181.reuse ;  /* 0x00000010b4d27819 */ /* 0x100fe200000012b5 */
[--C-:B------:R-:W-:Y:S01]  /*0d90*/  IMAD.MOV.U32 R225, RZ, RZ, R181.reuse ;  /* 0x000000ffffe17224 */ /* 0x100fe200078e00b5 */
[----:B------:R-:W-:Y:S01]  /*0da0*/  SHF.R.U32.HI R206, RZ, 0x10, R181 ;  /* 0x00000010ffce7819 */ /* 0x000fe200000116b5 */
[----:B------:R-:W-:-:S03]  /*0db0*/  IMAD.MOV.U32 R227, RZ, RZ, R163 ;  /* 0x000000ffffe37224 */ /* 0x000fc600078e00a3 */
[----:B------:R-:W4:Y:S01]  /*0dc0*/  LDC.64 R104, c[0x0][0x3b0] ;  /* 0x0000ec00ff687b82 */ /* 0x000f220000000a00 */
[----:B------:R-:W-:Y:S01]  /*0dd0*/  MOV R202, R162 ;  /* 0x000000a200ca7202 */ /* 0x000fe20000000f00 */
[----:B------:R-:W-:Y:S01]  /*0de0*/  IMAD.MOV.U32 R181, RZ, RZ, R107 ;  /* 0x000000ffffb57224 */ /* 0x000fe200078e006b */
[--C-:B------:R-:W-:Y:S02]  /*0df0*/  SHF.R.U64 R229, R162, 0x10, R163.reuse ;  /* 0x00000010a2e57819 */ /* 0x100fe400000012a3 */
[----:B------:R-:W-:Y:S02]  /*0e00*/  SHF.R.U32.HI R200, RZ, 0x10, R163 ;  /* 0x00000010ffc87819 */ /* 0x000fe400000116a3 */
[----:B------:R-:W-:Y:S01]  /*0e10*/  MOV R0, R106 ;  /* 0x0000006a00007202 */ /* 0x000fe20000000f00 */
[----:B------:R-:W4:Y:S01]  /*0e20*/  @P1 LDC.64 R162, c[0x0][0x3b8] ;  /* 0x0000ee00ffa21b82 */ /* 0x000f220000000a00 */
[--C-:B------:R-:W-:Y:S02]  /*0e30*/  SHF.R.U64 R180, R106, 0x10, R107.reuse ;  /* 0x000000106ab47819 */ /* 0x100fe4000000126b */
[----:B------:R-:W-:-:S05]  /*0e40*/  SHF.R.U32.HI R182, RZ, 0x10, R107 ;  /* 0x00000010ffb67819 */ /* 0x000fca000001166b */
        /* <DEDUP_REMOVED lines=8> */
[----:B------:R1:W5:Y:S01]  /*0ed0*/  @P1 LDG.E R139, desc[UR10][R238.64] ;  /* 0x0000000aee8b1981 */ /* 0x000362000c1e1900 */
[----:B0-----:R-:W-:Y:S01]  /*0ee0*/  FSEL R96, R204, RZ, !P3 ;  /* 0x000000ffcc607208 */ /* 0x001fe20005800000 */
[----:B------:R-:W-:-:S02]  /*0ef0*/  HADD2.F32 R235, -RZ, R212.H0_H0 ;  /* 0x200000d4ffeb7230 */ /* 0x000fc40000004100 */
[----:B------:R-:W-:Y:S01]  /*0f00*/  HADD2.F32 R97, -RZ, R208.H0_H0 ;  /* 0x200000d0ff617230 */ /* 0x000fe20000004100 */
[----:B------:R-:W-:Y:S01]  /*0f10*/  SHF.R.U32.HI R201, RZ, 0x10, R175 ;  /* 0x00000010ffc97819 */ /* 0x000fe200000116af */
[----:B--2---:R-:W-:Y:S01]  /*0f20*/  HADD2.F32 R99, -RZ, R210.H0_H0 ;  /* 0x200000d2ff637230 */ /* 0x004fe20000004100 */
[----:B------:R0:W5:Y:S01]  /*0f30*/  @P0 LDG.E.64 R150, desc[UR10][R94.64] ;  /* 0x0000000a5e960981 */ /* 0x000162000c1e1b00 */
[----:B----4-:R-:W-:-:S04]  /*0f40*/  @P0 IMAD.WIDE.U32 R158, R143, 0x8, R158 ;  /* 0x000000088f9e0825 */ /* 0x010fc800078e009e */
[----:B------:R-:W-:Y:S01]  /*0f50*/  FMUL.FTZ R251, R68, R235 ;  /* 0x000000eb44fb7220 */ /* 0x000fe20000410000 */
[----:B------:R-:W-:-:S04]  /*0f60*/  @P0 IMAD.WIDE.U32 R160, R147, 0x8, R160 ;  /* 0x0000000893a00825 */ /* 0x000fc800078e00a0 */
[----:B------:R-:W-:Y:S01]  /*0f70*/  FADD.FTZ R208, -R96, R99 ;  /* 0x0000006360d07221 */ /* 0x000fe20000010100 */
[----:B------:R-:W-:-:S04]  /*0f80*/  @P1 IMAD.WIDE.U32 R92, R143, 0x4, R92 ;  /* 0x000000048f5c1825 */ /* 0x000fc800078e005c */
[----:B------:R-:W-:Y:S01]  /*0f90*/  FADD.FTZ R210, -R96, R97 ;  /* 0x0000006160d27221 */ /* 0x000fe20000010100 */
[----:B------:R-:W5:Y:S01]  /*0fa0*/  @P0 LDG.E.64 R156, desc[UR10][R158.64] ;  /* 0x0000000a9e9c0981 */ /* 0x000f62000c1e1b00 */
[----:B------:R-:W-:-:S03]  /*0fb0*/  @P0 IMAD.WIDE.U32 R240, R144, 0x8, R102 ;  /* 0x0000000890f00825 */ /* 0x000fc600078e0066 */
[----:B------:R2:W5:Y:S01]  /*0fc0*/  @P0 LDG.E.64 R148, desc[UR10][R160.64] ;  /* 0x0000000aa0940981 */ /* 0x000562000c1e1b00 */
[----:B------:R-:W-:Y:S02]  /*0fd0*/  HADD2.F32 R209, -RZ, R209.H0_H0 ;  /* 0x200000d1ffd17230 */ /* 0x000fe40000004100 */
[----:B-1----:R-:W-:Y:S01]  /*0fe0*/  HADD2.F32 R239, -RZ, R214.H0_H0 ;  /* 0x200000d6ffef7230 */ /* 0x002fe20000004100 */
[----:B------:R1:W5:Y:S01]  /*0ff0*/  @P1 LDG.E R137, desc[UR10][R92.64] ;  /* 0x0000000a5c891981 */ /* 0x000362000c1e1900 */
[----:B------:R-:W-:Y:S02]  /*1000*/  HADD2.F32 R234, -RZ, R234.H0_H0 ;  /* 0x200000eaffea7230 */ /* 0x000fe40000004100 */
[--C-:B------:R-:W-:Y:S01]  /*1010*/  IMAD.WIDE.U32 R242, R147, 0x4, R104.reuse ;  /* 0x0000000493f27825 */ /* 0x100fe200078e0068 */
[----:B------:R-:W5:Y:S03]  /*1020*/  @P0 LDG.E.64 R154, desc[UR10][R240.64] ;  /* 0x0000000af09a0981 */ /* 0x000f66000c1e1b00 */
[----:B------:R-:W-:-:S04]  /*1030*/  IMAD.WIDE.U32 R102, R146, 0x4, R104 ;  /* 0x0000000492667825 */ /* 0x000fc800078e0068 */
[----:B------:R-:W-:-:S04]  /*1040*/  IMAD.WIDE.U32 R100, R145, 0x4, R104 ;  /* 0x0000000491647825 */ /* 0x000fc800078e0068 */
[----:B0-----:R-:W-:-:S04]  /*1050*/  IMAD.WIDE.U32 R94, R144, 0x4, R104 ;  /* 0x00000004905e7825 */ /* 0x001fc800078e0068 */
[----:B------:R-:W-:Y:S02]  /*1060*/  HADD2.F32 R203, -RZ, R203.H0_H0 ;  /* 0x200000cbffcb7230 */ /* 0x000fe40000004100 */
[----:B------:R-:W-:Y:S02]  /*1070*/  HADD2.F32 R211, -RZ, R211.H0_H0 ;  /* 0x200000d3ffd37230 */ /* 0x000fe40000004100 */
[----:B------:R-:W-:Y:S02]  /*1080*/  HADD2.F32 R207, -RZ, R207.H0_H0 ;  /* 0x200000cfffcf7230 */ /* 0x000fe40000004100 */
[----:B------:R-:W-:Y:S02]  /*1090*/  HADD2.F32 R99, -RZ, R213.H0_H0 ;  /* 0x200000d5ff637230 */ /* 0x000fe40000004100 */
[----:B------:R-:W-:Y:S02]  /*10a0*/  IMAD.MOV.U32 R199, RZ, RZ, R175 ;  /* 0x000000ffffc77224 */ /* 0x000fe400078e00af */
[----:B------:R-:W-:-:S02]  /*10b0*/  HADD2.F32 R225, -RZ, R225.H0_H0 ;  /* 0x200000e1ffe17230 */ /* 0x000fc40000004100 */
[----:B------:R-:W-:Y:S02]  /*10c0*/  HADD2.F32 R197, -RZ, R197.H0_H0 ;  /* 0x200000c5ffc57230 */ /* 0x000fe40000004100 */
[----:B------:R-:W-:Y:S02]  /*10d0*/  HADD2.F32 R97, -RZ, R220.H0_H0 ;  /* 0x200000dcff617230 */ /* 0x000fe40000004100 */
[----:B--2---:R-:W-:Y:S01]  /*10e0*/  FMUL.FTZ R160, R69, R234 ;  /* 0x000000ea45a07220 */ /* 0x004fe20000410000 */
[----:B------:R-:W-:-:S04]  /*10f0*/  IMAD.WIDE.U32 R104, R143, 0x4, R104 ;  /* 0x000000048f687825 */ /* 0x000fc800078e0068 */
[----:B------:R-:W-:Y:S01]  /*1100*/  FADD.FTZ R213, -R96, R209 ;  /* 0x000000d160d57221 */ /* 0x000fe20000010100 */
[----:B------:R0:W5:Y:S01]  /*1110*/  LDG.E R161, desc[UR10][R100.64] ;  /* 0x0000000a64a17981 */ /* 0x000162000c1e1900 */
[----:B------:R-:W-:Y:S02]  /*1120*/  HADD2.F32 R201, -RZ, R201.H0_H0 ;  /* 0x200000c9ffc97230 */ /* 0x000fe40000004100 */
[----:B------:R-:W-:Y:S02]  /*1130*/  HADD2.F32 R236, -RZ, R236.H0_H0 ;  /* 0x200000ecffec7230 */ /* 0x000fe40000004100 */
[----:B------:R-:W-:Y:S02]  /*1140*/  HADD2.F32 R233, -RZ, R233.H0_H0 ;  /* 0x200000e9ffe97230 */ /* 0x000fe40000004100 */
[----:B------:R-:W-:Y:S02]  /*1150*/  HADD2.F32 R158, -RZ, R183.H0_H0 ;  /* 0x200000b7ff9e7230 */ /* 0x000fe40000004100 */
[----:B------:R-:W-:Y:S01]  /*1160*/  FFMA.FTZ R183, R88, R239, R251 ;  /* 0x000000ef58b77223 */ /* 0x000fe200000100fb */
[----:B------:R-:W-:-:S02]  /*1170*/  HADD2.F32 R159, -RZ, R179.H0_H0 ;  /* 0x200000b3ff9f7230 */ /* 0x000fc40000004100 */
[C---:B------:R-:W-:Y:S01]  /*1180*/  FADD.FTZ R209, -R96.reuse, R211 ;  /* 0x000000d360d17221 */ /* 0x040fe20000010100 */
[----:B------:R-:W-:Y:S01]  /*1190*/  @P1 IMAD.WIDE.U32 R162, R147, 0x4, R162 ;  /* 0x0000000493a21825 */ /* 0x000fe200078e00a2 */
[----:B------:R2:W5:Y:S03]  /*11a0*/  LDG.E R175, desc[UR10][R104.64] ;  /* 0x0000000a68af7981 */ /* 0x000566000c1e1900 */
[C---:B------:R-:W-:Y:S01]  /*11b0*/  FADD.FTZ R211, -R96.reuse, R99 ;  /* 0x0000006360d37221 */ /* 0x040fe20000010100 */
[----:B-1----:R-:W-:Y:S02]  /*11c0*/  HADD2.F32 R93, -RZ, R205.H0_H0 ;  /* 0x200000cdff5d7230 */ /* 0x002fe40000004100 */
[----:B------:R-:W-:Y:S01]  /*11d0*/  FADD.FTZ R205, -R96, R203 ;  /* 0x000000cb60cd7221 */ /* 0x000fe20000010100 */
[----:B------:R-:W-:Y:S02]  /*11e0*/  HADD2.F32 R179, -RZ, R0.H0_H0 ;  /* 0x20000000ffb37230 */ /* 0x000fe40000004100 */
[----:B------:R-:W-:Y:S01]  /*11f0*/  FMUL.FTZ R0, R142, R210 ;  /* 0x000000d28e007220 */ /* 0x000fe20000410000 */
[----:B------:R-:W-:-:S04]  /*1200*/  @P1 IMAD.WIDE.U32 R106, R144, 0x4, R106 ;  /* 0x00000004906a1825 */ /* 0x000fc800078e006a */
[C---:B------:R-:W-:Y:S01]  /*1210*/  FADD.FTZ R203, -R96.reuse, R207 ;  /* 0x000000cf60cb7221 */ /* 0x040fe20000010100 */
[C---:B------:R-:W-:Y:S01]  /*1220*/  FADD.FTZ R245, -R96.reuse, R197 ;  /* 0x000000c560f57221 */ /* 0x040fe20000010100 */
[----:B------:R-:W-:Y:S02]  /*1230*/  HADD2.F32 R219, -RZ, R219.H0_H0 ;  /* 0x200000dbffdb7230 */ /* 0x000fe40000004100 */
[C---:B------:R-:W-:Y:S01]  /*1240*/  FADD.FTZ R207, -R96.reuse, R97 ;  /* 0x0000006160cf7221 */ /* 0x040fe20000010100 */
[----:B0-----:R-:W-:Y:S02]  /*1250*/  HADD2.F32 R101, -RZ, R206.H0_H0 ;  /* 0x200000ceff657230 */ /* 0x001fe40000004100 */
[C---:B------:R-:W-:Y:S01]  /*1260*/  FADD.FTZ R206, -R96.reuse, R225 ;  /* 0x000000e160ce7221 */ /* 0x040fe20000010100 */
[----:B------:R-:W-:Y:S02]  /*1270*/  HADD2.F32 R221, -RZ, R221.H0_H0 ;  /* 0x200000ddffdd7230 */ /* 0x000fe40000004100 */
[----:B------:R-:W-:Y:S01]  /*1280*/  FADD.FTZ R197, -R96, R201 ;  /* 0x000000c960c57221 */ /* 0x000fe20000010100 */
[----:B------:R-:W-:-:S02]  /*1290*/  IMAD.MOV.U32 R216, RZ, RZ, R174 ;  /* 0x000000ffffd87224 */ /* 0x000fc400078e00ae */
[----:B------:R-:W-:Y:S01]  /*12a0*/  FMUL.FTZ R249, R70, R233 ;  /* 0x000000e946f97220 */ /* 0x000fe20000410000 */
[----:B------:R-:W-:Y:S01]  /*12b0*/  HADD2.F32 R199, -RZ, R199.H0_H0 ;  /* 0x200000c7ffc77230 */ /* 0x000fe20000004100 */
[----:B------:R-:W5:Y:S01]  /*12c0*/  @P1 LDG.E R141, desc[UR10][R162.64] ;  /* 0x0000000aa28d1981 */ /* 0x000f62000c1e1900 */
[----:B------:R-:W-:Y:S02]  /*12d0*/  HADD2.F32 R237, -RZ, R237.H0_H0 ;  /* 0x200000edffed7230 */ /* 0x000fe40000004100 */
[----:B------:R-:W-:Y:S01]  /*12e0*/  HADD2.F32 R232, -RZ, R232.H0_H0 ;  /* 0x200000e8ffe87230 */ /* 0x000fe20000004100 */
[----:B------:R0:W5:Y:S01]  /*12f0*/  @P1 LDG.E R138, desc[UR10][R106.64] ;  /* 0x0000000a6a8a1981 */ /* 0x000162000c1e1900 */
[----:B------:R-:W-:Y:S02]  /*1300*/  HADD2.F32 R99, -RZ, R194.H0_H0 ;  /* 0x200000c2ff637230 */ /* 0x000fe40000004100 */
[----:B------:R-:W-:Y:S01]  /*1310*/  FADD.FTZ R194, RZ, R183 ;  /* 0x000000b7ffc27221 */ /* 0x000fe20000010000 */
[----:B--2---:R-:W-:-:S02]  /*1320*/  HADD2.F32 R104, -RZ, R185.H0_H0 ;  /* 0x200000b9ff687230 */ /* 0x004fc40000004100 */
[----:B------:R-:W-:Y:S01]  /*1330*/  FFMA.FTZ R185, R89, R236, R160 ;  /* 0x000000ec59b97223 */ /* 0x000fe200000100a0 */
[----:B------:R-:W-:Y:S02]  /*1340*/  HADD2.F32 R97, -RZ, R193.H0_H0 ;  /* 0x200000c1ff617230 */ /* 0x000fe40000004100 */
[----:B------:R-:W-:Y:S01]  /*1350*/  FFMA.FTZ R193, R0, R183, RZ ;  /* 0x000000b700c17223 */ /* 0x000fe200000100ff */
[----:B------:R-:W-:Y:S02]  /*1360*/  HADD2.F32 R225, -RZ, R184.H0_H0 ;  /* 0x200000b8ffe17230 */ /* 0x000fe40000004100 */
[----:B------:R-:W-:Y:S01]  /*1370*/  FMUL.FTZ R184, R142, R208 ;  /* 0x000000d08eb87220 */ /* 0x000fe20000410000 */
[----:B------:R1:W5:Y:S01]  /*1380*/  LDG.E R162, desc[UR10][R102.64] ;  /* 0x0000000a66a27981 */ /* 0x000362000c1e1900 */
[C---:B------:R-:W-:Y:S01]  /*1390*/  FADD.FTZ R241, -R96.reuse, R219 ;  /* 0x000000db60f17221 */ /* 0x040fe20000010100 */
[----:B------:R-:W-:Y:S01]  /*13a0*/  FADD.FTZ R219, -R96, R221 ;  /* 0x000000dd60db7221 */ /* 0x000fe20000010100 */
[----:B------:R-:W-:Y:S01]  /*13b0*/  HADD2.F32 R230, -RZ, R230.H0_H0 ;  /* 0x200000e6ffe67230 */ /* 0x000fe20000004100 */
[----:B------:R2:W5:Y:S01]  /*13c0*/  LDG.E R163, desc[UR10][R242.64] ;  /* 0x0000000af2a37981 */ /* 0x000562000c1e1900 */
[----:B------:R-:W-:-:S02]  /*13d0*/  HADD2.F32 R98, -RZ, R196.H0_H0 ;  /* 0x200000c4ff627230 */ /* 0x000fc40000004100 */
[----:B------:R-:W-:Y:S01]  /*13e0*/  FMUL.FTZ R92, R71, R232 ;  /* 0x000000e8475c7220 */ /* 0x000fe20000410000 */
[----:B0-----:R-:W-:Y:S01]  /*13f0*/  HADD2.F32 R107, -RZ, R187.H0_H0 ;  /* 0x200000bbff6b7230 */ /* 0x001fe20000004100 */
[----:B------:R0:W5:Y:S01]  /*1400*/  LDG.E R174, desc[UR10][R94.64] ;  /* 0x0000000a5eae7981 */ /* 0x000162000c1e1900 */
[----:B------:R-:W-:Y:S02]  /*1410*/  HADD2.F32 R247, -RZ, R216.H0_H0 ;  /* 0x200000d8fff77230 */ /* 0x000fe40000004100 */
[----:B------:R-:W-:Y:S01]  /*1420*/  FFMA.FTZ R187, R90, R237, R249 ;  /* 0x000000ed5abb7223 */ /* 0x000fe200000100f9 */
[----:B-1----:R-:W-:Y:S02]  /*1430*/  HADD2.F32 R103, -RZ, R198.H0_H0 ;  /* 0x200000c6ff677230 */ /* 0x002fe40000004100 */
[----:B------:R-:W-:Y:S01]  /*1440*/  FADD.FTZ R208, R185, R194 ;  /* 0x000000c2b9d07221 */ /* 0x000fe20000010000 */
[----:B------:R-:W-:Y:S02]  /*1450*/  HADD2.F32 R221, -RZ, R186.H0_H0 ;  /* 0x200000baffdd7230 */ /* 0x000fe40000004100 */
[----:B--2---:R-:W-:Y:S01]  /*1460*/  FADD.FTZ R243, -R96, R199 ;  /* 0x000000c760f37221 */ /* 0x004fe20000010100 */
[----:B------:R-:W-:Y:S01]  /*1470*/  FMUL.FTZ R196, R142, R197 ;  /* 0x000000c58ec47220 */ /* 0x000fe20000410000 */
[----:B------:R-:W-:Y:S01]  /*1480*/  FADD.FTZ R204, -R96, R101 ;  /* 0x0000006560cc7221 */ /* 0x000fe20000010100 */
[----:B------:R-:W-:Y:S01]  /*1490*/  FMUL.FTZ R186, R142, R206 ;  /* 0x000000ce8eba7220 */ /* 0x000fe20000410000 */
[----:B0-----:R-:W-:-:S02]  /*14a0*/  HADD2.F32 R95, -RZ, R218.H0_H0 ;  /* 0x200000daff5f7230 */ /* 0x001fc40000004100 */
[----:B------:R-:W-:Y:S01]  /*14b0*/  FFMA.FTZ R197, R184, R185, R193 ;  /* 0x000000b9b8c57223 */ /* 0x000fe200000100c1 */
[----:B------:R-:W-:Y:S02]  /*14c0*/  HADD2.F32 R101, -RZ, R222.H0_H0 ;  /* 0x200000deff657230 */ /* 0x000fe40000004100 */
[----:B------:R-:W-:Y:S01]  /*14d0*/  FMUL.FTZ R194, R142, R243 ;  /* 0x000000f38ec27220 */ /* 0x000fe20000410000 */
[----:B------:R-:W-:Y:S02]  /*14e0*/  HADD2.F32 R231, -RZ, R202.H0_H0 ;  /* 0x200000caffe77230 */ /* 0x000fe40000004100 */
[----:B------:R-:W-:Y:S01]  /*14f0*/  FADD.FTZ R208, R187, R208 ;  /* 0x000000d0bbd07221 */ /* 0x000fe20000010000 */
[----:B------:R-:W-:Y:S02]  /*1500*/  HADD2.F32 R100, -RZ, R191.H0_H0 ;  /* 0x200000bfff647230 */ /* 0x000fe40000004100 */
[----:B------:R-:W-:Y:S01]  /*1510*/  FMUL.FTZ R191, R64, R103 ;  /* 0x0000006740bf7220 */ /* 0x000fe20000410000 */
[----:B------:R-:W-:-:S02]  /*1520*/  HADD2.F32 R106, -RZ, R189.H0_H0 ;  /* 0x200000bdff6a7230 */ /* 0x000fc40000004100 */
[----:B------:R-:W-:Y:S01]  /*1530*/  FFMA.FTZ R189, R91, R230, R92 ;  /* 0x000000e65bbd7223 */ /* 0x000fe2000001005c */
[----:B------:R-:W-:Y:S02]  /*1540*/  HADD2.F32 R105, -RZ, R188.H0_H0 ;  /* 0x200000bcff697230 */ /* 0x000fe40000004100 */
[----:B------:R-:W-:Y:S01]  /*1550*/  FADD.FTZ R247, -R96, R247 ;  /* 0x000000f760f77221 */ /* 0x000fe20000010100 */
[----:B------:R-:W-:Y:S01]  /*1560*/  FMUL.FTZ R188, R142, R204 ;  /* 0x000000cc8ebc7220 */ /* 0x000fe20000410000 */
[----:B------:R-:W-:Y:S01]  /*1570*/  FFMA.FTZ R243, R186, R187, R197 ;  /* 0x000000bbbaf37223 */ /* 0x000fe200000100c5 */
[----:B------:R-:W-:Y:S02]  /*1580*/  HADD2.F32 R217, -RZ, R217.H0_H0 ;  /* 0x200000d9ffd97230 */ /* 0x000fe40000004100 */
[C---:B------:R-:W-:Y:S01]  /*1590*/  FADD.FTZ R199, -R96.reuse, R95 ;  /* 0x0000005f60c77221 */ /* 0x040fe20000010100 */
[C---:B------:R-:W-:Y:S01]  /*15a0*/  FADD.FTZ R201, -R96.reuse, R93 ;  /* 0x0000005d60c97221 */ /* 0x040fe20000010100 */
[----:B------:R-:W-:Y:S01]  /*15b0*/  FADD.FTZ R93, -R96, R101 ;  /* 0x00000065605d7221 */ /* 0x000fe20000010100 */
[----:B------:R-:W-:-:S02]  /*15c0*/  HADD2.F32 R229, -RZ, R229.H0_H0 ;  /* 0x200000e5ffe57230 */ /* 0x000fc40000004100 */
[----:B------:R-:W-:Y:S01]  /*15d0*/  FMUL.FTZ R198, R65, R98 ;  /* 0x0000006241c67220 */ /* 0x000fe20000410000 */
[----:B------:R-:W-:Y:S02]  /*15e0*/  HADD2.F32 R95, -RZ, R215.H0_H0 ;  /* 0x200000d7ff5f7230 */ /* 0x000fe40000004100 */
[----:B------:R-:W-:Y:S01]  /*15f0*/  FFMA.FTZ R191, R84, R231, R191 ;  /* 0x000000e754bf7223 */ /* 0x000fe200000100bf */
[----:B------:R-:W-:Y:S02]  /*1600*/  HADD2.F32 R101, -RZ, R190.H0_H0 ;  /* 0x200000beff657230 */ /* 0x000fe40000004100 */
[----:B------:R-:W-:Y:S01]  /*1610*/  FADD.FTZ R208, R189, R208 ;  /* 0x000000d0bdd07221 */ /* 0x000fe20000010000 */
[----:B------:R-:W-:Y:S01]  /*1620*/  FMUL.FTZ R190, R142, R247 ;  /* 0x000000f78ebe7220 */ /* 0x000fe20000410000 */
[----:B------:R-:W-:Y:S01]  /*1630*/  FFMA.FTZ R243, R188, R189, R243 ;  /* 0x000000bdbcf37223 */ /* 0x000fe200000100f3 */
[----:B------:R-:W-:Y:S01]  /*1640*/  FADD.FTZ R217, -R96, R217 ;  /* 0x000000d960d97221 */ /* 0x000fe20000010100 */
[----:B------:R-:W-:-:S02]  /*1650*/  HADD2.F32 R227, -RZ, R227.H0_H0 ;  /* 0x200000e3ffe37230 */ /* 0x000fc40000004100 */
[----:B------:R-:W-:Y:S01]  /*1660*/  FFMA.FTZ R193, R85, R229, R198 ;  /* 0x000000e555c17223 */ /* 0x000fe200000100c6 */
[----:B------:R-:W-:Y:S02]  /*1670*/  HADD2.F32 R94, -RZ, R195.H0_H0 ;  /* 0x200000c3ff5e7230 */ /* 0x000fe40000004100 */
[----:B------:R-:W-:Y:S01]  /*1680*/  FMUL.FTZ R195, R66, R95 ;  /* 0x0000005f42c37220 */ /* 0x000fe20000410000 */
[----:B------:R-:W-:Y:S02]  /*1690*/  HADD2.F32 R96, -RZ, R192.H0_H0 ;  /* 0x200000c0ff607230 */ /* 0x000fe40000004100 */
[----:B------:R-:W-:Y:S01]  /*16a0*/  FADD.FTZ R208, R191, R208 ;  /* 0x000000d0bfd07221 */ /* 0x000fe20000010000 */
[----:B------:R-:W-:Y:S01]  /*16b0*/  FMUL.FTZ R192, R142, R245 ;  /* 0x000000f58ec07220 */ /* 0x000fe20000410000 */
[----:B------:R-:W-:Y:S01]  /*16c0*/  FFMA.FTZ R243, R190, R191, R243 ;  /* 0x000000bfbef37223 */ /* 0x000fe200000100f3 */
[----:B------:R-:W-:Y:S02]  /*16d0*/  HADD2.F32 R102, -RZ, R200.H0_H0 ;  /* 0x200000c8ff667230 */ /* 0x000fe40000004100 */
        /* <DEDUP_REMOVED lines=22> */
[----:B------:R-:W-:-:S02]  /*1840*/  HADD2.F32 R228, -RZ, R228.H0_H0 ;  /* 0x200000e4ffe47230 */ /* 0x000fc40000004100 */
        /* <DEDUP_REMOVED lines=26> */
[----:B------:R-:W-:-:S02]  /*19f0*/  HADD2.F32 R180, -RZ, R180.H0_H0 ;  /* 0x200000b4ffb47230 */ /* 0x000fc40000004100 */
[----:B------:R-:W-:Y:S01]  /*1a00*/  FMUL.FTZ R215, R52, R179 ;  /* 0x000000b334d77220 */ /* 0x000fe20000410000 */
        /* <DEDUP_REMOVED lines=10> */
[----:B------:R-:W-:Y:S01]  /*1ab0*/  FFMA.FTZ R215, R73, R176, R216 ;  /* 0x000000b049d77223 */ /* 0x000fe200000100d8 */
[----:B------:R-:W-:Y:S02]  /*1ac0*/  HADD2.F32 R182, -RZ, R182.H0_H0 ;  /* 0x200000b6ffb67230 */ /* 0x000fe40000004100 */
[----:B------:R-:W-:Y:S01]  /*1ad0*/  FMUL.FTZ R247, R54, R181 ;  /* 0x000000b536f77220 */ /* 0x000fe20000410000 */
[----:B------:R-:W-:Y:S01]  /*1ae0*/  FMUL.FTZ R218, R142, R241 ;  /* 0x000000f18eda7220 */ /* 0x000fe20000410000 */
[----:B------:R-:W-:Y:S01]  /*1af0*/  FADD.FTZ R92, R214, R245 ;  /* 0x000000f5d65c7221 */ /* 0x000fe20000010000 */
[----:B------:R-:W-:Y:S01]  /*1b00*/  FFMA.FTZ R241, R217, R214, R160 ;  /* 0x000000d6d9f17223 */ /* 0x000fe200000100a0 */
[----:B------:R-:W-:Y:S02]  /*1b10*/  HADD2.F32 R178, -RZ, R178.H0_H0 ;  /* 0x200000b2ffb27230 */ /* 0x000fe40000004100 */
        /* <DEDUP_REMOVED lines=43> */
.L_x_3084:
[----:B------:R-:W-:Y:S05]  /*1dd0*/  BSYNC.RECONVERGENT B0 ;  /* 0x0000000000007941 */ /* 0x000fea0003800200 */
.L_x_3083:
        /* <DEDUP_REMOVED lines=160> */
.L_x_3087:
        /* <DEDUP_REMOVED lines=35> */
.L_x_3086:
[----:B------:R-:W-:Y:S01]  /*2a10*/  UMOV UR4, UR8 ;  /* 0x0000000800047c82 */ /* 0x000fe20008000000 */
[----:B------:R-:W-:Y:S01]  /*2a20*/  UMOV UR5, UR9 ;  /* 0x0000000900057c82 */ /* 0x000fe20008000000 */
[----:B------:R-:W-:-:S04]  /*2a30*/  UISETP.NE.U32.AND UP0, UPT, UR4, URZ, UPT ;  /* 0x000000ff0400728c */ /* 0x000fc8000bf05070 */
[----:B------:R-:W-:-:S09]  /*2a40*/  UISETP.NE.AND.EX UP0, UPT, UR5, URZ, UPT, UP0 ;  /* 0x000000ff0500728c */ /* 0x000fd2000bf05300 */
[----:B------:R-:W-:Y:S05]  /*2a50*/  BRA.U UP0, `(.L_x_3089) ;  /* 0x00000001009c7547 */ /* 0x000fea000b800000 */
[-C--:B------:R-:W-:Y:S01]  /*2a60*/  FFMA.FTZ R0, R0, R103.reuse, R105 ;  /* 0x0000006700007223 */ /* 0x080fe20000010069 */
[----:B-----5:R-:W-:Y:S01]  /*2a70*/  SHF.R.U64 R95, R148, 0x10, R149 ;  /* 0x00000010945f7819 */ /* 0x020fe20000001295 */
[----:B------:R-:W-:Y:S01]  /*2a80*/  FFMA.FTZ R184, R184, R103, R105 ;  /* 0x00000067b8b87223 */ /* 0x000fe20000010069 */
[----:B------:R-:W-:Y:S01]  /*2a90*/  MOV R92, R149 ;  /* 0x00000095005c7202 */ /* 0x000fe20000000f00 */
[----:B------:R-:W-:Y:S01]  /*2aa0*/  FADD.FTZ R183, R183, -R0 ;  /* 0x80000000b7b77221 */ /* 0x000fe20000010000 */
[----:B------:R-:W-:Y:S01]  /*2ab0*/  IMAD.MOV.U32 R0, RZ, RZ, R148 ;  /* 0x000000ffff007224 */ /* 0x000fe200078e0094 */
        /* <DEDUP_REMOVED lines=33> */
.L_x_3089:
        /* <DEDUP_REMOVED lines=44> */
.L_x_3085:
        /* <DEDUP_REMOVED lines=52> */
.L_x_3091:
        /* <DEDUP_REMOVED lines=49> */
.L_x_3090:
        /* <DEDUP_REMOVED lines=12> */
[----:B------:R-:W-:Y:S01]  /*36a0*/  MOV R92, R148 ;  /* 0x00000094005c7202 */ /* 0x000fe20000000f00 */
        /* <DEDUP_REMOVED lines=44> */
.L_x_3092:
[----:B-----5:R-:W-:Y:S02]  /*3970*/  IMAD.MOV.U32 R92, RZ, RZ, R148 ;  /* 0x000000ffff5c7224 */ /* 0x020fe400078e0094 */
[--C-:B------:R-:W-:Y:S01]  /*3980*/  FFMA.FTZ R0, R0, R103, R105.reuse ;  /* 0x0000006700007223 */ /* 0x100fe20000010069 */
[----:B------:R-:W-:Y:S01]  /*3990*/  MOV R94, R149 ;  /* 0x00000095005e7202 */ /* 0x000fe20000000f00 */
        /* <DEDUP_REMOVED lines=54> */
.L_x_3088:
        /* <DEDUP_REMOVED lines=18> */
.L_x_3093:
        /* <DEDUP_REMOVED lines=10> */
.L_x_3094:
[----:B------:R-:W-:Y:S05]  /*3ec0*/  @!P1 BRA `(.L_x_3095) ;  /* 0x0000000c00349947 */ /* 0x000fea0003800000 */
[----:B------:R-:W-:Y:S05]  /*3ed0*/  @!P0 BRA `(.L_x_3096) ;  /* 0x0000000400b88947 */ /* 0x000fea0003800000 */
[----:B------:R-:W-:Y:S05]  /*3ee0*/  BRA.U !UP0, `(.L_x_3097) ;  /* 0x0000000108e87547 */ /* 0x000fea000b800000 */
[----:B------:R-:W-:Y:S02]  /*3ef0*/  IMAD.MOV.U32 R0, RZ, RZ, R150 ;  /* 0x000000ffff007224 */ /* 0x000fe400078e0096 */
[-C--:B------:R-:W-:Y:S01]  /*3f00*/  FFMA.FTZ R190, R190, R103.reuse, R105 ;  /* 0x00000067bebe7223 */ /* 0x080fe20000010069 */
[--C-:B-12---:R-:W-:Y:S01]  /*3f10*/  SHF.R.U64 R97, R150, 0x10, R151.reuse ;  /* 0x0000001096617819 */ /* 0x106fe20000001297 */
[----:B0-----:R-:W-:Y:S02]  /*3f20*/  IMAD.MOV.U32 R94, RZ, RZ, R151 ;  /* 0x000000ffff5e7224 */ /* 0x001fe400078e0097 */
        /* <DEDUP_REMOVED lines=54> */
.L_x_3097:
[----:B------:R-:W-:Y:S01]  /*4290*/  SHF.R.U64 R0, R150, 0x10, R151 ;  /* 0x0000001096007819 */ /* 0x000fe20000001297 */
[-CC-:B------:R-:W-:Y:S01]  /*42a0*/  FFMA.FTZ R192, R192, R103.reuse, R105.reuse ;  /* 0x00000067c0c07223 */ /* 0x180fe20000010069 */
[-C--:B------:R-:W-:Y:S01]  /*42b0*/  FFMA.FTZ R190, R190, R103.reuse, R105 ;  /* 0x00000067bebe7223 */ /* 0x080fe20000010069 */
[----:B------:R-:W-:Y:S01]  /*42c0*/  LOP3.LUT P6, RZ, R162, 0xff00, RZ, 0xc0, !PT ;  /* 0x0000ff00a2ff7812 */ /* 0x000fe200078cc0ff */
[--C-:B0-2---:R-:W-:Y:S02]  /*42d0*/  IMAD.MOV.U32 R94, RZ, RZ, R151.reuse ;  /* 0x000000ffff5e7224 */ /* 0x105fe400078e0097 */
[----:B------:R-:W-:Y:S01]  /*42e0*/  FADD.FTZ R193, R193, -R192 ;  /* 0x800000c0c1c17221 */ /* 0x000fe20000010000 */
[----:B------:R-:W-:Y:S01]  /*42f0*/  HADD2.F32 R95, -RZ, R0.H0_H0 ;  /* 0x20000000ff5f7230 */ /* 0x000fe20000004100 */
[----:B------:R-:W-:Y:S01]  /*4300*/  MOV R0, R150 ;  /* 0x0000009600007202 */ /* 0x000fe20000000f00 */
[----:B------:R-:W-:Y:S01]  /*4310*/  FADD.FTZ R191, R191, -R190 ;  /* 0x800000bebfbf7221 */ /* 0x000fe20000010000 */
[----:B-1----:R-:W-:Y:S01]  /*4320*/  SHF.R.U32.HI R96, RZ, 0x10, R151 ;  /* 0x00000010ff607819 */ /* 0x002fe20000011697 */
        /* <DEDUP_REMOVED lines=41> */
.L_x_3096:
        /* <DEDUP_REMOVED lines=50> */
.L_x_3099:
        /* <DEDUP_REMOVED lines=44> */
.L_x_3095:
[----:B------:R-:W-:Y:S05]  /*4ba0*/  @!P0 BRA `(.L_x_3100) ;  /* 0x00000004004c8947 */ /* 0x000fea0003800000 */
[----:B------:R-:W-:Y:S05]  /*4bb0*/  BRA.U !UP0, `(.L_x_3101) ;  /* 0x0000000108b07547 */ /* 0x000fea000b800000 */
[----:B0-2---:R-:W-:Y:S01]  /*4bc0*/  SHF.R.U64 R94, R150, 0x10, R151 ;  /* 0x00000010965e7819 */ /* 0x005fe20000001297 */
[----:B------:R-:W-:Y:S02]  /*4bd0*/  IMAD.MOV.U32 R0, RZ, RZ, R150 ;  /* 0x000000ffff007224 */ /* 0x000fe400078e0096 */
[--C-:B------:R-:W-:Y:S01]  /*4be0*/  FFMA.FTZ R192, R192, R103, R105.reuse ;  /* 0x00000067c0c07223 */ /* 0x100fe20000010069 */
        /* <DEDUP_REMOVED lines=41> */
.L_x_3101:
        /* <DEDUP_REMOVED lines=38> */
.L_x_3100:
        /* <DEDUP_REMOVED lines=35> */
.L_x_3102:
        /* <DEDUP_REMOVED lines=30> */
.L_x_3098:
        /* <DEDUP_REMOVED lines=15> */
.L_x_3103:
        /* <DEDUP_REMOVED lines=10> */
.L_x_3104:
[----:B------:R-:W-:Y:S05]  /*5680*/  @!P1 BRA `(.L_x_3105) ;  /* 0x0000000c00349947 */ /* 0x000fea0003800000 */
[----:B------:R-:W-:Y:S05]  /*5690*/  @!P0 BRA `(.L_x_3106) ;  /* 0x0000000400b88947 */ /* 0x000fea0003800000 */
[----:B------:R-:W-:Y:S05]  /*56a0*/  BRA.U !UP0, `(.L_x_3107) ;  /* 0x0000000108e87547 */ /* 0x000fea000b800000 */
[----:B------:R-:W-:Y:S01]  /*56b0*/  MOV R0, R152 ;  /* 0x0000009800007202 */ /* 0x000fe20000000f00 */
[-C--:B------:R-:W-:Y:S01]  /*56c0*/  FFMA.FTZ R199, R199, R103.reuse, R105 ;  /* 0x00000067c7c77223 */ /* 0x080fe20000010069 */
[--C-:B0-2---:R-:W-:Y:S01]  /*56d0*/  SHF.R.U64 R97, R152, 0x10, R153.reuse ;  /* 0x0000001098617819 */ /* 0x105fe20000001299 */
[----:B------:R-:W-:Y:S02]  /*56e0*/  IMAD.MOV.U32 R94, RZ, RZ, R153 ;  /* 0x000000ffff5e7224 */ /* 0x000fe400078e0099 */
[-C--:B------:R-:W-:Y:S01]  /*56f0*/  FFMA.FTZ R198, R198, R103.reuse, R105 ;  /* 0x00000067c6c67223 */ /* 0x080fe20000010069 */
        /* <DEDUP_REMOVED lines=53> */
.L_x_3107:
        /* <DEDUP_REMOVED lines=37> */
[----:B-1----:R-:W-:-:S02]  /*5ca0*/  F2FP.F16.F32.PACK_AB R98, R95, R0 ;  /* 0x000000005f62723e */ /* 0x002fc400000000ff */
[C---:B------:R-:W-:Y:S02]  /*5cb0*/  FSEL R0, R97.reuse, RZ, P3 ;  /* 0x000000ff61007208 */ /* 0x040fe40001800000 */
        /* <DEDUP_REMOVED lines=12> */
.L_x_3106:
        /* <DEDUP_REMOVED lines=50> */
.L_x_3109:
        /* <DEDUP_REMOVED lines=44> */
.L_x_3105:
[----:B------:R-:W-:Y:S05]  /*6360*/  @!P0 BRA `(.L_x_3110) ;  /* 0x00000004004c8947 */ /* 0x000fea0003800000 */
[----:B------:R-:W-:Y:S05]  /*6370*/  BRA.U !UP0, `(.L_x_3111) ;  /* 0x0000000108b07547 */ /* 0x000fea000b800000 */
[----:B0-2---:R-:W-:Y:S01]  /*6380*/  SHF.R.U64 R94, R152, 0x10, R153 ;  /* 0x00000010985e7819 */ /* 0x005fe20000001299 */
[----:B------:R-:W-:Y:S02]  /*6390*/  IMAD.MOV.U32 R0, RZ, RZ, R152 ;  /* 0x000000ffff007224 */ /* 0x000fe400078e0098 */
[-C--:B------:R-:W-:Y:S01]  /*63a0*/  FFMA.FTZ R198, R198, R103.reuse, R105 ;  /* 0x00000067c6c67223 */ /* 0x080fe20000010069 */
[----:B------:R-:W-:Y:S02]  /*63b0*/  IMAD.MOV.U32 R96, RZ, RZ, R153 ;  /* 0x000000ffff607224 */ /* 0x000fe400078e0099 */
        /* <DEDUP_REMOVED lines=40> */
.L_x_3111:
[----:B------:R-:W-:Y:S01]  /*6640*/  MOV R0, R152 ;  /* 0x0000009800007202 */ /* 0x000fe20000000f00 */
[--C-:B0-2---:R-:W-:Y:S01]  /*6650*/  IMAD.MOV.U32 R96, RZ, RZ, R153.reuse ;  /* 0x000000ffff607224 */ /* 0x105fe200078e0099 */
[----:B------:R-:W-:Y:S01]  /*6660*/  SHF.R.U64 R94, R152, 0x10, R153 ;  /* 0x00000010985e7819 */ /* 0x000fe20000001299 */
[-C--:B------:R-:W-:Y:S01]  /*6670*/  FFMA.FTZ R199, R199, R103.reuse, R105 ;  /* 0x00000067c7c77223 */ /* 0x080fe20000010069 */
        /* <DEDUP_REMOVED lines=34> */
.L_x_3110:
        /* <DEDUP_REMOVED lines=35> */
.L_x_3112:
        /* <DEDUP_REMOVED lines=30> */
.L_x_3108:
        /* <DEDUP_REMOVED lines=15> */
.L_x_3113:
        /* <DEDUP_REMOVED lines=10> */
.L_x_3114:
[----:B------:R-:W-:Y:S05]  /*6e40*/  @!P1 BRA `(.L_x_3115) ;  /* 0x0000000c00349947 */ /* 0x000fea0003800000 */
[----:B------:R-:W-:Y:S05]  /*6e50*/  @!P0 BRA `(.L_x_3116) ;  /* 0x0000000400b88947 */ /* 0x000fea0003800000 */
[----:B------:R-:W-:Y:S05]  /*6e60*/  BRA.U !UP0, `(.L_x_3117) ;  /* 0x0000000108e87547 */ /* 0x000fea000b800000 */
[----:B------:R-:W-:Y:S02]  /*6e70*/  IMAD.MOV.U32 R0, RZ, RZ, R154 ;  /* 0x000000ffff007224 */ /* 0x000fe400078e009a */
[-C--:B------:R-:W-:Y:S01]  /*6e80*/  FFMA.FTZ R207, R207, R103.reuse, R105 ;  /* 0x00000067cfcf7223 */ /* 0x080fe20000010069 */
[----:B0-2---:R-:W-:Y:S01]  /*6e90*/  SHF.R.U64 R97, R154, 0x10, R155 ;  /* 0x000000109a617819 */ /* 0x005fe2000000129b */
[----:B------:R-:W-:Y:S01]  /*6ea0*/  FFMA.FTZ R206, R206, R103, R105 ;  /* 0x00000067cece7223 */ /* 0x000fe20000010069 */
[----:B------:R-:W-:Y:S01]  /*6eb0*/  MOV R94, R155 ;  /* 0x0000009b005e7202 */ /* 0x000fe20000000f00 */
        /* <DEDUP_REMOVED lines=53> */
.L_x_3117:
[----:B------:R-:W-:Y:S01]  /*7210*/  SHF.R.U64 R0, R154, 0x10, R155 ;  /* 0x000000109a007819 */ /* 0x000fe2000000129b */
[-CC-:B------:R-:W-:Y:S01]  /*7220*/  FFMA.FTZ R206, R206, R103.reuse, R105.reuse ;  /* 0x00000067cece7223 */ /* 0x180fe20000010069 */
[-C--:B------:R-:W-:Y:S01]  /*7230*/  FFMA.FTZ R207, R207, R103.reuse, R105 ;  /* 0x00000067cfcf7223 */ /* 0x080fe20000010069 */
[----:B------:R-:W-:Y:S01]  /*7240*/  LOP3.LUT P6, RZ, R174, 0xff00, RZ, 0xc0, !PT ;  /* 0x0000ff00aeff7812 */ /* 0x000fe200078cc0ff */
[----:B0-2---:R-:W-:Y:S02]  /*7250*/  IMAD.MOV.U32 R94, RZ, RZ, R155 ;  /* 0x000000ffff5e7224 */ /* 0x005fe400078e009b */
[----:B------:R-:W-:Y:S01]  /*7260*/  FADD.FTZ R211, R211, -R206 ;  /* 0x800000ced3d37221 */ /* 0x000fe20000010000 */
[----:B------:R-:W-:Y:S02]  /*7270*/  HADD2.F32 R95, -RZ, R0.H0_H0 ;  /* 0x20000000ff5f7230 */ /* 0x000fe40000004100 */
[----:B------:R-:W-:Y:S01]  /*7280*/  FADD.FTZ R207, R210, -R207 ;  /* 0x800000cfd2cf7221 */ /* 0x000fe20000010000 */
[----:B------:R-:W-:Y:S01]  /*7290*/  IMAD.MOV.U32 R0, RZ, RZ, R154 ;  /* 0x000000ffff007224 */ /* 0x000fe200078e009a */
[----:B------:R-:W-:Y:S01]  /*72a0*/  SHF.R.U32.HI R96, RZ, 0x10, R155 ;  /* 0x00000010ff607819 */ /* 0x000fe2000001169b */
[----:B------:R-:W-:Y:S01]  /*72b0*/  FFMA.FTZ R209, R209, R103, R105 ;  /* 0x00000067d1d17223 */ /* 0x000fe20000010069 */
        /* <DEDUP_REMOVED lines=33> */
[----:B------:R-:W-:Y:S02]  /*74d0*/  PRMT R170, R107, 0x7632, R170 ;  /* 0x000076326baa7816 */ /* 0x000fe400000000aa */
[C---:B------:R-:W-:Y:S02]  /*74e0*/  PRMT R171, R211.reuse, 0x7632, R171 ;  /* 0x00007632d3ab7816 */ /* 0x040fe400000000ab */
[----:B------:R-:W-:Y:S02]  /*74f0*/  PRMT R96, R211, 0x7610, R96 ;  /* 0x00007610d3607816 */ /* 0x000fe40000000060 */
[----:B------:R-:W-:Y:S02]  /*7500*/  PRMT R172, R0, 0x7632, R172 ;  /* 0x0000763200ac7816 */ /* 0x000fe400000000ac */
[----:B------:R-:W-:-:S02]  /*7510*/  PRMT R173, R94, 0x7632, R173 ;  /* 0x000076325ead7816 */ /* 0x000fc400000000ad */
[----:B------:R-:W-:Y:S01]  /*7520*/  PRMT R97, R94, 0x7610, R97 ;  /* 0x000076105e617816 */ /* 0x000fe20000000061 */
[----:B------:R-:W-:Y:S06]  /*7530*/  BRA `(.L_x_3118) ;  /* 0x0000000c00cc7947 */ /* 0x000fec0003800000 */
.L_x_3116:
        /* <DEDUP_REMOVED lines=50> */
.L_x_3119:
        /* <DEDUP_REMOVED lines=44> */
.L_x_3115:
[----:B------:R-:W-:Y:S05]  /*7b20*/  @!P0 BRA `(.L_x_3120) ;  /* 0x00000004004c8947 */ /* 0x000fea0003800000 */
[----:B------:R-:W-:Y:S05]  /*7b30*/  BRA.U !UP0, `(.L_x_3121) ;  /* 0x0000000108b07547 */ /* 0x000fea000b800000 */
[----:B0-2---:R-:W-:Y:S01]  /*7b40*/  SHF.R.U64 R94, R154, 0x10, R155 ;  /* 0x000000109a5e7819 */ /* 0x005fe2000000129b */
[-C--:B------:R-:W-:Y:S01]  /*7b50*/  FFMA.FTZ R206, R206, R103.reuse, R105 ;  /* 0x00000067cece7223 */ /* 0x080fe20000010069 */
[----:B------:R-:W-:Y:S01]  /*7b60*/  MOV R0, R154 ;  /* 0x0000009a00007202 */ /* 0x000fe20000000f00 */
        /* <DEDUP_REMOVED lines=41> */
.L_x_3121:
[----:B------:R-:W-:Y:S01]  /*7e00*/  IMAD.MOV.U32 R0, RZ, RZ, R154 ;  /* 0x000000ffff007224 */ /* 0x000fe200078e009a */
[----:B0-2---:R-:W-:Y:S01]  /*7e10*/  MOV R96, R155 ;  /* 0x0000009b00607202 */ /* 0x005fe20000000f00 */
[-C--:B------:R-:W-:Y:S01]  /*7e20*/  FFMA.FTZ R207, R207, R103.reuse, R105 ;  /* 0x00000067cfcf7223 */ /* 0x080fe20000010069 */
[----:B------:R-:W-:Y:S01]  /*7e30*/  SHF.R.U64 R94, R154, 0x10, R155 ;  /* 0x000000109a5e7819 */ /* 0x000fe2000000129b */
[-C--:B------:R-:W-:Y:S01]  /*7e40*/  FFMA.FTZ R206, R206, R103.reuse, R105 ;  /* 0x00000067cece7223 */ /* 0x080fe20000010069 */
        /* <DEDUP_REMOVED lines=33> */
.L_x_3120:
        /* <DEDUP_REMOVED lines=35> */
.L_x_3122:
        /* <DEDUP_REMOVED lines=30> */
.L_x_3118:
        /* <DEDUP_REMOVED lines=15> */
.L_x_3123:
        /* <DEDUP_REMOVED lines=10> */
.L_x_3124:
[----:B------:R-:W-:Y:S05]  /*8600*/  @!P1 BRA `(.L_x_3125) ;  /* 0x0000000c003c9947 */ /* 0x000fea0003800000 */
[----:B------:R-:W-:Y:S05]  /*8610*/  @!P0 BRA `(.L_x_3126) ;  /* 0x0000000400bc8947 */ /* 0x000fea0003800000 */
[----:B------:R-:W-:Y:S05]  /*8620*/  BRA.U !UP0, `(.L_x_3127) ;  /* 0x0000000108ec7547 */ /* 0x000fea000b800000 */
[----:B------:R-:W-:Y:S02]  /*8630*/  IMAD.MOV.U32 R0, RZ, RZ, R156 ;  /* 0x000000ffff007224 */ /* 0x000fe400078e009c */
[-C--:B------:R-:W-:Y:S01]  /*8640*/  FFMA.FTZ R217, R217, R103.reuse, R105 ;  /* 0x00000067d9d97223 */ /* 0x080fe20000010069 */
[----:B0-2---:R-:W-:Y:S01]  /*8650*/  SHF.R.U64 R96, R156, 0x10, R157 ;  /* 0x000000109c607819 */ /* 0x005fe2000000129d */
[-C--:B------:R-:W-:Y:S01]  /*8660*/  FFMA.FTZ R218, R218, R103.reuse, R105 ;  /* 0x00000067dada7223 */ /* 0x080fe20000010069 */
[----:B------:R-:W-:Y:S01]  /*8670*/  LOP3.LUT P5, RZ, R175, 0xff, RZ, 0xc0, !PT ;  /* 0x000000ffafff7812 */ /* 0x000fe200078ac0ff */
[----:B------:R-:W-:Y:S02]  /*8680*/  HADD2.F32 R95, -RZ, R0.H0_H0 ;  /* 0x20000000ff5f7230 */ /* 0x000fe40000004100 */
[----:B------:R-:W-:Y:S01]  /*8690*/  FADD.FTZ R217, R214, -R217 ;  /* 0x800000d9d6d97221 */ /* 0x000fe20000010000 */
[----:B------:R-:W-:Y:S02]  /*86a0*/  IMAD.MOV.U32 R97, RZ, RZ, R157 ;  /* 0x000000ffff617224 */ /* 0x000fe400078e009d */
        /* <DEDUP_REMOVED lines=51> */
.L_x_3127:
[----:B0-2---:R-:W-:Y:S01]  /*89e0*/  SHF.R.U64 R94, R156, 0x10, R157 ;  /* 0x000000109c5e7819 */ /* 0x005fe2000000129d */
[-CC-:B------:R-:W-:Y:S01]  /*89f0*/  FFMA.FTZ R218, R218, R103.reuse, R105.reuse ;  /* 0x00000067dada7223 */ /* 0x180fe20000010069 */
[----:B------:R-:W-:Y:S01]  /*8a00*/  MOV R0, R156 ;  /* 0x0000009c00007202 */ /* 0x000fe20000000f00 */
[-CC-:B------:R-:W-:Y:S01]  /*8a10*/  FFMA.FTZ R219, R219, R103.reuse, R105.reuse ;  /* 0x00000067dbdb7223 */ /* 0x180fe20000010069 */
[-CC-:B------:R-:W-:Y:S01]  /*8a20*/  FFMA.FTZ R97, R222, R103.reuse, R105.reuse ;  /* 0x00000067de617223 */ /* 0x180fe20000010069 */
[----:B------:R-:W-:Y:S02]  /*8a30*/  HADD2.F32 R95, -RZ, R94.H0_H0 ;  /* 0x2000005eff5f7230 */ /* 0x000fe40000004100 */
[----:B------:R-:W-:Y:S01]  /*8a40*/  FADD.FTZ R215, R215, -R218 ;  /* 0x800000dad7d77221 */ /* 0x000fe20000010000 */
[----:B------:R-:W-:Y:S01]  /*8a50*/  FFMA.FTZ R103, R217, R103, R105 ;  /* 0x00000067d9677223 */ /* 0x000fe20000010069 */
[----:B------:R-:W-:Y:S01]  /*8a60*/  HADD2.F32 R0, -RZ, R0.H0_H0 ;  /* 0x20000000ff007230 */ /* 0x000fe20000004100 */
[----:B------:R-:W-:Y:S01]  /*8a70*/  SHF.R.U32.HI R96, RZ, 0x10, R157 ;  /* 0x00000010ff607819 */ /* 0x000fe2000001169d */
[----:B------:R-:W-:Y:S01]  /*8a80*/  FFMA.FTZ R95, R142, R215, R95 ;  /* 0x000000d78e5f7223 */ /* 0x000fe2000001005f */
[----:B------:R-:W-:-:S02]  /*8a90*/  IMAD.MOV.U32 R94, RZ, RZ, R157 ;  /* 0x000000ffff5e7224 */ /* 0x000fc400078e009d */
[----:B------:R-:W-:Y:S01]  /*8aa0*/  FADD.FTZ R103, R214, -R103 ;  /* 0x80000067d6677221 */ /* 0x000fe20000010000 */
[----:B------:R-:W-:Y:S01]  /*8ab0*/  LOP3.LUT P5, RZ, R175, 0xff00, RZ, 0xc0, !PT ;  /* 0x0000ff00afff7812 */ /* 0x000fe200078ac0ff */
[----:B------:R-:W-:Y:S01]  /*8ac0*/  FMUL.FTZ R95, R95, UR6 ;  /* 0x000000065f5f7c20 */ /* 0x000fe20008410000 */
[----:B-1----:R-:W-:Y:S01]  /*8ad0*/  FADD.FTZ R99, R220, -R97 ;  /* 0x80000061dc637221 */ /* 0x002fe20000010000 */
[----:B------:R-:W-:Y:S01]  /*8ae0*/  FFMA.FTZ R0, R142, R103, R0 ;  /* 0x000000678e007223 */ /* 0x000fe20000010000 */
[----:B------:R-:W-:Y:S01]  /*8af0*/  LOP3.LUT P6, RZ, R137, 0xff00, RZ, 0xc0, !PT ;  /* 0x0000ff0089ff7812 */ /* 0x000fe200078cc0ff */
[----:B------:R-:W-:Y:S02]  /*8b00*/  HADD2.F32 R97, -RZ, R94.H0_H0 ;  /* 0x2000005eff617230 */ /* 0x000fe40000004100 */
[----:B------:R-:W-:Y:S01]  /*8b10*/  FADD.FTZ R219, R216, -R219 ;  /* 0x800000dbd8db7221 */ /* 0x000fe20000010000 */
        /* <DEDUP_REMOVED lines=31> */
.L_x_3126:
        /* <DEDUP_REMOVED lines=51> */
.L_x_3129:
        /* <DEDUP_REMOVED lines=44> */
.L_x_3125:
[----:B------:R-:W-:Y:S05]  /*9300*/  @!P0 BRA `(.L_x_3130) ;  /* 0x0000000400488947 */ /* 0x000fea0003800000 */
[----:B------:R-:W-:Y:S05]  /*9310*/  BRA.U !UP0, `(.L_x_3131) ;  /* 0x0000000108ac7547 */ /* 0x000fea000b800000 */
[----:B------:R-:W-:Y:S02]  /*9320*/  IMAD.MOV.U32 R0, RZ, RZ, R156 ;  /* 0x000000ffff007224 */ /* 0x000fe400078e009c */
[-C--:B------:R-:W-:Y:S01]  /*9330*/  FFMA.FTZ R217, R217, R103.reuse, R105 ;  /* 0x00000067d9d97223 */ /* 0x080fe20000010069 */
[----:B0-2---:R-:W-:Y:S01]  /*9340*/  SHF.R.U64 R94, R156, 0x10, R157 ;  /* 0x000000109c5e7819 */ /* 0x005fe2000000129d */
[----:B------:R-:W-:Y:S01]  /*9350*/  FFMA.FTZ R218, R218, R103, R105 ;  /* 0x00000067dada7223 */ /* 0x000fe20000010069 */
[----:B------:R-:W-:Y:S01]  /*9360*/  SHF.R.U32.HI R96, RZ, 0x10, R157 ;  /* 0x00000010ff607819 */ /* 0x000fe2000001169d */
[----:B------:R-:W-:Y:S02]  /*9370*/  HADD2.F32 R0, -RZ, R0.H0_H0 ;  /* 0x20000000ff007230 */ /* 0x000fe40000004100 */
[----:B------:R-:W-:Y:S01]  /*9380*/  FADD.FTZ R217, R214, -R217 ;  /* 0x800000d9d6d97221 */ /* 0x000fe20000010000 */
[----:B------:R-:W-:Y:S01]  /*9390*/  MOV R95, R157 ;  /* 0x0000009d005f7202 */ /* 0x000fe20000000f00 */
        /* <DEDUP_REMOVED lines=32> */
[C---:B-1----:R-:W-:Y:S02]  /*95a0*/  PRMT R99, R94.reuse, 0x7632, R99 ;  /* 0x000076325e637816 */ /* 0x042fe40000000063 */
[----:B------:R-:W-:Y:S01]  /*95b0*/  PRMT R169, R94, 0x7610, R169 ;  /* 0x000076105ea97816 */ /* 0x000fe200000000a9 */
[----:B------:R-:W-:Y:S06]  /*95c0*/  BRA `(.L_x_3128) ;  /* 0x0000000400a07947 */ /* 0x000fec0003800000 */
.L_x_3131:
        /* <DEDUP_REMOVED lines=38> */
.L_x_3130:
        /* <DEDUP_REMOVED lines=32> */
[----:B------:R-:W-:Y:S02]  /*9a30*/  PRMT R0, R168, 0x7632, R0 ;  /* 0x00007632a8007816 */ /* 0x000fe40000000000 */
[C---:B-1----:R-:W-:Y:S02]  /*9a40*/  PRMT R99, R103.reuse, 0x7632, R99 ;  /* 0x0000763267637816 */ /* 0x042fe40000000063 */
[----:B------:R-:W-:Y:S01]  /*9a50*/  PRMT R169, R103, 0x7610, R169 ;  /* 0x0000761067a97816 */ /* 0x000fe200000000a9 */
[----:B------:R-:W-:Y:S06]  /*9a60*/  BRA `(.L_x_3128) ;  /* 0x0000000000787947 */ /* 0x000fec0003800000 */
.L_x_3132:
        /* <DEDUP_REMOVED lines=30> */
.L_x_3128:
        /* <DEDUP_REMOVED lines=15> */
.L_x_3133:
        /* <DEDUP_REMOVED lines=10> */
.L_x_3134:
[----:B------:R-:W-:Y:S01]  /*9de0*/  UPLOP3.LUT UP1, UPT, UPT, UPT, UP1, 0x40, 0x4 ;  /* 0x000000000004789c */ /* 0x000fe20003f2e810 */
[----:B------:R-:W-:Y:S10]  /*9df0*/  @!P2 BRA `(.L_x_3135) ;  /* 0xffffff68003ca947 */ /* 0x000ff4000383ffff */
[----:B-12---:R-:W-:Y:S01]  /*9e00*/  MOV R94, R28 ;  /* 0x0000001c005e7202 */ /* 0x006fe20000000f00 */
[----:B------:R-:W-:Y:S01]  /*9e10*/  IMAD.MOV.U32 R95, RZ, RZ, R29 ;  /* 0x000000ffff5f7224 */ /* 0x000fe200078e001d */
        /* <DEDUP_REMOVED lines=78> */
.L_x_3082:
        /* <DEDUP_REMOVED lines=33> */
.L_x_3136:
        /* <DEDUP_REMOVED lines=15> */
.L_x_5437:


//--------------------- .text._ZN10layer_norm22ln_bwd_finalize_kernelINS_22Kernel_traits_finalizeILj5120Ef6__halfS2_S2_fjLb0ELj1024ELj4ENS_18Kernel_traits_baseILj5120EfS2_S2_S2_fjLj1024EEEEELb0ELb0EEEvNS_9BwdParamsE --------------------------
	.section	.text._ZN10layer_norm22ln_bwd_finalize_kernelINS_22Kernel_traits_finalizeILj5120Ef6__halfS2_S2_fjLb0ELj1024ELj4ENS_18Kernel_traits_baseILj5120EfS2_S2_S2_fjLj1024EEEEELb0ELb0EEEvNS_9BwdParamsE,"ax",@progbits
	.align	128
        .global         _ZN10layer_norm22ln_bwd_finalize_kernelINS_22Kernel_traits_finalizeILj5120Ef6__halfS2_S2_fjLb0ELj1024ELj4ENS_18Kernel_traits_baseILj5120EfS2_S2_S2_fjLj1024EEEEELb0ELb0EEEvNS_9BwdParamsE
        .type           _ZN10layer_norm22ln_bwd_finalize_kernelINS_22Kernel_traits_finalizeILj5120Ef6__halfS2_S2_fjLb0ELj1024ELj4ENS_18Kernel_traits_baseILj5120EfS2_S2_S2_fjLj1024EEEEELb0ELb0EEEvNS_9BwdParamsE,@function
        .size           _ZN10layer_norm22ln_bwd_finalize_kernelINS_22Kernel_traits_finalizeILj5120Ef6__halfS2_S2_fjLb0ELj1024ELj4ENS_18Kernel_traits_baseILj5120EfS2_S2_S2_fjLj1024EEEEELb0ELb0EEEvNS_9BwdParamsE,(.L_x_5438 - _ZN10layer_norm22ln_bwd_finalize_kernelINS_22Kernel_traits_finalizeILj5120Ef6__halfS2_S2_fjLb0ELj1024ELj4ENS_18Kernel_traits_baseILj5120EfS2_S2_S2_fjLj1024EEEEELb0ELb0EEEvNS_9BwdParamsE)
        .other          _ZN10layer_norm22ln_bwd_finalize_kernelINS_22Kernel_traits_finalizeILj5120Ef6__halfS2_S2_fjLb0ELj1024ELj4ENS_18Kernel_traits_baseILj5120EfS2_S2_S2_fjLj1024EEEEELb0ELb0EEEvNS_9BwdParamsE,@"STO_CUDA_ENTRY STV_DEFAULT"
_ZN10layer_norm22ln_bwd_finalize_kernelINS_22Kernel_traits_finalizeILj5120Ef6__halfS2_S2_fjLb0ELj1024ELj4ENS_18Kernel_traits_baseILj5120EfS2_S2_S2_fjLj1024EEEEELb0ELb0EEEvNS_9BwdParamsE:
.text._ZN10layer_norm22ln_bwd_finalize_kernelINS_22Kernel_traits_finalizeILj5120Ef6__halfS2_S2_fjLb0ELj1024ELj4ENS_18Kernel_traits_baseILj5120EfS2_S2_S2_fjLj1024EEEEELb0ELb0EEEvNS_9BwdParamsE:
        /* <DEDUP_REMOVED lines=78> */
.L_x_3141:
        /* <DEDUP_REMOVED lines=118> */
.L_x_3140:
[----:B------:R-:W-:Y:S05]  /*0c40*/  BSYNC.RECONVERGENT B1 ;  /* 0x0000000000017941 */ /* 0x000fea0003800200 */
.L_x_3139:
        /* <DEDUP_REMOVED lines=68> */
.L_x_3143:
[----:B------:R-:W-:Y:S05]  /*1090*/  BSYNC.RECONVERGENT B1 ;  /* 0x0000000000017941 */ /* 0x000fea0003800200 */
.L_x_3142:
        /* <DEDUP_REMOVED lines=37> */
.L_x_3145:
[----:B------:R-:W-:Y:S05]  /*12f0*/  BSYNC.RECONVERGENT B1 ;  /* 0x0000000000017941 */ /* 0x000fea0003800200 */
.L_x_3144:
[----:B------:R-:W-:Y:S05]  /*1300*/  @!P1 BRA `(.L_x_3138) ;  /* 0x00000000003c9947 */ /* 0x000fea0003800000 */
[----:B------:R-:W0:Y:S01]  /*1310*/  LDC.64 R8, c[0x0][0x440] ;  /* 0x00011000ff087b82 */ /* 0x000e220000000a00 */
[----:B------:R-:W-:Y:S01]  /*1320*/  IMAD R0, R3, R54, R0 ;  /* 0x0000003603007224 */ /* 0x000fe200078e0200 */
[----:B------:R-:W-:-:S04]  /*1330*/  IADD3 R12, PT, PT, -R55, RZ, RZ ;  /* 0x000000ff370c7210 */ /* 0x000fc80007ffe1ff */
[----:B------:R-:W-:Y:S02]  /*1340*/  IADD3 R3, PT, PT, R57, R0, RZ ;  /* 0x0000000039037210 */ /* 0x000fe40007ffe0ff */
[----:B------:R-:W1:Y:S05]  /*1350*/  LDC.64 R10, c[0x0][0x448] ;  /* 0x00011200ff0a7b82 */ /* 0x000e6a0000000a00 */
.L_x_3146:
        /* <DEDUP_REMOVED lines=10> */
.L_x_3138:
[----:B------:R-:W-:Y:S05]  /*1400*/  BSYNC.RECONVERGENT B0 ;  /* 0x0000000000007941 */ /* 0x000fea0003800200 */
.L_x_3137:
        /* <DEDUP_REMOVED lines=60> */
.L_x_3147:
        /* <DEDUP_REMOVED lines=11> */
.L_x_5438:


//--------------------- .text._ZN10layer_norm40ln_parallel_residual_bwd_finalize_kernelINS_22Kernel_traits_finalizeILj5120Ef6__halfS2_S2_fjLb0ELj1024ELj4ENS_18Kernel_traits_baseILj5120EfS2_S2_S2_fjLj1024EEEEELb0EEEvNS_9BwdParamsE --------------------------
	.section	.text._ZN10layer_norm40ln_parallel_residual_bwd_finalize_kernelINS_22Kernel_traits_finalizeILj5120Ef6__halfS2_S2_fjLb0ELj1024ELj4ENS_18Kernel_traits_baseILj5120EfS2_S2_S2_fjLj1024EEEEELb0EEEvNS_9BwdParamsE,"ax",@progbits
	.align	128
        .global         _ZN10layer_norm40ln_parallel_residual_bwd_finalize_kernelINS_22Kernel_traits_finalizeILj5120Ef6__halfS2_S2_fjLb0ELj1024ELj4ENS_18Kernel_traits_baseILj5120EfS2_S2_S2_fjLj1024EEEEELb0EEEvNS_9BwdParamsE
        .type           _ZN10layer_norm40ln_parallel_residual_bwd_finalize_kernelINS_22Kernel_traits_finalizeILj5120Ef6__halfS2_S2_fjLb0ELj1024ELj4ENS_18Kernel_traits_baseILj5120EfS2_S2_S2_fjLj1024EEEEELb0EEEvNS_9BwdParamsE,@function
        .size           _ZN10layer_norm40ln_parallel_residual_bwd_finalize_kernelINS_22Kernel_traits_finalizeILj5120Ef6__halfS2_S2_fjLb0ELj1024ELj4ENS_18Kernel_traits_baseILj5120EfS2_S2_S2_fjLj1024EEEEELb0EEEvNS_9BwdParamsE,(.L_x_5439 - _ZN10layer_norm40ln_parallel_residual_bwd_finalize_kernelINS_22Kernel_traits_finalizeILj5120Ef6__halfS2_S2_fjLb0ELj1024ELj4ENS_18Kernel_traits_baseILj5120EfS2_S2_S2_fjLj1024EEEEELb0EEEvNS_9BwdParamsE)
        .other          _ZN10layer_norm40ln_parallel_residual_bwd_finalize_kernelINS_22Kernel_traits_finalizeILj5120Ef6__halfS2_S2_fjLb0ELj1024ELj4ENS_18Kernel_traits_baseILj5120EfS2_S2_S2_fjLj1024EEEEELb0EEEvNS_9BwdParamsE,@"STO_CUDA_ENTRY STV_DEFAULT"
_ZN10layer_norm40ln_parallel_residual_bwd_finalize_kernelINS_22Kernel_traits_finalizeILj5120Ef6__halfS2_S2_fjLb0ELj1024ELj4ENS_18Kernel_traits_baseILj5120EfS2_S2_S2_fjLj1024EEEEELb0EEEvNS_9BwdParamsE:
.text._ZN10layer_norm40ln_parallel_residual_bwd_finalize_kernelINS_22Kernel_traits_finalizeILj5120Ef6__halfS2_S2_fjLb0ELj1024ELj4ENS_18Kernel_traits_baseILj5120EfS2_S2_S2_fjLj1024EEEEELb0EEEvNS_9BwdParamsE:
        /* <DEDUP_REMOVED lines=58> */
.L_x_3152:
        /* <DEDUP_REMOVED lines=112> */
.L_x_3151:
[----:B------:R-:W-:Y:S05]  /*0aa0*/  BSYNC.RECONVERGENT B1 ;  /* 0x0000000000017941 */ /* 0x000fea0003800200 */
.L_x_3150:
        /* <DEDUP_REMOVED lines=66> */
.L_x_3154:
[----:B------:R-:W-:Y:S05]  /*0ed0*/  BSYNC.RECONVERGENT B1 ;  /* 0x0000000000017941 */ /* 0x000fea0003800200 */
.L_x_3153:
        /* <DEDUP_REMOVED lines=36> */
.L_x_3156:
[----:B------:R-:W-:Y:S05]  /*1120*/  BSYNC.RECONVERGENT B1 ;  /* 0x0000000000017941 */ /* 0x000fea0003800200 */
.L_x_3155:
        /* <DEDUP_REMOVED lines=18> */
.L_x_3149:
[----:B------:R-:W-:Y:S05]  /*1250*/  BSYNC.RECONVERGENT B0 ;  /* 0x0000000000007941 */ /* 0x000fea0003800200 */
.L_x_3148:
        /* <DEDUP_REMOVED lines=92> */
.L_x_3157:
        /* <DEDUP_REMOVED lines=14> */
.L_x_5439:


//--------------------- .text._ZN10layer_norm31ln_parallel_residual_bwd_kernelINS_13Kernel_traitsIf6__halfS2_S2_fjLj5120ELj1ELj1ELj8ELj8ENS_18Kernel_traits_baseILj5120EfS2_S2_S2_fjLj256EEEEELb1ELb1ELb0EEEvNS_9BwdParamsE --------------------------
	.section	.text._ZN10layer_norm31ln_parallel_residual_bwd_kernelINS_13Kernel_traitsIf6__halfS2_S2_fjLj5120ELj1ELj1ELj8ELj8ENS_18Kernel_traits_baseILj5120EfS2_S2_S2_fjLj256EEEEELb1ELb1ELb0EEEvNS_9BwdParamsE,"ax",@progbits
	.align	128
        .global         _ZN10layer_norm31ln_parallel_residual_bwd_kernelINS_13Kernel_traitsIf6__halfS2_S2_fjLj5120ELj1ELj1ELj8ELj8ENS_18Kernel_traits_baseILj5120EfS2_S2_S2_fjLj256EEEEELb1ELb1ELb0EEEvNS_9BwdParamsE
        .type           _ZN10layer_norm31ln_parallel_residual_bwd_kernelINS_13Kernel_traitsIf6__halfS2_S2_fjLj5120ELj1ELj1ELj8ELj8ENS_18Kernel_traits_baseILj5120EfS2_S2_S2_fjLj256EEEEELb1ELb1ELb0EEEvNS_9BwdParamsE,@function
        .size           _ZN10layer_norm31ln_parallel_residual_bwd_kernelINS_13Kernel_traitsIf6__halfS2_S2_fjLj5120ELj1ELj1ELj8ELj8ENS_18Kernel_traits_baseILj5120EfS2_S2_S2_fjLj256EEEEELb1ELb1ELb0EEEvNS_9BwdParamsE,(.L_x_5440 - _ZN10layer_norm31ln_parallel_residual_bwd_kernelINS_13Kernel_traitsIf6__halfS2_S2_fjLj5120ELj1ELj1ELj8ELj8ENS_18Kernel_traits_baseILj5120EfS2_S2_S2_fjLj256EEEEELb1ELb1ELb0EEEvNS_9BwdParamsE)
        .other          _ZN10layer_norm31ln_parallel_residual_bwd_kernelINS_13Kernel_traitsIf6__halfS2_S2_fjLj5120ELj1ELj1ELj8ELj8ENS_18Kernel_traits_baseILj5120EfS2_S2_S2_fjLj256EEEEELb1ELb1ELb0EEEvNS_9BwdParamsE,@"STO_CUDA_ENTRY STV_DEFAULT"
_ZN10layer_norm31ln_parallel_residual_bwd_kernelINS_13Kernel_traitsIf6__halfS2_S2_fjLj5120ELj1ELj1ELj8ELj8ENS_18Kernel_traits_baseILj5120EfS2_S2_S2_fjLj256EEEEELb1ELb1ELb0EEEvNS_9BwdParamsE:
.text._ZN10layer_norm31ln_parallel_residual_bwd_kernelINS_13Kernel_traitsIf6__halfS2_S2_fjLj5120ELj1ELj1ELj8ELj8ENS_18Kernel_traits_baseILj5120EfS2_S2_S2_fjLj256EEEEELb1ELb1ELb0EEEvNS_9BwdParamsE:
        /* <DEDUP_REMOVED lines=88> */
.L_x_3230:
        /* <DEDUP_REMOVED lines=39> */
[----:B---3--:R-:W-:Y:S02]  /*07f0*/  IMAD.MOV.U32 R3, RZ, RZ, R70 ;  /* 0x000000ffff037224 */ /* 0x008fe400078e0046 */
[--C-:B------:R-:W-:Y:S01]  /*0800*/  IMAD.MOV.U32 R74, RZ, RZ, R71.reuse ;  /* 0x000000ffff4a7224 */ /* 0x100fe200078e0047 */
[----:B------:R-:W-:Y:S02]  /*0810*/  SHF.R.U64 R70, R70, 0x10, R71 ;  /* 0x0000001046467819 */ /* 0x000fe40000001247 */
[----:B------:R-:W-:Y:S02]  /*0820*/  HADD2.F32 R3, -RZ, R3.H0_H0 ;  /* 0x20000003ff037230 */ /* 0x000fe40000004100 */
[----:B----4-:R-:W-:Y:S01]  /*0830*/  IMAD.MOV.U32 R65, RZ, RZ, R76 ;  /* 0x000000ffff417224 */ /* 0x010fe200078e004c */
[----:B------:R-:W-:Y:S01]  /*0840*/  SHF.R.U64 R78, R76, 0x10, R77 ;  /* 0x000000104c4e7819 */ /* 0x000fe2000000124d */
[----:B0-----:R-:W-:-:S02]  /*0850*/  HADD2.F32 R69, -RZ, R74.H0_H0 ;  /* 0x2000004aff457230 */ /* 0x001fc40000004100 */
[C---:B------:R-:W-:Y:S01]  /*0860*/  FADD.FTZ R66, -R64.reuse, R3 ;  /* 0x0000000340427221 */ /* 0x040fe20000010100 */
[----:B------:R-:W-:Y:S02]  /*0870*/  HADD2.F32 R67, -RZ, R70.H0_H0 ;  /* 0x20000046ff437230 */ /* 0x000fe40000004100 */
[----:B------:R-:W-:Y:S02]  /*0880*/  HADD2.F32 R65, -RZ, R65.H0_H0 ;  /* 0x20000041ff417230 */ /* 0x000fe40000004100 */
[C---:B-----5:R-:W-:Y:S01]  /*0890*/  FMUL.FTZ R3, R131.reuse, R66 ;  /* 0x0000004283037220 */ /* 0x060fe20000410000 */
[----:B------:R-:W-:Y:S01]  /*08a0*/  IMAD.MOV.U32 R75, RZ, RZ, R77 ;  /* 0x000000ffff4b7224 */ /* 0x000fe200078e004d */
[----:B------:R-:W-:Y:S01]  /*08b0*/  SHF.R.U32.HI R71, RZ, 0x10, R71 ;  /* 0x00000010ff477819 */ /* 0x000fe20000011647 */
[----:B------:R-:W-:Y:S02]  /*08c0*/  HADD2.F32 R68, -RZ, R78.H0_H0 ;  /* 0x2000004eff447230 */ /* 0x000fe40000004100 */
[----:B------:R-:W-:Y:S01]  /*08d0*/  FADD.FTZ R66, -R64, R69 ;  /* 0x0000004540427221 */ /* 0x000fe20000010100 */
[----:B------:R-:W-:Y:S01]  /*08e0*/  FMUL.FTZ R138, R60, R65 ;  /* 0x000000413c8a7220 */ /* 0x000fe20000410000 */
[----:B------:R-:W-:Y:S01]  /*08f0*/  FADD.FTZ R136, -R64, R67 ;  /* 0x0000004340887221 */ /* 0x000fe20000010100 */
[----:B------:R-:W-:Y:S01]  /*0900*/  SHF.R.U32.HI R76, RZ, 0x10, R77 ;  /* 0x00000010ff4c7819 */ /* 0x000fe2000001164d */
[----:B------:R-:W-:Y:S01]  /*0910*/  FMUL.FTZ R135, R131, R66 ;  /* 0x0000004283877220 */ /* 0x000fe20000410000 */
[----:B------:R-:W-:-:S02]  /*0920*/  HADD2.F32 R75, -RZ, R75.H0_H0 ;  /* 0x2000004bff4b7230 */ /* 0x000fc40000004100 */
[----:B------:R-:W-:Y:S01]  /*0930*/  FADD.FTZ R20, R20, R65 ;  /* 0x0000004114147221 */ /* 0x000fe20000010000 */
[----:B------:R-:W-:Y:S02]  /*0940*/  HADD2.F32 R71, -RZ, R71.H0_H0 ;  /* 0x20000047ff477230 */ /* 0x000fe40000004100 */
[----:B------:R-:W-:Y:S01]  /*0950*/  FFMA.FTZ R40, R3, R65, R40 ;  /* 0x0000004103287223 */ /* 0x000fe20000010028 */
[----:B------:R-:W-:Y:S01]  /*0960*/  FMUL.FTZ R137, R61, R68 ;  /* 0x000000443d897220 */ /* 0x000fe20000410000 */
[----:B------:R-:W-:Y:S01]  /*0970*/  FADD.FTZ R66, RZ, R138 ;  /* 0x0000008aff427221 */ /* 0x000fe20000010000 */
[----:B------:R-:W-:Y:S01]  /*0980*/  FMUL.FTZ R136, R131, R136 ;  /* 0x0000008883887220 */ /* 0x000fe20000410000 */
[----:B------:R-:W-:Y:S01]  /*0990*/  FFMA.FTZ R65, R3, R138, RZ ;  /* 0x0000008a03417223 */ /* 0x000fe200000100ff */
[----:B------:R-:W-:Y:S02]  /*09a0*/  HADD2.F32 R70, -RZ, R76.H0_H0 ;  /* 0x2000004cff467230 */ /* 0x000fe40000004100 */
[----:B------:R-:W-:Y:S01]  /*09b0*/  FADD.FTZ R67, R66, R137 ;  /* 0x0000008942437221 */ /* 0x000fe20000010000 */
        /* <DEDUP_REMOVED lines=16> */
.L_x_3160:
[----:B----4-:R-:W-:Y:S05]  /*0ac0*/  BSYNC.RECONVERGENT B0 ;  /* 0x0000000000007941 */ /* 0x010fea0003800200 */
.L_x_3159:
        /* <DEDUP_REMOVED lines=26> */
[----:B----4-:R-:W-:Y:S02]  /*0c70*/  IMAD.MOV.U32 R76, RZ, RZ, R72 ;  /* 0x000000ffff4c7224 */ /* 0x010fe400078e0048 */
[--C-:B------:R-:W-:Y:S01]  /*0c80*/  IMAD.MOV.U32 R77, RZ, RZ, R73.reuse ;  /* 0x000000ffff4d7224 */ /* 0x100fe200078e0049 */
[----:B------:R-:W-:-:S02]  /*0c90*/  SHF.R.U64 R72, R72, 0x10, R73 ;  /* 0x0000001048487819 */ /* 0x000fc40000001249 */
[----:B0-----:R-:W-:Y:S01]  /*0ca0*/  HADD2.F32 R71, -RZ, R76.H0_H0 ;  /* 0x2000004cff477230 */ /* 0x001fe20000004100 */
[----:B------:R-:W-:Y:S01]  /*0cb0*/  SHF.R.U32.HI R143, RZ, 0x10, R73 ;  /* 0x00000010ff8f7819 */ /* 0x000fe20000011649 */
[----:B------:R-:W-:Y:S02]  /*0cc0*/  HADD2.F32 R77, -RZ, R77.H0_H0 ;  /* 0x2000004dff4d7230 */ /* 0x000fe40000004100 */
[----:B------:R-:W-:Y:S02]  /*0cd0*/  HADD2.F32 R73, -RZ, R78.H0_H0 ;  /* 0x2000004eff497230 */ /* 0x000fe40000004100 */
[C---:B------:R-:W-:Y:S01]  /*0ce0*/  FADD.FTZ R68, -R64.reuse, R71 ;  /* 0x0000004740447221 */ /* 0x040fe20000010100 */
[----:B------:R-:W-:Y:S02]  /*0cf0*/  HADD2.F32 R69, -RZ, R72.H0_H0 ;  /* 0x20000048ff457230 */ /* 0x000fe40000004100 */
[----:B------:R-:W-:Y:S02]  /*0d00*/  HADD2.F32 R72, -RZ, R141.H0_H0 ;  /* 0x2000008dff487230 */ /* 0x000fe40000004100 */
[----:B-----5:R-:W-:Y:S01]  /*0d10*/  FMUL.FTZ R141, R131, R68 ;  /* 0x00000044838d7220 */ /* 0x020fe20000410000 */
[----:B------:R-:W-:Y:S01]  /*0d20*/  FADD.FTZ R68, -R64, R77 ;  /* 0x0000004d40447221 */ /* 0x000fe20000010100 */
[----:B------:R-:W-:-:S02]  /*0d30*/  HADD2.F32 R70, -RZ, R144.H0_H0 ;  /* 0x20000090ff467230 */ /* 0x000fc40000004100 */
[----:B------:R-:W-:Y:S01]  /*0d40*/  FMUL.FTZ R146, R56, R73 ;  /* 0x0000004938927220 */ /* 0x000fe20000410000 */
[----:B------:R-:W-:Y:S01]  /*0d50*/  FADD.FTZ R144, -R64, R69 ;  /* 0x0000004540907221 */ /* 0x000fe20000010100 */
[----:B------:R-:W-:Y:S02]  /*0d60*/  HADD2.F32 R71, -RZ, R143.H0_H0 ;  /* 0x2000008fff477230 */ /* 0x000fe40000004100 */
[----:B------:R-:W-:Y:S01]  /*0d70*/  FMUL.FTZ R143, R131, R68 ;  /* 0x00000044838f7220 */ /* 0x000fe20000410000 */
[----:B------:R-:W-:Y:S02]  /*0d80*/  HADD2.F32 R79, -RZ, R79.H0_H0 ;  /* 0x2000004fff4f7230 */ /* 0x000fe40000004100 */
[----:B------:R-:W-:Y:S01]  /*0d90*/  FADD.FTZ R68, R67, R146 ;  /* 0x0000009243447221 */ /* 0x000fe20000010000 */
        /* <DEDUP_REMOVED lines=21> */
.L_x_3162:
[----:B------:R-:W-:Y:S05]  /*0ef0*/  BSYNC.RECONVERGENT B0 ;  /* 0x0000000000007941 */ /* 0x000fea0003800200 */
.L_x_3161:
        /* <DEDUP_REMOVED lines=29> */
[----:B------:R-:W-:Y:S01]  /*10d0*/  HADD2.F32 R69, -RZ, R68.H0_H0 ;  /* 0x20000044ff457230 */ /* 0x000fe20000004100 */
[----:B------:R-:W-:Y:S01]  /*10e0*/  SHF.R.U32.HI R105, RZ, 0x10, R73 ;  /* 0x00000010ff697819 */ /* 0x000fe20000011649 */
[----:B------:R-:W-:Y:S02]  /*10f0*/  HADD2.F32 R79, -RZ, R79.H0_H0 ;  /* 0x2000004fff4f7230 */ /* 0x000fe40000004100 */
[----:B0-----:R-:W-:Y:S02]  /*1100*/  HADD2.F32 R71, -RZ, R78.H0_H0 ;  /* 0x2000004eff477230 */ /* 0x001fe40000004100 */
[----:B------:R-:W-:Y:S01]  /*1110*/  FADD.FTZ R68, -R64, R69 ;  /* 0x0000004540447221 */ /* 0x000fe20000010100 */
[----:B------:R-:W-:Y:S02]  /*1120*/  HADD2.F32 R73, -RZ, R72.H0_H0 ;  /* 0x20000048ff497230 */ /* 0x000fe40000004100 */
[----:B------:R-:W-:Y:S02]  /*1130*/  HADD2.F32 R75, -RZ, R103.H0_H0 ;  /* 0x20000067ff4b7230 */ /* 0x000fe40000004100 */
[----:B-----5:R-:W-:Y:S01]  /*1140*/  FMUL.FTZ R103, R131, R68 ;  /* 0x0000004483677220 */ /* 0x020fe20000410000 */
[----:B------:R-:W-:-:S02]  /*1150*/  HADD2.F32 R70, -RZ, R106.H0_H0 ;  /* 0x2000006aff467230 */ /* 0x000fc40000004100 */
[----:B------:R-:W-:Y:S01]  /*1160*/  FADD.FTZ R68, -R64, R79 ;  /* 0x0000004f40447221 */ /* 0x000fe20000010100 */
[----:B------:R-:W-:Y:S02]  /*1170*/  HADD2.F32 R72, -RZ, R104.H0_H0 ;  /* 0x20000068ff487230 */ /* 0x000fe40000004100 */
[----:B------:R-:W-:Y:S01]  /*1180*/  FMUL.FTZ R106, R52, R71 ;  /* 0x00000047346a7220 */ /* 0x000fe20000410000 */
[C---:B------:R-:W-:Y:S01]  /*1190*/  FADD.FTZ R104, -R64.reuse, R73 ;  /* 0x0000004940687221 */ /* 0x040fe20000010100 */
[----:B------:R-:W-:Y:S02]  /*11a0*/  HADD2.F32 R69, -RZ, R105.H0_H0 ;  /* 0x20000069ff457230 */ /* 0x000fe40000004100 */
        /* <DEDUP_REMOVED lines=23> */
.L_x_3164:
[----:B------:R-:W-:Y:S05]  /*1320*/  BSYNC.RECONVERGENT B0 ;  /* 0x0000000000007941 */ /* 0x000fea0003800200 */
.L_x_3163:
        /* <DEDUP_REMOVED lines=66> */
.L_x_3166:
[----:B------:R-:W-:Y:S05]  /*1750*/  BSYNC.RECONVERGENT B0 ;  /* 0x0000000000007941 */ /* 0x000fea0003800200 */
.L_x_3165:
        /* <DEDUP_REMOVED lines=21> */
[----:B---3--:R-:W-:Y:S01]  /*18b0*/  IMAD.MOV.U32 R65, RZ, RZ, R76 ;  /* 0x000000ffff417224 */ /* 0x008fe200078e004c */
[--C-:B------:R-:W-:Y:S01]  /*18c0*/  SHF.R.U64 R124, R76, 0x10, R77.reuse ;  /* 0x000000104c7c7819 */ /* 0x100fe2000000124d */
[--C-:B------:R-:W-:Y:S01]  /*18d0*/  IMAD.MOV.U32 R78, RZ, RZ, R77.reuse ;  /* 0x000000ffff4e7224 */ /* 0x100fe200078e004d */
[----:B------:R-:W-:Y:S02]  /*18e0*/  SHF.R.U32.HI R79, RZ, 0x10, R77 ;  /* 0x00000010ff4f7819 */ /* 0x000fe4000001164d */
[----:B------:R-:W-:Y:S02]  /*18f0*/  HADD2.F32 R65, -RZ, R65.H0_H0 ;  /* 0x20000041ff417230 */ /* 0x000fe40000004100 */
[----:B-1----:R-:W-:Y:S02]  /*1900*/  HADD2.F32 R71, -RZ, R124.H0_H0 ;  /* 0x2000007cff477230 */ /* 0x002fe40000004100 */
[----:B----4-:R-:W-:Y:S01]  /*1910*/  IMAD.MOV.U32 R76, RZ, RZ, R68 ;  /* 0x000000ffff4c7224 */ /* 0x010fe200078e0044 */
[----:B------:R-:W-:Y:S01]  /*1920*/  SHF.R.U64 R125, R68, 0x10, R69 ;  /* 0x00000010447d7819 */ /* 0x000fe20000001245 */
[----:B------:R-:W-:-:S02]  /*1930*/  HADD2.F32 R75, -RZ, R78.H0_H0 ;  /* 0x2000004eff4b7230 */ /* 0x000fc40000004100 */
[----:B0-----:R-:W-:Y:S02]  /*1940*/  HADD2.F32 R73, -RZ, R79.H0_H0 ;  /* 0x2000004fff497230 */ /* 0x001fe40000004100 */
[C---:B------:R-:W-:Y:S01]  /*1950*/  FADD.FTZ R68, -R64.reuse, R65 ;  /* 0x0000004140447221 */ /* 0x040fe20000010100 */
[C---:B------:R-:W-:Y:S01]  /*1960*/  FADD.FTZ R124, -R64.reuse, R71 ;  /* 0x00000047407c7221 */ /* 0x040fe20000010100 */
[----:B------:R-:W-:Y:S02]  /*1970*/  HADD2.F32 R65, -RZ, R76.H0_H0 ;  /* 0x2000004cff417230 */ /* 0x000fe40000004100 */
[C---:B------:R-:W-:Y:S01]  /*1980*/  FADD.FTZ R70, -R64.reuse, R75 ;  /* 0x0000004b40467221 */ /* 0x040fe20000010100 */
[----:B------:R-:W-:Y:S01]  /*1990*/  FADD.FTZ R132, -R64, R73 ;  /* 0x0000004940847221 */ /* 0x000fe20000010100 */
[----:B------:R-:W-:Y:S02]  /*19a0*/  HADD2.F32 R64, -RZ, R125.H0_H0 ;  /* 0x2000007dff407230 */ /* 0x000fe40000004100 */
[----:B-----5:R-:W-:Y:S01]  /*19b0*/  FMUL.FTZ R124, R131, R124 ;  /* 0x0000007c837c7220 */ /* 0x020fe20000410000 */
[----:B------:R-:W-:-:S02]  /*19c0*/  IMAD.MOV.U32 R77, RZ, RZ, R69 ;  /* 0x000000ffff4d7224 */ /* 0x000fc400078e0045 */
[----:B------:R-:W-:Y:S01]  /*19d0*/  FMUL.FTZ R125, R131, R68 ;  /* 0x00000044837d7220 */ /* 0x000fe20000410000 */
[-C--:B------:R-:W-:Y:S01]  /*19e0*/  FMUL.FTZ R126, R44, R65.reuse ;  /* 0x000000412c7e7220 */ /* 0x080fe20000410000 */
[----:B------:R-:W-:Y:S01]  /*19f0*/  SHF.R.U32.HI R69, RZ, 0x10, R69 ;  /* 0x00000010ff457819 */ /* 0x000fe20000011645 */
[----:B------:R-:W-:Y:S01]  /*1a00*/  FADD.FTZ R5, R5, R64 ;  /* 0x0000004005057221 */ /* 0x000fe20000010000 */
[-C--:B------:R-:W-:Y:S01]  /*1a10*/  FFMA.FTZ R25, R124, R64.reuse, R25 ;  /* 0x000000407c197223 */ /* 0x080fe20000010019 */
[----:B------:R-:W-:Y:S01]  /*1a20*/  FMUL.FTZ R127, R45, R64 ;  /* 0x000000402d7f7220 */ /* 0x000fe20000410000 */
[----:B------:R-:W-:Y:S02]  /*1a30*/  HADD2.F32 R77, -RZ, R77.H0_H0 ;  /* 0x2000004dff4d7230 */ /* 0x000fe40000004100 */
[----:B------:R-:W-:Y:S01]  /*1a40*/  FADD.FTZ R4, R4, R65 ;  /* 0x0000004104047221 */ /* 0x000fe20000010000 */
[----:B------:R-:W-:Y:S01]  /*1a50*/  FFMA.FTZ R24, R125, R65, R24 ;  /* 0x000000417d187223 */ /* 0x000fe20000010018 */
[----:B------:R-:W-:Y:S01]  /*1a60*/  FADD.FTZ R64, R67, R126 ;  /* 0x0000007e43407221 */ /* 0x000fe20000010000 */
[----:B------:R-:W-:Y:S01]  /*1a70*/  FFMA.FTZ R65, R125, R126, R66 ;  /* 0x0000007e7d417223 */ /* 0x000fe20000010042 */
[----:B------:R-:W-:-:S02]  /*1a80*/  HADD2.F32 R68, -RZ, R69.H0_H0 ;  /* 0x20000045ff447230 */ /* 0x000fc40000004100 */
[----:B------:R-:W-:Y:S01]  /*1a90*/  FMUL.FTZ R129, R131, R70 ;  /* 0x0000004683817220 */ /* 0x000fe20000410000 */
        /* <DEDUP_REMOVED lines=13> */
.L_x_3168:
[----:B------:R-:W-:Y:S05]  /*1b70*/  BSYNC.RECONVERGENT B0 ;  /* 0x0000000000007941 */ /* 0x000fea0003800200 */
.L_x_3167:
        /* <DEDUP_REMOVED lines=32> */
.L_x_3170:
[----:B------:R-:W-:Y:S05]  /*1d80*/  BSYNC.RECONVERGENT B0 ;  /* 0x0000000000007941 */ /* 0x000fea0003800200 */
.L_x_3169:
        /* <DEDUP_REMOVED lines=86> */
.L_x_3175:
        /* <DEDUP_REMOVED lines=37> */
.L_x_3174:
        /* <DEDUP_REMOVED lines=44> */
.L_x_3177:
        /* <DEDUP_REMOVED lines=45> */
.L_x_3173:
        /* <DEDUP_REMOVED lines=52> */
.L_x_3179:
        /* <DEDUP_REMOVED lines=51> */
.L_x_3178:
        /* <DEDUP_REMOVED lines=57> */
.L_x_3180:
        /* <DEDUP_REMOVED lines=58> */
.L_x_3176:
        /* <DEDUP_REMOVED lines=18> */
.L_x_3181:
        /* <DEDUP_REMOVED lines=12> */
.L_x_3182:
[----:B------:R-:W-:-:S07]  /*3a50*/  VIADD R123, R123, 0x100 ;  /* 0x000001007b7b7836 */ /* 0x000fce0000000000 */
.L_x_3172:
[----:B------:R-:W-:Y:S05]  /*3a60*/  BSYNC.RECONVERGENT B0 ;  /* 0x0000000000007941 */ /* 0x000fea0003800200 */
.L_x_3171:
        /* <DEDUP_REMOVED lines=70> */
.L_x_3187:
        /* <DEDUP_REMOVED lines=53> */
.L_x_3186:
        /* <DEDUP_REMOVED lines=54> */
.L_x_3189:
        /* <DEDUP_REMOVED lines=44> */
.L_x_3185:
        /* <DEDUP_REMOVED lines=51> */
.L_x_3191:
        /* <DEDUP_REMOVED lines=39> */
.L_x_3190:
        /* <DEDUP_REMOVED lines=40> */
.L_x_3192:
        /* <DEDUP_REMOVED lines=30> */
.L_x_3188:
        /* <DEDUP_REMOVED lines=16> */
.L_x_3193:
        /* <DEDUP_REMOVED lines=10> */
.L_x_3194:
[----:B------:R-:W-:-:S07]  /*53e0*/  VIADD R123, R123, 0x100 ;  /* 0x000001007b7b7836 */ /* 0x000fce0000000000 */
.L_x_3184:
[----:B------:R-:W-:Y:S05]  /*53f0*/  BSYNC.RECONVERGENT B0 ;  /* 0x0000000000007941 */ /* 0x000fea0003800200 */
.L_x_3183:
        /* <DEDUP_REMOVED lines=70> */
.L_x_3199:
        /* <DEDUP_REMOVED lines=53> */
.L_x_3198:
        /* <DEDUP_REMOVED lines=54> */
.L_x_3201:
        /* <DEDUP_REMOVED lines=44> */
.L_x_3197:
        /* <DEDUP_REMOVED lines=51> */
.L_x_3203:
        /* <DEDUP_REMOVED lines=39> */
.L_x_3202:
        /* <DEDUP_REMOVED lines=40> */
.L_x_3204:
        /* <DEDUP_REMOVED lines=30> */
.L_x_3200:
        /* <DEDUP_REMOVED lines=16> */
.L_x_3205:
        /* <DEDUP_REMOVED lines=10> */
.L_x_3206:
[----:B------:R-:W-:-:S07]  /*6d70*/  VIADD R123, R123, 0x100 ;  /* 0x000001007b7b7836 */ /* 0x000fce0000000000 */
.L_x_3196:
[----:B------:R-:W-:Y:S05]  /*6d80*/  BSYNC.RECONVERGENT B0 ;  /* 0x0000000000007941 */ /* 0x000fea0003800200 */
.L_x_3195:
        /* <DEDUP_REMOVED lines=70> */
.L_x_3211:
        /* <DEDUP_REMOVED lines=53> */
.L_x_3210:
        /* <DEDUP_REMOVED lines=54> */
.L_x_3213:
        /* <DEDUP_REMOVED lines=44> */
.L_x_3209:
        /* <DEDUP_REMOVED lines=51> */
.L_x_3215:
        /* <DEDUP_REMOVED lines=39> */
.L_x_3214:
        /* <DEDUP_REMOVED lines=40> */
.L_x_3216:
        /* <DEDUP_REMOVED lines=30> */
.L_x_3212:
        /* <DEDUP_REMOVED lines=16> */
.L_x_3217:
        /* <DEDUP_REMOVED lines=10> */
.L_x_3218:
[----:B------:R-:W-:-:S07]  /*8700*/  VIADD R123, R123, 0x100 ;  /* 0x000001007b7b7836 */ /* 0x000fce0000000000 */
.L_x_3208:
[----:B------:R-:W-:Y:S05]  /*8710*/  BSYNC.RECONVERGENT B0 ;  /* 0x0000000000007941 */ /* 0x000fea0003800200 */
.L_x_3207:
        /* <DEDUP_REMOVED lines=70> */
.L_x_3223:
[----:B012---:R-:W-:Y:S01]  /*8b80*/  SHF.R.U64 R67, R88, 0x10, R89 ;  /* 0x0000001058437819 */ /* 0x007fe20000001259 */
        /* <DEDUP_REMOVED lines=52> */
.L_x_3222:
        /* <DEDUP_REMOVED lines=54> */
.L_x_3225:
        /* <DEDUP_REMOVED lines=45> */
.L_x_3221:
        /* <DEDUP_REMOVED lines=51> */
.L_x_3227:
        /* <DEDUP_REMOVED lines=38> */
.L_x_3226:
        /* <DEDUP_REMOVED lines=40> */
.L_x_3228:
        /* <DEDUP_REMOVED lines=29> */
.L_x_3224:
        /* <DEDUP_REMOVED lines=16> */
.L_x_3229:
        /* <DEDUP_REMOVED lines=10> */
.L_x_3220:
[----:B------:R-:W-:Y:S05]  /*a080*/  BSYNC.RECONVERGENT B0 ;  /* 0x0000000000007941 */ /* 0x000fea0003800200 */
.L_x_3219:
[----:B------:R-:W-:Y:S01]  /*a090*/  ISETP.NE.AND P6, PT, R76, RZ, PT ;  /* 0x000000ff4c00720c */ /* 0x000fe20003fc5270 */
[----:B------:R-:W-:-:S12]  /*a0a0*/  UPLOP3.LUT UP1, UPT, UPT, UPT, UP1, 0x40, 0x4 ;  /* 0x000000000004789c */ /* 0x000fd80003f2e810 */
[----:B------:R-:W-:Y:S05]  /*a0b0*/  @!P6 BRA `(.L_x_3230) ;  /* 0xffffff640030e947 */ /* 0x000fea000383ffff */
.L_x_3158:
        /* <DEDUP_REMOVED lines=39> */
.L_x_3231:
        /* <DEDUP_REMOVED lines=13> */
.L_x_5440:


//--------------------- .text._ZN10layer_norm22ln_bwd_finalize_kernelINS_22Kernel_traits_finalizeILj5120Ef6__halfS2_S2_fjLb0ELj1024ELj4ENS_18Kernel_traits_baseILj5120EfS2_S2_S2_fjLj1024EEEEELb0ELb1EEEvNS_9BwdParamsE --------------------------
	.section	.text._ZN10layer_norm22ln_bwd_finalize_kernelINS_22Kernel_traits_finalizeILj5120Ef6__halfS2_S2_fjLb0ELj1024ELj4ENS_18Kernel_traits_baseILj5120EfS2_S2_S2_fjLj1024EEEEELb0ELb1EEEvNS_9BwdParamsE,"ax",@progbits
	.align	128
        .global         _ZN10layer_norm22ln_bwd_finalize_kernelINS_22Kernel_traits_finalizeILj5120Ef6__halfS2_S2_fjLb0ELj1024ELj4ENS_18Kernel_traits_baseILj5120EfS2_S2_S2_fjLj1024EEEEELb0ELb1EEEvNS_9BwdParamsE
        .type           _ZN10layer_norm22ln_bwd_finalize_kernelINS_22Kernel_traits_finalizeILj5120Ef6__halfS2_S2_fjLb0ELj1024ELj4ENS_18Kernel_traits_baseILj5120EfS2_S2_S2_fjLj1024EEEEELb0ELb1EEEvNS_9BwdParamsE,@function
        .size           _ZN10layer_norm22ln_bwd_finalize_kernelINS_22Kernel_traits_finalizeILj5120Ef6__halfS2_S2_fjLb0ELj1024ELj4ENS_18Kernel_traits_baseILj5120EfS2_S2_S2_fjLj1024EEEEELb0ELb1EEEvNS_9BwdParamsE,(.L_x_5441 - _ZN10layer_norm22ln_bwd_finalize_kernelINS_22Kernel_traits_finalizeILj5120Ef6__halfS2_S2_fjLb0ELj1024ELj4ENS_18Kernel_traits_baseILj5120EfS2_S2_S2_fjLj1024EEEEELb0ELb1EEEvNS_9BwdParamsE)
        .other          _ZN10layer_norm22ln_bwd_finalize_kernelINS_22Kernel_traits_finalizeILj5120Ef6__halfS2_S2_fjLb0ELj1024ELj4ENS_18Kernel_traits_baseILj5120EfS2_S2_S2_fjLj1024EEEEELb0ELb1EEEvNS_9BwdParamsE,@"STO_CUDA_ENTRY STV_DEFAULT"
_ZN10layer_norm22ln_bwd_finalize_kernelINS_22Kernel_traits_finalizeILj5120Ef6__halfS2_S2_fjLb0ELj1024ELj4ENS_18Kernel_traits_baseILj5120EfS2_S2_S2_fjLj1024EEEEELb0ELb1EEEvNS_9BwdParamsE:
.text._ZN10layer_norm22ln_bwd_finalize_kernelINS_22Kernel_traits_finalizeILj5120Ef6__halfS2_S2_fjLb0ELj1024ELj4ENS_18Kernel_traits_baseILj5120EfS2_S2_S2_fjLj1024EEEEELb0ELb1EEEvNS_9BwdParamsE:
        /* <DEDUP_REMOVED lines=77> */
.L_x_3236:
        /* <DEDUP_REMOVED lines=118> */
.L_x_3235:
[----:B------:R-:W-:Y:S05]  /*0c30*/  BSYNC.RECONVERGENT B1 ;  /* 0x0000000000017941 */ /* 0x000fea0003800200 */
.L_x_3234:
        /* <DEDUP_REMOVED lines=69> */
.L_x_3238:
[----:B------:R-:W-:Y:S05]  /*1090*/  BSYNC.RECONVERGENT B1 ;  /* 0x0000000000017941 */ /* 0x000fea0003800200 */
.L_x_3237:
        /* <DEDUP_REMOVED lines=38> */
.L_x_3240:
[----:B------:R-:W-:Y:S05]  /*1300*/  BSYNC.RECONVERGENT B1 ;  /* 0x0000000000017941 */ /* 0x000fea0003800200 */
.L_x_3239:
[----:B------:R-:W-:Y:S05]  /*1310*/  @!P1 BRA `(.L_x_3233) ;  /* 0x0000000000409947 */ /* 0x000fea0003800000 */
[----:B------:R-:W0:Y:S01]  /*1320*/  LDC R14, c[0x0][0x388] ;  /* 0x0000e200ff0e7b82 */ /* 0x000e220000000800 */
[----:B------:R-:W-:-:S07]  /*1330*/  IADD3 R12, PT, PT, -R54, RZ, RZ ;  /* 0x000000ff360c7210 */ /* 0x000fce0007ffe1ff */
[----:B------:R-:W1:Y:S08]  /*1340*/  LDC.64 R8, c[0x0][0x440] ;  /* 0x00011000ff087b82 */ /* 0x000e700000000a00 */
[----:B------:R-:W2:Y:S01]  /*1350*/  LDC.64 R10, c[0x0][0x448] ;  /* 0x00011200ff0a7b82 */ /* 0x000ea20000000a00 */
[----:B0-----:R-:W-:-:S05]  /*1360*/  IMAD R0, R3, R14, R0 ;  /* 0x0000000e03007224 */ /* 0x001fca00078e0200 */
[----:B------:R-:W-:-:S07]  /*1370*/  IADD3 R3, PT, PT, R57, R0, RZ ;  /* 0x0000000039037210 */ /* 0x000fce0007ffe0ff */
.L_x_3241:
        /* <DEDUP_REMOVED lines=10> */
.L_x_3233:
[----:B------:R-:W-:Y:S05]  /*1420*/  BSYNC.RECONVERGENT B0 ;  /* 0x0000000000007941 */ /* 0x000fea0003800200 */
.L_x_3232:
        /* <DEDUP_REMOVED lines=57> */
.L_x_3242:
        /* <DEDUP_REMOVED lines=12> */
.L_x_5441:


//--------------------- .text._ZN10layer_norm40ln_parallel_residual_bwd_finalize_kernelINS_22Kernel_traits_finalizeILj5120Ef6__halfS2_S2_fjLb0ELj1024ELj4ENS_18Kernel_traits_baseILj5120EfS2_S2_S2_fjLj1024EEEEELb1EEEvNS_9BwdParamsE --------------------------
	.section	.text._ZN10layer_norm40ln_parallel_residual_bwd_finalize_kernelINS_22Kernel_traits_finalizeILj5120Ef6__halfS2_S2_fjLb0ELj1024ELj4ENS_18Kernel_traits_baseILj5120EfS2_S2_S2_fjLj1024EEEEELb1EEEvNS_9BwdParamsE,"ax",@progbits
	.align	128
        .global         _ZN10layer_norm40ln_parallel_residual_bwd_finalize_kernelINS_22Kernel_traits_finalizeILj5120Ef6__halfS2_S2_fjLb0ELj1024ELj4ENS_18Kernel_traits_baseILj5120EfS2_S2_S2_fjLj1024EEEEELb1EEEvNS_9BwdParamsE
        .type           _ZN10layer_norm40ln_parallel_residual_bwd_finalize_kernelINS_22Kernel_traits_finalizeILj5120Ef6__halfS2_S2_fjLb0ELj1024ELj4ENS_18Kernel_traits_baseILj5120EfS2_S2_S2_fjLj1024EEEEELb1EEEvNS_9BwdParamsE,@function
        .size           _ZN10layer_norm40ln_parallel_residual_bwd_finalize_kernelINS_22Kernel_traits_finalizeILj5120Ef6__halfS2_S2_fjLb0ELj1024ELj4ENS_18Kernel_traits_baseILj5120EfS2_S2_S2_fjLj1024EEEEELb1EEEvNS_9BwdParamsE,(.L_x_5442 - _ZN10layer_norm40ln_parallel_residual_bwd_finalize_kernelINS_22Kernel_traits_finalizeILj5120Ef6__halfS2_S2_fjLb0ELj1024ELj4ENS_18Kernel_traits_baseILj5120EfS2_S2_S2_fjLj1024EEEEELb1EEEvNS_9BwdParamsE)
        .other          _ZN10layer_norm40ln_parallel_residual_bwd_finalize_kernelINS_22Kernel_traits_finalizeILj5120Ef6__halfS2_S2_fjLb0ELj1024ELj4ENS_18Kernel_traits_baseILj5120EfS2_S2_S2_fjLj1024EEEEELb1EEEvNS_9BwdParamsE,@"STO_CUDA_ENTRY STV_DEFAULT"
_ZN10layer_norm40ln_parallel_residual_bwd_finalize_kernelINS_22Kernel_traits_finalizeILj5120Ef6__halfS2_S2_fjLb0ELj1024ELj4ENS_18Kernel_traits_baseILj5120EfS2_S2_S2_fjLj1024EEEEELb1EEEvNS_9BwdParamsE:
.text._ZN10layer_norm40ln_parallel_residual_bwd_finalize_kernelINS_22Kernel_traits_finalizeILj5120Ef6__halfS2_S2_fjLb0ELj1024ELj4ENS_18Kernel_traits_baseILj5120EfS2_S2_S2_fjLj1024EEEEELb1EEEvNS_9BwdParamsE:
        /* <DEDUP_REMOVED lines=57> */
.L_x_3247:
        /* <DEDUP_REMOVED lines=112> */
.L_x_3246:
[----:B------:R-:W-:Y:S05]  /*0a90*/  BSYNC.RECONVERGENT B1 ;  /* 0x0000000000017941 */ /* 0x000fea0003800200 */
.L_x_3245:
        /* <DEDUP_REMOVED lines=67> */
.L_x_3249:
[----:B------:R-:W-:Y:S05]  /*0ed0*/  BSYNC.RECONVERGENT B1 ;  /* 0x0000000000017941 */ /* 0x000fea0003800200 */
.L_x_3248:
        /* <DEDUP_REMOVED lines=37> */
.L_x_3251:
[----:B------:R-:W-:Y:S05]  /*1130*/  BSYNC.RECONVERGENT B1 ;  /* 0x0000000000017941 */ /* 0x000fea0003800200 */
.L_x_3250:
        /* <DEDUP_REMOVED lines=19> */
.L_x_3244:
[----:B------:R-:W-:Y:S05]  /*1270*/  BSYNC.RECONVERGENT B0 ;  /* 0x0000000000007941 */ /* 0x000fea0003800200 */
.L_x_3243:
        /* <DEDUP_REMOVED lines=89> */
.L_x_3252:
        /* <DEDUP_REMOVED lines=15> */
.L_x_5442:


//--------------------- .text._ZN10layer_norm31ln_parallel_residual_bwd_kernelINS_13Kernel_traitsIf6__halfS2_S2_fjLj5120ELj1ELj1ELj8ELj8ENS_18Kernel_traits_baseILj5120EfS2_S2_S2_fjLj256EEEEELb1ELb1ELb1EEEvNS_9BwdParamsE --------------------------
	.section	.text._ZN10layer_norm31ln_parallel_residual_bwd_kernelINS_13Kernel_traitsIf6__halfS2_S2_fjLj5120ELj1ELj1ELj8ELj8ENS_18Kernel_traits_baseILj5120EfS2_S2_S2_fjLj256EEEEELb1ELb1ELb1EEEvNS_9BwdParamsE,"ax",@progbits
	.align	128
        .global         _ZN10layer_norm31ln_parallel_residual_bwd_kernelINS_13Kernel_traitsIf6__halfS2_S2_fjLj5120ELj1ELj1ELj8ELj8ENS_18Kernel_traits_baseILj5120EfS2_S2_S2_fjLj256EEEEELb1ELb1ELb1EEEvNS_9BwdParamsE
        .type           _ZN10layer_norm31ln_parallel_residual_bwd_kernelINS_13Kernel_traitsIf6__halfS2_S2_fjLj5120ELj1ELj1ELj8ELj8ENS_18Kernel_traits_baseILj5120EfS2_S2_S2_fjLj256EEEEELb1ELb1ELb1EEEvNS_9BwdParamsE,@function
        .size           _ZN10layer_norm31ln_parallel_residual_bwd_kernelINS_13Kernel_traitsIf6__halfS2_S2_fjLj5120ELj1ELj1ELj8ELj8ENS_18Kernel_traits_baseILj5120EfS2_S2_S2_fjLj256EEEEELb1ELb1ELb1EEEvNS_9BwdParamsE,(.L_x_5443 - _ZN10layer_norm31ln_parallel_residual_bwd_kernelINS_13Kernel_traitsIf6__halfS2_S2_fjLj5120ELj1ELj1ELj8ELj8ENS_18Kernel_traits_baseILj5120EfS2_S2_S2_fjLj256EEEEELb1ELb1ELb1EEEvNS_9BwdParamsE)
        .other          _ZN10layer_norm31ln_parallel_residual_bwd_kernelINS_13Kernel_traitsIf6__halfS2_S2_fjLj5120ELj1ELj1ELj8ELj8ENS_18Kernel_traits_baseILj5120EfS2_S2_S2_fjLj256EEEEELb1ELb1ELb1EEEvNS_9BwdParamsE,@"STO_CUDA_ENTRY STV_DEFAULT"
_ZN10layer_norm31ln_parallel_residual_bwd_kernelINS_13Kernel_traitsIf6__halfS2_S2_fjLj5120ELj1ELj1ELj8ELj8ENS_18Kernel_traits_baseILj5120EfS2_S2_S2_fjLj256EEEEELb1ELb1ELb1EEEvNS_9BwdParamsE:
.text._ZN10layer_norm31ln_parallel_residual_bwd_kernelINS_13Kernel_traitsIf6__halfS2_S2_fjLj5120ELj1ELj1ELj8ELj8ENS_18Kernel_traits_baseILj5120EfS2_S2_S2_fjLj256EEEEELb1ELb1ELb1EEEvNS_9BwdParamsE:
        /* <DEDUP_REMOVED lines=69> */
.L_x_3306:
        /* <DEDUP_REMOVED lines=17> */
[--C-:B------:R-:W-:Y:S02]  /*0560*/  IMAD.WIDE.U32 R26, R93, 0x8, R36.reuse ;  /* 0x000000085d1a7825 */ /* 0x100fe400078e0024 */
[----:B------:R-:W2:Y:S01]  /*0570*/  LDG.E R0, desc[UR12][R28.64] ;  /* 0x0000000c1c007981 */ /* 0x000ea2000c1e1900 */
[----:B------:R-:W1:Y:S01]  /*0580*/  LDC.64 R48, c[0x0][0x438] ;  /* 0x00010e00ff307b82 */ /* 0x000e620000000a00 */
[----:B------:R-:W-:-:S02]  /*0590*/  IMAD.WIDE.U32 R110, R94, 0x8, R36 ;  /* 0x000000085e6e7825 */ /* 0x000fc400078e0024 */
[----:B------:R3:W2:Y:S02]  /*05a0*/  LDG.E.64 R126, desc[UR12][R26.64] ;  /* 0x0000000c1a7e7981 */ /* 0x0006a4000c1e1b00 */
[C---:B------:R-:W-:Y:S02]  /*05b0*/  VIADD R107, R92.reuse, 0x400 ;  /* 0x000004005c6b7836 */ /* 0x040fe40000000000 */
[----:B------:R-:W2:Y:S01]  /*05c0*/  LDG.E.64 R110, desc[UR12][R110.64] ;  /* 0x0000000c6e6e7981 */ /* 0x000ea2000c1e1b00 */
[----:B------:R-:W-:Y:S01]  /*05d0*/  ISETP.NE.U32.AND P1, PT, RZ, UR14, PT ;  /* 0x0000000eff007c0c */ /* 0x000fe2000bf25070 */
[----:B------:R-:W-:Y:S01]  /*05e0*/  IMAD.WIDE.U32 R36, R107, 0x8, R36 ;  /* 0x000000086b247825 */ /* 0x000fe200078e0024 */
[----:B------:R-:W1:Y:S03]  /*05f0*/  LDC.64 R128, c[0x0][0x380] ;  /* 0x0000e000ff807b82 */ /* 0x000e660000000a00 */
        /* <DEDUP_REMOVED lines=43> */
[----:B--2---:R-:W-:Y:S01]  /*08b0*/  IMAD.MOV.U32 R120, RZ, RZ, R38 ;  /* 0x000000ffff787224 */ /* 0x004fe200078e0026 */
[--C-:B------:R-:W-:Y:S01]  /*08c0*/  SHF.R.U64 R161, R38, 0x10, R39.reuse ;  /* 0x0000001026a17819 */ /* 0x100fe20000001227 */
[--C-:B------:R-:W-:Y:S01]  /*08d0*/  IMAD.MOV.U32 R121, RZ, RZ, R39.reuse ;  /* 0x000000ffff797224 */ /* 0x100fe200078e0027 */
[----:B------:R-:W-:Y:S01]  /*08e0*/  SHF.R.U32.HI R143, RZ, 0x10, R39 ;  /* 0x00000010ff8f7819 */ /* 0x000fe20000011627 */
[----:B------:R-:W-:Y:S01]  /*08f0*/  HADD2.F32 R116, -RZ, R112.H0_H0 ;  /* 0x20000070ff747230 */ /* 0x000fe20000004100 */
[----:B------:R-:W0:Y:S01]  /*0900*/  @P1 LDC.64 R38, c[0x0][0x3b8] ;  /* 0x0000ee00ff261b82 */ /* 0x000e220000000a00 */
[----:B------:R-:W-:Y:S01]  /*0910*/  HADD2.F32 R117, -RZ, R113.H0_H0 ;  /* 0x20000071ff757230 */ /* 0x000fe20000004100 */
[----:B------:R-:W-:Y:S01]  /*0920*/  FSEL R134, R0, RZ, !P3 ;  /* 0x000000ff00867208 */ /* 0x000fe20005800000 */
[----:B------:R-:W-:Y:S01]  /*0930*/  HADD2.F32 R0, -RZ, R132.H0_H0 ;  /* 0x20000084ff007230 */ /* 0x000fe20000004100 */
[----:B------:R-:W-:-:S04]  /*0940*/  SHF.R.U64 R131, R126, 0x10, R127 ;  /* 0x000000107e837819 */ /* 0x000fc8000000127f */
[----:B------:R-:W1:Y:S01]  /*0950*/  @P0 LDC.64 R112, c[0x0][0x438] ;  /* 0x00010e00ff700b82 */ /* 0x000e620000000a00 */
[----:B------:R-:W-:Y:S02]  /*0960*/  IMAD.MOV.U32 R118, RZ, RZ, R110 ;  /* 0x000000ffff767224 */ /* 0x000fe400078e006e */
[----:B------:R-:W-:Y:S01]  /*0970*/  FADD.FTZ R139, -R134, R0 ;  /* 0x00000000868b7221 */ /* 0x000fe20000010100 */
[----:B------:R-:W-:Y:S01]  /*0980*/  HADD2.F32 R0, -RZ, R131.H0_H0 ;  /* 0x20000083ff007230 */ /* 0x000fe20000004100 */
[--C-:B------:R-:W-:Y:S01]  /*0990*/  SHF.R.U32.HI R130, RZ, 0x10, R127.reuse ;  /* 0x00000010ff827819 */ /* 0x100fe2000001167f */
[----:B------:R-:W-:Y:S02]  /*09a0*/  IMAD.MOV.U32 R109, RZ, RZ, R124 ;  /* 0x000000ffff6d7224 */ /* 0x000fe400078e007c */
[----:B------:R-:W-:Y:S01]  /*09b0*/  IMAD.MOV.U32 R129, RZ, RZ, R127 ;  /* 0x000000ffff817224 */ /* 0x000fe200078e007f */
[----:B------:R-:W-:Y:S01]  /*09c0*/  SHF.R.U64 R127, R110, 0x10, R111 ;  /* 0x000000106e7f7819 */ /* 0x000fe2000000126f */
[----:B------:R-:W-:Y:S01]  /*09d0*/  IMAD.MOV.U32 R128, RZ, RZ, R126 ;  /* 0x000000ffff807224 */ /* 0x000fe200078e007e */
[----:B---3--:R-:W-:Y:S01]  /*09e0*/  SHF.R.U64 R141, R36, 0x10, R37 ;  /* 0x00000010248d7819 */ /* 0x008fe20000001225 */
[----:B------:R-:W-:Y:S01]  /*09f0*/  IMAD.MOV.U32 R119, RZ, RZ, R111 ;  /* 0x000000ffff777224 */ /* 0x000fe200078e006f */
[----:B------:R-:W-:Y:S01]  /*0a00*/  SHF.R.U32.HI R126, RZ, 0x10, R37 ;  /* 0x00000010ff7e7819 */ /* 0x000fe20000011625 */
[----:B------:R-:W-:-:S02]  /*0a10*/  IMAD.MOV.U32 R122, RZ, RZ, R36 ;  /* 0x000000ffff7a7224 */ /* 0x000fc400078e0024 */
[----:B------:R-:W-:Y:S01]  /*0a20*/  IMAD.MOV.U32 R123, RZ, RZ, R37 ;  /* 0x000000ffff7b7224 */ /* 0x000fe200078e0025 */
[----:B------:R-:W-:Y:S01]  /*0a30*/  SHF.R.U32.HI R163, RZ, 0x10, R111 ;  /* 0x00000010ffa37819 */ /* 0x000fe2000001166f */
[----:B------:R-:W2:Y:S01]  /*0a40*/  @P1 LDC.64 R36, c[0x0][0x3b8] ;  /* 0x0000ee00ff241b82 */ /* 0x000ea20000000a00 */
[----:B------:R-:W-:Y:S02]  /*0a50*/  HADD2.F32 R118, -RZ, R118.H0_H0 ;  /* 0x20000076ff767230 */ /* 0x000fe40000004100 */
[----:B------:R-:W-:Y:S01]  /*0a60*/  FADD.FTZ R151, -R134, R0 ;  /* 0x0000000086977221 */ /* 0x000fe20000010100 */
[----:B------:R-:W-:-:S04]  /*0a70*/  IMAD.WIDE.U32 R110, R94, 0x4, R34 ;  /* 0x000000045e6e7825 */ /* 0x000fc800078e0022 */
[C---:B------:R-:W-:Y:S01]  /*0a80*/  FADD.FTZ R157, -R134.reuse, R116 ;  /* 0x00000074869d7221 */ /* 0x040fe20000010100 */
[C---:B------:R-:W-:Y:S01]  /*0a90*/  FADD.FTZ R145, -R134.reuse, R117 ;  /* 0x0000007586917221 */ /* 0x040fe20000010100 */
[----:B------:R-:W-:Y:S02]  /*0aa0*/  HADD2.F32 R109, -RZ, R109.H0_H0 ;  /* 0x2000006dff6d7230 */ /* 0x000fe40000004100 */
[----:B------:R-:W-:Y:S02]  /*0ab0*/  IMAD.MOV.U32 R0, RZ, RZ, R24 ;  /* 0x000000ffff007224 */ /* 0x000fe400078e0018 */
[----:B------:R-:W-:Y:S01]  /*0ac0*/  FADD.FTZ R169, -R134, R118 ;  /* 0x0000007686a97221 */ /* 0x000fe20000010100 */
[----:B------:R-:W-:Y:S01]  /*0ad0*/  HADD2.F32 R116, -RZ, R127.H0_H0 ;  /* 0x2000007fff747230 */ /* 0x000fe20000004100 */
[----:B------:R3:W5:Y:S01]  /*0ae0*/  LDG.E R111, desc[UR12][R110.64] ;  /* 0x0000000c6e6f7981 */ /* 0x000762000c1e1900 */
[----:B------:R-:W-:Y:S02]  /*0af0*/  HADD2.F32 R119, -RZ, R119.H0_H0 ;  /* 0x20000077ff777230 */ /* 0x000fe40000004100 */
[----:B------:R-:W-:-:S02]  /*0b00*/  HADD2.F32 R121, -RZ, R121.H0_H0 ;  /* 0x20000079ff797230 */ /* 0x000fc40000004100 */
[----:B------:R-:W-:Y:S01]  /*0b10*/  HADD2.F32 R117, -RZ, R122.H0_H0 ;  /* 0x2000007aff757230 */ /* 0x000fe20000004100 */
[----:B------:R-:W-:Y:S01]  /*0b20*/  SHF.R.U64 R118, R24, 0x10, R25 ;  /* 0x0000001018767819 */ /* 0x000fe20000001219 */
[----:B------:R-:W-:Y:S02]  /*0b30*/  HADD2.F32 R128, -RZ, R128.H0_H0 ;  /* 0x20000080ff807230 */ /* 0x000fe40000004100 */
[----:B------:R-:W-:Y:S02]  /*0b40*/  HADD2.F32 R129, -RZ, R129.H0_H0 ;  /* 0x20000081ff817230 */ /* 0x000fe40000004100 */
[----:B------:R-:W-:Y:S02]  /*0b50*/  HADD2.F32 R123, -RZ, R123.H0_H0 ;  /* 0x2000007bff7b7230 */ /* 0x000fe40000004100 */
[----:B------:R-:W-:Y:S02]  /*0b60*/  HADD2.F32 R122, -RZ, R126.H0_H0 ;  /* 0x2000007eff7a7230 */ /* 0x000fe40000004100 */
[----:B------:R-:W-:Y:S01]  /*0b70*/  FADD.FTZ R133, -R134, R109 ;  /* 0x0000006d86857221 */ /* 0x000fe20000010100 */
[----:B------:R-:W-:-:S02]  /*0b80*/  HADD2.F32 R24, -RZ, R0.H0_H0 ;  /* 0x20000000ff187230 */ /* 0x000fc40000004100 */
[C---:B------:R-:W-:Y:S01]  /*0b90*/  FADD.FTZ R171, -R134.reuse, R116 ;  /* 0x0000007486ab7221 */ /* 0x040fe20000010100 */
[----:B------:R-:W-:Y:S02]  /*0ba0*/  HADD2.F32 R109, -RZ, R130.H0_H0 ;  /* 0x20000082ff6d7230 */ /* 0x000fe40000004100 */
[C---:B------:R-:W-:Y:S01]  /*0bb0*/  FADD.FTZ R173, -R134.reuse, R119 ;  /* 0x0000007786ad7221 */ /* 0x040fe20000010100 */
        /* <DEDUP_REMOVED lines=13> */
[----:B------:R-:W-:-:S03]  /*0c90*/  SHF.R.U32.HI R114, RZ, 0x10, R27 ;  /* 0x00000010ff727819 */ /* 0x000fc6000001161b */
[----:B0-----:R-:W-:Y:S01]  /*0ca0*/  @P1 IMAD.WIDE.U32 R38, R105, 0x4, R38 ;  /* 0x0000000469261825 */ /* 0x001fe200078e0026 */
[--C-:B------:R-:W-:Y:S02]  /*0cb0*/  SHF.R.U64 R156, R28, 0x10, R29.reuse ;  /* 0x000000101c9c7819 */ /* 0x100fe4000000121d */
[----:B------:R-:W-:Y:S01]  /*0cc0*/  SHF.R.U32.HI R162, RZ, 0x10, R29 ;  /* 0x00000010ffa27819 */ /* 0x000fe2000001161d */
[----:B------:R-:W-:Y:S01]  /*0cd0*/  IMAD.WIDE.U32 R128, R107, 0x4, R34 ;  /* 0x000000046b807825 */ /* 0x000fe200078e0022 */
[----:B------:R0:W5:Y:S03]  /*0ce0*/  @P1 LDG.E R50, desc[UR12][R38.64] ;  /* 0x0000000c26321981 */ /* 0x000166000c1e1900 */
[----:B------:R-:W-:Y:S02]  /*0cf0*/  HADD2.F32 R26, -RZ, R118.H0_H0 ;  /* 0x20000076ff1a7230 */ /* 0x000fe40000004100 */
[----:B------:R-:W-:-:S02]  /*0d00*/  IMAD.MOV.U32 R159, RZ, RZ, R29 ;  /* 0x000000ffff9f7224 */ /* 0x000fc400078e001d */
[----:B------:R-:W-:Y:S02]  /*0d10*/  HADD2.F32 R163, -RZ, R163.H0_H0 ;  /* 0x200000a3ffa37230 */ /* 0x000fe40000004100 */
[----:B------:R-:W-:Y:S02]  /*0d20*/  HADD2.F32 R120, -RZ, R120.H0_H0 ;  /* 0x20000078ff787230 */ /* 0x000fe40000004100 */
[----:B------:R-:W-:Y:S02]  /*0d30*/  HADD2.F32 R161, -RZ, R161.H0_H0 ;  /* 0x200000a1ffa17230 */ /* 0x000fe40000004100 */
[----:B------:R-:W-:Y:S02]  /*0d40*/  HADD2.F32 R143, -RZ, R143.H0_H0 ;  /* 0x2000008fff8f7230 */ /* 0x000fe40000004100 */
[----:B------:R-:W-:Y:S02]  /*0d50*/  HADD2.F32 R141, -RZ, R141.H0_H0 ;  /* 0x2000008dff8d7230 */ /* 0x000fe40000004100 */
[----:B--2---:R-:W-:-:S04]  /*0d60*/  @P1 IMAD.WIDE.U32 R36, R107, 0x4, R36 ;  /* 0x000000046b241825 */ /* 0x004fc800078e0024 */
[C---:B------:R-:W-:Y:S01]  /*0d70*/  FADD.FTZ R167, -R134.reuse, R109 ;  /* 0x0000006d86a77221 */ /* 0x040fe20000010100 */
[----:B------:R-:W-:Y:S01]  /*0d80*/  FADD.FTZ R117, -R134, R117 ;  /* 0x0000007586757221 */ /* 0x000fe20000010100 */
[----:B------:R-:W-:Y:S01]  /*0d90*/  IMAD.MOV.U32 R155, RZ, RZ, R28 ;  /* 0x000000ffff9b7224 */ /* 0x000fe200078e001c */
[----:B------:R-:W-:Y:S01]  /*0da0*/  SHF.R.U64 R166, R32, 0x10, R33 ;  /* 0x0000001020a67819 */ /* 0x000fe20000001221 */
[----:B-1----:R-:W-:-:S04]  /*0db0*/  @P0 IMAD.WIDE.U32 R34, R107, 0x8, R112 ;  /* 0x000000086b220825 */ /* 0x002fc800078e0070 */
[----:B------:R-:W-:Y:S01]  /*0dc0*/  FMUL.FTZ R144, R21, R26 ;  /* 0x0000001a15907220 */ /* 0x000fe20000410000 */
[--C-:B------:R-:W-:Y:S01]  /*0dd0*/  SHF.R.U32.HI R154, RZ, 0x10, R33.reuse ;  /* 0x00000010ff9a7819 */ /* 0x100fe20000011621 */
[----:B------:R-:W-:Y:S01]  /*0de0*/  IMAD.MOV.U32 R153, RZ, RZ, R33 ;  /* 0x000000ffff997224 */ /* 0x000fe200078e0021 */
[----:B------:R1:W5:Y:S01]  /*0df0*/  @P0 LDG.E.64 R2, desc[UR12][R34.64] ;  /* 0x0000000c22020981 */ /* 0x000362000c1e1b00 */
[----:B------:R-:W-:Y:S02]  /*0e00*/  IMAD.MOV.U32 R113, RZ, RZ, R27 ;  /* 0x000000ffff717224 */ /* 0x000fe400078e001b */
[----:B------:R-:W-:Y:S02]  /*0e10*/  HADD2.F32 R27, -RZ, R110.H0_H0 ;  /* 0x2000006eff1b7230 */ /* 0x000fe40000004100 */
[----:B------:R-:W-:Y:S01]  /*0e20*/  FMUL.FTZ R0, R108, R133 ;  /* 0x000000856c007220 */ /* 0x000fe20000410000 */
[----:B------:R-:W-:Y:S02]  /*0e30*/  HADD2.F32 R29, -RZ, R25.H0_H0 ;  /* 0x20000019ff1d7230 */ /* 0x000fe40000004100 */
[----:B------:R-:W-:Y:S01]  /*0e40*/  FADD.FTZ R25, RZ, R149 ;  /* 0x00000095ff197221 */ /* 0x000fe20000010000 */
[----:B0-----:R-:W-:-:S02]  /*0e50*/  IMAD.MOV.U32 R38, RZ, RZ, R30 ;  /* 0x000000ffff267224 */ /* 0x001fc400078e001e */
[----:B------:R-:W-:Y:S01]  /*0e60*/  FMUL.FTZ R146, R22, R27 ;  /* 0x0000001b16927220 */ /* 0x000fe20000410000 */
[----:B------:R-:W-:Y:S01]  /*0e70*/  FADD.FTZ R163, -R134, R163 ;  /* 0x000000a386a37221 */ /* 0x000fe20000010100 */
[----:B-1----:R-:W-:Y:S01]  /*0e80*/  SHF.R.U64 R34, R30, 0x10, R31 ;  /* 0x000000101e227819 */ /* 0x002fe2000000121f */
[----:B------:R-:W-:Y:S02]  /*0e90*/  HADD2.F32 R30, -RZ, R116.H0_H0 ;  /* 0x20000074ff1e7230 */ /* 0x000fe40000004100 */
[----:B------:R-:W-:Y:S01]  /*0ea0*/  FADD.FTZ R25, R144, R25 ;  /* 0x0000001990197221 */ /* 0x000fe20000010000 */
[C---:B------:R-:W-:Y:S01]  /*0eb0*/  FADD.FTZ R127, -R134.reuse, R120 ;  /* 0x00000078867f7221 */ /* 0x040fe20000010100 */
[C---:B------:R-:W-:Y:S01]  /*0ec0*/  FADD.FTZ R161, -R134.reuse, R161 ;  /* 0x000000a186a17221 */ /* 0x040fe20000010100 */
[----:B------:R-:W-:Y:S01]  /*0ed0*/  FADD.FTZ R143, -R134, R143 ;  /* 0x0000008f868f7221 */ /* 0x000fe20000010100 */
[----:B------:R-:W-:Y:S01]  /*0ee0*/  FMUL.FTZ R148, R23, R30 ;  /* 0x0000001e17947220 */ /* 0x000fe20000410000 */
[----:B------:R-:W-:Y:S01]  /*0ef0*/  FADD.FTZ R25, R146, R25 ;  /* 0x0000001992197221 */ /* 0x000fe20000010000 */
[----:B------:R-:W-:Y:S01]  /*0f00*/  FADD.FTZ R141, -R134, R141 ;  /* 0x0000008d868d7221 */ /* 0x000fe20000010100 */
[----:B------:R-:W-:-:S02]  /*0f10*/  HADD2.F32 R28, -RZ, R115.H0_H0 ;  /* 0x20000073ff1c7230 */ /* 0x000fc40000004100 */
[----:B------:R-:W-:Y:S01]  /*0f20*/  FMUL.FTZ R134, R16, R29 ;  /* 0x0000001d10867220 */ /* 0x000fe20000410000 */
[----:B------:R-:W-:Y:S01]  /*0f30*/  FADD.FTZ R25, R148, R25 ;  /* 0x0000001994197221 */ /* 0x000fe20000010000 */
[----:B------:R0:W5:Y:S01]  /*0f40*/  @P1 LDG.E R97, desc[UR12][R36.64] ;  /* 0x0000000c24611981 */ /* 0x000162000c1e1900 */
[----:B------:R-:W-:Y:S02]  /*0f50*/  IMAD.MOV.U32 R35, RZ, RZ, R31 ;  /* 0x000000ffff237224 */ /* 0x000fe400078e001f */
[----:B------:R-:W-:Y:S01]  /*0f60*/  FMUL.FTZ R135, R17, R28 ;  /* 0x0000001c11877220 */ /* 0x000fe20000410000 */
[----:B------:R-:W-:Y:S02]  /*0f70*/  HADD2.F32 R33, -RZ, R38.H0_H0 ;  /* 0x20000026ff217230 */ /* 0x000fe40000004100 */
[----:B------:R-:W-:Y:S01]  /*0f80*/  FADD.FTZ R38, R134, R25 ;  /* 0x0000001986267221 */ /* 0x000fe20000010000 */
[C---:B------:R-:W-:Y:S01]  /*0f90*/  FMUL.FTZ R158, R108.reuse, R139 ;  /* 0x0000008b6c9e7220 */ /* 0x040fe20000410000 */
[C---:B------:R-:W-:Y:S01]  /*0fa0*/  FMUL.FTZ R157, R108.reuse, R157 ;  /* 0x0000009d6c9d7220 */ /* 0x040fe20000410000 */
[C---:B------:R-:W-:Y:S01]  /*0fb0*/  FMUL.FTZ R160, R108.reuse, R145 ;  /* 0x000000916ca07220 */ /* 0x040fe20000410000 */
[C---:B------:R-:W-:Y:S01]  /*0fc0*/  FMUL.FTZ R147, R108.reuse, R147 ;  /* 0x000000936c937220 */ /* 0x040fe20000410000 */
[----:B------:R-:W-:Y:S01]  /*0fd0*/  FMUL.FTZ R150, R108, R151 ;  /* 0x000000976c967220 */ /* 0x000fe20000410000 */
[----:B0-----:R-:W-:Y:S01]  /*0fe0*/  SHF.R.U32.HI R36, RZ, 0x10, R31 ;  /* 0x00000010ff247819 */ /* 0x001fe2000001161f */
[----:B------:R-:W-:-:S02]  /*0ff0*/  HADD2.F32 R31, -RZ, R113.H0_H0 ;  /* 0x20000071ff1f7230 */ /* 0x000fc40000004100 */
[----:B------:R-:W-:Y:S01]  /*1000*/  FADD.FTZ R38, R135, R38 ;  /* 0x0000002687267221 */ /* 0x000fe20000010000 */
[----:B------:R-:W-:Y:S01]  /*1010*/  FFMA.FTZ R25, R0, R149, RZ ;  /* 0x0000009500197223 */ /* 0x000fe200000100ff */
[----:B------:R-:W-:Y:S01]  /*1020*/  FMUL.FTZ R152, R108, R167 ;  /* 0x000000a76c987220 */ /* 0x000fe20000410000 */
[----:B------:R0:W5:Y:S01]  /*1030*/  LDG.E R109, desc[UR12][R128.64] ;  /* 0x0000000c806d7981 */ /* 0x000162000c1e1900 */
[----:B------:R-:W-:Y:S01]  /*1040*/  FMUL.FTZ R137, R18, R31 ;  /* 0x0000001f12897220 */ /* 0x000fe20000410000 */
[----:B------:R-:W-:Y:S01]  /*1050*/  FMUL.FTZ R140, R108, R171 ;  /* 0x000000ab6c8c7220 */ /* 0x000fe20000410000 */
[----:B------:R-:W-:Y:S01]  /*1060*/  HADD2.F32 R166, -RZ, R166.H0_H0 ;  /* 0x200000a6ffa67230 */ /* 0x000fe20000004100 */
[----:B------:R1:W5:Y:S01]  /*1070*/  LDG.E R112, desc[UR12][R122.64] ;  /* 0x0000000c7a707981 */ /* 0x000362000c1e1900 */
[----:B------:R-:W-:Y:S01]  /*1080*/  FADD.FTZ R39, R137, R38 ;  /* 0x0000002689277221 */ /* 0x000fe20000010000 */
[----:B------:R-:W-:Y:S01]  /*1090*/  FFMA.FTZ R38, R158, R144, R25 ;  /* 0x000000909e267223 */ /* 0x000fe20000010019 */
[----:B------:R-:W-:Y:S01]  /*10a0*/  FMUL.FTZ R131, R108, R131 ;  /* 0x000000836c837220 */ /* 0x000fe20000410000 */
[----:B------:R2:W5:Y:S02]  /*10b0*/  LDG.E R124, desc[UR12][R124.64] ;  /* 0x0000000c7c7c7981 */ /* 0x000564000c1e1900 */
[----:B------:R-:W-:-:S04]  /*10c0*/  FFMA.FTZ R25, R157, R146, R38 ;  /* 0x000000929d197223 */ /* 0x000fc80000010026 */
[----:B------:R-:W-:Y:S01]  /*10d0*/  FFMA.FTZ R38, R160, R148, R25 ;  /* 0x00000094a0267223 */ /* 0x000fe20000010019 */
[----:B------:R-:W-:-:S03]  /*10e0*/  IMAD.MOV.U32 R37, RZ, RZ, R32 ;  /* 0x000000ffff257224 */ /* 0x000fc600078e0020 */
[----:B------:R-:W-:Y:S01]  /*10f0*/  FFMA.FTZ R25, R147, R134, R38 ;  /* 0x0000008693197223 */ /* 0x000fe20000010026 */
[----:B------:R-:W-:Y:S02]  /*1100*/  HADD2.F32 R32, -RZ, R114.H0_H0 ;  /* 0x20000072ff207230 */ /* 0x000fe40000004100 */
[----:B------:R-:W-:Y:S01]  /*1110*/  FMUL.FTZ R151, R108, R165 ;  /* 0x000000a56c977220 */ /* 0x000fe20000410000 */
[----:B------:R-:W-:Y:S02]  /*1120*/  FFMA.FTZ R38, R150, R135, R25 ;  /* 0x0000008796267223 */ /* 0x000fe40000010019 */
[----:B------:R-:W-:Y:S02]  /*1130*/  FMUL.FTZ R138, R19, R32 ;  /* 0x00000020138a7220 */ /* 0x000fe40000410000 */
[----:B------:R-:W-:Y:S01]  /*1140*/  FFMA.FTZ R25, R151, R137, R38 ;  /* 0x0000008997197223 */ /* 0x000fe20000010026 */
[----:B------:R-:W-:Y:S02]  /*1150*/  HADD2.F32 R34, -RZ, R34.H0_H0 ;  /* 0x20000022ff227230 */ /* 0x000fe40000004100 */
[----:B------:R-:W-:Y:S01]  /*1160*/  FMUL.FTZ R126, R12, R33 ;  /* 0x000000210c7e7220 */ /* 0x000fe20000410000 */
[----:B------:R-:W-:Y:S01]  /*1170*/  FADD.FTZ R39, R138, R39 ;  /* 0x000000278a277221 */ /* 0x000fe20000010000 */
[----:B------:R-:W-:Y:S01]  /*1180*/  FMUL.FTZ R139, R108, R169 ;  /* 0x000000a96c8b7220 */ /* 0x000fe20000410000 */
[----:B------:R-:W-:Y:S01]  /*1190*/  FFMA.FTZ R38, R152, R138, R25 ;  /* 0x0000008a98267223 */ /* 0x000fe20000010019 */
[----:B------:R-:W-:-:S02]  /*11a0*/  HADD2.F32 R35, -RZ, R35.H0_H0 ;  /* 0x20000023ff237230 */ /* 0x000fc40000004100 */
[----:B0-----:R-:W-:Y:S01]  /*11b0*/  FMUL.FTZ R129, R13, R34 ;  /* 0x000000220d817220 */ /* 0x001fe20000410000 */
[----:B------:R-:W-:Y:S01]  /*11c0*/  FADD.FTZ R110, R126, R39 ;  /* 0x000000277e6e7221 */ /* 0x000fe20000010000 */
[----:B------:R-:W-:Y:S01]  /*11d0*/  FFMA.FTZ R25, R139, R126, R38 ;  /* 0x0000007e8b197223 */ /* 0x000fe20000010026 */
[----:B------:R-:W-:Y:S02]  /*11e0*/  HADD2.F32 R36, -RZ, R36.H0_H0 ;  /* 0x20000024ff247230 */ /* 0x000fe40000004100 */
        /* <DEDUP_REMOVED lines=13> */
[----:B------:R-:W-:-:S02]  /*12c0*/  HADD2.F32 R153, -RZ, R153.H0_H0 ;  /* 0x20000099ff997230 */ /* 0x000fc40000004100 */
[----:B------:R-:W-:Y:S01]  /*12d0*/  FADD.FTZ R39, R120, R39 ;  /* 0x0000002778277221 */ /* 0x000fe20000010000 */
[----:B-1----:R-:W-:Y:S01]  /*12e0*/  FMUL.FTZ R122, R9, R166 ;  /* 0x000000a6097a7220 */ /* 0x002fe20000410000 */
[----:B------:R-:W-:Y:S01]  /*12f0*/  FMUL.FTZ R128, R108, R161 ;  /* 0x000000a16c807220 */ /* 0x000fe20000410000 */
[----:B------:R-:W-:Y:S01]  /*1300*/  FFMA.FTZ R25, R127, R120, R38 ;  /* 0x000000787f197223 */ /* 0x000fe20000010026 */
[----:B------:R-:W-:Y:S02]  /*1310*/  HADD2.F32 R154, -RZ, R154.H0_H0 ;  /* 0x2000009aff9a7230 */ /* 0x000fe40000004100 */
[----:B------:R-:W-:Y:S01]  /*1320*/  FADD.FTZ R110, R122, R39 ;  /* 0x000000277a6e7221 */ /* 0x000fe20000010000 */
[----:B------:R-:W-:Y:S01]  /*1330*/  FMUL.FTZ R123, R10, R153 ;  /* 0x000000990a7b7220 */ /* 0x000fe20000410000 */
[----:B------:R-:W-:Y:S01]  /*1340*/  FFMA.FTZ R38, R128, R122, R25 ;  /* 0x0000007a80267223 */ /* 0x000fe20000010019 */
[----:B------:R-:W-:Y:S02]  /*1350*/  HADD2.F32 R155, -RZ, R155.H0_H0 ;  /* 0x2000009bff9b7230 */ /* 0x000fe40000004100 */
[----:B--2---:R-:W-:Y:S01]  /*1360*/  FMUL.FTZ R125, R11, R154 ;  /* 0x0000009a0b7d7220 */ /* 0x004fe20000410000 */
        /* <DEDUP_REMOVED lines=58> */
.L_x_3255:
[----:B------:R-:W-:Y:S05]  /*1710*/  BSYNC.RECONVERGENT B0 ;  /* 0x0000000000007941 */ /* 0x000fea0003800200 */
.L_x_3254:
        /* <DEDUP_REMOVED lines=117> */
.L_x_3258:
        /* <DEDUP_REMOVED lines=37> */
.L_x_3257:
        /* <DEDUP_REMOVED lines=44> */
.L_x_3260:
[-C--:B------:R-:W-:Y:S01]  /*2380*/  FFMA.FTZ R0, R0, R26.reuse, R27 ;  /* 0x0000001a00007223 */ /* 0x080fe2000001001b */
[----:B-----5:R-:W-:Y:S01]  /*2390*/  SHF.R.U64 R24, R46, 0x10, R47 ;  /* 0x000000102e187819 */ /* 0x020fe2000000122f */
[-C--:B------:R-:W-:Y:S01]  /*23a0*/  FFMA.FTZ R25, R158, R26.reuse, R27 ;  /* 0x0000001a9e197223 */ /* 0x080fe2000001001b */
[----:B------:R-:W-:Y:S02]  /*23b0*/  IMAD.MOV.U32 R28, RZ, RZ, R47 ;  /* 0x000000ffff1c7224 */ /* 0x000fe400078e002f */
[----:B------:R-:W-:Y:S01]  /*23c0*/  FADD.FTZ R149, R149, -R0 ;  /* 0x8000000095957221 */ /* 0x000fe20000010000 */
[----:B------:R-:W-:Y:S02]  /*23d0*/  IMAD.MOV.U32 R0, RZ, RZ, R46 ;  /* 0x000000ffff007224 */ /* 0x000fe400078e002e */
[----:B------:R-:W-:Y:S01]  /*23e0*/  FADD.FTZ R29, R144, -R25 ;  /* 0x80000019901d7221 */ /* 0x000fe20000010000 */
[----:B------:R-:W-:Y:S02]  /*23f0*/  HADD2.F32 R24, -RZ, R24.H0_H0 ;  /* 0x20000018ff187230 */ /* 0x000fe40000004100 */
[----:B------:R-:W-:Y:S01]  /*2400*/  FFMA.FTZ R157, R157, R26, R27 ;  /* 0x0000001a9d9d7223 */ /* 0x000fe2000001001b */
[----:B------:R-:W-:Y:S01]  /*2410*/  SHF.R.U32.HI R30, RZ, 0x10, R47 ;  /* 0x00000010ff1e7819 */ /* 0x000fe2000001162f */
[----:B------:R-:W-:-:S02]  /*2420*/  HADD2.F32 R25, -RZ, R0.H0_H0 ;  /* 0x20000000ff197230 */ /* 0x000fc40000004100 */
        /* <DEDUP_REMOVED lines=19> */
[----:B------:R-:W-:Y:S02]  /*2560*/  F2FP.F16.F32.PACK_AB R0, R0, R25 ;  /* 0x000000190000723e */ /* 0x000fe400000000ff */
[----:B------:R-:W-:Y:S02]  /*2570*/  FSEL R30, R30, RZ, P2 ;  /* 0x000000ff1e1e7208 */ /* 0x000fe40001000000 */
[----:B------:R-:W-:Y:S02]  /*2580*/  FSEL R25, R28, RZ, P5 ;  /* 0x000000ff1c197208 */ /* 0x000fe40002800000 */
[----:B------:R-:W-:-:S02]  /*2590*/  F2FP.F16.F32.PACK_AB R29, R29, R24 ;  /* 0x000000181d1d723e */ /* 0x000fc400000000ff */
[----:B------:R-:W-:Y:S02]  /*25a0*/  F2FP.F16.F32.PACK_AB R99, R30, R157 ;  /* 0x0000009d1e63723e */ /* 0x000fe400000000ff */
[----:B------:R-:W-:Y:S02]  /*25b0*/  F2FP.F16.F32.PACK_AB R25, R25, R32 ;  /* 0x000000201919723e */ /* 0x000fe400000000ff */
        /* <DEDUP_REMOVED lines=8> */
.L_x_3256:
        /* <DEDUP_REMOVED lines=37> */
[----:B------:R-:W-:Y:S02]  /*2890*/  F2FP.F16.F32.PACK_AB R28, R0, R25 ;  /* 0x00000019001c723e */ /* 0x000fe400000000ff */
[----:B------:R-:W-:Y:S02]  /*28a0*/  F2FP.F16.F32.PACK_AB R29, R24, R29 ;  /* 0x0000001d181d723e */ /* 0x000fe400000000ff */
        /* <DEDUP_REMOVED lines=14> */
.L_x_3262:
        /* <DEDUP_REMOVED lines=48> */
.L_x_3261:
        /* <DEDUP_REMOVED lines=18> */
[----:B------:R-:W-:Y:S01]  /*2db0*/  FFMA.FTZ R28, R108, R157, R28 ;  /* 0x0000009d6c1c7223 */ /* 0x000fe2000001001c */
[----:B------:R-:W-:Y:S01]  /*2dc0*/  SHF.R.U32.HI R0, RZ, 0x10, R47 ;  /* 0x00000010ff007819 */ /* 0x000fe2000001162f */
[----:B------:R-:W-:Y:S01]  /*2dd0*/  FFMA.FTZ R31, R160, R26, R27 ;  /* 0x0000001aa01f7223 */ /* 0x000fe2000001001b */
[----:B------:R-:W-:Y:S01]  /*2de0*/  FMUL.FTZ R25, R25, UR6 ;  /* 0x0000000619197c20 */ /* 0x000fe20008410000 */
[----:B------:R-:W-:Y:S01]  /*2df0*/  FFMA.FTZ R24, R108, R149, R24 ;  /* 0x000000956c187223 */ /* 0x000fe20000010018 */
[----:B------:R-:W-:Y:S01]  /*2e00*/  LOP3.LUT P5, RZ, R130, 0xff00, RZ, 0xc0, !PT ;  /* 0x0000ff0082ff7812 */ /* 0x000fe200078ac0ff */
        /* <DEDUP_REMOVED lines=15> */
[----:B------:R-:W-:Y:S02]  /*2f00*/  LOP3.LUT P5, RZ, R164, 0xff0000, RZ, 0xc0, !PT ;  /* 0x00ff0000a4ff7812 */ /* 0x000fe400078ac0ff */
        /* <DEDUP_REMOVED lines=18> */
.L_x_3263:
        /* <DEDUP_REMOVED lines=10> */
[C---:B------:R-:W-:Y:S01]  /*30d0*/  FFMA.FTZ R25, R108.reuse, R149, R25 ;  /* 0x000000956c197223 */ /* 0x040fe20000010019 */
        /* <DEDUP_REMOVED lines=46> */
.L_x_3259:
        /* <DEDUP_REMOVED lines=18> */
.L_x_3264:
        /* <DEDUP_REMOVED lines=10> */
.L_x_3265:
[----:B------:R-:W-:Y:S05]  /*3580*/  @!P1 BRA `(.L_x_3266) ;  /* 0x0000000c00389947 */ /* 0x000fea0003800000 */
[----:B------:R-:W-:Y:S05]  /*3590*/  @!P0 BRA `(.L_x_3267) ;  /* 0x0000000400c08947 */ /* 0x000fea0003800000 */
[----:B------:R-:W-:Y:S05]  /*35a0*/  BRA.U !UP0, `(.L_x_3268) ;  /* 0x0000000108e87547 */ /* 0x000fea000b800000 */
[----:B------:R-:W-:Y:S02]  /*35b0*/  IMAD.MOV.U32 R0, RZ, RZ, R44 ;  /* 0x000000ffff007224 */ /* 0x000fe400078e002c */
[-C--:B------:R-:W-:Y:S01]  /*35c0*/  FFMA.FTZ R147, R147, R26.reuse, R27 ;  /* 0x0000001a93937223 */ /* 0x080fe2000001001b */
[----:B-12---:R-:W-:Y:S01]  /*35d0*/  SHF.R.U64 R31, R44, 0x10, R45 ;  /* 0x000000102c1f7819 */ /* 0x006fe2000000122d */
[----:B------:R-:W-:Y:S01]  /*35e0*/  FFMA.FTZ R150, R150, R26, R27 ;  /* 0x0000001a96967223 */ /* 0x000fe2000001001b */
[----:B------:R-:W-:Y:S01]  /*35f0*/  LOP3.LUT P5, RZ, R124, 0xff, RZ, 0xc0, !PT ;  /* 0x000000ff7cff7812 */ /* 0x000fe200078ac0ff */
[----:B0-----:R-:W-:Y:S02]  /*3600*/  HADD2.F32 R29, -RZ, R0.H0_H0 ;  /* 0x20000000ff1d7230 */ /* 0x001fe40000004100 */
        /* <DEDUP_REMOVED lines=52> */
.L_x_3268:
[----:B0-2---:R-:W-:Y:S01]  /*3950*/  SHF.R.U64 R28, R44, 0x10, R45 ;  /* 0x000000102c1c7819 */ /* 0x005fe2000000122d */
[-C--:B------:R-:W-:Y:S01]  /*3960*/  FFMA.FTZ R0, R151, R26.reuse, R27 ;  /* 0x0000001a97007223 */ /* 0x080fe2000001001b */
[----:B-1----:R-:W-:Y:S02]  /*3970*/  IMAD.MOV.U32 R30, RZ, RZ, R45 ;  /* 0x000000ffff1e7224 */ /* 0x002fe400078e002d */
[-CC-:B------:R-:W-:Y:S01]  /*3980*/  FFMA.FTZ R150, R150, R26.reuse, R27.reuse ;  /* 0x0000001a96967223 */ /* 0x180fe2000001001b */
[----:B------:R-:W-:Y:S01]  /*3990*/  FFMA.FTZ R31, R152, R26, R27 ;  /* 0x0000001a981f7223 */ /* 0x000fe2000001001b */
[----:B------:R-:W-:Y:S01]  /*39a0*/  FADD.FTZ R137, R137, -R0 ;  /* 0x8000000089897221 */ /* 0x000fe20000010000 */
[----:B------:R-:W-:Y:S02]  /*39b0*/  HADD2.F32 R29, -RZ, R28.H0_H0 ;  /* 0x2000001cff1d7230 */ /* 0x000fe40000004100 */
[----:B------:R-:W-:Y:S01]  /*39c0*/  FADD.FTZ R135, R135, -R150 ;  /* 0x8000009687877221 */ /* 0x000fe20000010000 */
[----:B------:R-:W-:-:S02]  /*39d0*/  IMAD.MOV.U32 R0, RZ, RZ, R44 ;  /* 0x000000ffff007224 */ /* 0x000fc400078e002c */
[----:B------:R-:W-:Y:S01]  /*39e0*/  FFMA.FTZ R147, R147, R26, R27 ;  /* 0x0000001a93937223 */ /* 0x000fe2000001001b */
[----:B------:R-:W-:Y:S02]  /*39f0*/  HADD2.F32 R28, -RZ, R30.H0_H0 ;  /* 0x2000001eff1c7230 */ /* 0x000fe40000004100 */
[----:B------:R-:W-:Y:S01]  /*3a00*/  FADD.FTZ R35, R138, -R31 ;  /* 0x8000001f8a237221 */ /* 0x000fe20000010000 */
[----:B------:R-:W-:Y:S01]  /*3a10*/  SHF.R.U32.HI R31, RZ, 0x10, R45 ;  /* 0x00000010ff1f7819 */ /* 0x000fe2000001162d */
[----:B------:R-:W-:Y:S02]  /*3a20*/  HADD2.F32 R0, -RZ, R0.H0_H0 ;  /* 0x20000000ff007230 */ /* 0x000fe40000004100 */
[C---:B------:R-:W-:Y:S01]  /*3a30*/  FFMA.FTZ R29, R108.reuse, R135, R29 ;  /* 0x000000876c1d7223 */ /* 0x040fe2000001001d */
[----:B------:R-:W-:Y:S01]  /*3a40*/  FFMA.FTZ R28, R108, R137, R28 ;  /* 0x000000896c1c7223 */ /* 0x000fe2000001001c */
[----:B------:R-:W-:Y:S01]  /*3a50*/  FADD.FTZ R147, R134, -R147 ;  /* 0x8000009386937221 */ /* 0x000fe20000010000 */
[----:B------:R-:W-:-:S02]  /*3a60*/  HADD2.F32 R37, -RZ, R31.H0_H0 ;  /* 0x2000001fff257230 */ /* 0x000fc40000004100 */
[----:B------:R-:W-:Y:S01]  /*3a70*/  FMUL.FTZ R29, R29, UR6 ;  /* 0x000000061d1d7c20 */ /* 0x000fe20008410000 */
[----:B------:R-:W-:Y:S01]  /*3a80*/  FMUL.FTZ R32, R28, UR6 ;  /* 0x000000061c207c20 */ /* 0x000fe20008410000 */
[----:B------:R-:W-:Y:S01]  /*3a90*/  FFMA.FTZ R0, R108, R147, R0 ;  /* 0x000000936c007223 */ /* 0x000fe20000010000 */
[----:B------:R-:W-:Y:S01]  /*3aa0*/  LOP3.LUT P5, RZ, R124, 0xff00, RZ, 0xc0, !PT ;  /* 0x0000ff007cff7812 */ /* 0x000fe200078ac0ff */
[----:B------:R-:W-:Y:S01]  /*3ab0*/  FFMA.FTZ R35, R108, R35, R37 ;  /* 0x000000236c237223 */ /* 0x000fe20000010025 */
[----:B------:R-:W-:Y:S01]  /*3ac0*/  LOP3.LUT P6, RZ, R124, 0xff0000, RZ, 0xc0, !PT ;  /* 0x00ff00007cff7812 */ /* 0x000fe200078cc0ff */
[----:B------:R-:W-:Y:S01]  /*3ad0*/  FMUL.FTZ R0, R0, UR6 ;  /* 0x0000000600007c20 */ /* 0x000fe20008410000 */
[----:B------:R-:W-:Y:S01]  /*3ae0*/  LOP3.LUT P2, RZ, R95, 0xff00, RZ, 0xc0, !PT ;  /* 0x0000ff005fff7812 */ /* 0x000fe2000784c0ff */
[----:B------:R-:W-:Y:S01]  /*3af0*/  FMUL.FTZ R35, R35, UR6 ;  /* 0x0000000623237c20 */ /* 0x000fe20008410000 */
[----:B------:R-:W-:Y:S02]  /*3b00*/  FSEL R30, R29, RZ, P5 ;  /* 0x000000ff1d1e7208 */ /* 0x000fe40002800000 */
[----:B------:R-:W-:-:S02]  /*3b10*/  FSEL R33, R32, RZ, P6 ;  /* 0x000000ff20217208 */ /* 0x000fc40003000000 */
[C---:B------:R-:W-:Y:S02]  /*3b20*/  LOP3.LUT P5, RZ, R124.reuse, 0xff, RZ, 0xc0, !PT ;  /* 0x000000ff7cff7812 */ /* 0x040fe400078ac0ff */
        /* <DEDUP_REMOVED lines=23> */
.L_x_3267:
        /* <DEDUP_REMOVED lines=50> */
.L_x_3270:
        /* <DEDUP_REMOVED lines=41> */
[----:B------:R-:W-:Y:S01]  /*4250*/  PRMT R101, R31, 0x7632, R101 ;  /* 0x000076321f657816 */ /* 0x000fe20000000065 */
[----:B------:R-:W-:Y:S06]  /*4260*/  BRA `(.L_x_3269) ;  /* 0x0000000800587947 */ /* 0x000fec0003800000 */
.L_x_3266:
        /* <DEDUP_REMOVED lines=9> */
[--C-:B-1----:R-:W-:Y:S01]  /*4300*/  IMAD.MOV.U32 R30, RZ, RZ, R45.reuse ;  /* 0x000000ffff1e7224 */ /* 0x102fe200078e002d */
[----:B------:R-:W-:Y:S01]  /*4310*/  SHF.R.U32.HI R32, RZ, 0x10, R45 ;  /* 0x00000010ff207819 */ /* 0x000fe2000001162d */
[----:B------:R-:W-:-:S02]  /*4320*/  HADD2.F32 R28, -RZ, R28.H0_H0 ;  /* 0x2000001cff1c7230 */ /* 0x000fc40000004100 */
[----:B------:R-:W-:Y:S01]  /*4330*/  FADD.FTZ R147, R134, -R147 ;  /* 0x8000009386937221 */ /* 0x000fe20000010000 */
[----:B------:R-:W-:Y:S02]  /*4340*/  HADD2.F32 R29, -RZ, R0.H0_H0 ;  /* 0x20000000ff1d7230 */ /* 0x000fe40000004100 */
[----:B------:R-:W-:Y:S01]  /*4350*/  FFMA.FTZ R31, R152, R26, R27 ;  /* 0x0000001a981f7223 */ /* 0x000fe2000001001b */
[----:B------:R-:W-:Y:S02]  /*4360*/  HADD2.F32 R0, -RZ, R30.H0_H0 ;  /* 0x2000001eff007230 */ /* 0x000fe40000004100 */
        /* <DEDUP_REMOVED lines=31> */
.L_x_3272:
[-CC-:B------:R-:W-:Y:S01]  /*4560*/  FFMA.FTZ R0, R151, R26.reuse, R27.reuse ;  /* 0x0000001a97007223 */ /* 0x180fe2000001001b */
[-C--:B------:R-:W-:Y:S01]  /*4570*/  FFMA.FTZ R147, R147, R26.reuse, R27 ;  /* 0x0000001a93937223 */ /* 0x080fe2000001001b */
[--C-:B0-2---:R-:W-:Y:S01]  /*4580*/  SHF.R.U64 R28, R44, 0x10, R45.reuse ;  /* 0x000000102c1c7819 */ /* 0x105fe2000000122d */
[--C-:B-1----:R-:W-:Y:S02]  /*4590*/  IMAD.MOV.U32 R30, RZ, RZ, R45.reuse ;  /* 0x000000ffff1e7224 */ /* 0x102fe400078e002d */
[----:B------:R-:W-:Y:S01]  /*45a0*/  FADD.FTZ R137, R137, -R0 ;  /* 0x8000000089897221 */ /* 0x000fe20000010000 */
[----:B------:R-:W-:Y:S01]  /*45b0*/  IMAD.MOV.U32 R0, RZ, RZ, R44 ;  /* 0x000000ffff007224 */ /* 0x000fe200078e002c */
[----:B------:R-:W-:Y:S01]  /*45c0*/  SHF.R.U32.HI R32, RZ, 0x10, R45 ;  /* 0x00000010ff207819 */ /* 0x000fe2000001162d */
[----:B------:R-:W-:Y:S01]  /*45d0*/  FADD.FTZ R147, R134, -R147 ;  /* 0x8000009386937221 */ /* 0x000fe20000010000 */
        /* <DEDUP_REMOVED lines=30> */
.L_x_3271:
        /* <DEDUP_REMOVED lines=35> */
.L_x_3273:
        /* <DEDUP_REMOVED lines=28> */
[C---:B-1----:R-:W-:Y:S02]  /*4bb0*/  PRMT R31, R137.reuse, 0x7632, R31 ;  /* 0x00007632891f7816 */ /* 0x042fe4000000001f */
[----:B------:R-:W-:-:S07]  /*4bc0*/  PRMT R0, R137, 0x7610, R0 ;  /* 0x0000761089007816 */ /* 0x000fce0000000000 */
.L_x_3269:
        /* <DEDUP_REMOVED lines=15> */
.L_x_3274:
        /* <DEDUP_REMOVED lines=10> */
.L_x_3275:
        /* <DEDUP_REMOVED lines=61> */
.L_x_3278:
        /* <DEDUP_REMOVED lines=12> */
[----:B------:R-:W-:Y:S01]  /*51f0*/  SHF.R.U32.HI R31, RZ, 0x10, R43 ;  /* 0x00000010ff1f7819 */ /* 0x000fe2000001162b */
[----:B------:R-:W-:Y:S01]  /*5200*/  FFMA.FTZ R28, R108, R145, R28 ;  /* 0x000000916c1c7223 */ /* 0x000fe2000001001c */
[----:B------:R-:W-:Y:S01]  /*5210*/  FADD.FTZ R139, R126, -R139 ;  /* 0x8000008b7e8b7221 */ /* 0x000fe20000010000 */
[----:B------:R-:W-:Y:S01]  /*5220*/  FFMA.FTZ R142, R142, R26, R27 ;  /* 0x0000001a8e8e7223 */ /* 0x000fe2000001001b */
[----:B------:R-:W-:Y:S01]  /*5230*/  FMUL.FTZ R29, R29, UR6 ;  /* 0x000000061d1d7c20 */ /* 0x000fe20008410000 */
[----:B------:R-:W-:Y:S01]  /*5240*/  FMUL.FTZ R32, R28, UR6 ;  /* 0x000000061c207c20 */ /* 0x000fe20008410000 */
[----:B------:R-:W-:Y:S01]  /*5250*/  FFMA.FTZ R0, R108, R139, R0 ;  /* 0x0000008b6c007223 */ /* 0x000fe20000010000 */
[C---:B------:R-:W-:Y:S01]  /*5260*/  LOP3.LUT P5, RZ, R111.reuse, 0xff00, RZ, 0xc0, !PT ;  /* 0x0000ff006fff7812 */ /* 0x040fe200078ac0ff */
[----:B------:R-:W-:Y:S01]  /*5270*/  HADD2.F32 R35, -RZ, R31.H0_H0 ;  /* 0x2000001fff237230 */ /* 0x000fe20000004100 */
[----:B------:R-:W-:Y:S01]  /*5280*/  LOP3.LUT P6, RZ, R111, 0xff0000, RZ, 0xc0, !PT ;  /* 0x00ff00006fff7812 */ /* 0x000fe200078cc0ff */
[----:B------:R-:W-:Y:S01]  /*5290*/  FADD.FTZ R133, R133, -R142 ;  /* 0x8000008e85857221 */ /* 0x000fe20000010000 */
        /* <DEDUP_REMOVED lines=30> */
.L_x_3277:
        /* <DEDUP_REMOVED lines=50> */
.L_x_3280:
        /* <DEDUP_REMOVED lines=44> */
.L_x_3276:
[----:B------:R-:W-:Y:S05]  /*5a60*/  @!P0 BRA `(.L_x_3281) ;  /* 0x0000000400508947 */ /* 0x000fea0003800000 */
[----:B------:R-:W-:Y:S05]  /*5a70*/  BRA.U !UP0, `(.L_x_3282) ;  /* 0x0000000108b47547 */ /* 0x000fea000b800000 */
[----:B0-2---:R-:W-:Y:S01]  /*5a80*/  SHF.R.U64 R28, R42, 0x10, R43 ;  /* 0x000000102a1c7819 */ /* 0x005fe2000000122b */
[----:B------:R-:W-:Y:S02]  /*5a90*/  IMAD.MOV.U32 R0, RZ, RZ, R42 ;  /* 0x000000ffff007224 */ /* 0x000fe400078e002a */
[-C--:B------:R-:W-:Y:S01]  /*5aa0*/  FFMA.FTZ R140, R140, R26.reuse, R27 ;  /* 0x0000001a8c8c7223 */ /* 0x080fe2000001001b */
[----:B-1----:R-:W-:Y:S02]  /*5ab0*/  IMAD.MOV.U32 R30, RZ, RZ, R43 ;  /* 0x000000ffff1e7224 */ /* 0x002fe400078e002b */
        /* <DEDUP_REMOVED lines=41> */
.L_x_3282:
        /* <DEDUP_REMOVED lines=38> */
.L_x_3281:
        /* <DEDUP_REMOVED lines=35> */
.L_x_3283:
        /* <DEDUP_REMOVED lines=30> */
.L_x_3279:
        /* <DEDUP_REMOVED lines=15> */
.L_x_3284:
        /* <DEDUP_REMOVED lines=10> */
.L_x_3285:
        /* <DEDUP_REMOVED lines=61> */
.L_x_3288:
[----:B0-2---:R-:W-:Y:S01]  /*6920*/  SHF.R.U64 R28, R40, 0x10, R41 ;  /* 0x00000010281c7819 */ /* 0x005fe20000001229 */
[-CC-:B------:R-:W-:Y:S01]  /*6930*/  FFMA.FTZ R29, R128, R26.reuse, R27.reuse ;  /* 0x0000001a801d7223 */ /* 0x180fe2000001001b */
[-C--:B------:R-:W-:Y:S01]  /*6940*/  FFMA.FTZ R0, R131, R26.reuse, R27 ;  /* 0x0000001a83007223 */ /* 0x080fe2000001001b */
[----:B-1----:R-:W-:Y:S02]  /*6950*/  IMAD.MOV.U32 R30, RZ, RZ, R41 ;  /* 0x000000ffff1e7224 */ /* 0x002fe400078e0029 */
[----:B------:R-:W-:Y:S01]  /*6960*/  FFMA.FTZ R127, R127, R26, R27 ;  /* 0x0000001a7f7f7223 */ /* 0x000fe2000001001b */
[----:B------:R-:W-:Y:S02]  /*6970*/  HADD2.F32 R31, -RZ, R28.H0_H0 ;  /* 0x2000001cff1f7230 */ /* 0x000fe40000004100 */
[----:B------:R-:W-:Y:S01]  /*6980*/  FADD.FTZ R29, R122, -R29 ;  /* 0x8000001d7a1d7221 */ /* 0x000fe20000010000 */
[----:B------:R-:W-:Y:S01]  /*6990*/  FADD.FTZ R123, R123, -R0 ;  /* 0x800000007b7b7221 */ /* 0x000fe20000010000 */
[----:B------:R-:W-:-:S02]  /*69a0*/  IMAD.MOV.U32 R0, RZ, RZ, R40 ;  /* 0x000000ffff007224 */ /* 0x000fc400078e0028 */
[----:B------:R-:W-:Y:S01]  /*69b0*/  FFMA.FTZ R136, R136, R26, R27 ;  /* 0x0000001a88887223 */ /* 0x000fe2000001001b */
[----:B------:R-:W-:Y:S02]  /*69c0*/  HADD2.F32 R28, -RZ, R30.H0_H0 ;  /* 0x2000001eff1c7230 */ /* 0x000fe40000004100 */
[----:B------:R-:W-:Y:S01]  /*69d0*/  FFMA.FTZ R29, R108, R29, R31 ;  /* 0x0000001d6c1d7223 */ /* 0x000fe2000001001f */
[----:B------:R-:W-:Y:S01]  /*69e0*/  SHF.R.U32.HI R31, RZ, 0x10, R41 ;  /* 0x00000010ff1f7819 */ /* 0x000fe20000011629 */
[----:B------:R-:W-:Y:S02]  /*69f0*/  HADD2.F32 R0, -RZ, R0.H0_H0 ;  /* 0x20000000ff007230 */ /* 0x000fe40000004100 */
[----:B------:R-:W-:Y:S01]  /*6a00*/  FADD.FTZ R127, R120, -R127 ;  /* 0x8000007f787f7221 */ /* 0x000fe20000010000 */
[----:B------:R-:W-:Y:S01]  /*6a10*/  FFMA.FTZ R28, R108, R123, R28 ;  /* 0x0000007b6c1c7223 */ /* 0x000fe2000001001c */
[----:B------:R-:W-:Y:S01]  /*6a20*/  FMUL.FTZ R29, R29, UR6 ;  /* 0x000000061d1d7c20 */ /* 0x000fe20008410000 */
[----:B------:R-:W-:-:S02]  /*6a30*/  HADD2.F32 R35, -RZ, R31.H0_H0 ;  /* 0x2000001fff237230 */ /* 0x000fc40000004100 */
[----:B------:R-:W-:Y:S01]  /*6a40*/  FADD.FTZ R125, R125, -R136 ;  /* 0x800000887d7d7221 */ /* 0x000fe20000010000 */
        /* <DEDUP_REMOVED lines=10> */
[----:B------:R-:W-:Y:S02]  /*6af0*/  LOP3.LUT P5, RZ, R112, 0xff, RZ, 0xc0, !PT ;  /* 0x000000ff70ff7812 */ /* 0x000fe400078ac0ff */
        /* <DEDUP_REMOVED lines=23> */
.L_x_3287:
        /* <DEDUP_REMOVED lines=50> */
.L_x_3290:
        /* <DEDUP_REMOVED lines=44> */
.L_x_3286:
        /* <DEDUP_REMOVED lines=9> */
[--C-:B------:R-:W-:Y:S01]  /*72e0*/  IMAD.MOV.U32 R30, RZ, RZ, R41.reuse ;  /* 0x000000ffff1e7224 */ /* 0x100fe200078e0029 */
        /* <DEDUP_REMOVED lines=8> */
[C---:B------:R-:W-:Y:S01]  /*7370*/  FFMA.FTZ R29, R108.reuse, R127, R29 ;  /* 0x0000007f6c1d7223 */ /* 0x040fe2000001001d */
        /* <DEDUP_REMOVED lines=28> */
.L_x_3292:
[-CC-:B------:R-:W-:Y:S01]  /*7540*/  FFMA.FTZ R0, R131, R26.reuse, R27.reuse ;  /* 0x0000001a83007223 */ /* 0x180fe2000001001b */
[-CC-:B0-2---:R-:W-:Y:S01]  /*7550*/  FFMA.FTZ R29, R128, R26.reuse, R27.reuse ;  /* 0x0000001a801d7223 */ /* 0x185fe2000001001b */
[----:B------:R-:W-:Y:S01]  /*7560*/  FFMA.FTZ R127, R127, R26, R27 ;  /* 0x0000001a7f7f7223 */ /* 0x000fe2000001001b */
[----:B------:R-:W-:Y:S01]  /*7570*/  SHF.R.U64 R28, R40, 0x10, R41 ;  /* 0x00000010281c7819 */ /* 0x000fe20000001229 */
[----:B------:R-:W-:Y:S01]  /*7580*/  FADD.FTZ R123, R123, -R0 ;  /* 0x800000007b7b7221 */ /* 0x000fe20000010000 */
[----:B------:R-:W-:Y:S02]  /*7590*/  IMAD.MOV.U32 R0, RZ, RZ, R40 ;  /* 0x000000ffff007224 */ /* 0x000fe400078e0028 */
[----:B-1----:R-:W-:Y:S01]  /*75a0*/  FADD.FTZ R31, R122, -R29 ;  /* 0x8000001d7a1f7221 */ /* 0x002fe20000010000 */
[--C-:B------:R-:W-:Y:S01]  /*75b0*/  IMAD.MOV.U32 R30, RZ, RZ, R41.reuse ;  /* 0x000000ffff1e7224 */ /* 0x100fe200078e0029 */
[----:B------:R-:W-:Y:S01]  /*75c0*/  SHF.R.U32.HI R32, RZ, 0x10, R41 ;  /* 0x00000010ff207819 */ /* 0x000fe20000011629 */
[----:B------:R-:W-:Y:S01]  /*75d0*/  FADD.FTZ R127, R120, -R127 ;  /* 0x8000007f787f7221 */ /* 0x000fe20000010000 */
[----:B------:R-:W-:-:S02]  /*75e0*/  HADD2.F32 R29, -RZ, R0.H0_H0 ;  /* 0x20000000ff1d7230 */ /* 0x000fc40000004100 */
[----:B------:R-:W-:Y:S01]  /*75f0*/  FFMA.FTZ R136, R136, R26, R27 ;  /* 0x0000001a88887223 */ /* 0x000fe2000001001b */
[----:B------:R-:W-:Y:S01]  /*7600*/  HADD2.F32 R28, -RZ, R28.H0_H0 ;  /* 0x2000001cff1c7230 */ /* 0x000fe20000004100 */
[----:B------:R-:W-:Y:S01]  /*7610*/  LOP3.LUT P6, RZ, R112, 0xff, RZ, 0xc0, !PT ;  /* 0x000000ff70ff7812 */ /* 0x000fe200078cc0ff */
[----:B------:R-:W-:Y:S02]  /*7620*/  HADD2.F32 R0, -RZ, R30.H0_H0 ;  /* 0x2000001eff007230 */ /* 0x000fe40000004100 */
[C---:B------:R-:W-:Y:S01]  /*7630*/  FFMA.FTZ R29, R108.reuse, R127, R29 ;  /* 0x0000007f6c1d7223 */ /* 0x040fe2000001001d */
        /* <DEDUP_REMOVED lines=22> */
.L_x_3291:
        /* <DEDUP_REMOVED lines=36> */
.L_x_3293:
        /* <DEDUP_REMOVED lines=30> */
.L_x_3289:
        /* <DEDUP_REMOVED lines=15> */
.L_x_3294:
        /* <DEDUP_REMOVED lines=10> */
.L_x_3295:
[----:B------:R-:W-:Y:S05]  /*7d50*/  @!P1 BRA `(.L_x_3296) ;  /* 0x0000000c00409947 */ /* 0x000fea0003800000 */
[----:B------:R-:W-:Y:S05]  /*7d60*/  @!P0 BRA `(.L_x_3297) ;  /* 0x0000000400c48947 */ /* 0x000fea0003800000 */
[----:B------:R-:W-:Y:S05]  /*7d70*/  BRA.U !UP0, `(.L_x_3298) ;  /* 0x0000000108ec7547 */ /* 0x000fea000b800000 */
[----:B0-2---:R-:W-:Y:S02]  /*7d80*/  IMAD.MOV.U32 R28, RZ, RZ, R2 ;  /* 0x000000ffff1c7224 */ /* 0x005fe400078e0002 */
[-CC-:B------:R-:W-:Y:S01]  /*7d90*/  FFMA.FTZ R0, R117, R26.reuse, R27.reuse ;  /* 0x0000001a75007223 */ /* 0x180fe2000001001b */
[-CC-:B-1----:R-:W-:Y:S01]  /*7da0*/  FFMA.FTZ R31, R118, R26.reuse, R27.reuse ;  /* 0x0000001a761f7223 */ /* 0x182fe2000001001b */
[-CC-:B------:R-:W-:Y:S01]  /*7db0*/  FFMA.FTZ R121, R121, R26.reuse, R27.reuse ;  /* 0x0000001a79797223 */ /* 0x180fe2000001001b */
[----:B------:R-:W-:Y:S01]  /*7dc0*/  LOP3.LUT P5, RZ, R109, 0xff, RZ, 0xc0, !PT ;  /* 0x000000ff6dff7812 */ /* 0x000fe200078ac0ff */
[----:B------:R-:W-:Y:S02]  /*7dd0*/  HADD2.F32 R29, -RZ, R28.H0_H0 ;  /* 0x2000001cff1d7230 */ /* 0x000fe40000004100 */
[----:B------:R-:W-:Y:S01]  /*7de0*/  FADD.FTZ R113, R113, -R0 ;  /* 0x8000000071717221 */ /* 0x000fe20000010000 */
[----:B------:R-:W-:Y:S01]  /*7df0*/  FFMA.FTZ R28, R119, R26, R27 ;  /* 0x0000001a771c7223 */ /* 0x000fe2000001001b */
[----:B------:R-:W-:Y:S01]  /*7e00*/  SHF.R.U64 R27, R2, 0x10, R3 ;  /* 0x00000010021b7819 */ /* 0x000fe20000001203 */
[----:B------:R-:W-:Y:S01]  /*7e10*/  FADD.FTZ R31, R114, -R31 ;  /* 0x8000001f721f7221 */ /* 0x000fe20000010000 */
[----:B------:R-:W-:Y:S01]  /*7e20*/  FFMA.FTZ R29, R108, R113, R29 ;  /* 0x000000716c1d7223 */ /* 0x000fe2000001001d */
[----:B------:R-:W-:Y:S01]  /*7e30*/  IMAD.MOV.U32 R30, RZ, RZ, R3 ;  /* 0x000000ffff1e7224 */ /* 0x000fe200078e0003 */
[----:B------:R-:W-:Y:S01]  /*7e40*/  LOP3.LUT P6, RZ, R97, 0xff, RZ, 0xc0, !PT ;  /* 0x000000ff61ff7812 */ /* 0x000fe200078cc0ff */
[----:B------:R-:W-:-:S02]  /*7e50*/  HADD2.F32 R27, -RZ, R27.H0_H0 ;  /* 0x2000001bff1b7230 */ /* 0x000fc40000004100 */
        /* <DEDUP_REMOVED lines=10> */
[----:B------:R-:W-:Y:S01]  /*7f00*/  FMUL.FTZ R26, R27, UR6 ;  /* 0x000000061b1a7c20 */ /* 0x000fe20008410000 */
        /* <DEDUP_REMOVED lines=34> */
.L_x_3298:
[--C-:B0-2---:R-:W-:Y:S01]  /*8130*/  SHF.R.U64 R28, R2, 0x10, R3.reuse ;  /* 0x00000010021c7819 */ /* 0x105fe20000001203 */
[----:B-1----:R-:W-:Y:S02]  /*8140*/  IMAD.MOV.U32 R31, RZ, RZ, R3 ;  /* 0x000000ffff1f7224 */ /* 0x002fe400078e0003 */
[-CC-:B------:R-:W-:Y:S01]  /*8150*/  FFMA.FTZ R29, R118, R26.reuse, R27.reuse ;  /* 0x0000001a761d7223 */ /* 0x180fe2000001001b */
[-CC-:B------:R-:W-:Y:S01]  /*8160*/  FFMA.FTZ R30, R119, R26.reuse, R27.reuse ;  /* 0x0000001a771e7223 */ /* 0x180fe2000001001b */
[-CC-:B------:R-:W-:Y:S01]  /*8170*/  FFMA.FTZ R121, R121, R26.reuse, R27.reuse ;  /* 0x0000001a79797223 */ /* 0x180fe2000001001b */
[----:B------:R-:W-:Y:S01]  /*8180*/  FFMA.FTZ R26, R117, R26, R27 ;  /* 0x0000001a751a7223 */ /* 0x000fe2000001001b */
[----:B------:R-:W-:Y:S02]  /*8190*/  HADD2.F32 R27, -RZ, R28.H0_H0 ;  /* 0x2000001cff1b7230 */ /* 0x000fe40000004100 */
[----:B------:R-:W-:Y:S01]  /*81a0*/  FADD.FTZ R29, R114, -R29 ;  /* 0x8000001d721d7221 */ /* 0x000fe20000010000 */
[----:B------:R-:W-:-:S02]  /*81b0*/  IMAD.MOV.U32 R0, RZ, RZ, R2 ;  /* 0x000000ffff007224 */ /* 0x000fc400078e0002 */
[----:B------:R-:W-:Y:S01]  /*81c0*/  FADD.FTZ R115, R115, -R30 ;  /* 0x8000001e73737221 */ /* 0x000fe20000010000 */
[----:B------:R-:W-:Y:S02]  /*81d0*/  HADD2.F32 R28, -RZ, R31.H0_H0 ;  /* 0x2000001fff1c7230 */ /* 0x000fe40000004100 */
[----:B------:R-:W-:Y:S01]  /*81e0*/  FADD.FTZ R113, R113, -R26 ;  /* 0x8000001a71717221 */ /* 0x000fe20000010000 */
[C---:B------:R-:W-:Y:S01]  /*81f0*/  FFMA.FTZ R27, R108.reuse, R29, R27 ;  /* 0x0000001d6c1b7223 */ /* 0x040fe2000001001b */
[----:B------:R-:W-:Y:S01]  /*8200*/  HADD2.F32 R0, -RZ, R0.H0_H0 ;  /* 0x20000000ff007230 */ /* 0x000fe20000004100 */
[----:B------:R-:W-:Y:S01]  /*8210*/  SHF.R.U32.HI R26, RZ, 0x10, R3 ;  /* 0x00000010ff1a7819 */ /* 0x000fe20000011603 */
[C---:B------:R-:W-:Y:S01]  /*8220*/  FFMA.FTZ R115, R108.reuse, R115, R28 ;  /* 0x000000736c737223 */ /* 0x040fe2000001001c */
[----:B------:R-:W-:Y:S01]  /*8230*/  FMUL.FTZ R27, R27, UR6 ;  /* 0x000000061b1b7c20 */ /* 0x000fe20008410000 */
[----:B------:R-:W-:Y:S01]  /*8240*/  LOP3.LUT P5, RZ, R109, 0xff00, RZ, 0xc0, !PT ;  /* 0x0000ff006dff7812 */ /* 0x000fe200078ac0ff */
[----:B------:R-:W-:Y:S01]  /*8250*/  FFMA.FTZ R0, R108, R113, R0 ;  /* 0x000000716c007223 */ /* 0x000fe20000010000 */
        /* <DEDUP_REMOVED lines=34> */
.L_x_3297:
        /* <DEDUP_REMOVED lines=50> */
.L_x_3300:
        /* <DEDUP_REMOVED lines=44> */
.L_x_3296:
        /* <DEDUP_REMOVED lines=11> */
[----:B------:R-:W-:Y:S01]  /*8b10*/  FADD.FTZ R29, R114, -R29 ;  /* 0x8000001d721d7221 */ /* 0x000fe20000010000 */
[----:B------:R-:W-:-:S02]  /*8b20*/  HADD2.F32 R0, -RZ, R0.H0_H0 ;  /* 0x20000000ff007230 */ /* 0x000fc40000004100 */
[----:B------:R-:W-:Y:S01]  /*8b30*/  FADD.FTZ R121, R116, -R121 ;  /* 0x8000007974797221 */ /* 0x000fe20000010000 */
[----:B------:R-:W-:Y:S02]  /*8b40*/  HADD2.F32 R26, -RZ, R26.H0_H0 ;  /* 0x2000001aff1a7230 */ /* 0x000fe40000004100 */
[----:B------:R-:W-:Y:S01]  /*8b50*/  FADD.FTZ R115, R115, -R28 ;  /* 0x8000001c73737221 */ /* 0x000fe20000010000 */
[----:B------:R-:W-:Y:S02]  /*8b60*/  HADD2.F32 R31, -RZ, R30.H0_H0 ;  /* 0x2000001eff1f7230 */ /* 0x000fe40000004100 */
[C---:B------:R-:W-:Y:S01]  /*8b70*/  FFMA.FTZ R0, R108.reuse, R113, R0 ;  /* 0x000000716c007223 */ /* 0x040fe20000010000 */
[----:B------:R-:W-:Y:S02]  /*8b80*/  HADD2.F32 R30, -RZ, R27.H0_H0 ;  /* 0x2000001bff1e7230 */ /* 0x000fe40000004100 */
        /* <DEDUP_REMOVED lines=27> */
.L_x_3302:
[-CC-:B------:R-:W-:Y:S01]  /*8d40*/  FFMA.FTZ R0, R117, R26.reuse, R27.reuse ;  /* 0x0000001a75007223 */ /* 0x180fe2000001001b */
[-CC-:B0-2---:R-:W-:Y:S01]  /*8d50*/  FFMA.FTZ R29, R118, R26.reuse, R27.reuse ;  /* 0x0000001a761d7223 */ /* 0x185fe2000001001b */
[-CC-:B------:R-:W-:Y:S01]  /*8d60*/  FFMA.FTZ R28, R119, R26.reuse, R27.reuse ;  /* 0x0000001a771c7223 */ /* 0x180fe2000001001b */
[----:B------:R-:W-:Y:S01]  /*8d70*/  FFMA.FTZ R27, R121, R26, R27 ;  /* 0x0000001a791b7223 */ /* 0x000fe2000001001b */
[----:B------:R-:W-:Y:S01]  /*8d80*/  FADD.FTZ R113, R113, -R0 ;  /* 0x8000000071717221 */ /* 0x000fe20000010000 */
[----:B------:R-:W-:Y:S01]  /*8d90*/  IMAD.MOV.U32 R0, RZ, RZ, R2 ;  /* 0x000000ffff007224 */ /* 0x000fe200078e0002 */
[----:B------:R-:W-:Y:S01]  /*8da0*/  SHF.R.U64 R26, R2, 0x10, R3 ;  /* 0x00000010021a7819 */ /* 0x000fe20000001203 */
[----:B-1----:R-:W-:Y:S01]  /*8db0*/  FADD.FTZ R31, R116, -R27 ;  /* 0x8000001b741f7221 */ /* 0x002fe20000010000 */
[--C-:B------:R-:W-:Y:S01]  /*8dc0*/  SHF.R.U32.HI R32, RZ, 0x10, R3.reuse ;  /* 0x00000010ff207819 */ /* 0x100fe20000011603 */
[----:B------:R-:W-:Y:S02]  /*8dd0*/  IMAD.MOV.U32 R30, RZ, RZ, R3 ;  /* 0x000000ffff1e7224 */ /* 0x000fe400078e0003 */
[----:B------:R-:W-:Y:S01]  /*8de0*/  FADD.FTZ R29, R114, -R29 ;  /* 0x8000001d721d7221 */ /* 0x000fe20000010000 */
[----:B------:R-:W-:-:S02]  /*8df0*/  HADD2.F32 R27, -RZ, R0.H0_H0 ;  /* 0x20000000ff1b7230 */ /* 0x000fc40000004100 */
[----:B------:R-:W-:Y:S01]  /*8e00*/  FADD.FTZ R115, R115, -R28 ;  /* 0x8000001c73737221 */ /* 0x000fe20000010000 */
[----:B------:R-:W-:Y:S01]  /*8e10*/  HADD2.F32 R26, -RZ, R26.H0_H0 ;  /* 0x2000001aff1a7230 */ /* 0x000fe20000004100 */
[C---:B------:R-:W-:Y:S01]  /*8e20*/  LOP3.LUT P6, RZ, R109.reuse, 0xff, RZ, 0xc0, !PT ;  /* 0x000000ff6dff7812 */ /* 0x040fe200078cc0ff */
[----:B------:R-:W-:Y:S02]  /*8e30*/  HADD2.F32 R32, -RZ, R32.H0_H0 ;  /* 0x20000020ff207230 */ /* 0x000fe40000004100 */
[C---:B------:R-:W-:Y:S01]  /*8e40*/  FFMA.FTZ R27, R108.reuse, R113, R27 ;  /* 0x000000716c1b7223 */ /* 0x040fe2000001001b */
[----:B------:R-:W-:Y:S02]  /*8e50*/  HADD2.F32 R0, -RZ, R30.H0_H0 ;  /* 0x2000001eff007230 */ /* 0x000fe40000004100 */
[C---:B------:R-:W-:Y:S01]  /*8e60*/  FFMA.FTZ R26, R108.reuse, R29, R26 ;  /* 0x0000001d6c1a7223 */ /* 0x040fe2000001001a */
[----:B------:R-:W-:Y:S01]  /*8e70*/  LOP3.LUT P5, RZ, R109, 0xff00, RZ, 0xc0, !PT ;  /* 0x0000ff006dff7812 */ /* 0x000fe200078ac0ff */
[----:B------:R-:W-:Y:S01]  /*8e80*/  FMUL.FTZ R27, R27, UR6 ;  /* 0x000000061b1b7c20 */ /* 0x000fe20008410000 */
[C---:B------:R-:W-:Y:S01]  /*8e90*/  FFMA.FTZ R31, R108.reuse, R31, R32 ;  /* 0x0000001f6c1f7223 */ /* 0x040fe20000010020 */
[----:B------:R-:W-:Y:S01]  /*8ea0*/  FFMA.FTZ R0, R108, R115, R0 ;  /* 0x000000736c007223 */ /* 0x000fe20000010000 */
[----:B------:R-:W-:Y:S01]  /*8eb0*/  FMUL.FTZ R26, R26, UR6 ;  /* 0x000000061a1a7c20 */ /* 0x000fe20008410000 */
[----:B------:R-:W-:Y:S01]  /*8ec0*/  ISETP.GE.U32.AND P2, PT, R109, 0x1000000, PT ;  /* 0x010000006d00780c */ /* 0x000fe20003f46070 */
[----:B------:R-:W-:Y:S01]  /*8ed0*/  FMUL.FTZ R31, R31, UR6 ;  /* 0x000000061f1f7c20 */ /* 0x000fe20008410000 */
[----:B------:R-:W-:Y:S01]  /*8ee0*/  FMUL.FTZ R0, R0, UR6 ;  /* 0x0000000600007c20 */ /* 0x000fe20008410000 */
[----:B------:R-:W-:-:S02]  /*8ef0*/  FSEL R27, R27, RZ, P6 ;  /* 0x000000ff1b1b7208 */ /* 0x000fc40003000000 */
[----:B------:R-:W-:Y:S02]  /*8f00*/  LOP3.LUT P6, RZ, R109, 0xff0000, RZ, 0xc0, !PT ;  /* 0x00ff00006dff7812 */ /* 0x000fe400078cc0ff */
[----:B------:R-:W-:Y:S02]  /*8f10*/  FSEL R26, R26, RZ, P5 ;  /* 0x000000ff1a1a7208 */ /* 0x000fe40002800000 */
[----:B------:R-:W-:Y:S02]  /*8f20*/  FSEL R31, R31, RZ, P2 ;  /* 0x000000ff1f1f7208 */ /* 0x000fe40001000000 */
[----:B------:R-:W-:Y:S02]  /*8f30*/  FSEL R0, R0, RZ, P6 ;  /* 0x000000ff00007208 */ /* 0x000fe40003000000 */
[----:B------:R-:W-:Y:S02]  /*8f40*/  F2FP.F16.F32.PACK_AB R27, R26, R27 ;  /* 0x0000001b1a1b723e */ /* 0x000fe400000000ff */
[----:B------:R-:W-:-:S02]  /*8f50*/  F2FP.F16.F32.PACK_AB R0, R31, R0 ;  /* 0x000000001f00723e */ /* 0x000fc400000000ff */
[C---:B------:R-:W-:Y:S02]  /*8f60*/  PRMT R26, R27.reuse, 0x7632, R26 ;  /* 0x000076321b1a7816 */ /* 0x040fe4000000001a */
[----:B------:R-:W-:Y:S02]  /*8f70*/  PRMT R31, R27, 0x7610, R31 ;  /* 0x000076101b1f7816 */ /* 0x000fe4000000001f */
[----:B------:R-:W-:Y:S01]  /*8f80*/  PRMT R29, R0, 0x7632, R29 ;  /* 0x00007632001d7816 */ /* 0x000fe2000000001d */
[----:B------:R-:W-:Y:S06]  /*8f90*/  BRA `(.L_x_3299) ;  /* 0x0000000400087947 */ /* 0x000fec0003800000 */
.L_x_3301:
        /* <DEDUP_REMOVED lines=31> */
[----:B-1----:R-:W-:-:S02]  /*9190*/  PRMT R31, R98, 0x7632, R31 ;  /* 0x00007632621f7816 */ /* 0x002fc4000000001f */
[----:B------:R-:W-:Y:S02]  /*91a0*/  PRMT R0, R99, 0x7632, R0 ;  /* 0x0000763263007816 */ /* 0x000fe40000000000 */
[C---:B------:R-:W-:Y:S02]  /*91b0*/  PRMT R29, R27.reuse, 0x7632, R29 ;  /* 0x000076321b1d7816 */ /* 0x040fe4000000001d */
[----:B------:R-:W-:Y:S01]  /*91c0*/  PRMT R100, R27, 0x7610, R100 ;  /* 0x000076101b647816 */ /* 0x000fe20000000064 */
[----:B------:R-:W-:Y:S06]  /*91d0*/  BRA `(.L_x_3299) ;  /* 0x0000000000787947 */ /* 0x000fec0003800000 */
.L_x_3303:
        /* <DEDUP_REMOVED lines=27> */
[----:B-1----:R-:W-:Y:S02]  /*9390*/  PRMT R31, R0, 0x7610, R31 ;  /* 0x00007610001f7816 */ /* 0x002fe4000000001f */
[C---:B------:R-:W-:Y:S02]  /*93a0*/  PRMT R29, R115.reuse, 0x7632, R29 ;  /* 0x00007632731d7816 */ /* 0x040fe4000000001d */
[----:B------:R-:W-:-:S07]  /*93b0*/  PRMT R0, R115, 0x7610, R0 ;  /* 0x0000761073007816 */ /* 0x000fce0000000000 */
.L_x_3299:
        /* <DEDUP_REMOVED lines=15> */
.L_x_3304:
        /* <DEDUP_REMOVED lines=10> */
.L_x_3305:
        /* <DEDUP_REMOVED lines=34> */
.L_x_3253:
        /* <DEDUP_REMOVED lines=19> */
.L_x_3307:
        /* <DEDUP_REMOVED lines=14> */
.L_x_5443:


//--------------------- .text._ZN10layer_norm31ln_parallel_residual_bwd_kernelINS_13Kernel_traitsI6__halfS2_fS2_fjLj5120ELj1ELj1ELj8ELj8ENS_18Kernel_traits_baseILj5120ES2_S2_fS2_fjLj256EEEEELb0ELb0ELb0EEEvNS_9BwdParamsE --------------------------
	.section	.text._ZN10layer_norm31ln_parallel_residual_bwd_kernelINS_13Kernel_traitsI6__halfS2_fS2_fjLj5120ELj1ELj1ELj8ELj8ENS_18Kernel_traits_baseILj5120ES2_S2_fS2_fjLj256EEEEELb0ELb0ELb0EEEvNS_9BwdParamsE,"ax",@progbits
	.align	128
        .global         _ZN10layer_norm31ln_parallel_residual_bwd_kernelINS_13Kernel_traitsI6__halfS2_fS2_fjLj5120ELj1ELj1ELj8ELj8ENS_18Kernel_traits_baseILj5120ES2_S2_fS2_fjLj256EEEEELb0ELb0ELb0EEEvNS_9BwdParamsE
        .type           _ZN10layer_norm31ln_parallel_residual_bwd_kernelINS_13Kernel_traitsI6__halfS2_fS2_fjLj5120ELj1ELj1ELj8ELj8ENS_18Kernel_traits_baseILj5120ES2_S2_fS2_fjLj256EEEEELb0ELb0ELb0EEEvNS_9BwdParamsE,@function
        .size           _ZN10layer_norm31ln_parallel_residual_bwd_kernelINS_13Kernel_traitsI6__halfS2_fS2_fjLj5120ELj1ELj1ELj8ELj8ENS_18Kernel_traits_baseILj5120ES2_S2_fS2_fjLj256EEEEELb0ELb0ELb0EEEvNS_9BwdParamsE,(.L_x_5444 - _ZN10layer_norm31ln_parallel_residual_bwd_kernelINS_13Kernel_traitsI6__halfS2_fS2_fjLj5120ELj1ELj1ELj8ELj8ENS_18Kernel_traits_baseILj5120ES2_S2_fS2_fjLj256EEEEELb0ELb0ELb0EEEvNS_9BwdParamsE)
        .other          _ZN10layer_norm31ln_parallel_residual_bwd_kernelINS_13Kernel_traitsI6__halfS2_fS2_fjLj5120ELj1ELj1ELj8ELj8ENS_18Kernel_traits_baseILj5120ES2_S2_fS2_fjLj256EEEEELb0ELb0ELb0EEEvNS_9BwdParamsE,@"STO_CUDA_ENTRY STV_DEFAULT"
_ZN10layer_norm31ln_parallel_residual_bwd_kernelINS_13Kernel_traitsI6__halfS2_fS2_fjLj5120ELj1ELj1ELj8ELj8ENS_18Kernel_traits_baseILj5120ES2_S2_fS2_fjLj256EEEEELb0ELb0ELb0EEEvNS_9BwdParamsE:
.text._ZN10layer_norm31ln_parallel_residual_bwd_kernelINS_13Kernel_traitsI6__halfS2_fS2_fjLj5120ELj1ELj1ELj8ELj8ENS_18Kernel_traits_baseILj5120ES2_S2_fS2_fjLj256EEEEELb0ELb0ELb0EEEvNS_9BwdParamsE:
        /* <DEDUP_REMOVED lines=27> */
[----:B----4-:R-:W5:Y:S04]  /*01b0*/  @P0 LDG.E.64 R84, desc[UR12][R4.64] ;  /* 0x0000000c04540981 */ /* 0x010f68000c1e1b00 */
[C---:B------:R-:W-:Y:S01]  /*01c0*/  @P1 IMAD.WIDE.U32 R14, R3.reuse, 0x8, R10 ;  /* 0x00000008030e1825 */ /* 0x040fe200078e000a */
[----:B------:R-:W3:Y:S08]  /*01d0*/  LDC.64 R22, c[0x0][0x3d8] ;  /* 0x0000f600ff167b82 */ /* 0x000ef00000000a00 */
[----:B------:R-:W4:Y:S01]  /*01e0*/  LDC.64 R24, c[0x0][0x3d0] ;  /* 0x0000f400ff187b82 */ /* 0x000f220000000a00 */
[C---:B0-----:R-:W-:Y:S01]  /*01f0*/  @P1 IMAD.WIDE.U32 R12, R3.reuse, 0x8, R8 ;  /* 0x00000008030c1825 */ /* 0x041fe200078e0008 */
[----:B------:R-:W-:Y:S01]  /*0200*/  @P1 IADD3 R3, PT, PT, R3, 0x100, RZ ;  /* 0x0000010003031810 */ /* 0x000fe20007ffe0ff */
[----:B------:R-:W5:Y:S05]  /*0210*/  @P0 LDG.E.64 R86, desc[UR12][R6.64] ;  /* 0x0000000c06560981 */ /* 0x000f6a000c1e1b00 */
[----:B------:R-:W0:Y:S01]  /*0220*/  LDC.64 R26, c[0x0][0x3d8] ;  /* 0x0000f600ff1a7b82 */ /* 0x000e220000000a00 */
[----:B------:R-:W-:Y:S01]  /*0230*/  MOV R127, UR4 ;  /* 0x00000004007f7c02 */ /* 0x000fe20008000f00 */
[C---:B-1----:R-:W-:Y:S01]  /*0240*/  @P2 IMAD.WIDE.U32 R16, R3.reuse, 0x8, R16 ;  /* 0x0000000803102825 */ /* 0x042fe200078e0010 */
        /* <DEDUP_REMOVED lines=9> */
[----:B------:R-:W5:Y:S04]  /*02e0*/  @P2 LDG.E.64 R94, desc[UR12][R18.64] ;  /* 0x0000000c125e2981 */ /* 0x000f68000c1e1b00 */
[C---:B----4-:R-:W-:Y:S01]  /*02f0*/  @P4 IMAD.WIDE.U32 R8, R3.reuse, 0x8, R24 ;  /* 0x0000000803084825 */ /* 0x050fe200078e0018 */
[----:B------:R1:W5:Y:S03]  /*0300*/  @P3 LDG.E.64 R96, desc[UR12][R20.64] ;  /* 0x0000000c14603981 */ /* 0x000366000c1e1b00 */
[----:B0-----:R-:W-:Y:S01]  /*0310*/  @P4 IMAD.WIDE.U32 R10, R3, 0x8, R26 ;  /* 0x00000008030a4825 */ /* 0x001fe200078e001a */
[----:B------:R0:W5:Y:S01]  /*0320*/  @P3 LDG.E.64 R98, desc[UR12][R22.64] ;  /* 0x0000000c16623981 */ /* 0x000162000c1e1b00 */
[----:B------:R-:W-:-:S02]  /*0330*/  CS2R R80, SRZ ;  /* 0x0000000000507805 */ /* 0x000fc4000001ff00 */
[----:B------:R-:W-:Y:S02]  /*0340*/  CS2R R82, SRZ ;  /* 0x0000000000527805 */ /* 0x000fe4000001ff00 */
[----:B------:R-:W-:Y:S01]  /*0350*/  CS2R R76, SRZ ;  /* 0x00000000004c7805 */ /* 0x000fe2000001ff00 */
[----:B------:R2:W5:Y:S01]  /*0360*/  @P4 LDG.E.64 R100, desc[UR12][R8.64] ;  /* 0x0000000c08644981 */ /* 0x000562000c1e1b00 */
        /* <DEDUP_REMOVED lines=40> */
[----:B-----5:R-:W-:Y:S02]  /*05f0*/  SHF.R.U32.HI R144, RZ, 0x10, R87 ;  /* 0x00000010ff907819 */ /* 0x020fe40000011657 */
        /* <DEDUP_REMOVED lines=15> */
[----:B------:R-:W-:Y:S01]  /*06f0*/  SHF.R.U32.HI R148, RZ, 0x10, R91 ;  /* 0x00000010ff947819 */ /* 0x000fe2000001165b */
[----:B0-----:R-:W-:Y:S01]  /*0700*/  UISETP.NE.AND UP0, UPT, UR4, URZ, UPT ;  /* 0x000000ff0400728c */ /* 0x001fe2000bf05270 */
[----:B------:R-:W-:-:S02]  /*0710*/  MOV R8, R92 ;  /* 0x0000005c00087202 */ /* 0x000fc40000000f00 */
[----:B------:R-:W-:Y:S02]  /*0720*/  CS2R R64, SRZ ;  /* 0x0000000000407805 */ /* 0x000fe4000001ff00 */
[----:B------:R-:W-:Y:S02]  /*0730*/  SHF.R.U64 R149, R92, 0x10, R93 ;  /* 0x000000105c957819 */ /* 0x000fe4000000125d */
        /* <DEDUP_REMOVED lines=45> */
[--C-:B------:R-:W-:Y:S01]  /*0a10*/  SHF.R.U64 R140, R84, 0x10, R85.reuse ;  /* 0x00000010548c7819 */ /* 0x100fe20000001255 */
[----:B------:R-:W-:Y:S01]  /*0a20*/  UPLOP3.LUT UP1, UPT, UPT, UPT, UPT, 0x40, 0x4 ;  /* 0x000000000004789c */ /* 0x000fe20003f2e870 */
[----:B------:R-:W-:Y:S01]  /*0a30*/  MOV R141, R85 ;  /* 0x00000055008d7202 */ /* 0x000fe20000000f00 */
[----:B------:R-:W0:Y:S01]  /*0a40*/  LDCU UR11, c[0x0][0x400] ;  /* 0x00008000ff0b77ac */ /* 0x000e220008000800 */
[----:B------:R-:W-:-:S02]  /*0a50*/  SHF.R.U32.HI R142, RZ, 0x10, R85 ;  /* 0x00000010ff8e7819 */ /* 0x000fc40000011655 */
[----:B------:R-:W-:Y:S01]  /*0a60*/  MOV R0, R86 ;  /* 0x0000005600007202 */ /* 0x000fe20000000f00 */
[----:B------:R-:W1:Y:S01]  /*0a70*/  LDCU.64 UR6, c[0x0][0x470] ;  /* 0x00008e00ff0677ac */ /* 0x000e620008000a00 */
[----:B------:R-:W-:Y:S02]  /*0a80*/  SHF.R.U64 R143, R86, 0x10, R87 ;  /* 0x00000010568f7819 */ /* 0x000fe40000001257 */
[----:B------:R-:W-:Y:S01]  /*0a90*/  MOV R3, R87 ;  /* 0x0000005700037202 */ /* 0x000fe20000000f00 */
[----:B------:R-:W2:Y:S01]  /*0aa0*/  LDCU.64 UR14, c[0x0][0x438] ;  /* 0x00008700ff0e77ac */ /* 0x000ea20008000a00 */
[----:B------:R-:W-:Y:S02]  /*0ab0*/  SHF.R.U32.HI R177, RZ, 0x10, R93 ;  /* 0x00000010ffb17819 */ /* 0x000fe4000001165d */
[----:B------:R-:W-:Y:S01]  /*0ac0*/  PLOP3.LUT P1, PT, PT, PT, UP0, 0x80, 0x8 ;  /* 0x000000000008781c */ /* 0x000fe20003f2f008 */
[----:B------:R-:W3:Y:S01]  /*0ad0*/  LDCU.64 UR8, c[0x0][0x478] ;  /* 0x00008f00ff0877ac */ /* 0x000ee20008000a00 */
[----:B------:R-:W-:-:S02]  /*0ae0*/  PRMT R144, R144, 0x5410, R4 ;  /* 0x0000541090907816 */ /* 0x000fc40000000004 */
[----:B------:R-:W-:Y:S02]  /*0af0*/  PRMT R145, R145, 0x5410, R6 ;  /* 0x0000541091917816 */ /* 0x000fe40000000006 */
[----:B------:R-:W-:Y:S02]  /*0b00*/  PRMT R146, R146, 0x5410, R5 ;  /* 0x0000541092927816 */ /* 0x000fe40000000005 */
[----:B------:R-:W-:Y:S02]  /*0b10*/  CS2R R4, SRZ ;  /* 0x0000000000047805 */ /* 0x000fe4000001ff00 */
[----:B------:R-:W-:Y:S02]  /*0b20*/  PRMT R147, R147, 0x5410, R7 ;  /* 0x0000541093937816 */ /* 0x000fe40000000007 */
[----:B------:R-:W-:Y:S02]  /*0b30*/  CS2R R6, SRZ ;  /* 0x0000000000067805 */ /* 0x000fe4000001ff00 */
        /* <DEDUP_REMOVED lines=21> */
[----:B------:R-:W-:Y:S02]  /*0c90*/  PRMT R142, R142, 0x5410, R0 ;  /* 0x000054108e8e7816 */ /* 0x000fe40000000000 */
[----:B------:R-:W-:Y:S02]  /*0ca0*/  PRMT R143, R143, 0x5410, R3 ;  /* 0x000054108f8f7816 */ /* 0x000fe40000000003 */
[----:B------:R-:W-:Y:S02]  /*0cb0*/  PRMT R177, R177, 0x5410, R177 ;  /* 0x00005410b1b17816 */ /* 0x000fe400000000b1 */
[----:B0123--:R-:W-:-:S07]  /*0cc0*/  P2R R116, PR, RZ, 0x2 ;  /* 0x00000002ff747803 */ /* 0x00ffce0000000000 */
.L_x_3375:
[----:B0123--:R-:W0:Y:S01]  /*0cd0*/  LDC.64 R108, c[0x0][0x3c0] ;  /* 0x0000f000ff6c7b82 */ /* 0x00fe220000000a00 */
[----:B------:R-:W-:-:S07]  /*0ce0*/  ISETP.NE.AND P5, PT, R116, RZ, PT ;  /* 0x000000ff7400720c */ /* 0x000fce0003fa5270 */
        /* <DEDUP_REMOVED lines=32> */
[----:B------:R-:W-:Y:S02]  /*0ef0*/  HADD2.F32 R119, -RZ, R142.H1_H1 ;  /* 0x3000008eff777230 */ /* 0x000fe40000004100 */
[----:B------:R-:W-:Y:S02]  /*0f00*/  HADD2.F32 R130, -RZ, R140.H1_H1 ;  /* 0x3000008cff827230 */ /* 0x000fe40000004100 */
[----:B------:R-:W-:Y:S02]  /*0f10*/  HADD2.F32 R128, -RZ, R139.H1_H1 ;  /* 0x3000008bff807230 */ /* 0x000fe40000004100 */
[----:B------:R-:W-:Y:S02]  /*0f20*/  HADD2.F32 R122, -RZ, R144.H0_H0 ;  /* 0x20000090ff7a7230 */ /* 0x000fe40000004100 */
[----:B------:R-:W-:Y:S02]  /*0f30*/  HADD2.F32 R150, -RZ, R141.H1_H1 ;  /* 0x3000008dff967230 */ /* 0x000fe40000004100 */
[----:B0-----:R-:W-:-:S05]  /*0f40*/  @P0 IMAD.WIDE.U32 R116, R126, 0x10, R116 ;  /* 0x000000107e740825 */ /* 0x001fca00078e0074 */
[----:B------:R0:W5:Y:S01]  /*0f50*/  @P0 LDG.E.128 R84, desc[UR12][R116.64] ;  /* 0x0000000c74540981 */ /* 0x000162000c1e1d00 */
[----:B------:R-:W-:Y:S02]  /*0f60*/  HADD2.F32 R151, -RZ, R142.H0_H0 ;  /* 0x2000008eff977230 */ /* 0x000fe40000004100 */
[----:B0-----:R-:W-:Y:S01]  /*0f70*/  HADD2.F32 R116, -RZ, R143.H1_H1 ;  /* 0x3000008fff747230 */ /* 0x001fe20000004100 */
[----:B---3--:R-:W-:Y:S02]  /*0f80*/  MOV R120, R114 ;  /* 0x0000007200787202 */ /* 0x008fe40000000f00 */
[----:B------:R-:W-:-:S03]  /*0f90*/  SHF.R.U64 R114, R114, 0x10, R115 ;  /* 0x0000001072727819 */ /* 0x000fc60000001273 */
[----:B------:R-:W-:Y:S01]  /*0fa0*/  HADD2.F32 R121, -RZ, R120.H0_H0 ;  /* 0x20000078ff797230 */ /* 0x000fe20000004100 */
[----:B----4-:R-:W-:Y:S02]  /*0fb0*/  MOV R3, R112 ;  /* 0x0000007000037202 */ /* 0x010fe40000000f00 */
[--C-:B------:R-:W-:Y:S02]  /*0fc0*/  SHF.R.U64 R112, R112, 0x10, R113.reuse ;  /* 0x0000001070707819 */ /* 0x100fe40000001271 */
[----:B------:R-:W-:Y:S02]  /*0fd0*/  MOV R120, R113 ;  /* 0x0000007100787202 */ /* 0x000fe40000000f00 */
[----:B------:R-:W-:Y:S01]  /*0fe0*/  SHF.R.U32.HI R124, RZ, 0x10, R113 ;  /* 0x00000010ff7c7819 */ /* 0x000fe20000011671 */
[----:B------:R-:W-:Y:S02]  /*0ff0*/  HADD2.F32 R113, -RZ, R3.H0_H0 ;  /* 0x20000003ff717230 */ /* 0x000fe40000004100 */
[----:B------:R-:W-:-:S02]  /*1000*/  HADD2.F32 R3, -RZ, R143.H0_H0 ;  /* 0x2000008fff037230 */ /* 0x000fc40000004100 */
[----:B------:R-:W-:Y:S01]  /*1010*/  HADD2.F32 R114, -RZ, R114.H0_H0 ;  /* 0x20000072ff727230 */ /* 0x000fe20000004100 */
[----:B------:R-:W-:Y:S01]  /*1020*/  MOV R117, R115 ;  /* 0x0000007300757202 */ /* 0x000fe20000000f00 */
[----:B------:R-:W-:Y:S02]  /*1030*/  HADD2.F32 R112, -RZ, R112.H0_H0 ;  /* 0x20000070ff707230 */ /* 0x000fe40000004100 */
[----:B------:R-:W-:Y:S01]  /*1040*/  FMUL.FTZ R119, R119, R121 ;  /* 0x0000007977777220 */ /* 0x000fe20000410000 */
[----:B--2---:R-:W-:Y:S01]  /*1050*/  FADD.FTZ R108, -R118, R108 ;  /* 0x0000006c766c7221 */ /* 0x004fe20000010100 */
[----:B------:R-:W-:Y:S01]  /*1060*/  FMUL.FTZ R3, R3, R114 ;  /* 0x0000007203037220 */ /* 0x000fe20000410000 */
[----:B------:R-:W-:Y:S01]  /*1070*/  SHF.R.U32.HI R123, RZ, 0x10, R115 ;  /* 0x00000010ff7b7819 */ /* 0x000fe20000011673 */
[----:B------:R-:W-:Y:S02]  /*1080*/  HADD2.F32 R117, -RZ, R117.H0_H0 ;  /* 0x20000075ff757230 */ /* 0x000fe40000004100 */
[----:B------:R-:W-:Y:S01]  /*1090*/  FFMA.FTZ R128, R128, R113, R119 ;  /* 0x0000007180807223 */ /* 0x000fe20000010077 */
[----:B------:R-:W-:Y:S01]  /*10a0*/  FFMA.FTZ R130, R130, R112, R3 ;  /* 0x0000007082827223 */ /* 0x000fe20000010003 */
[----:B------:R-:W-:Y:S01]  /*10b0*/  FADD.FTZ R164, -R118, R109 ;  /* 0x0000006d76a47221 */ /* 0x000fe20000010100 */
[----:B-----5:R-:W-:Y:S01]  /*10c0*/  FMUL.FTZ R3, R129, R108 ;  /* 0x0000006c81037220 */ /* 0x020fe20000410000 */
[----:B------:R-:W-:-:S02]  /*10d0*/  HADD2.F32 R123, -RZ, R123.H0_H0 ;  /* 0x2000007bff7b7230 */ /* 0x000fc40000004100 */
[----:B------:R-:W-:Y:S01]  /*10e0*/  FADD.FTZ R166, -R118, R111 ;  /* 0x0000006f76a67221 */ /* 0x000fe20000010100 */
[----:B------:R-:W-:Y:S02]  /*10f0*/  HADD2.F32 R115, -RZ, R120.H0_H0 ;  /* 0x20000078ff737230 */ /* 0x000fe40000004100 */
[----:B------:R-:W-:Y:S01]  /*1100*/  FMUL.FTZ R119, R116, R117 ;  /* 0x0000007574777220 */ /* 0x000fe20000410000 */
[----:B------:R-:W-:Y:S01]  /*1110*/  FADD.FTZ R110, -R118, R110 ;  /* 0x0000006e766e7221 */ /* 0x000fe20000010100 */
[----:B------:R-:W-:Y:S01]  /*1120*/  FMUL.FTZ R164, R129, R164 ;  /* 0x000000a481a47220 */ /* 0x000fe20000410000 */
[----:B------:R-:W-:Y:S01]  /*1130*/  FADD.FTZ R109, RZ, R128 ;  /* 0x00000080ff6d7221 */ /* 0x000fe20000010000 */
[----:B------:R-:W-:Y:S01]  /*1140*/  FFMA.FTZ R111, R3, R128, RZ ;  /* 0x00000080036f7223 */ /* 0x000fe200000100ff */
[----:B------:R-:W-:Y:S02]  /*1150*/  HADD2.F32 R120, -RZ, R124.H0_H0 ;  /* 0x2000007cff787230 */ /* 0x000fe40000004100 */
[----:B------:R-:W-:Y:S01]  /*1160*/  FMUL.FTZ R122, R122, R123 ;  /* 0x0000007b7a7a7220 */ /* 0x000fe20000410000 */
[C---:B------:R-:W-:Y:S01]  /*1170*/  FMUL.FTZ R166, R129.reuse, R166 ;  /* 0x000000a681a67220 */ /* 0x040fe20000410000 */
[----:B------:R-:W-:Y:S01]  /*1180*/  FFMA.FTZ R150, R150, R115, R119 ;  /* 0x0000007396967223 */ /* 0x000fe20000010077 */
[----:B------:R-:W-:Y:S01]  /*1190*/  FMUL.FTZ R165, R129, R110 ;  /* 0x0000006e81a57220 */ /* 0x000fe20000410000 */
[----:B------:R-:W-:Y:S01]  /*11a0*/  FADD.FTZ R109, R109, R130 ;  /* 0x000000826d6d7221 */ /* 0x000fe20000010000 */
[----:B------:R-:W-:Y:S01]  /*11b0*/  FFMA.FTZ R108, R164, R130, R111 ;  /* 0x00000082a46c7223 */ /* 0x000fe2000001006f */
[-C--:B------:R-:W-:Y:S01]  /*11c0*/  FFMA.FTZ R151, R151, R120.reuse, R122 ;  /* 0x0000007897977223 */ /* 0x080fe2000001007a */
        /* <DEDUP_REMOVED lines=21> */
.L_x_3310:
[----:B------:R-:W-:Y:S05]  /*1320*/  BSYNC.RECONVERGENT B0 ;  /* 0x0000000000007941 */ /* 0x000fea0003800200 */
.L_x_3309:
        /* <DEDUP_REMOVED lines=16> */
[----:B------:R-:W-:Y:S02]  /*1430*/  HADD2.F32 R155, -RZ, R148.H0_H0 ;  /* 0x20000094ff9b7230 */ /* 0x000fe40000004100 */
[----:B------:R-:W-:Y:S02]  /*1440*/  HADD2.F32 R132, -RZ, R145.H0_H0 ;  /* 0x20000091ff847230 */ /* 0x000fe40000004100 */
[----:B0-----:R-:W-:-:S05]  /*1450*/  @P0 IMAD.WIDE.U32 R116, R119, 0x10, R116 ;  /* 0x0000001077740825 */ /* 0x001fca00078e0074 */
[----:B------:R0:W5:Y:S02]  /*1460*/  @P0 LDG.E.128 R88, desc[UR12][R116.64] ;  /* 0x0000000c74580981 */ /* 0x000164000c1e1d00 */
[----:B0-----:R-:W-:Y:S02]  /*1470*/  HADD2.F32 R116, -RZ, R147.H1_H1 ;  /* 0x30000093ff747230 */ /* 0x001fe40000004100 */
[----:B------:R-:W-:Y:S02]  /*1480*/  HADD2.F32 R152, -RZ, R145.H1_H1 ;  /* 0x30000091ff987230 */ /* 0x000fe40000004100 */
[----:B------:R-:W-:Y:S01]  /*1490*/  HADD2.F32 R153, -RZ, R146.H0_H0 ;  /* 0x20000092ff997230 */ /* 0x000fe20000004100 */
[----:B------:R-:W-:Y:S02]  /*14a0*/  IADD3 R119, PT, PT, R119, 0x100, RZ ;  /* 0x0000010077777810 */ /* 0x000fe40007ffe0ff */
[----:B---3--:R-:W-:-:S05]  /*14b0*/  MOV R124, R112 ;  /* 0x00000070007c7202 */ /* 0x008fca0000000f00 */
[----:B------:R-:W-:Y:S01]  /*14c0*/  HADD2.F32 R125, -RZ, R124.H0_H0 ;  /* 0x2000007cff7d7230 */ /* 0x000fe20000004100 */
[----:B----4-:R-:W-:Y:S02]  /*14d0*/  MOV R121, R114 ;  /* 0x0000007200797202 */ /* 0x010fe40000000f00 */
[--C-:B------:R-:W-:Y:S02]  /*14e0*/  SHF.R.U64 R168, R114, 0x10, R115.reuse ;  /* 0x0000001072a87819 */ /* 0x100fe40000001273 */
[----:B------:R-:W-:Y:S02]  /*14f0*/  MOV R124, R115 ;  /* 0x00000073007c7202 */ /* 0x000fe40000000f00 */
[----:B------:R-:W-:Y:S01]  /*1500*/  SHF.R.U32.HI R167, RZ, 0x10, R115 ;  /* 0x00000010ffa77819 */ /* 0x000fe20000011673 */
[----:B------:R-:W-:Y:S01]  /*1510*/  HADD2.F32 R121, -RZ, R121.H0_H0 ;  /* 0x20000079ff797230 */ /* 0x000fe20000004100 */
[----:B------:R-:W-:Y:S01]  /*1520*/  MOV R115, R113 ;  /* 0x0000007100737202 */ /* 0x000fe20000000f00 */
[----:B------:R-:W-:Y:S01]  /*1530*/  FMUL.FTZ R114, R123, R125 ;  /* 0x0000007d7b727220 */ /* 0x000fe20000410000 */
[----:B------:R-:W-:-:S02]  /*1540*/  SHF.R.U32.HI R192, RZ, 0x10, R113 ;  /* 0x00000010ffc07819 */ /* 0x000fc40000011671 */
[----:B------:R-:W-:Y:S01]  /*1550*/  SHF.R.U64 R112, R112, 0x10, R113 ;  /* 0x0000001070707819 */ /* 0x000fe20000001271 */
[----:B------:R-:W-:Y:S02]  /*1560*/  HADD2.F32 R117, -RZ, R115.H0_H0 ;  /* 0x20000073ff757230 */ /* 0x000fe40000004100 */
[----:B------:R-:W-:Y:S01]  /*1570*/  FFMA.FTZ R131, R131, R121, R114 ;  /* 0x0000007983837223 */ /* 0x000fe20000010072 */
[----:B------:R-:W-:Y:S02]  /*1580*/  HADD2.F32 R192, -RZ, R192.H0_H0 ;  /* 0x200000c0ffc07230 */ /* 0x000fe40000004100 */
[----:B--2---:R-:W-:Y:S01]  /*1590*/  FADD.FTZ R108, -R118, R108 ;  /* 0x0000006c766c7221 */ /* 0x004fe20000010100 */
[----:B------:R-:W-:Y:S02]  /*15a0*/  HADD2.F32 R113, -RZ, R147.H0_H0 ;  /* 0x20000093ff717230 */ /* 0x000fe40000004100 */
[----:B------:R-:W-:Y:S02]  /*15b0*/  HADD2.F32 R114, -RZ, R112.H0_H0 ;  /* 0x20000070ff727230 */ /* 0x000fe40000004100 */
[----:B------:R-:W-:Y:S01]  /*15c0*/  FMUL.FTZ R123, R116, R117 ;  /* 0x00000075747b7220 */ /* 0x000fe20000410000 */
[----:B------:R-:W-:-:S02]  /*15d0*/  HADD2.F32 R112, -RZ, R168.H0_H0 ;  /* 0x200000a8ff707230 */ /* 0x000fc40000004100 */
[----:B------:R-:W-:Y:S01]  /*15e0*/  FMUL.FTZ R116, R155, R192 ;  /* 0x000000c09b747220 */ /* 0x000fe20000410000 */
[C---:B------:R-:W-:Y:S01]  /*15f0*/  FADD.FTZ R168, -R118.reuse, R109 ;  /* 0x0000006d76a87221 */ /* 0x040fe20000010100 */
[----:B------:R-:W-:Y:S01]  /*1600*/  FMUL.FTZ R113, R113, R114 ;  /* 0x0000007271717220 */ /* 0x000fe20000410000 */
[C---:B-----5:R-:W-:Y:S01]  /*1610*/  FMUL.FTZ R155, R129.reuse, R108 ;  /* 0x0000006c819b7220 */ /* 0x060fe20000410000 */
[----:B------:R-:W-:Y:S02]  /*1620*/  HADD2.F32 R115, -RZ, R124.H0_H0 ;  /* 0x2000007cff737230 */ /* 0x000fe40000004100 */
[----:B------:R-:W-:Y:S01]  /*1630*/  FADD.FTZ R170, -R118, R111 ;  /* 0x0000006f76aa7221 */ /* 0x000fe20000010100 */
[----:B------:R-:W-:Y:S01]  /*1640*/  FFMA.FTZ R132, R132, R112, R113 ;  /* 0x0000007084847223 */ /* 0x000fe20000010071 */
[----:B------:R-:W-:Y:S01]  /*1650*/  FADD.FTZ R110, -R118, R110 ;  /* 0x0000006e766e7221 */ /* 0x000fe20000010100 */
[----:B------:R-:W-:Y:S01]  /*1660*/  FMUL.FTZ R168, R129, R168 ;  /* 0x000000a881a87220 */ /* 0x000fe20000410000 */
[----:B------:R-:W-:Y:S01]  /*1670*/  FADD.FTZ R109, R120, R131 ;  /* 0x00000083786d7221 */ /* 0x000fe20000010000 */
[----:B------:R-:W-:Y:S01]  /*1680*/  FFMA.FTZ R111, R155, R131, R122 ;  /* 0x000000839b6f7223 */ /* 0x000fe2000001007a */
[----:B------:R-:W-:-:S02]  /*1690*/  HADD2.F32 R124, -RZ, R167.H0_H0 ;  /* 0x200000a7ff7c7230 */ /* 0x000fc40000004100 */
        /* <DEDUP_REMOVED lines=26> */
.L_x_3312:
[----:B------:R-:W-:Y:S05]  /*1840*/  BSYNC.RECONVERGENT B0 ;  /* 0x0000000000007941 */ /* 0x000fea0003800200 */
.L_x_3311:
        /* <DEDUP_REMOVED lines=14> */
[----:B------:R-:W-:Y:S02]  /*1930*/  HADD2.F32 R123, -RZ, R179.H0_H0 ;  /* 0x200000b3ff7b7230 */ /* 0x000fe40000004100 */
[----:B------:R-:W-:Y:S02]  /*1940*/  HADD2.F32 R133, -RZ, R148.H1_H1 ;  /* 0x30000094ff857230 */ /* 0x000fe40000004100 */
[----:B------:R-:W-:Y:S02]  /*1950*/  HADD2.F32 R157, -RZ, R181.H1_H1 ;  /* 0x300000b5ff9d7230 */ /* 0x000fe40000004100 */
[----:B------:R-:W-:Y:S02]  /*1960*/  HADD2.F32 R156, -RZ, R177.H1_H1 ;  /* 0x300000b1ff9c7230 */ /* 0x000fe40000004100 */
[----:B------:R-:W-:Y:S02]  /*1970*/  HADD2.F32 R134, -RZ, R149.H0_H0 ;  /* 0x20000095ff867230 */ /* 0x000fe40000004100 */
[----:B0-----:R-:W-:-:S05]  /*1980*/  @P0 IMAD.WIDE.U32 R116, R119, 0x10, R116 ;  /* 0x0000001077740825 */ /* 0x001fca00078e0074 */
[----:B------:R0:W5:Y:S01]  /*1990*/  @P0 LDG.E.128 R92, desc[UR12][R116.64] ;  /* 0x0000000c745c0981 */ /* 0x000162000c1e1d00 */
[----:B------:R-:W-:Y:S02]  /*19a0*/  HADD2.F32 R154, -RZ, R149.H1_H1 ;  /* 0x30000095ff9a7230 */ /* 0x000fe40000004100 */
[----:B0-----:R-:W-:Y:S01]  /*19b0*/  HADD2.F32 R116, -RZ, R181.H0_H0 ;  /* 0x200000b5ff747230 */ /* 0x001fe20000004100 */
[----:B------:R-:W-:Y:S02]  /*19c0*/  IADD3 R119, PT, PT, R119, 0x100, RZ ;  /* 0x0000010077777810 */ /* 0x000fe40007ffe0ff */
[----:B---3--:R-:W-:Y:S02]  /*19d0*/  MOV R124, R112 ;  /* 0x00000070007c7202 */ /* 0x008fe40000000f00 */
[----:B------:R-:W-:-:S03]  /*19e0*/  SHF.R.U32.HI R192, RZ, 0x10, R113 ;  /* 0x00000010ffc07819 */ /* 0x000fc60000011671 */
[----:B------:R-:W-:Y:S01]  /*19f0*/  HADD2.F32 R125, -RZ, R124.H0_H0 ;  /* 0x2000007cff7d7230 */ /* 0x000fe20000004100 */
[----:B----4-:R-:W-:Y:S02]  /*1a00*/  MOV R121, R114 ;  /* 0x0000007200797202 */ /* 0x010fe40000000f00 */
[--C-:B------:R-:W-:Y:S02]  /*1a10*/  SHF.R.U64 R172, R114, 0x10, R115.reuse ;  /* 0x0000001072ac7819 */ /* 0x100fe40000001273 */
[----:B------:R-:W-:Y:S02]  /*1a20*/  MOV R124, R115 ;  /* 0x00000073007c7202 */ /* 0x000fe40000000f00 */
[----:B------:R-:W-:Y:S02]  /*1a30*/  SHF.R.U32.HI R169, RZ, 0x10, R115 ;  /* 0x00000010ffa97819 */ /* 0x000fe40000011673 */
[----:B------:R-:W-:Y:S01]  /*1a40*/  MOV R115, R113 ;  /* 0x0000007100737202 */ /* 0x000fe20000000f00 */
[----:B------:R-:W-:-:S02]  /*1a50*/  HADD2.F32 R121, -RZ, R121.H0_H0 ;  /* 0x20000079ff797230 */ /* 0x000fc40000004100 */
[----:B------:R-:W-:Y:S01]  /*1a60*/  FMUL.FTZ R114, R123, R125 ;  /* 0x0000007d7b727220 */ /* 0x000fe20000410000 */
[----:B------:R-:W-:Y:S01]  /*1a70*/  SHF.R.U64 R112, R112, 0x10, R113 ;  /* 0x0000001070707819 */ /* 0x000fe20000001271 */
[----:B------:R-:W-:Y:S02]  /*1a80*/  HADD2.F32 R192, -RZ, R192.H0_H0 ;  /* 0x200000c0ffc07230 */ /* 0x000fe40000004100 */
[----:B------:R-:W-:Y:S02]  /*1a90*/  HADD2.F32 R117, -RZ, R115.H0_H0 ;  /* 0x20000073ff757230 */ /* 0x000fe40000004100 */
[----:B------:R-:W-:Y:S01]  /*1aa0*/  FFMA.FTZ R133, R133, R121, R114 ;  /* 0x0000007985857223 */ /* 0x000fe20000010072 */
[----:B------:R-:W-:Y:S02]  /*1ab0*/  HADD2.F32 R115, -RZ, R124.H0_H0 ;  /* 0x2000007cff737230 */ /* 0x000fe40000004100 */
[----:B------:R-:W-:Y:S01]  /*1ac0*/  FMUL.FTZ R157, R157, R192 ;  /* 0x000000c09d9d7220 */ /* 0x000fe20000410000 */
[----:B------:R-:W-:-:S02]  /*1ad0*/  HADD2.F32 R124, -RZ, R169.H0_H0 ;  /* 0x200000a9ff7c7230 */ /* 0x000fc40000004100 */
[----:B--2---:R-:W-:Y:S01]  /*1ae0*/  FADD.FTZ R108, -R118, R108 ;  /* 0x0000006c766c7221 */ /* 0x004fe20000010100 */
[----:B------:R-:W-:Y:S02]  /*1af0*/  HADD2.F32 R113, -RZ, R179.H1_H1 ;  /* 0x300000b3ff717230 */ /* 0x000fe40000004100 */
[----:B------:R-:W-:Y:S02]  /*1b00*/  HADD2.F32 R114, -RZ, R112.H0_H0 ;  /* 0x20000070ff727230 */ /* 0x000fe40000004100 */
[----:B------:R-:W-:Y:S01]  /*1b10*/  FFMA.FTZ R156, R156, R124, R157 ;  /* 0x0000007c9c9c7223 */ /* 0x000fe2000001009d */
[----:B------:R-:W-:Y:S02]  /*1b20*/  HADD2.F32 R112, -RZ, R172.H0_H0 ;  /* 0x200000acff707230 */ /* 0x000fe40000004100 */
[C---:B------:R-:W-:Y:S01]  /*1b30*/  FADD.FTZ R172, -R118.reuse, R109 ;  /* 0x0000006d76ac7221 */ /* 0x040fe20000010100 */
[----:B-----5:R-:W-:Y:S01]  /*1b40*/  FMUL.FTZ R157, R129, R108 ;  /* 0x0000006c819d7220 */ /* 0x020fe20000410000 */
[----:B------:R-:W-:Y:S01]  /*1b50*/  FMUL.FTZ R113, R113, R114 ;  /* 0x0000007271717220 */ /* 0x000fe20000410000 */
[----:B------:R-:W-:Y:S01]  /*1b60*/  FADD.FTZ R174, -R118, R111 ;  /* 0x0000006f76ae7221 */ /* 0x000fe20000010100 */
[----:B------:R-:W-:Y:S01]  /*1b70*/  FMUL.FTZ R123, R116, R117 ;  /* 0x00000075747b7220 */ /* 0x000fe20000410000 */
[----:B------:R-:W-:Y:S01]  /*1b80*/  FADD.FTZ R110, -R118, R110 ;  /* 0x0000006e766e7221 */ /* 0x000fe20000010100 */
        /* <DEDUP_REMOVED lines=29> */
.L_x_3314:
[----:B------:R-:W-:Y:S05]  /*1d60*/  BSYNC.RECONVERGENT B0 ;  /* 0x0000000000007941 */ /* 0x000fea0003800200 */
.L_x_3313:
        /* <DEDUP_REMOVED lines=15> */
[--C-:B------:R-:W-:Y:S02]  /*1e60*/  HADD2.F32 R135, -RZ, R183.reuse.H0_H0 ;  /* 0x200000b7ff877230 */ /* 0x100fe40000004100 */
[----:B------:R-:W-:Y:S02]  /*1e70*/  HADD2.F32 R161, -RZ, R186.H1_H1 ;  /* 0x300000baffa17230 */ /* 0x000fe40000004100 */
[----:B------:R-:W-:Y:S02]  /*1e80*/  HADD2.F32 R136, -RZ, R183.H1_H1 ;  /* 0x300000b7ff887230 */ /* 0x000fe40000004100 */
[----:B0-----:R-:W-:-:S05]  /*1e90*/  @P0 IMAD.WIDE.U32 R116, R119, 0x10, R116 ;  /* 0x0000001077740825 */ /* 0x001fca00078e0074 */
[----:B------:R0:W5:Y:S02]  /*1ea0*/  @P0 LDG.E.128 R96, desc[UR12][R116.64] ;  /* 0x0000000c74600981 */ /* 0x000164000c1e1d00 */
[----:B0-----:R-:W-:Y:S02]  /*1eb0*/  HADD2.F32 R116, -RZ, R186.H0_H0 ;  /* 0x200000baff747230 */ /* 0x001fe40000004100 */
[--C-:B------:R-:W-:Y:S02]  /*1ec0*/  HADD2.F32 R158, -RZ, R184.reuse.H0_H0 ;  /* 0x200000b8ff9e7230 */ /* 0x100fe40000004100 */
[----:B------:R-:W-:Y:S01]  /*1ed0*/  HADD2.F32 R159, -RZ, R184.H1_H1 ;  /* 0x300000b8ff9f7230 */ /* 0x000fe20000004100 */
        /* <DEDUP_REMOVED lines=16> */
[----:B------:R-:W-:Y:S02]  /*1fe0*/  HADD2.F32 R113, -RZ, R185.H1_H1 ;  /* 0x300000b9ff717230 */ /* 0x000fe40000004100 */
        /* <DEDUP_REMOVED lines=41> */
.L_x_3316:
[----:B------:R-:W-:Y:S05]  /*2280*/  BSYNC.RECONVERGENT B0 ;  /* 0x0000000000007941 */ /* 0x000fea0003800200 */
.L_x_3315:
        /* <DEDUP_REMOVED lines=17> */
[----:B0-----:R-:W-:-:S05]  /*23a0*/  @P0 IMAD.WIDE.U32 R116, R119, 0x10, R116 ;  /* 0x0000001077740825 */ /* 0x001fca00078e0074 */
[----:B------:R0:W5:Y:S01]  /*23b0*/  @P0 LDG.E.128 R100, desc[UR12][R116.64] ;  /* 0x0000000c74640981 */ /* 0x000162000c1e1d00 */
[----:B------:R-:W-:Y:S02]  /*23c0*/  HADD2.F32 R160, -RZ, R188.H0_H0 ;  /* 0x200000bcffa07230 */ /* 0x000fe40000004100 */
[--C-:B------:R-:W-:Y:S02]  /*23d0*/  HADD2.F32 R125, -RZ, R190.reuse.H1_H1 ;  /* 0x300000beff7d7230 */ /* 0x100fe40000004100 */
[----:B0-----:R-:W-:Y:S02]  /*23e0*/  HADD2.F32 R116, -RZ, R190.H0_H0 ;  /* 0x200000beff747230 */ /* 0x001fe40000004100 */
[----:B------:R-:W-:Y:S01]  /*23f0*/  HADD2.F32 R162, -RZ, R188.H1_H1 ;  /* 0x300000bcffa27230 */ /* 0x000fe20000004100 */
[----:B---3--:R-:W-:-:S05]  /*2400*/  MOV R123, R112 ;  /* 0x00000070007b7202 */ /* 0x008fca0000000f00 */
[----:B------:R-:W-:Y:S01]  /*2410*/  HADD2.F32 R123, -RZ, R123.H0_H0 ;  /* 0x2000007bff7b7230 */ /* 0x000fe20000004100 */
[----:B----4-:R-:W-:Y:S02]  /*2420*/  MOV R119, R114 ;  /* 0x0000007200777202 */ /* 0x010fe40000000f00 */
[----:B------:R-:W-:Y:S02]  /*2430*/  SHF.R.U64 R173, R114, 0x10, R115 ;  /* 0x0000001072ad7819 */ /* 0x000fe40000001273 */
[----:B------:R-:W-:Y:S01]  /*2440*/  FMUL.FTZ R114, R121, R123 ;  /* 0x0000007b79727220 */ /* 0x000fe20000410000 */
[----:B------:R-:W-:Y:S01]  /*2450*/  SHF.R.U64 R112, R112, 0x10, R113 ;  /* 0x0000001070707819 */ /* 0x000fe20000001271 */
[----:B------:R-:W-:Y:S01]  /*2460*/  HADD2.F32 R119, -RZ, R119.H0_H0 ;  /* 0x20000077ff777230 */ /* 0x000fe20000004100 */
[----:B------:R-:W-:Y:S02]  /*2470*/  MOV R124, R115 ;  /* 0x00000073007c7202 */ /* 0x000fe40000000f00 */
[----:B------:R-:W-:-:S02]  /*2480*/  SHF.R.U32.HI R163, RZ, 0x10, R115 ;  /* 0x00000010ffa37819 */ /* 0x000fc40000011673 */
[----:B------:R-:W-:Y:S01]  /*2490*/  MOV R115, R113 ;  /* 0x0000007100737202 */ /* 0x000fe20000000f00 */
[----:B------:R-:W-:Y:S01]  /*24a0*/  FFMA.FTZ R137, R137, R119, R114 ;  /* 0x0000007789897223 */ /* 0x000fe20000010072 */
[----:B------:R-:W-:Y:S01]  /*24b0*/  SHF.R.U32.HI R192, RZ, 0x10, R113 ;  /* 0x00000010ffc07819 */ /* 0x000fe20000011671 */
[----:B------:R-:W-:Y:S02]  /*24c0*/  HADD2.F32 R113, -RZ, R189.H1_H1 ;  /* 0x300000bdff717230 */ /* 0x000fe40000004100 */
[----:B--2---:R-:W-:Y:S01]  /*24d0*/  FADD.FTZ R108, -R118, R108 ;  /* 0x0000006c766c7221 */ /* 0x004fe20000010100 */
[----:B------:R-:W-:Y:S02]  /*24e0*/  HADD2.F32 R114, -RZ, R112.H0_H0 ;  /* 0x20000070ff727230 */ /* 0x000fe40000004100 */
[----:B------:R-:W-:Y:S02]  /*24f0*/  HADD2.F32 R117, -RZ, R115.H0_H0 ;  /* 0x20000073ff757230 */ /* 0x000fe40000004100 */
[----:B------:R-:W-:-:S02]  /*2500*/  HADD2.F32 R115, -RZ, R124.H0_H0 ;  /* 0x2000007cff737230 */ /* 0x000fc40000004100 */
[----:B------:R-:W-:Y:S01]  /*2510*/  FMUL.FTZ R113, R113, R114 ;  /* 0x0000007271717220 */ /* 0x000fe20000410000 */
[----:B------:R-:W-:Y:S02]  /*2520*/  HADD2.F32 R112, -RZ, R173.H0_H0 ;  /* 0x200000adff707230 */ /* 0x000fe40000004100 */
[C---:B------:R-:W-:Y:S01]  /*2530*/  FADD.FTZ R180, -R118.reuse, R109 ;  /* 0x0000006d76b47221 */ /* 0x040fe20000010100 */
[----:B------:R-:W-:Y:S02]  /*2540*/  HADD2.F32 R124, -RZ, R163.H0_H0 ;  /* 0x200000a3ff7c7230 */ /* 0x000fe40000004100 */
[C---:B-----5:R-:W-:Y:S01]  /*2550*/  FMUL.FTZ R163, R129.reuse, R108 ;  /* 0x0000006c81a37220 */ /* 0x060fe20000410000 */
[----:B------:R-:W-:Y:S02]  /*2560*/  HADD2.F32 R192, -RZ, R192.H0_H0 ;  /* 0x200000c0ffc07230 */ /* 0x000fe40000004100 */
[----:B------:R-:W-:Y:S01]  /*2570*/  FADD.FTZ R182, -R118, R111 ;  /* 0x0000006f76b67221 */ /* 0x000fe20000010100 */
[----:B------:R-:W-:Y:S01]  /*2580*/  FMUL.FTZ R121, R116, R117 ;  /* 0x0000007574797220 */ /* 0x000fe20000410000 */
[----:B------:R-:W-:Y:S01]  /*2590*/  FFMA.FTZ R138, R138, R112, R113 ;  /* 0x000000708a8a7223 */ /* 0x000fe20000010071 */
[----:B------:R-:W-:Y:S01]  /*25a0*/  FADD.FTZ R110, -R118, R110 ;  /* 0x0000006e766e7221 */ /* 0x000fe20000010100 */
        /* <DEDUP_REMOVED lines=30> */
.L_x_3318:
[----:B------:R-:W-:Y:S05]  /*2790*/  BSYNC.RECONVERGENT B0 ;  /* 0x0000000000007941 */ /* 0x000fea0003800200 */
.L_x_3317:
        /* <DEDUP_REMOVED lines=32> */
.L_x_3320:
[----:B------:R-:W-:Y:S05]  /*29a0*/  BSYNC.RECONVERGENT B0 ;  /* 0x0000000000007941 */ /* 0x000fea0003800200 */
.L_x_3319:
        /* <DEDUP_REMOVED lines=75> */
.L_x_3325:
        /* <DEDUP_REMOVED lines=23> */
.L_x_3324:
        /* <DEDUP_REMOVED lines=20> */
.L_x_3327:
        /* <DEDUP_REMOVED lines=19> */
[----:B------:R-:W-:Y:S01]  /*3240*/  PRMT R141, R117, 0x7610, R141 ;  /* 0x00007610758d7816 */ /* 0x000fe2000000008d */
[----:B------:R-:W-:Y:S06]  /*3250*/  BRA `(.L_x_3326) ;  /* 0x0000000400687947 */ /* 0x000fec0003800000 */
.L_x_3323:
        /* <DEDUP_REMOVED lines=27> */
.L_x_3329:
        /* <DEDUP_REMOVED lines=23> */
.L_x_3328:
        /* <DEDUP_REMOVED lines=17> */
[----:B------:R-:W-:Y:S02]  /*3690*/  PRMT R110, R117, 0x7632, R110 ;  /* 0x00007632756e7816 */ /* 0x000fe4000000006e */
[----:B------:R-:W-:Y:S01]  /*36a0*/  PRMT R119, R118, 0x7632, R119 ;  /* 0x0000763276777816 */ /* 0x000fe20000000077 */
[----:B------:R-:W-:Y:S06]  /*36b0*/  BRA `(.L_x_3326) ;  /* 0x0000000000507947 */ /* 0x000fec0003800000 */
.L_x_3330:
        /* <DEDUP_REMOVED lines=16> */
[----:B------:R-:W-:Y:S02]  /*37c0*/  PRMT R139, R119, 0x7610, R139 ;  /* 0x00007610778b7816 */ /* 0x000fe4000000008b */
[----:B------:R-:W-:-:S02]  /*37d0*/  PRMT R140, R118, 0x7610, R140 ;  /* 0x00007610768c7816 */ /* 0x000fc4000000008c */
[----:B------:R-:W-:Y:S02]  /*37e0*/  PRMT R177, R110, 0x7610, R177 ;  /* 0x000076106eb17816 */ /* 0x000fe400000000b1 */
[----:B------:R-:W-:-:S07]  /*37f0*/  PRMT R141, R117, 0x7610, R141 ;  /* 0x00007610758d7816 */ /* 0x000fce000000008d */
.L_x_3326:
        /* <DEDUP_REMOVED lines=24> */
.L_x_3331:
[----:B------:R-:W-:-:S07]  /*3980*/  IADD3 R126, PT, PT, R126, 0x100, RZ ;  /* 0x000001007e7e7810 */ /* 0x000fce0007ffe0ff */
.L_x_3322:
[----:B------:R-:W-:Y:S05]  /*3990*/  BSYNC.RECONVERGENT B0 ;  /* 0x0000000000007941 */ /* 0x000fea0003800200 */
.L_x_3321:
        /* <DEDUP_REMOVED lines=33> */
.L_x_3336:
        /* <DEDUP_REMOVED lines=14> */
[----:B------:R-:W-:Y:S02]  /*3c90*/  PRMT R110, R117, 0x7632, R110 ;  /* 0x00007632756e7816 */ /* 0x000fe4000000006e */
[----:B------:R-:W-:Y:S01]  /*3ca0*/  PRMT R119, R118, 0x7632, R119 ;  /* 0x0000763276777816 */ /* 0x000fe20000000077 */
[----:B------:R-:W-:Y:S06]  /*3cb0*/  BRA `(.L_x_3337) ;  /* 0x0000000800187947 */ /* 0x000fec0003800000 */
.L_x_3335:
        /* <DEDUP_REMOVED lines=26> */
.L_x_3338:
        /* <DEDUP_REMOVED lines=19> */
.L_x_3334:
        /* <DEDUP_REMOVED lines=28> */
.L_x_3340:
        /* <DEDUP_REMOVED lines=17> */
.L_x_3339:
        /* <DEDUP_REMOVED lines=26> */
.L_x_3341:
        /* <DEDUP_REMOVED lines=18> */
.L_x_3337:
        /* <DEDUP_REMOVED lines=20> */
.L_x_3342:
[----:B------:R-:W-:-:S07]  /*4660*/  IADD3 R126, PT, PT, R126, 0x100, RZ ;  /* 0x000001007e7e7810 */ /* 0x000fce0007ffe0ff */
.L_x_3333:
[----:B------:R-:W-:Y:S05]  /*4670*/  BSYNC.RECONVERGENT B0 ;  /* 0x0000000000007941 */ /* 0x000fea0003800200 */
.L_x_3332:
        /* <DEDUP_REMOVED lines=33> */
.L_x_3347:
        /* <DEDUP_REMOVED lines=17> */
.L_x_3346:
        /* <DEDUP_REMOVED lines=26> */
.L_x_3349:
        /* <DEDUP_REMOVED lines=19> */
.L_x_3345:
        /* <DEDUP_REMOVED lines=28> */
.L_x_3351:
        /* <DEDUP_REMOVED lines=17> */
.L_x_3350:
        /* <DEDUP_REMOVED lines=26> */
.L_x_3352:
        /* <DEDUP_REMOVED lines=18> */
.L_x_3348:
        /* <DEDUP_REMOVED lines=20> */
.L_x_3353:
[----:B------:R-:W-:-:S07]  /*5340*/  IADD3 R126, PT, PT, R126, 0x100, RZ ;  /* 0x000001007e7e7810 */ /* 0x000fce0007ffe0ff */
.L_x_3344:
[----:B------:R-:W-:Y:S05]  /*5350*/  BSYNC.RECONVERGENT B0 ;  /* 0x0000000000007941 */ /* 0x000fea0003800200 */
.L_x_3343:
        /* <DEDUP_REMOVED lines=33> */
.L_x_3358:
        /* <DEDUP_REMOVED lines=17> */
.L_x_3357:
        /* <DEDUP_REMOVED lines=26> */
.L_x_3360:
        /* <DEDUP_REMOVED lines=19> */
.L_x_3356:
        /* <DEDUP_REMOVED lines=28> */
.L_x_3362:
        /* <DEDUP_REMOVED lines=17> */
.L_x_3361:
        /* <DEDUP_REMOVED lines=26> */
.L_x_3363:
        /* <DEDUP_REMOVED lines=18> */
.L_x_3359:
        /* <DEDUP_REMOVED lines=20> */
.L_x_3364:
[----:B------:R-:W-:-:S07]  /*6020*/  IADD3 R126, PT, PT, R126, 0x100, RZ ;  /* 0x000001007e7e7810 */ /* 0x000fce0007ffe0ff */
.L_x_3355:
[----:B------:R-:W-:Y:S05]  /*6030*/  BSYNC.RECONVERGENT B0 ;  /* 0x0000000000007941 */ /* 0x000fea0003800200 */
.L_x_3354:
        /* <DEDUP_REMOVED lines=19> */
[----:B------:R-:W-:Y:S02]  /*6170*/  FADD.FTZ R108, R138, -R113 ;  /* 0x800000718a6c7221 */ /* 0x000fe40000010000 */
        /* <DEDUP_REMOVED lines=13> */
.L_x_3369:
[-CC-:B-1----:R-:W-:Y:S01]  /*6250*/  FFMA.FTZ R104, R163, R112.reuse, R113.reuse ;  /* 0x00000070a3687223 */ /* 0x182fe20000010071 */
[-CC-:B------:R-:W-:Y:S01]  /*6260*/  FFMA.FTZ R105, R180, R112.reuse, R113.reuse ;  /* 0x00000070b4697223 */ /* 0x180fe20000010071 */
[-CC-:B------:R-:W-:Y:S01]  /*6270*/  FFMA.FTZ R107, R182, R112.reuse, R113.reuse ;  /* 0x00000070b66b7223 */ /* 0x180fe20000010071 */
[----:B------:R-:W-:Y:S01]  /*6280*/  FFMA.FTZ R113, R173, R112, R113 ;  /* 0x00000070ad717223 */ /* 0x000fe20000010071 */
[----:B------:R-:W-:Y:S01]  /*6290*/  FADD.FTZ R104, R137, -R104 ;  /* 0x8000006889687221 */ /* 0x000fe20000010000 */
[----:B------:R-:W-:Y:S01]  /*62a0*/  FADD.FTZ R106, R138, -R105 ;  /* 0x800000698a6a7221 */ /* 0x000fe20000010000 */
[----:B0-----:R-:W-:Y:S01]  /*62b0*/  FADD.FTZ R108, R162, -R107 ;  /* 0x8000006ba26c7221 */ /* 0x001fe20000010000 */
        /* <DEDUP_REMOVED lines=10> */
.L_x_3368:
        /* <DEDUP_REMOVED lines=26> */
.L_x_3371:
        /* <DEDUP_REMOVED lines=19> */
.L_x_3367:
        /* <DEDUP_REMOVED lines=28> */
.L_x_3373:
        /* <DEDUP_REMOVED lines=17> */
.L_x_3372:
        /* <DEDUP_REMOVED lines=26> */
.L_x_3374:
        /* <DEDUP_REMOVED lines=18> */
.L_x_3370:
        /* <DEDUP_REMOVED lines=20> */
.L_x_3366:
[----:B------:R-:W-:Y:S05]  /*6d00*/  BSYNC.RECONVERGENT B0 ;  /* 0x0000000000007941 */ /* 0x000fea0003800200 */
.L_x_3365:
[----:B------:R-:W-:Y:S01]  /*6d10*/  UPLOP3.LUT UP1, UPT, UPT, UPT, UP1, 0x40, 0x4 ;  /* 0x000000000004789c */ /* 0x000fe20003f2e810 */
[----:B------:R-:W-:Y:S10]  /*6d20*/  @!P6 BRA `(.L_x_3375) ;  /* 0xffffff9c00e8e947 */ /* 0x000ff4000383ffff */
.L_x_3308:
        /* <DEDUP_REMOVED lines=18> */
.L_x_3377:
[----:B------:R-:W-:Y:S05]  /*6e50*/  BSYNC.RECONVERGENT B0 ;  /* 0x0000000000007941 */ /* 0x000fea0003800200 */
.L_x_3376:
[----:B------:R-:W-:Y:S04]  /*6e60*/  BSSY.RECONVERGENT B0, `(.L_x_3378) ;  /* 0x000000f000007945 */ /* 0x000fe80003800200 */
[----:B------:R-:W-:Y:S05]  /*6e70*/  @!P1 BRA `(.L_x_3379) ;  /* 0x0000000000349947 */ /* 0x000fea0003800000 */
[----:B----4-:R-:W4:Y:S08]  /*6e80*/  LDC.64 R2, c[0x0][0x440] ;  /* 0x00011000ff027b82 */ /* 0x010f300000000a00 */
[----:B------:R-:W0:Y:S08]  /*6e90*/  LDC.64 R20, c[0x0][0x448] ;  /* 0x00011200ff147b82 */ /* 0x000e300000000a00 */
        /* <DEDUP_REMOVED lines=11> */
.L_x_3379:
[----:B------:R-:W-:Y:S05]  /*6f50*/  BSYNC.RECONVERGENT B0 ;  /* 0x0000000000007941 */ /* 0x000fea0003800200 */
.L_x_3378:
        /* <DEDUP_REMOVED lines=15> */
.L_x_3381:
[----:B------:R-:W-:Y:S05]  /*7050*/  BSYNC.RECONVERGENT B0 ;  /* 0x0000000000007941 */ /* 0x000fea0003800200 */
.L_x_3380:
        /* <DEDUP_REMOVED lines=15> */
.L_x_3383:
[----:B------:R-:W-:Y:S05]  /*7150*/  BSYNC.RECONVERGENT B0 ;  /* 0x0000000000007941 */ /* 0x000fea0003800200 */
.L_x_3382:
[----:B------:R-:W-:Y:S05]  /*7160*/  @!P4 EXIT ;  /* 0x000000000000c94d */ /* 0x000fea0003800000 */
[----:B----4-:R-:W4:Y:S08]  /*7170*/  LDC.64 R2, c[0x0][0x440] ;  /* 0x00011000ff027b82 */ /* 0x010f300000000a00 */
[----:B------:R-:W0:Y:S08]  /*7180*/  LDC.64 R8, c[0x0][0x448] ;  /* 0x00011200ff087b82 */ /* 0x000e300000000a00 */
        /* <DEDUP_REMOVED lines=11> */
.L_x_3384:
        /* <DEDUP_REMOVED lines=12> */
.L_x_5444:


//--------------------- .text._ZN10layer_norm31ln_parallel_residual_bwd_kernelINS_13Kernel_traitsI6__halfS2_fS2_fjLj5120ELj1ELj1ELj8ELj8ENS_18Kernel_traits_baseILj5120ES2_S2_fS2_fjLj256EEEEELb0ELb0ELb1EEEvNS_9BwdParamsE --------------------------
	.section	.text._ZN10layer_norm31ln_parallel_residual_bwd_kernelINS_13Kernel_traitsI6__halfS2_fS2_fjLj5120ELj1ELj1ELj8ELj8ENS_18Kernel_traits_baseILj5120ES2_S2_fS2_fjLj256EEEEELb0ELb0ELb1EEEvNS_9BwdParamsE,"ax",@progbits
	.align	128
        .global         _ZN10layer_norm31ln_parallel_residual_bwd_kernelINS_13Kernel_traitsI6__halfS2_fS2_fjLj5120ELj1ELj1ELj8ELj8ENS_18Kernel_traits_baseILj5120ES2_S2_fS2_fjLj256EEEEELb0ELb0ELb1EEEvNS_9BwdParamsE
        .type           _ZN10layer_norm31ln_parallel_residual_bwd_kernelINS_13Kernel_traitsI6__halfS2_fS2_fjLj5120ELj1ELj1ELj8ELj8ENS_18Kernel_traits_baseILj5120ES2_S2_fS2_fjLj256EEEEELb0ELb0ELb1EEEvNS_9BwdParamsE,@function
        .size           _ZN10layer_norm31ln_parallel_residual_bwd_kernelINS_13Kernel_traitsI6__halfS2_fS2_fjLj5120ELj1ELj1ELj8ELj8ENS_18Kernel_traits_baseILj5120ES2_S2_fS2_fjLj256EEEEELb0ELb0ELb1EEEvNS_9BwdParamsE,(.L_x_5445 - _ZN10layer_norm31ln_parallel_residual_bwd_kernelINS_13Kernel_traitsI6__halfS2_fS2_fjLj5120ELj1ELj1ELj8ELj8ENS_18Kernel_traits_baseILj5120ES2_S2_fS2_fjLj256EEEEELb0ELb0ELb1EEEvNS_9BwdParamsE)
        .other          _ZN10layer_norm31ln_parallel_residual_bwd_kernelINS_13Kernel_traitsI6__halfS2_fS2_fjLj5120ELj1ELj1ELj8ELj8ENS_18Kernel_traits_baseILj5120ES2_S2_fS2_fjLj256EEEEELb0ELb0ELb1EEEvNS_9BwdParamsE,@"STO_CUDA_ENTRY STV_DEFAULT"
_ZN10layer_norm31ln_parallel_residual_bwd_kernelINS_13Kernel_traitsI6__halfS2_fS2_fjLj5120ELj1ELj1ELj8ELj8ENS_18Kernel_traits_baseILj5120ES2_S2_fS2_fjLj256EEEEELb0ELb0ELb1EEEvNS_9BwdParamsE:
.text._ZN10layer_norm31ln_parallel_residual_bwd_kernelINS_13Kernel_traitsI6__halfS2_fS2_fjLj5120ELj1ELj1ELj8ELj8ENS_18Kernel_traits_baseILj5120ES2_S2_fS2_fjLj256EEEEELb0ELb0ELb1EEEvNS_9BwdParamsE:
        /* <DEDUP_REMOVED lines=170> */
.L_x_3433:
        /* <DEDUP_REMOVED lines=39> */
[----:B------:R-:W3:Y:S02]  /*0d10*/  LDG.E.64 R196, desc[UR12][R196.64] ;  /* 0x0000000cc4c47981 */ /* 0x000ee4000c1e1b00 */
[--C-:B------:R-:W-:Y:S02]  /*0d20*/  IMAD.WIDE.U32 R212, R128, 0x8, R190.reuse ;  /* 0x0000000880d47825 */ /* 0x100fe400078e00be */
[----:B------:R-:W3:Y:S02]  /*0d30*/  LDG.E.128 R96, desc[UR12][R96.64] ;  /* 0x0000000c60607981 */ /* 0x000ee4000c1e1d00 */
[----:B------:R-:W-:Y:S02]  /*0d40*/  IMAD.WIDE.U32 R190, R126, 0x8, R190 ;  /* 0x000000087ebe7825 */ /* 0x000fe400078e00be */
[----:B------:R-:W3:Y:S02]  /*0d50*/  LDG.E.64 R212, desc[UR12][R212.64] ;  /* 0x0000000cd4d47981 */ /* 0x000ee4000c1e1b00 */
[----:B------:R-:W-:-:S02]  /*0d60*/  IMAD.WIDE.U32 R146, R127, 0x8, R148 ;  /* 0x000000087f927825 */ /* 0x000fc400078e0094 */
        /* <DEDUP_REMOVED lines=23> */
[----:B------:R-:W-:-:S02]  /*0ee0*/  HADD2.F32 R237, -RZ, R206.H0_H0 ;  /* 0x200000ceffed7230 */ /* 0x000fc40000004100 */
[C---:B0-----:R-:W-:Y:S01]  /*0ef0*/  FADD.FTZ R188, -R211.reuse, R86 ;  /* 0x00000056d3bc7221 */ /* 0x041fe20000010100 */
[----:B-1----:R-:W-:Y:S01]  /*0f00*/  FADD.FTZ R190, -R211, R87 ;  /* 0x00000057d3be7221 */ /* 0x002fe20000010100 */
[----:B------:R-:W-:Y:S02]  /*0f10*/  MOV R246, R198 ;  /* 0x000000c600f67202 */ /* 0x000fe40000000f00 */
[----:B------:R-:W-:Y:S01]  /*0f20*/  SHF.R.U64 R229, R198, 0x10, R199 ;  /* 0x00000010c6e57819 */ /* 0x000fe200000012c7 */
[----:B------:R-:W0:Y:S01]  /*0f30*/  @P0 LDC.64 R86, c[0x0][0x438] ;  /* 0x00010e00ff560b82 */ /* 0x000e220000000a00 */
[----:B------:R-:W-:Y:S02]  /*0f40*/  MOV R244, R192 ;  /* 0x000000c000f47202 */ /* 0x000fe40000000f00 */
[----:B------:R-:W-:Y:S02]  /*0f50*/  SHF.R.U64 R207, R192, 0x10, R193 ;  /* 0x00000010c0cf7819 */ /* 0x000fe400000012c1 */
[----:B------:R-:W-:-:S02]  /*0f60*/  MOV R205, R193 ;  /* 0x000000c100cd7202 */ /* 0x000fc40000000f00 */
[----:B------:R-:W-:Y:S02]  /*0f70*/  SHF.R.U32.HI R192, RZ, 0x10, R193 ;  /* 0x00000010ffc07819 */ /* 0x000fe400000116c1 */
[----:B------:R-:W-:Y:S02]  /*0f80*/  MOV R198, R150 ;  /* 0x0000009600c67202 */ /* 0x000fe40000000f00 */
[----:B------:R-:W-:Y:S01]  /*0f90*/  SHF.R.U64 R191, R150, 0x10, R151 ;  /* 0x0000001096bf7819 */ /* 0x000fe20000001297 */
[----:B------:R-:W-:Y:S01]  /*0fa0*/  FMUL.FTZ R150, R125, R234 ;  /* 0x000000ea7d967220 */ /* 0x000fe20000410000 */
[----:B------:R-:W-:Y:S01]  /*0fb0*/  MOV R233, R185 ;  /* 0x000000b900e97202 */ /* 0x000fe20000000f00 */
[----:B------:R-:W-:Y:S01]  /*0fc0*/  HADD2.F32 R241, -RZ, R218.H0_H0 ;  /* 0x200000dafff17230 */ /* 0x000fe20000004100 */
[----:B------:R-:W-:Y:S01]  /*0fd0*/  MOV R193, R195 ;  /* 0x000000c300c17202 */ /* 0x000fe20000000f00 */
[----:B------:R-:W-:Y:S01]  /*0fe0*/  HADD2.F32 R234, -RZ, R201.H0_H0 ;  /* 0x200000c9ffea7230 */ /* 0x000fe20000004100 */
[----:B------:R-:W-:Y:S01]  /*0ff0*/  SHF.R.U32.HI R230, RZ, 0x10, R187 ;  /* 0x00000010ffe67819 */ /* 0x000fe200000116bb */
[----:B------:R-:W-:Y:S01]  /*1000*/  HADD2.F32 R235, -RZ, R235.H0_H0 ;  /* 0x200000ebffeb7230 */ /* 0x000fe20000004100 */
[----:B------:R-:W-:Y:S01]  /*1010*/  SHF.R.U32.HI R232, RZ, 0x10, R185 ;  /* 0x00000010ffe87819 */ /* 0x000fe200000116b9 */
[C---:B------:R-:W-:Y:S01]  /*1020*/  FADD.FTZ R208, -R211.reuse, R92 ;  /* 0x0000005cd3d07221 */ /* 0x040fe20000010100 */
[----:B------:R-:W-:Y:S01]  /*1030*/  FADD.FTZ R210, -R211, R93 ;  /* 0x0000005dd3d27221 */ /* 0x000fe20000010100 */
[----:B------:R-:W-:Y:S01]  /*1040*/  FMUL.FTZ R201, R170, R237 ;  /* 0x000000edaac97220 */ /* 0x000fe20000410000 */
[----:B------:R-:W-:Y:S01]  /*1050*/  SHF.R.U64 R187, R196, 0x10, R197 ;  /* 0x00000010c4bb7819 */ /* 0x000fe200000012c5 */
[----:B----4-:R-:W-:Y:S01]  /*1060*/  @P0 IMAD.WIDE.U32 R92, R130, 0x10, R80 ;  /* 0x00000010825c0825 */ /* 0x010fe200078e0050 */
[----:B------:R-:W-:-:S03]  /*1070*/  MOV R185, R197 ;  /* 0x000000c500b97202 */ /* 0x000fc60000000f00 */
[----:B------:R-:W-:Y:S01]  /*1080*/  FADD.FTZ R214, -R211, R97 ;  /* 0x00000061d3d67221 */ /* 0x000fe20000010100 */
[----:B------:R-:W-:Y:S01]  /*1090*/  SHF.R.U32.HI R183, RZ, 0x10, R197 ;  /* 0x00000010ffb77819 */ /* 0x000fe200000116c5 */
[----:B------:R-:W-:Y:S01]  /*10a0*/  HADD2.F32 R239, -RZ, R239.H0_H0 ;  /* 0x200000efffef7230 */ /* 0x000fe20000004100 */
[----:B------:R-:W-:Y:S01]  /*10b0*/  MOV R204, R194 ;  /* 0x000000c200cc7202 */ /* 0x000fe20000000f00 */
[----:B------:R-:W-:Y:S01]  /*10c0*/  HADD2.F32 R233, -RZ, R233.H0_H0 ;  /* 0x200000e9ffe97230 */ /* 0x000fe20000004100 */
[----:B------:R-:W-:Y:S01]  /*10d0*/  SHF.R.U64 R197, R194, 0x10, R195 ;  /* 0x00000010c2c57819 */ /* 0x000fe200000012c3 */
[----:B------:R-:W-:Y:S02]  /*10e0*/  HADD2.F32 R97, -RZ, R193.H0_H0 ;  /* 0x200000c1ff617230 */ /* 0x000fe40000004100 */
[----:B------:R-:W-:Y:S01]  /*10f0*/  FMUL.FTZ R81, R142, R235 ;  /* 0x000000eb8e517220 */ /* 0x000fe20000410000 */
[----:B------:R-:W-:Y:S01]  /*1100*/  FFMA.FTZ R193, R160, R241, R201 ;  /* 0x000000f1a0c17223 */ /* 0x000fe200000100c9 */
[----:B------:R-:W-:Y:S01]  /*1110*/  FMUL.FTZ R0, R125, R0 ;  /* 0x000000007d007220 */ /* 0x000fe20000410000 */
[----:B-----5:R1:W5:Y:S01]  /*1120*/  @P0 LDG.E.128 R72, desc[UR12][R92.64] ;  /* 0x0000000c5c480981 */ /* 0x020362000c1e1d00 */
[----:B------:R-:W-:Y:S01]  /*1130*/  FADD.FTZ R202, -R211, R96 ;  /* 0x00000060d3ca7221 */ /* 0x000fe20000010100 */
[----:B------:R-:W-:-:S02]  /*1140*/  HADD2.F32 R232, -RZ, R232.H0_H0 ;  /* 0x200000e8ffe87230 */ /* 0x000fc40000004100 */
[----:B------:R-:W-:Y:S01]  /*1150*/  FMUL.FTZ R218, R169, R233 ;  /* 0x000000e9a9da7220 */ /* 0x000fe20000410000 */
[----:B------:R-:W-:Y:S02]  /*1160*/  HADD2.F32 R96, -RZ, R197.H0_H0 ;  /* 0x200000c5ff607230 */ /* 0x000fe40000004100 */
[----:B------:R-:W-:Y:S01]  /*1170*/  FFMA.FTZ R197, R132, R239, R81 ;  /* 0x000000ef84c57223 */ /* 0x000fe20000010051 */
[----:B--2---:R-:W-:-:S04]  /*1180*/  @P0 IMAD.WIDE.U32 R82, R129, 0x10, R82 ;  /* 0x0000001081520825 */ /* 0x004fc800078e0052 */
[----:B------:R-:W-:Y:S01]  /*1190*/  FFMA.FTZ R81, R0, R193, RZ ;  /* 0x000000c100517223 */ /* 0x000fe200000100ff */
[----:B-1----:R-:W-:Y:S02]  /*11a0*/  HADD2.F32 R93, -RZ, R204.H0_H0 ;  /* 0x200000ccff5d7230 */ /* 0x002fe40000004100 */
[----:B------:R-:W-:Y:S01]  /*11b0*/  FADD.FTZ R204, RZ, R193 ;  /* 0x000000c1ffcc7221 */ /* 0x000fe20000010000 */
[----:B---3--:R-:W-:-:S04]  /*11c0*/  @P0 IMAD.WIDE.U32 R84, R128, 0x10, R84 ;  /* 0x0000001080540825 */ /* 0x008fc800078e0054 */
[----:B------:R-:W-:Y:S01]  /*11d0*/  FADD.FTZ R242, -R211, R91 ;  /* 0x0000005bd3f27221 */ /* 0x000fe20000010100 */
[----:B------:R-:W-:Y:S01]  /*11e0*/  SHF.R.U64 R203, R212, 0x10, R213 ;  /* 0x00000010d4cb7819 */ /* 0x000fe200000012d5 */
[----:B------:R-:W-:Y:S01]  /*11f0*/  @P0 IMAD.WIDE.U32 R88, R126, 0x10, R88 ;  /* 0x000000107e580825 */ /* 0x000fe200078e0058 */
[----:B------:R-:W-:-:S03]  /*1200*/  MOV R225, R148 ;  /* 0x0000009400e17202 */ /* 0x000fc60000000f00 */
[----:B------:R-:W-:Y:S01]  /*1210*/  FMUL.FTZ R206, R141, R232 ;  /* 0x000000e88dce7220 */ /* 0x000fe20000410000 */
[----:B------:R-:W-:Y:S01]  /*1220*/  SHF.R.U64 R194, R148, 0x10, R149 ;  /* 0x0000001094c27819 */ /* 0x000fe20000001295 */
[----:B------:R-:W-:Y:S02]  /*1230*/  HADD2.F32 R230, -RZ, R230.H0_H0 ;  /* 0x200000e6ffe67230 */ /* 0x000fe40000004100 */
[----:B------:R-:W-:Y:S01]  /*1240*/  FFMA.FTZ R201, R159, R234, R218 ;  /* 0x000000ea9fc97223 */ /* 0x000fe200000100da */
[----:B------:R-:W-:Y:S02]  /*1250*/  HADD2.F32 R91, -RZ, R244.H0_H0 ;  /* 0x200000f4ff5b7230 */ /* 0x000fe40000004100 */
[----:B------:R-:W-:Y:S01]  /*1260*/  FADD.FTZ R204, R197, R204 ;  /* 0x000000ccc5cc7221 */ /* 0x000fe20000010000 */
[----:B------:R-:W-:Y:S01]  /*1270*/  FMUL.FTZ R148, R125, R248 ;  /* 0x000000f87d947220 */ /* 0x000fe20000410000 */
[----:B------:R-:W-:Y:S01]  /*1280*/  FFMA.FTZ R81, R150, R197, R81 ;  /* 0x000000c596517223 */ /* 0x000fe20000010051 */
[----:B------:R1:W5:Y:S01]  /*1290*/  @P0 LDG.E.128 R68, desc[UR12][R82.64] ;  /* 0x0000000c52440981 */ /* 0x000362000c1e1d00 */
[----:B------:R-:W-:Y:S01]  /*12a0*/  HADD2.F32 R231, -RZ, R246.H0_H0 ;  /* 0x200000f6ffe77230 */ /* 0x000fe20000004100 */
[----:B------:R-:W-:-:S02]  /*12b0*/  MOV R227, R199 ;  /* 0x000000c700e37202 */ /* 0x000fc40000000f00 */
[----:B------:R2:W5:Y:S01]  /*12c0*/  @P0 LDG.E.128 R64, desc[UR12][R84.64] ;  /* 0x0000000c54400981 */ /* 0x000562000c1e1d00 */
[----:B------:R-:W-:Y:S01]  /*12d0*/  SHF.R.U32.HI R209, RZ, 0x10, R199 ;  /* 0x00000010ffd17819 */ /* 0x000fe200000116c7 */
[----:B------:R-:W-:Y:S02]  /*12e0*/  FADD.FTZ R204, R201, R204 ;  /* 0x000000ccc9cc7221 */ /* 0x000fe40000010000 */
[----:B------:R3:W5:Y:S01]  /*12f0*/  @P0 LDG.E.128 R56, desc[UR12][R88.64] ;  /* 0x0000000c58380981 */ /* 0x000762000c1e1d00 */
[----:B------:R-:W-:Y:S01]  /*1300*/  MOV R226, R146 ;  /* 0x0000009200e27202 */ /* 0x000fe20000000f00 */
[----:B-1----:R-:W-:Y:S01]  /*1310*/  HADD2.F32 R83, -RZ, R205.H0_H0 ;  /* 0x200000cdff537230 */ /* 0x002fe20000004100 */
[----:B------:R-:W-:Y:S01]  /*1320*/  SHF.R.U64 R221, R146, 0x10, R147 ;  /* 0x0000001092dd7819 */ /* 0x000fe20000001293 */
[----:B------:R-:W-:Y:S01]  /*1330*/  FMUL.FTZ R205, R172, R91 ;  /* 0x0000005baccd7220 */ /* 0x000fe20000410000 */
[----:B--2---:R-:W-:Y:S02]  /*1340*/  HADD2.F32 R85, -RZ, R203.H0_H0 ;  /* 0x200000cbff557230 */ /* 0x004fe40000004100 */
[----:B------:R-:W-:Y:S01]  /*1350*/  FFMA.FTZ R203, R131, R230, R206 ;  /* 0x000000e683cb7223 */ /* 0x000fe200000100ce */
[----:B------:R-:W-:Y:S01]  /*1360*/  MOV R199, R213 ;  /* 0x000000d500c77202 */ /* 0x000fe20000000f00 */
[----:B---3--:R-:W-:-:S02]  /*1370*/  HADD2.F32 R89, -RZ, R207.H0_H0 ;  /* 0x200000cfff597230 */ /* 0x008fc40000004100 */
[----:B------:R-:W-:Y:S01]  /*1380*/  FMUL.FTZ R146, R125, R250 ;  /* 0x000000fa7d927220 */ /* 0x000fe20000410000 */
[----:B------:R-:W-:Y:S01]  /*1390*/  FFMA.FTZ R81, R148, R201, R81 ;  /* 0x000000c994517223 */ /* 0x000fe20000010051 */
[----:B------:R-:W-:Y:S02]  /*13a0*/  HADD2.F32 R229, -RZ, R229.H0_H0 ;  /* 0x200000e5ffe57230 */ /* 0x000fe40000004100 */
[----:B------:R-:W-:Y:S01]  /*13b0*/  FFMA.FTZ R205, R162, R231, R205 ;  /* 0x000000e7a2cd7223 */ /* 0x000fe200000100cd */
[----:B------:R-:W-:Y:S01]  /*13c0*/  FMUL.FTZ R207, R144, R89 ;  /* 0x0000005990cf7220 */ /* 0x000fe20000410000 */
[----:B------:R-:W-:Y:S01]  /*13d0*/  FADD.FTZ R204, R203, R204 ;  /* 0x000000cccbcc7221 */ /* 0x000fe20000010000 */
[----:B------:R-:W-:Y:S01]  /*13e0*/  MOV R220, R196 ;  /* 0x000000c400dc7202 */ /* 0x000fe20000000f00 */
[----:B0-----:R-:W-:-:S04]  /*13f0*/  @P0 IMAD.WIDE.U32 R86, R127, 0x10, R86 ;  /* 0x000000107f560825 */ /* 0x001fc800078e0056 */
[----:B------:R-:W-:Y:S01]  /*1400*/  FMUL.FTZ R184, R125, R184 ;  /* 0x000000b87db87220 */ /* 0x000fe20000410000 */
[----:B------:R-:W-:Y:S01]  /*1410*/  FFMA.FTZ R81, R146, R203, R81 ;  /* 0x000000cb92517223 */ /* 0x000fe20000010051 */
[----:B------:R-:W-:Y:S01]  /*1420*/  FADD.FTZ R240, -R211, R90 ;  /* 0x0000005ad3f07221 */ /* 0x000fe20000010100 */
[----:B------:R-:W-:Y:S02]  /*1430*/  HADD2.F32 R84, -RZ, R199.H0_H0 ;  /* 0x200000c7ff547230 */ /* 0x000fe40000004100 */
[----:B------:R-:W-:Y:S01]  /*1440*/  FMUL.FTZ R199, R125, R202 ;  /* 0x000000ca7dc77220 */ /* 0x000fe20000410000 */
[----:B------:R-:W-:Y:S01]  /*1450*/  HADD2.F32 R227, -RZ, R227.H0_H0 ;  /* 0x200000e3ffe37230 */ /* 0x000fe20000004100 */
[----:B------:R-:W-:Y:S01]  /*1460*/  SHF.R.U32.HI R90, RZ, 0x10, R213 ;  /* 0x00000010ff5a7819 */ /* 0x000fe200000116d5 */
[----:B------:R-:W-:Y:S02]  /*1470*/  HADD2.F32 R82, -RZ, R192.H0_H0 ;  /* 0x200000c0ff527230 */ /* 0x000fe40000004100 */
[----:B------:R-:W-:Y:S01]  /*1480*/  FMUL.FTZ R202, R171, R83 ;  /* 0x00000053abca7220 */ /* 0x000fe20000410000 */
[----:B------:R-:W-:Y:S01]  /*1490*/  FFMA.FTZ R207, R134, R229, R207 ;  /* 0x000000e586cf7223 */ /* 0x000fe200000100cf */
[----:B------:R-:W-:Y:S01]  /*14a0*/  FADD.FTZ R206, R205, R204 ;  /* 0x000000cccdce7221 */ /* 0x000fe20000010000 */
[----:B------:R-:W-:Y:S01]  /*14b0*/  MOV R222, R212 ;  /* 0x000000d400de7202 */ /* 0x000fe20000000f00 */
[----:B------:R-:W-:Y:S01]  /*14c0*/  FMUL.FTZ R186, R125, R186 ;  /* 0x000000ba7dba7220 */ /* 0x000fe20000410000 */
[----:B------:R-:W-:Y:S01]  /*14d0*/  FFMA.FTZ R213, R184, R205, R81 ;  /* 0x000000cdb8d57223 */ /* 0x000fe20000010051 */
[----:B------:R0:W5:Y:S01]  /*14e0*/  @P0 LDG.E.128 R60, desc[UR12][R86.64] ;  /* 0x0000000c563c0981 */ /* 0x000162000c1e1d00 */
[----:B------:R-:W-:-:S02]  /*14f0*/  HADD2.F32 R88, -RZ, R220.H0_H0 ;  /* 0x200000dcff587230 */ /* 0x000fc40000004100 */
[----:B------:R-:W-:Y:S01]  /*1500*/  FMUL.FTZ R204, R143, R82 ;  /* 0x000000528fcc7220 */ /* 0x000fe20000410000 */
[----:B------:R-:W-:Y:S01]  /*1510*/  FADD.FTZ R206, R207, R206 ;  /* 0x000000cecfce7221 */ /* 0x000fe20000010000 */
[----:B------:R-:W-:Y:S01]  /*1520*/  FMUL.FTZ R188, R125, R188 ;  /* 0x000000bc7dbc7220 */ /* 0x000fe20000410000 */
[----:B------:R-:W-:Y:S01]  /*1530*/  FFMA.FTZ R215, R186, R207, R213 ;  /* 0x000000cfbad77223 */ /* 0x000fe200000100d5 */
[----:B------:R-:W-:Y:S01]  /*1540*/  FADD.FTZ R216, -R211, R95 ;  /* 0x0000005fd3d87221 */ /* 0x000fe20000010100 */
[----:B0-----:R-:W-:Y:S02]  /*1550*/  HADD2.F32 R86, -RZ, R209.H0_H0 ;  /* 0x200000d1ff567230 */ /* 0x001fe40000004100 */
[----:B------:R-:W-:Y:S01]  /*1560*/  FFMA.FTZ R209, R161, R227, R202 ;  /* 0x000000e3a1d17223 */ /* 0x000fe200000100ca */
[----:B------:R-:W-:Y:S02]  /*1570*/  HADD2.F32 R87, -RZ, R222.H0_H0 ;  /* 0x200000deff577230 */ /* 0x000fe40000004100 */
[C---:B------:R-:W-:Y:S01]  /*1580*/  FADD.FTZ R212, -R211.reuse, R94 ;  /* 0x0000005ed3d47221 */ /* 0x040fe20000010100 */
[C---:B------:R-:W-:Y:S01]  /*1590*/  FADD.FTZ R98, -R211.reuse, R98 ;  /* 0x00000062d3627221 */ /* 0x040fe20000010100 */
[----:B------:R-:W-:Y:S01]  /*15a0*/  FADD.FTZ R80, -R211, R99 ;  /* 0x00000063d3507221 */ /* 0x000fe20000010100 */
[----:B------:R-:W-:-:S02]  /*15b0*/  HADD2.F32 R95, -RZ, R187.H0_H0 ;  /* 0x200000bbff5f7230 */ /* 0x000fc40000004100 */
[----:B------:R-:W-:Y:S01]  /*15c0*/  FMUL.FTZ R81, R174, R88 ;  /* 0x00000058ae517220 */ /* 0x000fe20000410000 */
[----:B------:R-:W-:Y:S01]  /*15d0*/  FFMA.FTZ R211, R133, R86, R204 ;  /* 0x0000005685d37223 */ /* 0x000fe200000100cc */
[----:B------:R-:W-:Y:S01]  /*15e0*/  FADD.FTZ R206, R209, R206 ;  /* 0x000000ced1ce7221 */ /* 0x000fe20000010000 */
[C---:B------:R-:W-:Y:S01]  /*15f0*/  FMUL.FTZ R190, R125.reuse, R190 ;  /* 0x000000be7dbe7220 */ /* 0x040fe20000410000 */
[----:B------:R-:W-:Y:S01]  /*1600*/  FFMA.FTZ R215, R188, R209, R215 ;  /* 0x000000d1bcd77223 */ /* 0x000fe200000100d7 */
[----:B------:R-:W-:Y:S01]  /*1610*/  SHF.R.U32.HI R224, RZ, 0x10, R195 ;  /* 0x00000010ffe07819 */ /* 0x000fe200000116c3 */
[----:B------:R-:W-:Y:S01]  /*1620*/  HADD2.F32 R94, -RZ, R185.H0_H0 ;  /* 0x200000b9ff5e7230 */ /* 0x000fe20000004100 */
[----:B------:R-:W-:Y:S01]  /*1630*/  MOV R200, R151 ;  /* 0x0000009700c87202 */ /* 0x000fe20000000f00 */
[----:B------:R-:W-:Y:S01]  /*1640*/  FFMA.FTZ R202, R164, R87, R81 ;  /* 0x00000057a4ca7223 */ /* 0x000fe20000010051 */
[----:B------:R-:W-:Y:S01]  /*1650*/  SHF.R.U32.HI R195, RZ, 0x10, R151 ;  /* 0x00000010ffc37819 */ /* 0x000fe20000011697 */
[----:B------:R-:W-:Y:S01]  /*1660*/  FMUL.FTZ R151, R125, R208 ;  /* 0x000000d07d977220 */ /* 0x000fe20000410000 */
[----:B------:R-:W-:Y:S01]  /*1670*/  FMUL.FTZ R213, R152, R95 ;  /* 0x0000005f98d57220 */ /* 0x000fe20000410000 */
[----:B------:R-:W-:Y:S01]  /*1680*/  FADD.FTZ R81, R211, R206 ;  /* 0x000000ced3517221 */ /* 0x000fe20000010000 */
[----:B------:R-:W-:Y:S01]  /*1690*/  FMUL.FTZ R99, R125, R236 ;  /* 0x000000ec7d637220 */ /* 0x000fe20000410000 */
[----:B------:R-:W-:Y:S01]  /*16a0*/  FFMA.FTZ R208, R190, R211, R215 ;  /* 0x000000d3bed07223 */ /* 0x000fe200000100d7 */
[----:B------:R-:W-:-:S02]  /*16b0*/  HADD2.F32 R92, -RZ, R183.H0_H0 ;  /* 0x200000b7ff5c7230 */ /* 0x000fc40000004100 */
[----:B------:R-:W-:Y:S01]  /*16c0*/  FMUL.FTZ R183, R125, R210 ;  /* 0x000000d27db77220 */ /* 0x000fe20000410000 */
[----:B------:R-:W-:Y:S01]  /*16d0*/  FMUL.FTZ R204, R173, R94 ;  /* 0x0000005eadcc7220 */ /* 0x000fe20000410000 */
[----:B------:R-:W-:Y:S01]  /*16e0*/  FFMA.FTZ R213, R136, R85, R213 ;  /* 0x0000005588d57223 */ /* 0x000fe200000100d5 */
[----:B------:R-:W-:Y:S01]  /*16f0*/  FADD.FTZ R210, R202, R81 ;  /* 0x00000051cad27221 */ /* 0x000fe20000010000 */
[----:B------:R-:W-:Y:S01]  /*1700*/  FMUL.FTZ R192, R125, R238 ;  /* 0x000000ee7dc07220 */ /* 0x000fe20000410000 */
[----:B------:R-:W-:Y:S01]  /*1710*/  FFMA.FTZ R215, R99, R202, R208 ;  /* 0x000000ca63d77223 */ /* 0x000fe200000100d0 */
[----:B------:R-:W-:Y:S01]  /*1720*/  MOV R228, R147 ;  /* 0x0000009300e47202 */ /* 0x000fe20000000f00 */
[----:B------:R-:W-:Y:S01]  /*1730*/  HADD2.F32 R90, -RZ, R90.H0_H0 ;  /* 0x2000005aff5a7230 */ /* 0x000fe20000004100 */
[----:B------:R-:W-:Y:S01]  /*1740*/  SHF.R.U32.HI R223, RZ, 0x10, R147 ;  /* 0x00000010ffdf7819 */ /* 0x000fe20000011693 */
[----:B------:R-:W-:Y:S02]  /*1750*/  HADD2.F32 R226, -RZ, R226.H0_H0 ;  /* 0x200000e2ffe27230 */ /* 0x000fe40000004100 */
[----:B------:R-:W-:Y:S01]  /*1760*/  FMUL.FTZ R206, R145, R92 ;  /* 0x0000005c91ce7220 */ /* 0x000fe20000410000 */
[----:B------:R-:W-:Y:S01]  /*1770*/  FFMA.FTZ R204, R163, R84, R204 ;  /* 0x00000054a3cc7223 */ /* 0x000fe200000100cc */
[----:B------:R-:W-:Y:S01]  /*1780*/  FADD.FTZ R217, R213, R210 ;  /* 0x000000d2d5d97221 */ /* 0x000fe20000010000 */
[C---:B------:R-:W-:Y:S01]  /*1790*/  FMUL.FTZ R147, R125.reuse, R240 ;  /* 0x000000f07d937220 */ /* 0x040fe20000410000 */
[----:B------:R-:W-:Y:S01]  /*17a0*/  FFMA.FTZ R210, R192, R213, R215 ;  /* 0x000000d5c0d27223 */ /* 0x000fe200000100d7 */
[----:B------:R-:W-:Y:S01]  /*17b0*/  HADD2.F32 R221, -RZ, R221.H0_H0 ;  /* 0x200000ddffdd7230 */ /* 0x000fe20000004100 */
[----:B------:R-:W-:Y:S01]  /*17c0*/  MOV R189, R149 ;  /* 0x0000009500bd7202 */ /* 0x000fe20000000f00 */
[----:B------:R-:W-:Y:S01]  /*17d0*/  HADD2.F32 R228, -RZ, R228.H0_H0 ;  /* 0x200000e4ffe47230 */ /* 0x000fe20000004100 */
[----:B------:R-:W-:Y:S01]  /*17e0*/  SHF.R.U32.HI R196, RZ, 0x10, R149 ;  /* 0x00000010ffc47819 */ /* 0x000fe20000011695 */
[----:B------:R-:W-:Y:S01]  /*17f0*/  FMUL.FTZ R185, R125, R212 ;  /* 0x000000d47db97220 */ /* 0x000fe20000410000 */
        /* <DEDUP_REMOVED lines=14> */
[----:B------:R-:W-:Y:S01]  /*18e0*/  FFMA.FTZ R212, R165, R97, R218 ;  /* 0x00000061a5d47223 */ /* 0x000fe200000100da */
[----:B------:R-:W-:Y:S01]  /*18f0*/  FFMA.FTZ R218, R151, R208, R216 ;  /* 0x000000d097da7223 */ /* 0x000fe200000100d8 */
[----:B------:R-:W-:Y:S02]  /*1900*/  HADD2.F32 R224, -RZ, R224.H0_H0 ;  /* 0x200000e0ffe07230 */ /* 0x000fe40000004100 */
[----:B------:R-:W-:Y:S01]  /*1910*/  FMUL.FTZ R220, R153, R223 ;  /* 0x000000df99dc7220 */ /* 0x000fe20000410000 */
[----:B------:R-:W-:Y:S02]  /*1920*/  HADD2.F32 R198, -RZ, R198.H0_H0 ;  /* 0x200000c6ffc67230 */ /* 0x000fe40000004100 */
[----:B------:R-:W-:Y:S01]  /*1930*/  FADD.FTZ R217, R210, R217 ;  /* 0x000000d9d2d97221 */ /* 0x000fe20000010000 */
[----:B------:R-:W-:Y:S01]  /*1940*/  FFMA.FTZ R218, R183, R210, R218 ;  /* 0x000000d2b7da7223 */ /* 0x000fe200000100da */
[----:B------:R-:W-:-:S02]  /*1950*/  HADD2.F32 R225, -RZ, R225.H0_H0 ;  /* 0x200000e1ffe17230 */ /* 0x000fc40000004100 */
[----:B------:R-:W-:Y:S01]  /*1960*/  FFMA.FTZ R216, R137, R224, R220 ;  /* 0x000000e089d87223 */ /* 0x000fe200000100dc */
[----:B------:R-:W-:Y:S02]  /*1970*/  HADD2.F32 R191, -RZ, R191.H0_H0 ;  /* 0x200000bfffbf7230 */ /* 0x000fe40000004100 */
        /* <DEDUP_REMOVED lines=9> */
[----:B------:R-:W-:-:S02]  /*1a10*/  HADD2.F32 R189, -RZ, R189.H0_H0 ;  /* 0x200000bdffbd7230 */ /* 0x000fc40000004100 */
[----:B------:R-:W-:Y:S01]  /*1a20*/  FFMA.FTZ R215, R140, R194, R215 ;  /* 0x000000c28cd77223 */ /* 0x000fe200000100d7 */
[----:B------:R-:W-:Y:S02]  /*1a30*/  HADD2.F32 R195, -RZ, R195.H0_H0 ;  /* 0x200000c3ffc37230 */ /* 0x000fe40000004100 */
[----:B------:R-:W-:Y:S01]  /*1a40*/  FADD.FTZ R222, R218, R217 ;  /* 0x000000d9dade7221 */ /* 0x000fe20000010000 */
[----:B------:R-:W-:Y:S01]  /*1a50*/  FMUL.FTZ R214, R125, R214 ;  /* 0x000000d67dd67220 */ /* 0x000fe20000410000 */
[----:B------:R-:W-:Y:S01]  /*1a60*/  FMUL.FTZ R220, R177, R200 ;  /* 0x000000c8b1dc7220 */ /* 0x000fe20000410000 */
[----:B------:R-:W-:Y:S01]  /*1a70*/  FFMA.FTZ R81, R199, R218, R236 ;  /* 0x000000dac7517223 */ /* 0x000fe200000100ec */
[----:B------:R-:W-:Y:S02]  /*1a80*/  HADD2.F32 R196, -RZ, R196.H0_H0 ;  /* 0x200000c4ffc47230 */ /* 0x000fe40000004100 */
        /* <DEDUP_REMOVED lines=43> */
.L_x_3387:
[----:B------:R-:W-:Y:S05]  /*1d40*/  BSYNC.RECONVERGENT B0 ;  /* 0x0000000000007941 */ /* 0x000fea0003800200 */
.L_x_3386:
        /* <DEDUP_REMOVED lines=148> */
.L_x_3390:
        /* <DEDUP_REMOVED lines=23> */
.L_x_3389:
        /* <DEDUP_REMOVED lines=20> */
.L_x_3392:
        /* <DEDUP_REMOVED lines=21> */
.L_x_3388:
        /* <DEDUP_REMOVED lines=27> */
.L_x_3394:
        /* <DEDUP_REMOVED lines=23> */
.L_x_3393:
        /* <DEDUP_REMOVED lines=20> */
.L_x_3395:
        /* <DEDUP_REMOVED lines=20> */
.L_x_3391:
        /* <DEDUP_REMOVED lines=24> */
.L_x_3396:
        /* <DEDUP_REMOVED lines=15> */
[----:B-1----:R-:W-:Y:S02]  /*32a0*/  F2FP.F16.F32.PACK_AB R84, R79, R78 ;  /* 0x0000004e4f54723e */ /* 0x002fe400000000ff */
        /* <DEDUP_REMOVED lines=8> */
.L_x_3399:
        /* <DEDUP_REMOVED lines=14> */
[----:B------:R-:W-:Y:S02]  /*3410*/  PRMT R0, R85, 0x7632, R0 ;  /* 0x0000763255007816 */ /* 0x000fe40000000000 */
[----:B------:R-:W-:Y:S01]  /*3420*/  PRMT R91, R84, 0x7632, R91 ;  /* 0x00007632545b7816 */ /* 0x000fe2000000005b */
[----:B------:R-:W-:Y:S06]  /*3430*/  BRA `(.L_x_3400) ;  /* 0x0000000400f47947 */ /* 0x000fec0003800000 */
.L_x_3398:
        /* <DEDUP_REMOVED lines=24> */
.L_x_3401:
        /* <DEDUP_REMOVED lines=19> */
.L_x_3397:
        /* <DEDUP_REMOVED lines=23> */
.L_x_3403:
        /* <DEDUP_REMOVED lines=14> */
[----:B------:R-:W-:Y:S02]  /*3940*/  PRMT R0, R85, 0x7632, R0 ;  /* 0x0000763255007816 */ /* 0x000fe40000000000 */
[----:B------:R-:W-:Y:S01]  /*3950*/  PRMT R91, R84, 0x7632, R91 ;  /* 0x00007632545b7816 */ /* 0x000fe2000000005b */
[----:B------:R-:W-:Y:S06]  /*3960*/  BRA `(.L_x_3400) ;  /* 0x0000000000a87947 */ /* 0x000fec0003800000 */
.L_x_3402:
        /* <DEDUP_REMOVED lines=24> */
.L_x_3404:
        /* <DEDUP_REMOVED lines=18> */
.L_x_3400:
        /* <DEDUP_REMOVED lines=19> */
.L_x_3405:
        /* <DEDUP_REMOVED lines=24> */
.L_x_3408:
        /* <DEDUP_REMOVED lines=17> */
.L_x_3407:
        /* <DEDUP_REMOVED lines=24> */
.L_x_3410:
        /* <DEDUP_REMOVED lines=17> */
[----:B------:R-:W-:Y:S01]  /*4260*/  PRMT R84, R147, 0x7610, R84 ;  /* 0x0000761093547816 */ /* 0x000fe20000000054 */
[----:B------:R-:W-:Y:S06]  /*4270*/  BRA `(.L_x_3409) ;  /* 0x0000000400487947 */ /* 0x000fec0003800000 */
.L_x_3406:
        /* <DEDUP_REMOVED lines=23> */
.L_x_3412:
        /* <DEDUP_REMOVED lines=17> */
.L_x_3411:
        /* <DEDUP_REMOVED lines=24> */
.L_x_3413:
        /* <DEDUP_REMOVED lines=18> */
.L_x_3409:
        /* <DEDUP_REMOVED lines=19> */
.L_x_3414:
        /* <DEDUP_REMOVED lines=24> */
.L_x_3417:
        /* <DEDUP_REMOVED lines=17> */
.L_x_3416:
        /* <DEDUP_REMOVED lines=24> */
.L_x_3419:
        /* <DEDUP_REMOVED lines=19> */
.L_x_3415:
        /* <DEDUP_REMOVED lines=23> */
.L_x_3421:
        /* <DEDUP_REMOVED lines=17> */
.L_x_3420:
        /* <DEDUP_REMOVED lines=24> */
.L_x_3422:
        /* <DEDUP_REMOVED lines=18> */
.L_x_3418:
        /* <DEDUP_REMOVED lines=19> */
.L_x_3423:
        /* <DEDUP_REMOVED lines=24> */
.L_x_3426:
        /* <DEDUP_REMOVED lines=17> */
.L_x_3425:
        /* <DEDUP_REMOVED lines=24> */
.L_x_3428:
        /* <DEDUP_REMOVED lines=17> */
[----:B------:R-:W-:Y:S01]  /*5980*/  PRMT R86, R217, 0x7610, R86 ;  /* 0x00007610d9567816 */ /* 0x000fe20000000056 */
[----:B------:R-:W-:Y:S06]  /*5990*/  BRA `(.L_x_3427) ;  /* 0x0000000400487947 */ /* 0x000fec0003800000 */
.L_x_3424:
        /* <DEDUP_REMOVED lines=23> */
.L_x_3430:
        /* <DEDUP_REMOVED lines=17> */
.L_x_3429:
        /* <DEDUP_REMOVED lines=24> */
.L_x_3431:
        /* <DEDUP_REMOVED lines=18> */
.L_x_3427:
        /* <DEDUP_REMOVED lines=19> */
.L_x_3432:
        /* <DEDUP_REMOVED lines=82> */
.L_x_3385:
        /* <DEDUP_REMOVED lines=33> */
.L_x_3434:
        /* <DEDUP_REMOVED lines=14> */
.L_x_5445:


//--------------------- .text._ZN10layer_norm31ln_parallel_residual_bwd_kernelINS_13Kernel_traitsI6__halfS2_fS2_fjLj5120ELj1ELj1ELj8ELj8ENS_18Kernel_traits_baseILj5120ES2_S2_fS2_fjLj256EEEEELb0ELb1ELb0EEEvNS_9BwdParamsE --------------------------
	.section	.text._ZN10layer_norm31ln_parallel_residual_bwd_kernelINS_13Kernel_traitsI6__halfS2_fS2_fjLj5120ELj1ELj1ELj8ELj8ENS_18Kernel_traits_baseILj5120ES2_S2_fS2_fjLj256EEEEELb0ELb1ELb0EEEvNS_9BwdParamsE,"ax",@progbits
	.align	128
        .global         _ZN10layer_norm31ln_parallel_residual_bwd_kernelINS_13Kernel_traitsI6__halfS2_fS2_fjLj5120ELj1ELj1ELj8ELj8ENS_18Kernel_traits_baseILj5120ES2_S2_fS2_fjLj256EEEEELb0ELb1ELb0EEEvNS_9BwdParamsE
        .type           _ZN10layer_norm31ln_parallel_residual_bwd_kernelINS_13Kernel_traitsI6__halfS2_fS2_fjLj5120ELj1ELj1ELj8ELj8ENS_18Kernel_traits_baseILj5120ES2_S2_fS2_fjLj256EEEEELb0ELb1ELb0EEEvNS_9BwdParamsE,@function
        .size           _ZN10layer_norm31ln_parallel_residual_bwd_kernelINS_13Kernel_traitsI6__halfS2_fS2_fjLj5120ELj1ELj1ELj8ELj8ENS_18Kernel_traits_baseILj5120ES2_S2_fS2_fjLj256EEEEELb0ELb1ELb0EEEvNS_9BwdParamsE,(.L_x_5446 - _ZN10layer_norm31ln_parallel_residual_bwd_kernelINS_13Kernel_traitsI6__halfS2_fS2_fjLj5120ELj1ELj1ELj8ELj8ENS_18Kernel_traits_baseILj5120ES2_S2_fS2_fjLj256EEEEELb0ELb1ELb0EEEvNS_9BwdParamsE)
        .other          _ZN10layer_norm31ln_parallel_residual_bwd_kernelINS_13Kernel_traitsI6__halfS2_fS2_fjLj5120ELj1ELj1ELj8ELj8ENS_18Kernel_traits_baseILj5120ES2_S2_fS2_fjLj256EEEEELb0ELb1ELb0EEEvNS_9BwdParamsE,@"STO_CUDA_ENTRY STV_DEFAULT"
_ZN10layer_norm31ln_parallel_residual_bwd_kernelINS_13Kernel_traitsI6__halfS2_fS2_fjLj5120ELj1ELj1ELj8ELj8ENS_18Kernel_traits_baseILj5120ES2_S2_fS2_fjLj256EEEEELb0ELb1ELb0EEEvNS_9BwdParamsE:
.text._ZN10layer_norm31ln_parallel_residual_bwd_kernelINS_13Kernel_traitsI6__halfS2_fS2_fjLj5120ELj1ELj1ELj8ELj8ENS_18Kernel_traits_baseILj5120ES2_S2_fS2_fjLj256EEEEELb0ELb1ELb0EEEvNS_9BwdParamsE:
        /* <DEDUP_REMOVED lines=98> */
[----:B------:R-:W-:Y:S02]  /*0620*/  PLOP3.LUT P1, PT, PT, PT, UP0, 0x80, 0x8 ;  /* 0x000000000008781c */ /* 0x000fe40003f2f008 */
        /* <DEDUP_REMOVED lines=18> */
[----:B------:R-:W-:-:S07]  /*0750*/  P2R R78, PR, RZ, 0x2 ;  /* 0x00000002ff4e7803 */ /* 0x000fce0000000000 */
.L_x_3502:
        /* <DEDUP_REMOVED lines=32> */
[----:B------:R-:W-:Y:S02]  /*0960*/  HADD2.F32 R124, -RZ, R84.H1_H1 ;  /* 0x30000054ff7c7230 */ /* 0x000fe40000004100 */
[--C-:B------:R-:W-:Y:S02]  /*0970*/  HADD2.F32 R125, -RZ, R86.reuse.H0_H0 ;  /* 0x20000056ff7d7230 */ /* 0x100fe40000004100 */
[----:B------:R-:W-:Y:S02]  /*0980*/  HADD2.F32 R128, -RZ, R86.H1_H1 ;  /* 0x30000056ff807230 */ /* 0x000fe40000004100 */
[----:B------:R-:W-:Y:S01]  /*0990*/  HADD2.F32 R129, -RZ, R87.H0_H0 ;  /* 0x20000057ff817230 */ /* 0x000fe20000004100 */
[----:B----4-:R-:W-:Y:S02]  /*09a0*/  MOV R3, R74 ;  /* 0x0000004a00037202 */ /* 0x010fe40000000f00 */
[----:B------:R-:W-:Y:S01]  /*09b0*/  SHF.R.U64 R79, R74, 0x10, R75 ;  /* 0x000000104a4f7819 */ /* 0x000fe2000000124b */
[----:B---3--:R-:W-:-:S02]  /*09c0*/  FADD.FTZ R126, -R72, R69 ;  /* 0x00000045487e7221 */ /* 0x008fc40000010100 */
[----:B------:R-:W-:Y:S02]  /*09d0*/  HADD2.F32 R69, -RZ, R3.H0_H0 ;  /* 0x20000003ff457230 */ /* 0x000fe40000004100 */
[----:B------:R-:W-:Y:S01]  /*09e0*/  FADD.FTZ R74, -R72, R68 ;  /* 0x00000044484a7221 */ /* 0x000fe20000010100 */
[----:B------:R-:W-:Y:S01]  /*09f0*/  HADD2.F32 R68, -RZ, R79.H0_H0 ;  /* 0x2000004fff447230 */ /* 0x000fe20000004100 */
[----:B------:R-:W-:Y:S01]  /*0a00*/  MOV R73, R75 ;  /* 0x0000004b00497202 */ /* 0x000fe20000000f00 */
[C---:B-----5:R-:W-:Y:S01]  /*0a10*/  FMUL.FTZ R126, R123.reuse, R126 ;  /* 0x0000007e7b7e7220 */ /* 0x060fe20000410000 */
[----:B------:R-:W-:Y:S01]  /*0a20*/  FMUL.FTZ R3, R123, R74 ;  /* 0x0000004a7b037220 */ /* 0x000fe20000410000 */
[-C--:B------:R-:W-:Y:S01]  /*0a30*/  FMUL.FTZ R124, R124, R69.reuse ;  /* 0x000000457c7c7220 */ /* 0x080fe20000410000 */
[----:B------:R-:W-:Y:S01]  /*0a40*/  SHF.R.U32.HI R78, RZ, 0x10, R75 ;  /* 0x00000010ff4e7819 */ /* 0x000fe2000001164b */
[-C--:B------:R-:W-:Y:S01]  /*0a50*/  FMUL.FTZ R125, R125, R68.reuse ;  /* 0x000000447d7d7220 */ /* 0x080fe20000410000 */
[----:B------:R-:W-:Y:S01]  /*0a60*/  FADD.FTZ R37, R37, R68 ;  /* 0x0000004425257221 */ /* 0x000fe20000010000 */
[----:B------:R-:W-:Y:S01]  /*0a70*/  FFMA.FTZ R57, R126, R68, R57 ;  /* 0x000000447e397223 */ /* 0x000fe20000010039 */
[----:B------:R-:W-:Y:S01]  /*0a80*/  FADD.FTZ R36, R36, R69 ;  /* 0x0000004524247221 */ /* 0x000fe20000010000 */
[----:B------:R-:W-:Y:S01]  /*0a90*/  FFMA.FTZ R56, R3, R69, R56 ;  /* 0x0000004503387223 */ /* 0x000fe20000010038 */
[----:B------:R-:W-:-:S02]  /*0aa0*/  HADD2.F32 R73, -RZ, R73.H0_H0 ;  /* 0x20000049ff497230 */ /* 0x000fc40000004100 */
[----:B------:R-:W-:Y:S01]  /*0ab0*/  FADD.FTZ R68, RZ, R124 ;  /* 0x0000007cff447221 */ /* 0x000fe20000010000 */
[C---:B------:R-:W-:Y:S01]  /*0ac0*/  FADD.FTZ R70, -R72.reuse, R70 ;  /* 0x0000004648467221 */ /* 0x040fe20000010100 */
[----:B------:R-:W-:Y:S01]  /*0ad0*/  FFMA.FTZ R69, R3, R124, RZ ;  /* 0x0000007c03457223 */ /* 0x000fe200000100ff */
[----:B------:R-:W-:Y:S01]  /*0ae0*/  FADD.FTZ R130, -R72, R71 ;  /* 0x0000004748827221 */ /* 0x000fe20000010100 */
[----:B------:R-:W-:Y:S02]  /*0af0*/  HADD2.F32 R74, -RZ, R78.H0_H0 ;  /* 0x2000004eff4a7230 */ /* 0x000fe40000004100 */
        /* <DEDUP_REMOVED lines=15> */
.L_x_3437:
[----:B--23--:R-:W-:Y:S05]  /*0bf0*/  BSYNC.RECONVERGENT B0 ;  /* 0x0000000000007941 */ /* 0x00cfea0003800200 */
.L_x_3436:
        /* <DEDUP_REMOVED lines=13> */
[----:B------:R-:W-:Y:S02]  /*0cd0*/  HADD2.F32 R132, -RZ, R87.H1_H1 ;  /* 0x30000057ff847230 */ /* 0x000fe40000004100 */
[--C-:B------:R-:W-:Y:S02]  /*0ce0*/  HADD2.F32 R133, -RZ, R88.reuse.H0_H0 ;  /* 0x20000058ff857230 */ /* 0x100fe40000004100 */
[----:B------:R-:W-:Y:S02]  /*0cf0*/  HADD2.F32 R136, -RZ, R88.H1_H1 ;  /* 0x30000058ff887230 */ /* 0x000fe40000004100 */
[----:B------:R-:W-:Y:S01]  /*0d00*/  HADD2.F32 R137, -RZ, R89.H0_H0 ;  /* 0x20000059ff897230 */ /* 0x000fe20000004100 */
[----:B------:R-:W-:Y:S02]  /*0d10*/  IADD3 R73, PT, PT, R73, 0x100, RZ ;  /* 0x0000010049497810 */ /* 0x000fe40007ffe0ff */
[----:B---3--:R-:W-:-:S02]  /*0d20*/  MOV R80, R76 ;  /* 0x0000004c00507202 */ /* 0x008fc40000000f00 */
[----:B------:R-:W-:Y:S01]  /*0d30*/  SHF.R.U64 R83, R76, 0x10, R77 ;  /* 0x000000104c537819 */ /* 0x000fe2000000124d */
[C---:B----4-:R-:W-:Y:S02]  /*0d40*/  FADD.FTZ R134, -R72.reuse, R69 ;  /* 0x0000004548867221 */ /* 0x050fe40000010100 */
        /* <DEDUP_REMOVED lines=14> */
[----:B------:R-:W-:Y:S01]  /*0e30*/  FADD.FTZ R68, R75, R132 ;  /* 0x000000844b447221 */ /* 0x000fe20000010000 */
[C---:B------:R-:W-:Y:S01]  /*0e40*/  FADD.FTZ R70, -R72.reuse, R70 ;  /* 0x0000004648467221 */ /* 0x040fe20000010100 */
[----:B------:R-:W-:Y:S01]  /*0e50*/  FFMA.FTZ R69, R131, R132, R74 ;  /* 0x0000008483457223 */ /* 0x000fe2000001004a */
        /* <DEDUP_REMOVED lines=16> */
.L_x_3439:
[----:B------:R-:W-:Y:S05]  /*0f60*/  BSYNC.RECONVERGENT B0 ;  /* 0x0000000000007941 */ /* 0x000fea0003800200 */
.L_x_3438:
        /* <DEDUP_REMOVED lines=20> */
[C---:B----4-:R-:W-:Y:S01]  /*10b0*/  FADD.FTZ R68, -R72.reuse, R68 ;  /* 0x0000004448447221 */ /* 0x050fe20000010100 */
[----:B------:R-:W-:Y:S01]  /*10c0*/  FADD.FTZ R100, -R72, R69 ;  /* 0x0000004548647221 */ /* 0x000fe20000010100 */
[----:B------:R-:W-:Y:S02]  /*10d0*/  HADD2.F32 R69, -RZ, R80.H0_H0 ;  /* 0x20000050ff457230 */ /* 0x000fe40000004100 */
[C---:B-----5:R-:W-:Y:S01]  /*10e0*/  FMUL.FTZ R99, R123.reuse, R68 ;  /* 0x000000447b637220 */ /* 0x060fe20000410000 */
[----:B------:R-:W-:Y:S01]  /*10f0*/  HADD2.F32 R68, -RZ, R83.H0_H0 ;  /* 0x20000053ff447230 */ /* 0x000fe20000004100 */
[----:B------:R-:W-:Y:S01]  /*1100*/  MOV R81, R77 ;  /* 0x0000004d00517202 */ /* 0x000fe20000000f00 */
        /* <DEDUP_REMOVED lines=28> */
.L_x_3441:
[----:B------:R-:W-:Y:S05]  /*12d0*/  BSYNC.RECONVERGENT B0 ;  /* 0x0000000000007941 */ /* 0x000fea0003800200 */
.L_x_3440:
        /* <DEDUP_REMOVED lines=54> */
.L_x_3443:
[----:B------:R-:W-:Y:S05]  /*1640*/  BSYNC.RECONVERGENT B0 ;  /* 0x0000000000007941 */ /* 0x000fea0003800200 */
.L_x_3442:
        /* <DEDUP_REMOVED lines=17> */
[----:B---3--:R-:W-:Y:S02]  /*1760*/  MOV R73, R76 ;  /* 0x0000004c00497202 */ /* 0x008fe40000000f00 */
[----:B------:R-:W-:-:S03]  /*1770*/  SHF.R.U64 R82, R76, 0x10, R77 ;  /* 0x000000104c527819 */ /* 0x000fc6000000124d */
[----:B------:R-:W-:Y:S01]  /*1780*/  HADD2.F32 R73, -RZ, R73.H0_H0 ;  /* 0x20000049ff497230 */ /* 0x000fe20000004100 */
[----:B------:R-:W-:Y:S01]  /*1790*/  MOV R80, R77 ;  /* 0x0000004d00507202 */ /* 0x000fe20000000f00 */
[C---:B----4-:R-:W-:Y:S01]  /*17a0*/  FADD.FTZ R118, -R72.reuse, R69 ;  /* 0x0000004548767221 */ /* 0x050fe20000010100 */
[C---:B------:R-:W-:Y:S01]  /*17b0*/  FADD.FTZ R76, -R72.reuse, R68 ;  /* 0x00000044484c7221 */ /* 0x040fe20000010100 */
[----:B------:R-:W-:Y:S02]  /*17c0*/  HADD2.F32 R68, -RZ, R82.H0_H0 ;  /* 0x20000052ff447230 */ /* 0x000fe40000004100 */
[----:B------:R-:W-:Y:S01]  /*17d0*/  FADD.FTZ R70, -R72, R70 ;  /* 0x0000004648467221 */ /* 0x000fe20000010100 */
[C---:B-----5:R-:W-:Y:S01]  /*17e0*/  FMUL.FTZ R118, R123.reuse, R118 ;  /* 0x000000767b767220 */ /* 0x060fe20000410000 */
[----:B------:R-:W-:Y:S01]  /*17f0*/  FMUL.FTZ R116, R116, R73 ;  /* 0x0000004974747220 */ /* 0x000fe20000410000 */
[----:B------:R-:W-:Y:S01]  /*1800*/  FADD.FTZ R122, -R72, R71 ;  /* 0x00000047487a7221 */ /* 0x000fe20000010100 */
[----:B------:R-:W-:Y:S01]  /*1810*/  FMUL.FTZ R115, R123, R76 ;  /* 0x0000004c7b737220 */ /* 0x000fe20000410000 */
[----:B------:R-:W-:Y:S01]  /*1820*/  HADD2.F32 R71, -RZ, R80.H0_H0 ;  /* 0x20000050ff477230 */ /* 0x000fe20000004100 */
[----:B------:R-:W-:Y:S01]  /*1830*/  SHF.R.U32.HI R81, RZ, 0x10, R77 ;  /* 0x00000010ff517819 */ /* 0x000fe2000001164d */
[-C--:B------:R-:W-:Y:S01]  /*1840*/  FMUL.FTZ R117, R117, R68.reuse ;  /* 0x0000004475757220 */ /* 0x080fe20000410000 */
[----:B------:R-:W-:Y:S01]  /*1850*/  FADD.FTZ R21, R21, R68 ;  /* 0x0000004415157221 */ /* 0x000fe20000010000 */
[----:B------:R-:W-:Y:S01]  /*1860*/  FFMA.FTZ R41, R118, R68, R41 ;  /* 0x0000004476297223 */ /* 0x000fe20000010029 */
[----:B------:R-:W-:Y:S01]  /*1870*/  FMUL.FTZ R119, R123, R70 ;  /* 0x000000467b777220 */ /* 0x000fe20000410000 */
[----:B------:R-:W-:Y:S01]  /*1880*/  FADD.FTZ R68, R75, R116 ;  /* 0x000000744b447221 */ /* 0x000fe20000010000 */
[----:B------:R-:W-:Y:S01]  /*1890*/  FFMA.FTZ R69, R115, R116, R74 ;  /* 0x0000007473457223 */ /* 0x000fe2000001004a */
[-C--:B------:R-:W-:Y:S01]  /*18a0*/  FMUL.FTZ R120, R120, R71.reuse ;  /* 0x0000004778787220 */ /* 0x080fe20000410000 */
[----:B------:R-:W-:Y:S01]  /*18b0*/  FADD.FTZ R22, R22, R71 ;  /* 0x0000004716167221 */ /* 0x000fe20000010000 */
[----:B------:R-:W-:Y:S01]  /*18c0*/  FFMA.FTZ R42, R119, R71, R42 ;  /* 0x00000047772a7223 */ /* 0x000fe2000001002a */
[----:B------:R-:W-:-:S02]  /*18d0*/  HADD2.F32 R72, -RZ, R81.H0_H0 ;  /* 0x20000051ff487230 */ /* 0x000fc40000004100 */
        /* <DEDUP_REMOVED lines=12> */
.L_x_3445:
[----:B------:R-:W-:Y:S05]  /*19a0*/  BSYNC.RECONVERGENT B0 ;  /* 0x0000000000007941 */ /* 0x000fea0003800200 */
.L_x_3444:
        /* <DEDUP_REMOVED lines=32> */
.L_x_3447:
[----:B------:R-:W-:Y:S05]  /*1bb0*/  BSYNC.RECONVERGENT B0 ;  /* 0x0000000000007941 */ /* 0x000fea0003800200 */
.L_x_3446:
        /* <DEDUP_REMOVED lines=74> */
.L_x_3452:
        /* <DEDUP_REMOVED lines=22> */
.L_x_3451:
        /* <DEDUP_REMOVED lines=20> */
.L_x_3454:
        /* <DEDUP_REMOVED lines=21> */
.L_x_3450:
        /* <DEDUP_REMOVED lines=25> */
[----:B------:R-:W-:Y:S01]  /*25e0*/  PRMT R74, R73, 0x7610, R74 ;  /* 0x00007610494a7816 */ /* 0x000fe2000000004a */
[----:B------:R-:W-:Y:S06]  /*25f0*/  BRA `(.L_x_3453) ;  /* 0x0000000000fc7947 */ /* 0x000fec0003800000 */
.L_x_3456:
        /* <DEDUP_REMOVED lines=23> */
.L_x_3455:
        /* <DEDUP_REMOVED lines=20> */
.L_x_3457:
        /* <DEDUP_REMOVED lines=20> */
.L_x_3453:
        /* <DEDUP_REMOVED lines=24> */
.L_x_3458:
[----:B------:R-:W-:-:S07]  /*2b70*/  IADD3 R114, PT, PT, R114, 0x100, RZ ;  /* 0x0000010072727810 */ /* 0x000fce0007ffe0ff */
.L_x_3449:
[----:B------:R-:W-:Y:S05]  /*2b80*/  BSYNC.RECONVERGENT B0 ;  /* 0x0000000000007941 */ /* 0x000fea0003800200 */
.L_x_3448:
        /* <DEDUP_REMOVED lines=33> */
.L_x_3463:
        /* <DEDUP_REMOVED lines=17> */
.L_x_3462:
        /* <DEDUP_REMOVED lines=26> */
.L_x_3465:
        /* <DEDUP_REMOVED lines=19> */
.L_x_3461:
        /* <DEDUP_REMOVED lines=28> */
.L_x_3467:
        /* <DEDUP_REMOVED lines=17> */
.L_x_3466:
        /* <DEDUP_REMOVED lines=26> */
.L_x_3468:
        /* <DEDUP_REMOVED lines=18> */
.L_x_3464:
        /* <DEDUP_REMOVED lines=20> */
.L_x_3469:
[----:B------:R-:W-:-:S07]  /*3850*/  IADD3 R114, PT, PT, R114, 0x100, RZ ;  /* 0x0000010072727810 */ /* 0x000fce0007ffe0ff */
.L_x_3460:
[----:B------:R-:W-:Y:S05]  /*3860*/  BSYNC.RECONVERGENT B0 ;  /* 0x0000000000007941 */ /* 0x000fea0003800200 */
.L_x_3459:
        /* <DEDUP_REMOVED lines=33> */
.L_x_3474:
        /* <DEDUP_REMOVED lines=17> */
.L_x_3473:
        /* <DEDUP_REMOVED lines=26> */
.L_x_3476:
        /* <DEDUP_REMOVED lines=19> */
.L_x_3472:
        /* <DEDUP_REMOVED lines=28> */
.L_x_3478:
        /* <DEDUP_REMOVED lines=17> */
.L_x_3477:
        /* <DEDUP_REMOVED lines=26> */
.L_x_3479:
        /* <DEDUP_REMOVED lines=18> */
.L_x_3475:
        /* <DEDUP_REMOVED lines=20> */
.L_x_3480:
[----:B------:R-:W-:-:S07]  /*4530*/  IADD3 R114, PT, PT, R114, 0x100, RZ ;  /* 0x0000010072727810 */ /* 0x000fce0007ffe0ff */
.L_x_3471:
[----:B------:R-:W-:Y:S05]  /*4540*/  BSYNC.RECONVERGENT B0 ;  /* 0x0000000000007941 */ /* 0x000fea0003800200 */
.L_x_3470:
        /* <DEDUP_REMOVED lines=33> */
.L_x_3485:
        /* <DEDUP_REMOVED lines=17> */
.L_x_3484:
        /* <DEDUP_REMOVED lines=26> */
.L_x_3487:
        /* <DEDUP_REMOVED lines=19> */
.L_x_3483:
        /* <DEDUP_REMOVED lines=28> */
.L_x_3489:
        /* <DEDUP_REMOVED lines=17> */
.L_x_3488:
        /* <DEDUP_REMOVED lines=26> */
.L_x_3490:
        /* <DEDUP_REMOVED lines=18> */
.L_x_3486:
        /* <DEDUP_REMOVED lines=20> */
.L_x_3491:
[----:B------:R-:W-:-:S07]  /*5210*/  IADD3 R114, PT, PT, R114, 0x100, RZ ;  /* 0x0000010072727810 */ /* 0x000fce0007ffe0ff */
.L_x_3482:
[----:B------:R-:W-:Y:S05]  /*5220*/  BSYNC.RECONVERGENT B0 ;  /* 0x0000000000007941 */ /* 0x000fea0003800200 */
.L_x_3481:
        /* <DEDUP_REMOVED lines=33> */
.L_x_3496:
        /* <DEDUP_REMOVED lines=17> */
.L_x_3495:
        /* <DEDUP_REMOVED lines=26> */
.L_x_3498:
        /* <DEDUP_REMOVED lines=18> */
.L_x_3494:
        /* <DEDUP_REMOVED lines=28> */
.L_x_3500:
        /* <DEDUP_REMOVED lines=17> */
.L_x_3499:
        /* <DEDUP_REMOVED lines=25> */
.L_x_3501:
        /* <DEDUP_REMOVED lines=17> */
.L_x_3497:
        /* <DEDUP_REMOVED lines=20> */
.L_x_3493:
[----:B------:R-:W-:Y:S05]  /*5ec0*/  BSYNC.RECONVERGENT B0 ;  /* 0x0000000000007941 */ /* 0x000fea0003800200 */
.L_x_3492:
[----:B------:R-:W-:Y:S01]  /*5ed0*/  UPLOP3.LUT UP1, UPT, UPT, UPT, UP1, 0x40, 0x4 ;  /* 0x000000000004789c */ /* 0x000fe20003f2e810 */
[----:B------:R-:W-:Y:S10]  /*5ee0*/  @!P6 BRA `(.L_x_3502) ;  /* 0xffffffa8001ce947 */ /* 0x000ff4000383ffff */
.L_x_3435:
        /* <DEDUP_REMOVED lines=39> */
.L_x_3503:
        /* <DEDUP_REMOVED lines=10> */
.L_x_5446:


//--------------------- .text._ZN10layer_norm31ln_parallel_residual_bwd_kernelINS_13Kernel_traitsI6__halfS2_fS2_fjLj5120ELj1ELj1ELj8ELj8ENS_18Kernel_traits_baseILj5120ES2_S2_fS2_fjLj256EEEEELb0ELb1ELb1EEEvNS_9BwdParamsE --------------------------
	.section	.text._ZN10layer_norm31ln_parallel_residual_bwd_kernelINS_13Kernel_traitsI6__halfS2_fS2_fjLj5120ELj1ELj1ELj8ELj8ENS_18Kernel_traits_baseILj5120ES2_S2_fS2_fjLj256EEEEELb0ELb1ELb1EEEvNS_9BwdParamsE,"ax",@progbits
	.align	128
        .global         _ZN10layer_norm31ln_parallel_residual_bwd_kernelINS_13Kernel_traitsI6__halfS2_fS2_fjLj5120ELj1ELj1ELj8ELj8ENS_18Kernel_traits_baseILj5120ES2_S2_fS2_fjLj256EEEEELb0ELb1ELb1EEEvNS_9BwdParamsE
        .type           _ZN10layer_norm31ln_parallel_residual_bwd_kernelINS_13Kernel_traitsI6__halfS2_fS2_fjLj5120ELj1ELj1ELj8ELj8ENS_18Kernel_traits_baseILj5120ES2_S2_fS2_fjLj256EEEEELb0ELb1ELb1EEEvNS_9BwdParamsE,@function
        .size           _ZN10layer_norm31ln_parallel_residual_bwd_kernelINS_13Kernel_traitsI6__halfS2_fS2_fjLj5120ELj1ELj1ELj8ELj8ENS_18Kernel_traits_baseILj5120ES2_S2_fS2_fjLj256EEEEELb0ELb1ELb1EEEvNS_9BwdParamsE,(.L_x_5447 - _ZN10layer_norm31ln_parallel_residual_bwd_kernelINS_13Kernel_traitsI6__halfS2_fS2_fjLj5120ELj1ELj1ELj8ELj8ENS_18Kernel_traits_baseILj5120ES2_S2_fS2_fjLj256EEEEELb0ELb1ELb1EEEvNS_9BwdParamsE)
        .other          _ZN10layer_norm31ln_parallel_residual_bwd_kernelINS_13Kernel_traitsI6__halfS2_fS2_fjLj5120ELj1ELj1ELj8ELj8ENS_18Kernel_traits_baseILj5120ES2_S2_fS2_fjLj256EEEEELb0ELb1ELb1EEEvNS_9BwdParamsE,@"STO_CUDA_ENTRY STV_DEFAULT"
_ZN10layer_norm31ln_parallel_residual_bwd_kernelINS_13Kernel_traitsI6__halfS2_fS2_fjLj5120ELj1ELj1ELj8ELj8ENS_18Kernel_traits_baseILj5120ES2_S2_fS2_fjLj256EEEEELb0ELb1ELb1EEEvNS_9BwdParamsE:
.text._ZN10layer_norm31ln_parallel_residual_bwd_kernelINS_13Kernel_traitsI6__halfS2_fS2_fjLj5120ELj1ELj1ELj8ELj8ENS_18Kernel_traits_baseILj5120ES2_S2_fS2_fjLj256EEEEELb0ELb1ELb1EEEvNS_9BwdParamsE:
        /* <DEDUP_REMOVED lines=66> */
[----:B------:R-:W-:Y:S01]  /*0420*/  PLOP3.LUT P0, PT, PT, PT, UP0, 0x80, 0x8 ;  /* 0x000000000008781c */ /* 0x000fe20003f0f008 */
        /* <DEDUP_REMOVED lines=21> */
[----:B------:R-:W-:Y:S01]  /*0580*/  MOV R99, RZ ;  /* 0x000000ff00637202 */ /* 0x000fe20000000f00 */
        /* <DEDUP_REMOVED lines=8> */
[----:B01----:R-:W-:-:S07]  /*0610*/  HADD2.F32 R108, -RZ, R108.H0_H0 ;  /* 0x2000006cff6c7230 */ /* 0x003fce0000004100 */
.L_x_3552:
        /* <DEDUP_REMOVED lines=56> */
[----:B------:R-:W-:Y:S01]  /*09a0*/  SHF.R.U64 R147, R134, 0x10, R135 ;  /* 0x0000001086937819 */ /* 0x000fe20000001287 */
[C---:B------:R-:W-:Y:S01]  /*09b0*/  FADD.FTZ R146, -R166.reuse, R39 ;  /* 0x00000027a6927221 */ /* 0x040fe20000010100 */
[----:B------:R-:W-:Y:S02]  /*09c0*/  HADD2.F32 R39, -RZ, R112.H0_H0 ;  /* 0x20000070ff277230 */ /* 0x000fe40000004100 */
[C---:B------:R-:W-:Y:S01]  /*09d0*/  FADD.FTZ R134, -R166.reuse, R34 ;  /* 0x00000022a6867221 */ /* 0x040fe20000010100 */
[----:B------:R-:W-:Y:S01]  /*09e0*/  FADD.FTZ R136, -R166, R35 ;  /* 0x00000023a6887221 */ /* 0x000fe20000010100 */
[----:B0-----:R-:W-:Y:S02]  /*09f0*/  MOV R120, R130 ;  /* 0x0000008200787202 */ /* 0x001fe40000000f00 */
[----:B------:R-:W-:Y:S01]  /*0a00*/  SHF.R.U64 R138, R130, 0x10, R131 ;  /* 0x00000010828a7819 */ /* 0x000fe20000001283 */
[----:B------:R-:W0:Y:S01]  /*0a10*/  @P0 LDC.64 R34, c[0x0][0x438] ;  /* 0x00010e00ff220b82 */ /* 0x000e220000000a00 */
[----:B------:R-:W-:Y:S01]  /*0a20*/  MOV R116, R135 ;  /* 0x0000008700747202 */ /* 0x000fe20000000f00 */
[----:B------:R-:W-:Y:S01]  /*0a30*/  FADD.FTZ R130, -R166, R36 ;  /* 0x00000024a6827221 */ /* 0x000fe20000010100 */
[----:B-1----:R-:W-:-:S04]  /*0a40*/  @P0 IMAD.WIDE.U32 R28, R117, 0x10, R28 ;  /* 0x00000010751c0825 */ /* 0x002fc800078e001c */
[----:B------:R-:W-:Y:S01]  /*0a50*/  FMUL.FTZ R151, R56, R39 ;  /* 0x0000002738977220 */ /* 0x000fe20000410000 */
[----:B------:R-:W-:Y:S01]  /*0a60*/  HADD2.F32 R36, -RZ, R147.H0_H0 ;  /* 0x20000093ff247230 */ /* 0x000fe20000004100 */
[----:B------:R-:W-:Y:S01]  /*0a70*/  SHF.R.U32.HI R137, RZ, 0x10, R135 ;  /* 0x00000010ff897819 */ /* 0x000fe20000011687 */
[----:B------:R-:W-:Y:S01]  /*0a80*/  FADD.FTZ R140, -R166, R37 ;  /* 0x00000025a68c7221 */ /* 0x000fe20000010100 */
[----:B------:R1:W5:Y:S01]  /*0a90*/  @P0 LDG.E.128 R20, desc[UR12][R28.64] ;  /* 0x0000000c1c140981 */ /* 0x000362000c1e1d00 */
[----:B------:R-:W-:Y:S02]  /*0aa0*/  HADD2.F32 R37, -RZ, R116.H0_H0 ;  /* 0x20000074ff257230 */ /* 0x000fe40000004100 */
[----:B------:R-:W-:Y:S01]  /*0ab0*/  FMUL.FTZ R153, R107, R36 ;  /* 0x000000246b997220 */ /* 0x000fe20000410000 */
[----:B---3--:R-:W-:-:S04]  /*0ac0*/  @P0 IMAD.WIDE.U32 R30, R115, 0x10, R30 ;  /* 0x00000010731e0825 */ /* 0x008fc800078e001e */
[----:B------:R-:W-:Y:S01]  /*0ad0*/  FADD.FTZ R142, -R166, R38 ;  /* 0x00000026a68e7221 */ /* 0x000fe20000010100 */
[----:B------:R-:W-:Y:S01]  /*0ae0*/  FMUL.FTZ R150, R57, R37 ;  /* 0x0000002539967220 */ /* 0x000fe20000410000 */
[----:B------:R-:W-:Y:S01]  /*0af0*/  HADD2.F32 R38, -RZ, R137.H0_H0 ;  /* 0x20000089ff267230 */ /* 0x000fe20000004100 */
[----:B------:R3:W5:Y:S01]  /*0b00*/  @P0 LDG.E.128 R16, desc[UR12][R30.64] ;  /* 0x0000000c1e100981 */ /* 0x000762000c1e1d00 */
[----:B-1----:R-:W-:-:S04]  /*0b10*/  FADD.FTZ R28, RZ, R151 ;  /* 0x00000097ff1c7221 */ /* 0x002fc80000010000 */
[----:B------:R-:W-:Y:S01]  /*0b20*/  FADD.FTZ R29, R153, R28 ;  /* 0x0000001c991d7221 */ /* 0x000fe20000010000 */
[----:B------:R-:W-:Y:S01]  /*0b30*/  FMUL.FTZ R155, R108, R38 ;  /* 0x000000266c9b7220 */ /* 0x000fe20000410000 */
[----:B--2---:R-:W-:-:S04]  /*0b40*/  @P0 IMAD.WIDE.U32 R32, R113, 0x10, R32 ;  /* 0x0000001071200825 */ /* 0x004fc800078e0020 */
[----:B------:R-:W-:Y:S01]  /*0b50*/  FADD.FTZ R28, R150, R29 ;  /* 0x0000001d961c7221 */ /* 0x000fe20000010000 */
[----:B---3--:R-:W-:Y:S01]  /*0b60*/  HADD2.F32 R31, -RZ, R120.H0_H0 ;  /* 0x20000078ff1f7230 */ /* 0x008fe20000004100 */
[----:B------:R-:W-:Y:S01]  /*0b70*/  MOV R132, R131 ;  /* 0x0000008300847202 */ /* 0x000fe20000000f00 */
[----:B------:R-:W-:Y:S01]  /*0b80*/  HADD2.F32 R30, -RZ, R138.H0_H0 ;  /* 0x2000008aff1e7230 */ /* 0x000fe20000004100 */
[----:B------:R-:W-:Y:S01]  /*0b90*/  SHF.R.U32.HI R143, RZ, 0x10, R131 ;  /* 0x00000010ff8f7819 */ /* 0x000fe20000011683 */
[----:B------:R-:W-:Y:S01]  /*0ba0*/  FADD.FTZ R29, R155, R28 ;  /* 0x0000001c9b1d7221 */ /* 0x000fe20000010000 */
[----:B------:R-:W-:Y:S01]  /*0bb0*/  FMUL.FTZ R138, R54, R31 ;  /* 0x0000001f368a7220 */ /* 0x000fe20000410000 */
[----:B------:R1:W5:Y:S01]  /*0bc0*/  @P0 LDG.E.128 R12, desc[UR12][R32.64] ;  /* 0x0000000c200c0981 */ /* 0x000362000c1e1d00 */
[----:B0-----:R-:W-:-:S04]  /*0bd0*/  @P0 IMAD.WIDE.U32 R34, R119, 0x10, R34 ;  /* 0x0000001077220825 */ /* 0x001fc800078e0022 */
[----:B------:R-:W-:Y:S01]  /*0be0*/  FADD.FTZ R28, R138, R29 ;  /* 0x0000001d8a1c7221 */ /* 0x000fe20000010000 */
[----:B------:R-:W-:Y:S01]  /*0bf0*/  MOV R131, R124 ;  /* 0x0000007c00837202 */ /* 0x000fe20000000f00 */
[----:B------:R-:W-:Y:S01]  /*0c00*/  FADD.FTZ R154, -R166, R41 ;  /* 0x00000029a69a7221 */ /* 0x000fe20000010100 */
[----:B------:R-:W-:Y:S01]  /*0c10*/  SHF.R.U64 R156, R126, 0x10, R127 ;  /* 0x000000107e9c7819 */ /* 0x000fe2000000127f */
[----:B------:R0:W5:Y:S01]  /*0c20*/  @P0 LDG.E.128 R8, desc[UR12][R34.64] ;  /* 0x0000000c22080981 */ /* 0x000162000c1e1d00 */
[----:B-1----:R-:W-:Y:S02]  /*0c30*/  HADD2.F32 R32, -RZ, R132.H0_H0 ;  /* 0x20000084ff207230 */ /* 0x002fe40000004100 */
[----:B------:R-:W-:Y:S02]  /*0c40*/  HADD2.F32 R33, -RZ, R143.H0_H0 ;  /* 0x2000008fff217230 */ /* 0x000fe40000004100 */
[----:B------:R-:W-:Y:S01]  /*0c50*/  FMUL.FTZ R143, R105, R30 ;  /* 0x0000001e698f7220 */ /* 0x000fe20000410000 */
[----:B------:R-:W-:-:S02]  /*0c60*/  MOV R145, R127 ;  /* 0x0000007f00917202 */ /* 0x000fc40000000f00 */
[----:B------:R-:W-:Y:S01]  /*0c70*/  SHF.R.U32.HI R159, RZ, 0x10, R127 ;  /* 0x00000010ff9f7819 */ /* 0x000fe2000001167f */
[----:B------:R-:W-:Y:S01]  /*0c80*/  FMUL.FTZ R127, R121, R142 ;  /* 0x0000008e797f7220 */ /* 0x000fe20000410000 */
[----:B------:R-:W-:Y:S01]  /*0c90*/  FMUL.FTZ R142, R55, R32 ;  /* 0x00000020378e7220 */ /* 0x000fe20000410000 */
[----:B------:R-:W-:Y:S01]  /*0ca0*/  FADD.FTZ R41, R143, R28 ;  /* 0x0000001c8f297221 */ /* 0x000fe20000010000 */
[----:B------:R-:W-:Y:S01]  /*0cb0*/  SHF.R.U64 R157, R124, 0x10, R125 ;  /* 0x000000107c9d7819 */ /* 0x000fe2000000127d */
[----:B------:R-:W-:Y:S01]  /*0cc0*/  FADD.FTZ R124, -R166, R40 ;  /* 0x00000028a67c7221 */ /* 0x000fe20000010100 */
[C---:B------:R-:W-:Y:S01]  /*0cd0*/  FMUL.FTZ R0, R121.reuse, R0 ;  /* 0x0000000079007220 */ /* 0x040fe20000410000 */
[----:B0-----:R-:W-:Y:S02]  /*0ce0*/  HADD2.F32 R35, -RZ, R131.H0_H0 ;  /* 0x20000083ff237230 */ /* 0x001fe40000004100 */
[----:B------:R-:W-:Y:S01]  /*0cf0*/  FMUL.FTZ R147, R106, R33 ;  /* 0x000000216a937220 */ /* 0x000fe20000410000 */
[----:B------:R-:W-:Y:S01]  /*0d00*/  FADD.FTZ R40, R142, R41 ;  /* 0x000000298e287221 */ /* 0x000fe20000010000 */
[----:B------:R-:W-:Y:S01]  /*0d10*/  MOV R135, R125 ;  /* 0x0000007d00877202 */ /* 0x000fe20000000f00 */
[----:B------:R-:W-:Y:S01]  /*0d20*/  FMUL.FTZ R144, R121, R144 ;  /* 0x0000009079907220 */ /* 0x000fe20000410000 */
[----:B------:R-:W-:Y:S01]  /*0d30*/  FFMA.FTZ R29, R0, R151, RZ ;  /* 0x00000097001d7223 */ /* 0x000fe200000100ff */
[----:B------:R-:W-:-:S02]  /*0d40*/  HADD2.F32 R34, -RZ, R157.H0_H0 ;  /* 0x2000009dff227230 */ /* 0x000fc40000004100 */
[----:B------:R-:W-:Y:S01]  /*0d50*/  FMUL.FTZ R120, R52, R35 ;  /* 0x0000002334787220 */ /* 0x000fe20000410000 */
[----:B------:R-:W-:Y:S01]  /*0d60*/  FADD.FTZ R41, R147, R40 ;  /* 0x0000002893297221 */ /* 0x000fe20000010000 */
[----:B------:R-:W-:Y:S01]  /*0d70*/  SHF.R.U32.HI R141, RZ, 0x10, R125 ;  /* 0x00000010ff8d7819 */ /* 0x000fe2000001167d */
[----:B------:R-:W-:Y:S01]  /*0d80*/  FADD.FTZ R164, -R166, R46 ;  /* 0x0000002ea6a47221 */ /* 0x000fe20000010100 */
[----:B------:R-:W-:Y:S01]  /*0d90*/  FMUL.FTZ R149, R121, R114 ;  /* 0x0000007279957220 */ /* 0x000fe20000410000 */
[----:B------:R-:W-:Y:S01]  /*0da0*/  FFMA.FTZ R28, R144, R153, R29 ;  /* 0x00000099901c7223 */ /* 0x000fe2000001001d */
[----:B------:R-:W-:Y:S02]  /*0db0*/  HADD2.F32 R40, -RZ, R135.H0_H0 ;  /* 0x20000087ff287230 */ /* 0x000fe40000004100 */
[----:B------:R-:W-:Y:S01]  /*0dc0*/  FMUL.FTZ R131, R103, R34 ;  /* 0x0000002267837220 */ /* 0x000fe20000410000 */
[----:B------:R-:W-:Y:S01]  /*0dd0*/  FADD.FTZ R46, R120, R41 ;  /* 0x00000029782e7221 */ /* 0x000fe20000010000 */
[----:B------:R-:W-:Y:S01]  /*0de0*/  MOV R139, R126 ;  /* 0x0000007e008b7202 */ /* 0x000fe20000000f00 */
[----:B------:R-:W-:Y:S01]  /*0df0*/  FADD.FTZ R160, -R166, R43 ;  /* 0x0000002ba6a07221 */ /* 0x000fe20000010100 */
[C---:B------:R-:W-:Y:S01]  /*0e00*/  FMUL.FTZ R148, R121.reuse, R148 ;  /* 0x0000009479947220 */ /* 0x040fe20000410000 */
        /* <DEDUP_REMOVED lines=10> */
[----:B------:R-:W-:Y:S01]  /*0eb0*/  MOV R126, R128 ;  /* 0x00000080007e7202 */ /* 0x000fe20000000f00 */
[----:B------:R-:W-:Y:S01]  /*0ec0*/  HADD2.F32 R156, -RZ, R156.H0_H0 ;  /* 0x2000009cff9c7230 */ /* 0x000fe20000004100 */
[----:B------:R-:W-:Y:S01]  /*0ed0*/  SHF.R.U64 R163, R128, 0x10, R129 ;  /* 0x0000001080a37819 */ /* 0x000fe20000001281 */
[----:B------:R-:W-:Y:S01]  /*0ee0*/  FMUL.FTZ R128, R121, R122 ;  /* 0x0000007a79807220 */ /* 0x000fe20000410000 */
[----:B------:R-:W-:Y:S01]  /*0ef0*/  FFMA.FTZ R29, R133, R138, R28 ;  /* 0x0000008a851d7223 */ /* 0x000fe2000001001c */
[----:B------:R-:W-:Y:S01]  /*0f00*/  FADD.FTZ R43, R141, R46 ;  /* 0x0000002e8d2b7221 */ /* 0x000fe20000010000 */
[----:B------:R-:W-:Y:S01]  /*0f10*/  FMUL.FTZ R116, R50, R157 ;  /* 0x0000009d32747220 */ /* 0x000fe20000410000 */
[----:B------:R-:W-:-:S02]  /*0f20*/  HADD2.F32 R158, -RZ, R145.H0_H0 ;  /* 0x20000091ff9e7230 */ /* 0x000fc40000004100 */
[----:B------:R-:W-:Y:S01]  /*0f30*/  FFMA.FTZ R28, R128, R143, R29 ;  /* 0x0000008f801c7223 */ /* 0x000fe2000001001d */
[----:B------:R-:W-:Y:S01]  /*0f40*/  FMUL.FTZ R118, R101, R156 ;  /* 0x0000009c65767220 */ /* 0x000fe20000410000 */
[----:B------:R-:W-:Y:S01]  /*0f50*/  FADD.FTZ R43, R116, R43 ;  /* 0x0000002b742b7221 */ /* 0x000fe20000010000 */
[----:B------:R-:W-:Y:S01]  /*0f60*/  FMUL.FTZ R136, R121, R136 ;  /* 0x0000008879887220 */ /* 0x000fe20000410000 */
[----:B------:R-:W-:Y:S02]  /*0f70*/  HADD2.F32 R159, -RZ, R159.H0_H0 ;  /* 0x2000009fff9f7230 */ /* 0x000fe40000004100 */
[----:B------:R-:W-:Y:S01]  /*0f80*/  FFMA.FTZ R29, R137, R142, R28 ;  /* 0x0000008e891d7223 */ /* 0x000fe2000001001c */
[----:B------:R-:W-:Y:S01]  /*0f90*/  FADD.FTZ R43, R118, R43 ;  /* 0x0000002b762b7221 */ /* 0x000fe20000010000 */
[----:B------:R-:W-:Y:S01]  /*0fa0*/  FMUL.FTZ R122, R51, R158 ;  /* 0x0000009e337a7220 */ /* 0x000fe20000410000 */
[----:B------:R-:W-:Y:S01]  /*0fb0*/  FMUL.FTZ R125, R121, R130 ;  /* 0x00000082797d7220 */ /* 0x000fe20000410000 */
[----:B------:R-:W-:-:S02]  /*0fc0*/  HADD2.F32 R161, -RZ, R126.H0_H0 ;  /* 0x2000007effa17230 */ /* 0x000fc40000004100 */
[----:B------:R-:W-:Y:S01]  /*0fd0*/  FFMA.FTZ R28, R136, R147, R29 ;  /* 0x00000093881c7223 */ /* 0x000fe2000001001d */
[----:B------:R-:W-:Y:S01]  /*0fe0*/  FADD.FTZ R43, R122, R43 ;  /* 0x0000002b7a2b7221 */ /* 0x000fe20000010000 */
[----:B------:R-:W-:Y:S01]  /*0ff0*/  FMUL.FTZ R126, R102, R159 ;  /* 0x0000009f667e7220 */ /* 0x000fe20000410000 */
[----:B------:R-:W-:Y:S01]  /*1000*/  MOV R165, R129 ;  /* 0x0000008100a57202 */ /* 0x000fe20000000f00 */
[----:B------:R-:W-:Y:S01]  /*1010*/  FADD.FTZ R162, -R166, R45 ;  /* 0x0000002da6a27221 */ /* 0x000fe20000010100 */
[----:B------:R-:W-:Y:S01]  /*1020*/  FMUL.FTZ R114, R121, R140 ;  /* 0x0000008c79727220 */ /* 0x000fe20000410000 */
[----:B------:R-:W-:Y:S01]  /*1030*/  FFMA.FTZ R29, R125, R120, R28 ;  /* 0x000000787d1d7223 */ /* 0x000fe2000001001c */
[----:B------:R-:W-:Y:S02]  /*1040*/  HADD2.F32 R163, -RZ, R163.H0_H0 ;  /* 0x200000a3ffa37230 */ /* 0x000fe40000004100 */
[----:B------:R-:W-:Y:S01]  /*1050*/  FADD.FTZ R46, R126, R43 ;  /* 0x0000002b7e2e7221 */ /* 0x000fe20000010000 */
[----:B------:R-:W-:Y:S01]  /*1060*/  FMUL.FTZ R45, R48, R161 ;  /* 0x000000a1302d7220 */ /* 0x000fe20000410000 */
[----:B------:R-:W-:Y:S01]  /*1070*/  FFMA.FTZ R28, R114, R131, R29 ;  /* 0x00000083721c7223 */ /* 0x000fe2000001001d */
[----:B------:R-:W-:Y:S01]  /*1080*/  SHF.R.U32.HI R167, RZ, 0x10, R129 ;  /* 0x00000010ffa77819 */ /* 0x000fe20000011681 */
[----:B------:R-:W-:-:S02]  /*1090*/  HADD2.F32 R165, -RZ, R165.H0_H0 ;  /* 0x200000a5ffa57230 */ /* 0x000fc40000004100 */
[----:B------:R-:W-:Y:S01]  /*10a0*/  FADD.FTZ R43, R45, R46 ;  /* 0x0000002e2d2b7221 */ /* 0x000fe20000010000 */
[----:B------:R-:W-:Y:S01]  /*10b0*/  FMUL.FTZ R46, R98, R163 ;  /* 0x000000a3622e7220 */ /* 0x000fe20000410000 */
[C---:B------:R-:W-:Y:S01]  /*10c0*/  FADD.FTZ R42, -R166.reuse, R42 ;  /* 0x0000002aa62a7221 */ /* 0x040fe20000010100 */
[C---:B------:R-:W-:Y:S01]  /*10d0*/  FADD.FTZ R44, -R166.reuse, R44 ;  /* 0x0000002ca62c7221 */ /* 0x040fe20000010100 */
[----:B------:R-:W-:Y:S01]  /*10e0*/  FMUL.FTZ R130, R121, R146 ;  /* 0x0000009279827220 */ /* 0x000fe20000410000 */
[----:B------:R-:W-:Y:S01]  /*10f0*/  FFMA.FTZ R29, R127, R134, R28 ;  /* 0x000000867f1d7223 */ /* 0x000fe2000001001c */
[----:B------:R-:W-:Y:S01]  /*1100*/  FADD.FTZ R166, -R166, R47 ;  /* 0x0000002fa6a67221 */ /* 0x000fe20000010100 */
[----:B------:R-:W-:Y:S02]  /*1110*/  HADD2.F32 R167, -RZ, R167.H0_H0 ;  /* 0x200000a7ffa77230 */ /* 0x000fe40000004100 */
        /* <DEDUP_REMOVED lines=56> */
.L_x_3506:
[----:B------:R-:W-:Y:S05]  /*14a0*/  BSYNC.RECONVERGENT B0 ;  /* 0x0000000000007941 */ /* 0x000fea0003800200 */
.L_x_3505:
        /* <DEDUP_REMOVED lines=105> */
.L_x_3509:
        /* <DEDUP_REMOVED lines=23> */
.L_x_3508:
        /* <DEDUP_REMOVED lines=20> */
.L_x_3511:
        /* <DEDUP_REMOVED lines=21> */
.L_x_3507:
        /* <DEDUP_REMOVED lines=27> */
.L_x_3513:
        /* <DEDUP_REMOVED lines=23> */
.L_x_3512:
        /* <DEDUP_REMOVED lines=20> */
.L_x_3514:
        /* <DEDUP_REMOVED lines=20> */
.L_x_3510:
        /* <DEDUP_REMOVED lines=24> */
.L_x_3515:
        /* <DEDUP_REMOVED lines=24> */
.L_x_3518:
        /* <DEDUP_REMOVED lines=17> */
.L_x_3517:
        /* <DEDUP_REMOVED lines=24> */
.L_x_3520:
        /* <DEDUP_REMOVED lines=16> */
[C---:B0-----:R-:W-:Y:S02]  /*2b70*/  PRMT R35, R136.reuse, 0x7632, R35 ;  /* 0x0000763288237816 */ /* 0x041fe40000000023 */
[----:B------:R-:W-:Y:S01]  /*2b80*/  PRMT R34, R136, 0x7610, R34 ;  /* 0x0000761088227816 */ /* 0x000fe20000000022 */
[----:B------:R-:W-:Y:S06]  /*2b90*/  BRA `(.L_x_3519) ;  /* 0x0000000400487947 */ /* 0x000fec0003800000 */
.L_x_3516:
        /* <DEDUP_REMOVED lines=23> */
.L_x_3522:
        /* <DEDUP_REMOVED lines=17> */
.L_x_3521:
        /* <DEDUP_REMOVED lines=24> */
.L_x_3523:
        /* <DEDUP_REMOVED lines=18> */
.L_x_3519:
        /* <DEDUP_REMOVED lines=19> */
.L_x_3524:
        /* <DEDUP_REMOVED lines=24> */
.L_x_3527:
        /* <DEDUP_REMOVED lines=13> */
[----:B-1----:R-:W-:Y:S02]  /*3440*/  F2FP.F16.F32.PACK_AB R34, R27, R26 ;  /* 0x0000001a1b22723e */ /* 0x002fe400000000ff */
[----:B------:R-:W-:Y:S02]  /*3450*/  PRMT R0, R37, 0x7632, R0 ;  /* 0x0000763225007816 */ /* 0x000fe40000000000 */
[----:B------:R-:W-:Y:S01]  /*3460*/  PRMT R35, R34, 0x7632, R35 ;  /* 0x0000763222237816 */ /* 0x000fe20000000023 */
[----:B------:R-:W-:Y:S06]  /*3470*/  BRA `(.L_x_3528) ;  /* 0x0000000400f47947 */ /* 0x000fec0003800000 */
.L_x_3526:
        /* <DEDUP_REMOVED lines=24> */
.L_x_3529:
        /* <DEDUP_REMOVED lines=16> */
[C---:B01----:R-:W-:Y:S02]  /*3700*/  PRMT R35, R127.reuse, 0x7632, R35 ;  /* 0x000076327f237816 */ /* 0x043fe40000000023 */
[----:B------:R-:W-:Y:S01]  /*3710*/  PRMT R34, R127, 0x7610, R34 ;  /* 0x000076107f227816 */ /* 0x000fe20000000022 */
[----:B------:R-:W-:Y:S06]  /*3720*/  BRA `(.L_x_3528) ;  /* 0x0000000400487947 */ /* 0x000fec0003800000 */
.L_x_3525:
        /* <DEDUP_REMOVED lines=23> */
.L_x_3531:
        /* <DEDUP_REMOVED lines=13> */
[----:B-1----:R-:W-:Y:S02]  /*3970*/  F2FP.F16.F32.PACK_AB R34, R27, R26 ;  /* 0x0000001a1b22723e */ /* 0x002fe400000000ff */
[----:B------:R-:W-:Y:S02]  /*3980*/  PRMT R0, R37, 0x7632, R0 ;  /* 0x0000763225007816 */ /* 0x000fe40000000000 */
[----:B------:R-:W-:Y:S01]  /*3990*/  PRMT R35, R34, 0x7632, R35 ;  /* 0x0000763222237816 */ /* 0x000fe20000000023 */
[----:B------:R-:W-:Y:S06]  /*39a0*/  BRA `(.L_x_3528) ;  /* 0x0000000000a87947 */ /* 0x000fec0003800000 */
.L_x_3530:
        /* <DEDUP_REMOVED lines=24> */
.L_x_3532:
        /* <DEDUP_REMOVED lines=18> */
.L_x_3528:
        /* <DEDUP_REMOVED lines=19> */
.L_x_3533:
        /* <DEDUP_REMOVED lines=24> */
.L_x_3536:
        /* <DEDUP_REMOVED lines=17> */
.L_x_3535:
        /* <DEDUP_REMOVED lines=24> */
.L_x_3538:
        /* <DEDUP_REMOVED lines=19> */
.L_x_3534:
        /* <DEDUP_REMOVED lines=23> */
.L_x_3540:
        /* <DEDUP_REMOVED lines=17> */
.L_x_3539:
        /* <DEDUP_REMOVED lines=24> */
.L_x_3541:
        /* <DEDUP_REMOVED lines=18> */
.L_x_3537:
        /* <DEDUP_REMOVED lines=19> */
.L_x_3542:
        /* <DEDUP_REMOVED lines=17> */
[C---:B-1----:R-:W-:Y:S02]  /*4a20*/  PRMT R35, R32.reuse, 0x7632, R35 ;  /* 0x0000763220237816 */ /* 0x042fe40000000023 */
[----:B------:R-:W-:Y:S02]  /*4a30*/  PRMT R0, R33, 0x7632, R0 ;  /* 0x0000763221007816 */ /* 0x000fe40000000000 */
[----:B------:R-:W-:Y:S02]  /*4a40*/  PRMT R109, R35, 0x7610, R109 ;  /* 0x00007610236d7816 */ /* 0x000fe4000000006d */
[----:B------:R-:W-:-:S02]  /*4a50*/  PRMT R110, R32, 0x7610, R110 ;  /* 0x00007610206e7816 */ /* 0x000fc4000000006e */
[----:B------:R-:W-:Y:S02]  /*4a60*/  PRMT R152, R0, 0x7610, R152 ;  /* 0x0000761000987816 */ /* 0x000fe40000000098 */
[----:B------:R-:W-:Y:S01]  /*4a70*/  PRMT R111, R33, 0x7610, R111 ;  /* 0x00007610216f7816 */ /* 0x000fe2000000006f */
[----:B------:R-:W-:Y:S06]  /*4a80*/  BRA `(.L_x_3546) ;  /* 0x0000000800387947 */ /* 0x000fec0003800000 */
.L_x_3545:
        /* <DEDUP_REMOVED lines=15> */
[----:B-1----:R-:W-:Y:S01]  /*4b80*/  PRMT R35, R32, 0x7632, R35 ;  /* 0x0000763220237816 */ /* 0x002fe20000000023 */
[----:B------:R-:W-:Y:S06]  /*4b90*/  BRA `(.L_x_3546) ;  /* 0x0000000400f47947 */ /* 0x000fec0003800000 */
.L_x_3544:
        /* <DEDUP_REMOVED lines=24> */
.L_x_3547:
        /* <DEDUP_REMOVED lines=19> */
.L_x_3543:
        /* <DEDUP_REMOVED lines=23> */
.L_x_3549:
        /* <DEDUP_REMOVED lines=15> */
[----:B-1----:R-:W-:Y:S01]  /*50b0*/  PRMT R35, R32, 0x7632, R35 ;  /* 0x0000763220237816 */ /* 0x002fe20000000023 */
[----:B------:R-:W-:Y:S06]  /*50c0*/  BRA `(.L_x_3546) ;  /* 0x0000000000a87947 */ /* 0x000fec0003800000 */
.L_x_3548:
        /* <DEDUP_REMOVED lines=24> */
.L_x_3550:
        /* <DEDUP_REMOVED lines=18> */
.L_x_3546:
        /* <DEDUP_REMOVED lines=19> */
.L_x_3551:
        /* <DEDUP_REMOVED lines=40> */
.L_x_3504:
        /* <DEDUP_REMOVED lines=19> */
.L_x_3553:
        /* <DEDUP_REMOVED lines=11> */
.L_x_5447:


//--------------------- .text._ZN10layer_norm31ln_parallel_residual_bwd_kernelINS_13Kernel_traitsI6__halfS2_fS2_fjLj5120ELj1ELj1ELj8ELj8ENS_18Kernel_traits_baseILj5120ES2_S2_fS2_fjLj256EEEEELb1ELb0ELb0EEEvNS_9BwdParamsE --------------------------
	.section	.text._ZN10layer_norm31ln_parallel_residual_bwd_kernelINS_13Kernel_traitsI6__halfS2_fS2_fjLj5120ELj1ELj1ELj8ELj8ENS_18Kernel_traits_baseILj5120ES2_S2_fS2_fjLj256EEEEELb1ELb0ELb0EEEvNS_9BwdParamsE,"ax",@progbits
	.align	128
        .global         _ZN10layer_norm31ln_parallel_residual_bwd_kernelINS_13Kernel_traitsI6__halfS2_fS2_fjLj5120ELj1ELj1ELj8ELj8ENS_18Kernel_traits_baseILj5120ES2_S2_fS2_fjLj256EEEEELb1ELb0ELb0EEEvNS_9BwdParamsE
        .type           _ZN10layer_norm31ln_parallel_residual_bwd_kernelINS_13Kernel_traitsI6__halfS2_fS2_fjLj5120ELj1ELj1ELj8ELj8ENS_18Kernel_traits_baseILj5120ES2_S2_fS2_fjLj256EEEEELb1ELb0ELb0EEEvNS_9BwdParamsE,@function
        .size           _ZN10layer_norm31ln_parallel_residual_bwd_kernelINS_13Kernel_traitsI6__halfS2_fS2_fjLj5120ELj1ELj1ELj8ELj8ENS_18Kernel_traits_baseILj5120ES2_S2_fS2_fjLj256EEEEELb1ELb0ELb0EEEvNS_9BwdParamsE,(.L_x_5448 - _ZN10layer_norm31ln_parallel_residual_bwd_kernelINS_13Kernel_traitsI6__halfS2_fS2_fjLj5120ELj1ELj1ELj8ELj8ENS_18Kernel_traits_baseILj5120ES2_S2_fS2_fjLj256EEEEELb1ELb0ELb0EEEvNS_9BwdParamsE)
        .other          _ZN10layer_norm31ln_parallel_residual_bwd_kernelINS_13Kernel_traitsI6__halfS2_fS2_fjLj5120ELj1ELj1ELj8ELj8ENS_18Kernel_traits_baseILj5120ES2_S2_fS2_fjLj256EEEEELb1ELb0ELb0EEEvNS_9BwdParamsE,@"STO_CUDA_ENTRY STV_DEFAULT"
_ZN10layer_norm31ln_parallel_residual_bwd_kernelINS_13Kernel_traitsI6__halfS2_fS2_fjLj5120ELj1ELj1ELj8ELj8ENS_18Kernel_traits_baseILj5120ES2_S2_fS2_fjLj256EEEEELb1ELb0ELb0EEEvNS_9BwdParamsE:
.text._ZN10layer_norm31ln_parallel_residual_bwd_kernelINS_13Kernel_traitsI6__halfS2_fS2_fjLj5120ELj1ELj1ELj8ELj8ENS_18Kernel_traits_baseILj5120ES2_S2_fS2_fjLj256EEEEELb1ELb0ELb0EEEvNS_9BwdParamsE:
        /* <DEDUP_REMOVED lines=24> */
[C---:B---3--:R-:W-:Y:S01]  /*0180*/  @P0 IMAD.WIDE.U32 R8, R3.reuse, 0x8, R8 ;  /* 0x0000000803080825 */ /* 0x048fe200078e0008 */
[----:B------:R-:W5:Y:S01]  /*0190*/  @P0 LDG.E.64 R6, desc[UR10][R4.64] ;  /* 0x0000000a04060981 */ /* 0x000f62000c1e1b00 */
[----:B------:R-:W2:Y:S01]  /*01a0*/  S2UR UR4, SR_CTAID.X ;  /* 0x00000000000479c3 */ /* 0x000ea20000002500 */
[----:B------:R-:W-:Y:S02]  /*01b0*/  @P0 LOP3.LUT R3, R3, 0x100, RZ, 0xfc, !PT ;  /* 0x0000010003030812 */ /* 0x000fe400078efcff */
[----:B------:R-:W5:Y:S03]  /*01c0*/  @P0 LDG.E.64 R10, desc[UR10][R8.64] ;  /* 0x0000000a080a0981 */ /* 0x000f66000c1e1b00 */
[C---:B----4-:R-:W-:Y:S02]  /*01d0*/  @P1 IMAD.WIDE.U32 R18, R3.reuse, 0x8, R14 ;  /* 0x0000000803121825 */ /* 0x050fe400078e000e */
        /* <DEDUP_REMOVED lines=8> */
[----:B------:R-:W-:Y:S01]  /*0260*/  @P2 IADD3 R3, PT, PT, R3, 0x100, RZ ;  /* 0x0000010003032810 */ /* 0x000fe20007ffe0ff */
[----:B------:R-:W0:Y:S01]  /*0270*/  LDC.64 R30, c[0x0][0x3d8] ;  /* 0x0000f600ff1e7b82 */ /* 0x000e220000000a00 */
[----:B------:R-:W5:Y:S01]  /*0280*/  @P2 LDG.E.64 R96, desc[UR10][R20.64] ;  /* 0x0000000a14602981 */ /* 0x000f62000c1e1b00 */
[----:B--2---:R-:W-:Y:S01]  /*0290*/  IMAD.U32 R127, RZ, RZ, UR4 ;  /* 0x00000004ff7f7e24 */ /* 0x004fe2000f8e00ff */
[----:B------:R-:W-:Y:S02]  /*02a0*/  CS2R R88, SRZ ;  /* 0x0000000000587805 */ /* 0x000fe4000001ff00 */
[----:B------:R-:W-:Y:S01]  /*02b0*/  CS2R R90, SRZ ;  /* 0x00000000005a7805 */ /* 0x000fe2000001ff00 */
[----:B------:R-:W5:Y:S01]  /*02c0*/  @P2 LDG.E.64 R98, desc[UR10][R22.64] ;  /* 0x0000000a16622981 */ /* 0x000f62000c1e1b00 */
[----:B------:R-:W-:Y:S01]  /*02d0*/  ISETP.GE.AND P5, PT, R127, UR5, PT ;  /* 0x000000057f007c0c */ /* 0x000fe2000bfa6270 */
[----:B------:R-:W-:-:S04]  /*02e0*/  @P3 IMAD.WIDE.U32 R24, R3, 0x8, R24 ;  /* 0x0000000803183825 */ /* 0x000fc800078e0018 */
[C---:B---3--:R-:W-:Y:S01]  /*02f0*/  @P3 IMAD.WIDE.U32 R26, R3.reuse, 0x8, R26 ;  /* 0x00000008031a3825 */ /* 0x048fe200078e001a */
[----:B------:R2:W5:Y:S03]  /*0300*/  @P3 LDG.E.64 R100, desc[UR10][R24.64] ;  /* 0x0000000a18643981 */ /* 0x000566000c1e1b00 */
[----:B------:R-:W-:Y:S01]  /*0310*/  @P3 VIADD R3, R3, 0x100 ;  /* 0x0000010003033836 */ /* 0x000fe20000000000 */
[----:B------:R3:W5:Y:S03]  /*0320*/  @P3 LDG.E.64 R102, desc[UR10][R26.64] ;  /* 0x0000000a1a663981 */ /* 0x000766000c1e1b00 */
[----:B-1----:R-:W-:-:S04]  /*0330*/  @P4 IMAD.WIDE.U32 R12, R3, 0x8, R28 ;  /* 0x00000008030c4825 */ /* 0x002fc800078e001c */
[----:B0-----:R-:W-:Y:S01]  /*0340*/  @P4 IMAD.WIDE.U32 R14, R3, 0x8, R30 ;  /* 0x00000008030e4825 */ /* 0x001fe200078e001e */
        /* <DEDUP_REMOVED lines=33> */
[----:B---3--:R-:W-:Y:S02]  /*0560*/  CS2R R26, SRZ ;  /* 0x00000000001a7805 */ /* 0x008fe4000001ff00 */
[----:B------:R-:W-:Y:S02]  /*0570*/  CS2R R20, SRZ ;  /* 0x0000000000147805 */ /* 0x000fe4000001ff00 */
[----:B------:R-:W-:Y:S02]  /*0580*/  CS2R R22, SRZ ;  /* 0x0000000000167805 */ /* 0x000fe4000001ff00 */
[----:B------:R-:W-:-:S02]  /*0590*/  CS2R R16, SRZ ;  /* 0x0000000000107805 */ /* 0x000fc4000001ff00 */
[----:B------:R-:W-:Y:S02]  /*05a0*/  CS2R R18, SRZ ;  /* 0x0000000000127805 */ /* 0x000fe4000001ff00 */
[----:B0-----:R-:W-:Y:S02]  /*05b0*/  CS2R R12, SRZ ;  /* 0x00000000000c7805 */ /* 0x001fe4000001ff00 */
[----:B-1----:R-:W-:Y:S01]  /*05c0*/  CS2R R14, SRZ ;  /* 0x00000000000e7805 */ /* 0x002fe2000001ff00 */
[----:B------:R-:W-:Y:S06]  /*05d0*/  @P5 BRA `(.L_x_3554) ;  /* 0x0000009400545947 */ /* 0x000fec0003800000 */
[----:B------:R-:W0:Y:S01]  /*05e0*/  LDCU.U8 UR4, c[0x0][0x410] ;  /* 0x00008200ff0477ac */ /* 0x000e220008000000 */
[----:B-----5:R-:W-:Y:S01]  /*05f0*/  IMAD.MOV.U32 R194, RZ, RZ, R100 ;  /* 0x000000ffffc27224 */ /* 0x020fe200078e0064 */
[----:B------:R-:W-:Y:S01]  /*0600*/  SHF.R.U64 R0, R6, 0x10, R7 ;  /* 0x0000001006007819 */ /* 0x000fe20000001207 */
[----:B------:R-:W-:Y:S01]  /*0610*/  IMAD.MOV.U32 R196, RZ, RZ, R102 ;  /* 0x000000ffffc47224 */ /* 0x000fe200078e0066 */
[----:B------:R-:W-:Y:S01]  /*0620*/  MOV R128, R7 ;  /* 0x0000000700807202 */ /* 0x000fe20000000f00 */
        /* <DEDUP_REMOVED lines=9> */
[----:B------:R-:W-:Y:S01]  /*06c0*/  MOV R195, R101 ;  /* 0x0000006500c37202 */ /* 0x000fe20000000f00 */
[----:B------:R-:W-:Y:S01]  /*06d0*/  IMAD.MOV.U32 R129, RZ, RZ, R10 ;  /* 0x000000ffff817224 */ /* 0x000fe200078e000a */
[----:B------:R-:W-:Y:S01]  /*06e0*/  SHF.R.U32.HI R14, RZ, 0x10, R101 ;  /* 0x00000010ff0e7819 */ /* 0x000fe20000011665 */
[----:B------:R-:W-:Y:S01]  /*06f0*/  IMAD.MOV.U32 R130, RZ, RZ, R11 ;  /* 0x000000ffff827224 */ /* 0x000fe200078e000b */
[----:B0-----:R-:W-:Y:S01]  /*0700*/  UISETP.NE.AND UP0, UPT, UR4, URZ, UPT ;  /* 0x000000ff0400728c */ /* 0x001fe2000bf05270 */
        /* <DEDUP_REMOVED lines=21> */
[--C-:B------:R-:W-:Y:S02]  /*0860*/  SHF.R.U64 R6, R94, 0x10, R95.reuse ;  /* 0x000000105e067819 */ /* 0x100fe4000000125f */
        /* <DEDUP_REMOVED lines=11> */
[----:B------:R-:W-:Y:S02]  /*0920*/  SHF.R.U32.HI R11, RZ, 0x10, R99 ;  /* 0x00000010ff0b7819 */ /* 0x000fe40000011663 */
[----:B------:R-:W-:Y:S02]  /*0930*/  CS2R R70, SRZ ;  /* 0x0000000000467805 */ /* 0x000fe4000001ff00 */
[----:B------:R-:W-:-:S02]  /*0940*/  PLOP3.LUT P1, PT, PT, PT, UP0, 0x80, 0x8 ;  /* 0x000000000008781c */ /* 0x000fc40003f2f008 */
        /* <DEDUP_REMOVED lines=57> */
.L_x_3621:
        /* <DEDUP_REMOVED lines=17> */
[----:B------:R-:W-:Y:S02]  /*0df0*/  HFMA2 R124, -RZ, RZ, 0, 0 ;  /* 0x00000000ff7c7431 */ /* 0x000fe400000001ff */
        /* <DEDUP_REMOVED lines=14> */
[----:B------:R-:W2:Y:S01]  /*0ee0*/  LDG.E.128 R108, desc[UR10][R108.64] ;  /* 0x0000000a6c6c7981 */ /* 0x000ea2000c1e1d00 */
[----:B------:R-:W-:Y:S02]  /*0ef0*/  ISETP.NE.AND.EX P0, PT, RZ, UR17, PT, P0 ;  /* 0x00000011ff007c0c */ /* 0x000fe4000bf05300 */
[----:B----4-:R-:W-:-:S04]  /*0f00*/  ISETP.NE.U32.AND P5, PT, RZ, UR12, PT ;  /* 0x0000000cff007c0c */ /* 0x010fc8000bfa5070 */
[----:B------:R-:W-:-:S07]  /*0f10*/  ISETP.NE.AND.EX P5, PT, RZ, UR13, PT, P5 ;  /* 0x0000000dff007c0c */ /* 0x000fce000bfa5350 */
[----:B------:R-:W1:Y:S08]  /*0f20*/  @P0 LDC.64 R116, c[0x0][0x438] ;  /* 0x00010e00ff740b82 */ /* 0x000e700000000a00 */
[----:B------:R-:W4:Y:S01]  /*0f30*/  @P5 LDC.64 R118, c[0x0][0x3b8] ;  /* 0x0000ee00ff765b82 */ /* 0x000f220000000a00 */
[----:B------:R-:W-:Y:S02]  /*0f40*/  HADD2.F32 R121, -RZ, R129.H0_H0 ;  /* 0x20000081ff797230 */ /* 0x000fe40000004100 */
[----:B0-----:R-:W-:-:S04]  /*0f50*/  IMAD.WIDE.U32 R134, R131, 0x4, R134 ;  /* 0x0000000483867825 */ /* 0x001fc800078e0086 */
[----:B------:R-:W-:Y:S02]  /*0f60*/  HADD2.F32 R136, -RZ, R126.H0_H0 ;  /* 0x2000007eff887230 */ /* 0x000fe40000004100 */
[----:B------:R0:W5:Y:S01]  /*0f70*/  LDG.E R134, desc[UR10][R134.64] ;  /* 0x0000000a86867981 */ /* 0x000162000c1e1900 */
[----:B-1----:R-:W-:-:S05]  /*0f80*/  @P0 IMAD.WIDE.U32 R116, R131, 0x10, R116 ;  /* 0x0000001083740825 */ /* 0x002fca00078e0074 */
[----:B------:R1:W5:Y:S01]  /*0f90*/  @P0 LDG.E.128 R8, desc[UR10][R116.64] ;  /* 0x0000000a74080981 */ /* 0x000362000c1e1d00 */
[----:B0-----:R-:W-:Y:S02]  /*0fa0*/  HADD2.F32 R135, -RZ, R126.H1_H1 ;  /* 0x3000007eff877230 */ /* 0x001fe40000004100 */
[----:B----4-:R-:W-:-:S04]  /*0fb0*/  @P5 IMAD.WIDE.U32 R118, R131, 0x4, R118 ;  /* 0x0000000483765825 */ /* 0x010fc800078e0076 */
[--C-:B------:R-:W-:Y:S01]  /*0fc0*/  HADD2.F32 R137, -RZ, R128.reuse.H0_H0 ;  /* 0x20000080ff897230 */ /* 0x100fe20000004100 */
[----:B------:R0:W5:Y:S01]  /*0fd0*/  @P5 LDG.E R133, desc[UR10][R118.64] ;  /* 0x0000000a76855981 */ /* 0x000162000c1e1900 */
[----:B------:R-:W-:Y:S02]  /*0fe0*/  HADD2.F32 R138, -RZ, R128.H1_H1 ;  /* 0x30000080ff8a7230 */ /* 0x000fe40000004100 */
[----:B---3--:R-:W-:Y:S01]  /*0ff0*/  IMAD.MOV.U32 R122, RZ, RZ, R114 ;  /* 0x000000ffff7a7224 */ /* 0x008fe200078e0072 */
[--C-:B------:R-:W-:Y:S01]  /*1000*/  SHF.R.U64 R114, R114, 0x10, R115.reuse ;  /* 0x0000001072727819 */ /* 0x100fe20000001273 */
[----:B-1----:R-:W-:-:S03]  /*1010*/  IMAD.MOV.U32 R116, RZ, RZ, R115 ;  /* 0x000000ffff747224 */ /* 0x002fc600078e0073 */
[----:B------:R-:W-:Y:S02]  /*1020*/  HADD2.F32 R123, -RZ, R122.H0_H0 ;  /* 0x2000007aff7b7230 */ /* 0x000fe40000004100 */
[----:B------:R-:W-:Y:S01]  /*1030*/  IMAD.MOV.U32 R3, RZ, RZ, R112 ;  /* 0x000000ffff037224 */ /* 0x000fe200078e0070 */
[--C-:B------:R-:W-:Y:S02]  /*1040*/  SHF.R.U64 R112, R112, 0x10, R113.reuse ;  /* 0x0000001070707819 */ /* 0x100fe40000001271 */
[----:B------:R-:W-:Y:S02]  /*1050*/  MOV R122, R113 ;  /* 0x00000071007a7202 */ /* 0x000fe40000000f00 */
[----:B------:R-:W-:Y:S01]  /*1060*/  SHF.R.U32.HI R125, RZ, 0x10, R113 ;  /* 0x00000010ff7d7819 */ /* 0x000fe20000011671 */
[----:B------:R-:W-:Y:S02]  /*1070*/  HADD2.F32 R113, -RZ, R3.H0_H0 ;  /* 0x20000003ff717230 */ /* 0x000fe40000004100 */
[----:B------:R-:W-:-:S02]  /*1080*/  HADD2.F32 R3, -RZ, R129.H1_H1 ;  /* 0x30000081ff037230 */ /* 0x000fc40000004100 */
[----:B------:R-:W-:Y:S02]  /*1090*/  HADD2.F32 R114, -RZ, R114.H0_H0 ;  /* 0x20000072ff727230 */ /* 0x000fe40000004100 */
[----:B------:R-:W-:Y:S02]  /*10a0*/  HADD2.F32 R117, -RZ, R116.H0_H0 ;  /* 0x20000074ff757230 */ /* 0x000fe40000004100 */
[----:B------:R-:W-:Y:S01]  /*10b0*/  FMUL.FTZ R121, R121, R123 ;  /* 0x0000007b79797220 */ /* 0x000fe20000410000 */
[----:B------:R-:W-:Y:S01]  /*10c0*/  FMUL.FTZ R116, R3, R114 ;  /* 0x0000007203747220 */ /* 0x000fe20000410000 */
[C---:B--2---:R-:W-:Y:S01]  /*10d0*/  FADD.FTZ R3, -R120.reuse, R108 ;  /* 0x0000006c78037221 */ /* 0x044fe20000010100 */
[----:B------:R-:W-:Y:S01]  /*10e0*/  SHF.R.U32.HI R124, RZ, 0x10, R115 ;  /* 0x00000010ff7c7819 */ /* 0x000fe20000011673 */
[----:B------:R-:W-:Y:S02]  /*10f0*/  HADD2.F32 R115, -RZ, R130.H0_H0 ;  /* 0x20000082ff737230 */ /* 0x000fe40000004100 */
[----:B------:R-:W-:Y:S01]  /*1100*/  FADD.FTZ R109, -R120, R109 ;  /* 0x0000006d786d7221 */ /* 0x000fe20000010100 */
[----:B------:R-:W-:-:S02]  /*1110*/  HADD2.F32 R112, -RZ, R112.H0_H0 ;  /* 0x20000070ff707230 */ /* 0x000fc40000004100 */
[----:B------:R-:W-:Y:S01]  /*1120*/  FFMA.FTZ R136, R136, R113, R121 ;  /* 0x0000007188887223 */ /* 0x000fe20000010079 */
[C---:B-----5:R-:W-:Y:S01]  /*1130*/  FMUL.FTZ R3, R132.reuse, R3 ;  /* 0x0000000384037220 */ /* 0x060fe20000410000 */
[----:B------:R-:W-:Y:S02]  /*1140*/  HADD2.F32 R121, -RZ, R130.H1_H1 ;  /* 0x30000082ff797230 */ /* 0x000fe40000004100 */
[----:B------:R-:W-:Y:S01]  /*1150*/  FMUL.FTZ R168, R132, R109 ;  /* 0x0000006d84a87220 */ /* 0x000fe20000410000 */
[----:B------:R-:W-:Y:S02]  /*1160*/  HADD2.F32 R124, -RZ, R124.H0_H0 ;  /* 0x2000007cff7c7230 */ /* 0x000fe40000004100 */
[----:B0-----:R-:W-:Y:S01]  /*1170*/  FMUL.FTZ R118, R115, R117 ;  /* 0x0000007573767220 */ /* 0x001fe20000410000 */
[----:B------:R-:W-:Y:S02]  /*1180*/  HADD2.F32 R122, -RZ, R122.H0_H0 ;  /* 0x2000007aff7a7230 */ /* 0x000fe40000004100 */
[----:B------:R-:W-:Y:S01]  /*1190*/  FFMA.FTZ R135, R135, R112, R116 ;  /* 0x0000007087877223 */ /* 0x000fe20000010074 */
[----:B------:R-:W-:Y:S01]  /*11a0*/  FADD.FTZ R175, -R120, R110 ;  /* 0x0000006e78af7221 */ /* 0x000fe20000010100 */
[----:B------:R-:W-:Y:S01]  /*11b0*/  FADD.FTZ R108, RZ, R136 ;  /* 0x00000088ff6c7221 */ /* 0x000fe20000010000 */
[----:B------:R-:W-:Y:S01]  /*11c0*/  FFMA.FTZ R109, R3, R136, RZ ;  /* 0x00000088036d7223 */ /* 0x000fe200000100ff */
[----:B------:R-:W-:-:S02]  /*11d0*/  HADD2.F32 R119, -RZ, R125.H0_H0 ;  /* 0x2000007dff777230 */ /* 0x000fc40000004100 */
[----:B------:R-:W-:Y:S01]  /*11e0*/  FADD.FTZ R111, -R120, R111 ;  /* 0x0000006f786f7221 */ /* 0x000fe20000010100 */
        /* <DEDUP_REMOVED lines=28> */
.L_x_3556:
[----:B---34-:R-:W-:Y:S05]  /*13b0*/  BSYNC.RECONVERGENT B0 ;  /* 0x0000000000007941 */ /* 0x018fea0003800200 */
.L_x_3555:
        /* <DEDUP_REMOVED lines=18> */
[----:B------:R-:W-:Y:S02]  /*14e0*/  HADD2.F32 R123, -RZ, R187.H0_H0 ;  /* 0x200000bbff7b7230 */ /* 0x000fe40000004100 */
[----:B0-----:R-:W-:-:S04]  /*14f0*/  IMAD.WIDE.U32 R140, R121, 0x4, R140 ;  /* 0x00000004798c7825 */ /* 0x001fc800078e008c */
[----:B------:R-:W-:Y:S02]  /*1500*/  HADD2.F32 R167, -RZ, R189.H1_H1 ;  /* 0x300000bdffa77230 */ /* 0x000fe40000004100 */
[----:B------:R-:W5:Y:S01]  /*1510*/  LDG.E R140, desc[UR10][R140.64] ;  /* 0x0000000a8c8c7981 */ /* 0x000f62000c1e1900 */
[----:B-1----:R-:W-:-:S05]  /*1520*/  @P5 IMAD.WIDE.U32 R116, R121, 0x4, R116 ;  /* 0x0000000479745825 */ /* 0x002fca00078e0074 */
[----:B------:R0:W5:Y:S01]  /*1530*/  @P5 LDG.E R139, desc[UR10][R116.64] ;  /* 0x0000000a748b5981 */ /* 0x000162000c1e1900 */
[----:B------:R-:W-:-:S05]  /*1540*/  @P0 IMAD.WIDE.U32 R118, R121, 0x10, R118 ;  /* 0x0000001079760825 */ /* 0x000fca00078e0076 */
[----:B------:R1:W5:Y:S01]  /*1550*/  @P0 LDG.E.128 R4, desc[UR10][R118.64] ;  /* 0x0000000a76040981 */ /* 0x000362000c1e1d00 */
[----:B0-----:R-:W-:Y:S02]  /*1560*/  HADD2.F32 R117, -RZ, R189.H0_H0 ;  /* 0x200000bdff757230 */ /* 0x001fe40000004100 */
[----:B------:R-:W-:Y:S02]  /*1570*/  HADD2.F32 R142, -RZ, R164.H1_H1 ;  /* 0x300000a4ff8e7230 */ /* 0x000fe40000004100 */
[----:B------:R-:W-:Y:S02]  /*1580*/  HADD2.F32 R143, -RZ, R165.H1_H1 ;  /* 0x300000a5ff8f7230 */ /* 0x000fe40000004100 */
[----:B------:R-:W-:Y:S02]  /*1590*/  VIADD R121, R121, 0x100 ;  /* 0x0000010079797836 */ /* 0x000fe40000000000 */
[----:B---3--:R-:W-:Y:S01]  /*15a0*/  IMAD.MOV.U32 R125, RZ, RZ, R112 ;  /* 0x000000ffff7d7224 */ /* 0x008fe200078e0070 */
[--C-:B------:R-:W-:Y:S01]  /*15b0*/  SHF.R.U32.HI R202, RZ, 0x10, R113.reuse ;  /* 0x00000010ffca7819 */ /* 0x100fe20000011671 */
[----:B------:R-:W-:-:S03]  /*15c0*/  IMAD.MOV.U32 R116, RZ, RZ, R113 ;  /* 0x000000ffff747224 */ /* 0x000fc600078e0071 */
[----:B------:R-:W-:Y:S01]  /*15d0*/  HADD2.F32 R125, -RZ, R125.H0_H0 ;  /* 0x2000007dff7d7230 */ /* 0x000fe20000004100 */
[----:B----4-:R-:W-:Y:S01]  /*15e0*/  MOV R122, R114 ;  /* 0x00000072007a7202 */ /* 0x010fe20000000f00 */
[--C-:B------:R-:W-:Y:S01]  /*15f0*/  IMAD.MOV.U32 R144, RZ, RZ, R115.reuse ;  /* 0x000000ffff907224 */ /* 0x100fe200078e0073 */
[--C-:B------:R-:W-:Y:S01]  /*1600*/  SHF.R.U64 R174, R114, 0x10, R115.reuse ;  /* 0x0000001072ae7819 */ /* 0x100fe20000001273 */
[----:B------:R-:W-:Y:S01]  /*1610*/  HADD2.F32 R114, -RZ, R163.H1_H1 ;  /* 0x300000a3ff727230 */ /* 0x000fe20000004100 */
[----:B------:R-:W-:Y:S01]  /*1620*/  SHF.R.U32.HI R172, RZ, 0x10, R115 ;  /* 0x00000010ffac7819 */ /* 0x000fe20000011673 */
[----:B------:R-:W-:Y:S02]  /*1630*/  HADD2.F32 R115, -RZ, R122.H0_H0 ;  /* 0x2000007aff737230 */ /* 0x000fe40000004100 */
[----:B------:R-:W-:Y:S01]  /*1640*/  FMUL.FTZ R123, R123, R125 ;  /* 0x0000007d7b7b7220 */ /* 0x000fe20000410000 */
[----:B------:R-:W-:Y:S01]  /*1650*/  SHF.R.U64 R112, R112, 0x10, R113 ;  /* 0x0000001070707819 */ /* 0x000fe20000001271 */
[----:B-1----:R-:W-:-:S02]  /*1660*/  HADD2.F32 R119, -RZ, R116.H0_H0 ;  /* 0x20000074ff777230 */ /* 0x002fc40000004100 */
[----:B------:R-:W-:Y:S02]  /*1670*/  HADD2.F32 R202, -RZ, R202.H0_H0 ;  /* 0x200000caffca7230 */ /* 0x000fe40000004100 */
[----:B------:R-:W-:Y:S01]  /*1680*/  FFMA.FTZ R141, R114, R115, R123 ;  /* 0x00000073728d7223 */ /* 0x000fe2000001007b */
[----:B------:R-:W-:Y:S02]  /*1690*/  HADD2.F32 R113, -RZ, R187.H1_H1 ;  /* 0x300000bbff717230 */ /* 0x000fe40000004100 */
[----:B------:R-:W-:Y:S01]  /*16a0*/  FMUL.FTZ R118, R117, R119 ;  /* 0x0000007775767220 */ /* 0x000fe20000410000 */
[----:B------:R-:W-:Y:S02]  /*16b0*/  HADD2.F32 R114, -RZ, R112.H0_H0 ;  /* 0x20000070ff727230 */ /* 0x000fe40000004100 */
[----:B------:R-:W-:Y:S01]  /*16c0*/  FMUL.FTZ R117, R167, R202 ;  /* 0x000000caa7757220 */ /* 0x000fe20000410000 */
[----:B--2---:R-:W-:Y:S01]  /*16d0*/  FADD.FTZ R167, -R120, R108 ;  /* 0x0000006c78a77221 */ /* 0x004fe20000010100 */
[----:B------:R-:W-:-:S02]  /*16e0*/  HADD2.F32 R112, -RZ, R174.H0_H0 ;  /* 0x200000aeff707230 */ /* 0x000fc40000004100 */
[----:B------:R-:W-:Y:S01]  /*16f0*/  FADD.FTZ R109, -R120, R109 ;  /* 0x0000006d786d7221 */ /* 0x000fe20000010100 */
[----:B------:R-:W-:Y:S01]  /*1700*/  FMUL.FTZ R113, R113, R114 ;  /* 0x0000007271717220 */ /* 0x000fe20000410000 */
[C---:B-----5:R-:W-:Y:S01]  /*1710*/  FMUL.FTZ R167, R132.reuse, R167 ;  /* 0x000000a784a77220 */ /* 0x060fe20000410000 */
[----:B------:R-:W-:Y:S02]  /*1720*/  HADD2.F32 R123, -RZ, R172.H0_H0 ;  /* 0x200000acff7b7230 */ /* 0x000fe40000004100 */
[----:B------:R-:W-:Y:S01]  /*1730*/  FMUL.FTZ R172, R132, R109 ;  /* 0x0000006d84ac7220 */ /* 0x000fe20000410000 */
[----:B------:R-:W-:Y:S01]  /*1740*/  FFMA.FTZ R142, R142, R112, R113 ;  /* 0x000000708e8e7223 */ /* 0x000fe20000010071 */
[----:B------:R-:W-:Y:S02]  /*1750*/  HADD2.F32 R116, -RZ, R144.H0_H0 ;  /* 0x20000090ff747230 */ /* 0x000fe40000004100 */
[C---:B------:R-:W-:Y:S01]  /*1760*/  FADD.FTZ R113, -R120.reuse, R111 ;  /* 0x0000006f78717221 */ /* 0x040fe20000010100 */
[----:B------:R-:W-:Y:S01]  /*1770*/  FADD.FTZ R177, -R120, R110 ;  /* 0x0000006e78b17221 */ /* 0x000fe20000010100 */
[----:B------:R-:W-:Y:S01]  /*1780*/  FADD.FTZ R109, R188, R141 ;  /* 0x0000008dbc6d7221 */ /* 0x000fe20000010000 */
[----:B------:R-:W-:Y:S01]  /*1790*/  FFMA.FTZ R111, R167, R141, R124 ;  /* 0x0000008da76f7223 */ /* 0x000fe2000001007c */
[----:B------:R-:W-:-:S02]  /*17a0*/  HADD2.F32 R122, -RZ, R166.H1_H1 ;  /* 0x300000a6ff7a7230 */ /* 0x000fc40000004100 */
        /* <DEDUP_REMOVED lines=26> */
.L_x_3558:
[----:B------:R-:W-:Y:S05]  /*1950*/  BSYNC.RECONVERGENT B0 ;  /* 0x0000000000007941 */ /* 0x000fea0003800200 */
.L_x_3557:
        /* <DEDUP_REMOVED lines=28> */
[----:B------:R-:W-:Y:S02]  /*1b20*/  HADD2.F32 R149, -RZ, R191.H0_H0 ;  /* 0x200000bfff957230 */ /* 0x000fe40000004100 */
[----:B------:R-:W-:Y:S01]  /*1b30*/  VIADD R121, R121, 0x100 ;  /* 0x0000010079797836 */ /* 0x000fe20000000000 */
[----:B---3--:R-:W-:Y:S02]  /*1b40*/  MOV R125, R112 ;  /* 0x00000070007d7202 */ /* 0x008fe40000000f00 */
[----:B------:R-:W-:-:S03]  /*1b50*/  MOV R116, R113 ;  /* 0x0000007100747202 */ /* 0x000fc60000000f00 */
[----:B------:R-:W-:Y:S02]  /*1b60*/  HADD2.F32 R125, -RZ, R125.H0_H0 ;  /* 0x2000007dff7d7230 */ /* 0x000fe40000004100 */
[----:B----4-:R-:W-:Y:S01]  /*1b70*/  IMAD.MOV.U32 R122, RZ, RZ, R114 ;  /* 0x000000ffff7a7224 */ /* 0x010fe200078e0072 */
[----:B------:R-:W-:Y:S01]  /*1b80*/  SHF.R.U32.HI R202, RZ, 0x10, R113 ;  /* 0x00000010ffca7819 */ /* 0x000fe20000011671 */
[--C-:B------:R-:W-:Y:S01]  /*1b90*/  IMAD.MOV.U32 R150, RZ, RZ, R115.reuse ;  /* 0x000000ffff967224 */ /* 0x100fe200078e0073 */
[--C-:B------:R-:W-:Y:S01]  /*1ba0*/  SHF.R.U64 R178, R114, 0x10, R115.reuse ;  /* 0x0000001072b27819 */ /* 0x100fe20000001273 */
[----:B------:R-:W-:Y:S01]  /*1bb0*/  HADD2.F32 R114, -RZ, R190.H0_H0 ;  /* 0x200000beff727230 */ /* 0x000fe20000004100 */
        /* <DEDUP_REMOVED lines=51> */
.L_x_3560:
[----:B------:R-:W-:Y:S05]  /*1ef0*/  BSYNC.RECONVERGENT B0 ;  /* 0x0000000000007941 */ /* 0x000fea0003800200 */
.L_x_3559:
        /* <DEDUP_REMOVED lines=28> */
[----:B------:R-:W-:Y:S01]  /*20c0*/  HADD2.F32 R155, -RZ, R195.H0_H0 ;  /* 0x200000c3ff9b7230 */ /* 0x000fe20000004100 */
[----:B------:R-:W-:Y:S01]  /*20d0*/  IADD3 R121, PT, PT, R121, 0x100, RZ ;  /* 0x0000010079797810 */ /* 0x000fe20007ffe0ff */
[----:B---3--:R-:W-:Y:S01]  /*20e0*/  IMAD.MOV.U32 R125, RZ, RZ, R112 ;  /* 0x000000ffff7d7224 */ /* 0x008fe200078e0070 */
[--C-:B------:R-:W-:Y:S01]  /*20f0*/  SHF.R.U32.HI R202, RZ, 0x10, R113.reuse ;  /* 0x00000010ffca7819 */ /* 0x100fe20000011671 */
[----:B------:R-:W-:-:S03]  /*2100*/  IMAD.MOV.U32 R116, RZ, RZ, R113 ;  /* 0x000000ffff747224 */ /* 0x000fc600078e0071 */
[----:B------:R-:W-:Y:S01]  /*2110*/  HADD2.F32 R125, -RZ, R125.H0_H0 ;  /* 0x2000007dff7d7230 */ /* 0x000fe20000004100 */
[----:B----4-:R-:W-:Y:S01]  /*2120*/  MOV R122, R114 ;  /* 0x00000072007a7202 */ /* 0x010fe20000000f00 */
        /* <DEDUP_REMOVED lines=54> */
.L_x_3562:
[----:B------:R-:W-:Y:S05]  /*2490*/  BSYNC.RECONVERGENT B0 ;  /* 0x0000000000007941 */ /* 0x000fea0003800200 */
.L_x_3561:
        /* <DEDUP_REMOVED lines=19> */
[----:B------:R-:W-:Y:S01]  /*25d0*/  HADD2.F32 R125, -RZ, R200.H0_H0 ;  /* 0x200000c8ff7d7230 */ /* 0x000fe20000004100 */
[----:B------:R-:W5:Y:S01]  /*25e0*/  LDG.E R157, desc[UR10][R122.64] ;  /* 0x0000000a7a9d7981 */ /* 0x000f62000c1e1900 */
[----:B-1----:R-:W-:-:S04]  /*25f0*/  @P5 IMAD.WIDE.U32 R116, R121, 0x4, R116 ;  /* 0x0000000479745825 */ /* 0x002fc800078e0074 */
[----:B------:R-:W-:Y:S01]  /*2600*/  HADD2.F32 R160, -RZ, R198.H1_H1 ;  /* 0x300000c6ffa07230 */ /* 0x000fe20000004100 */
[----:B------:R0:W5:Y:S01]  /*2610*/  @P5 LDG.E R158, desc[UR10][R116.64] ;  /* 0x0000000a749e5981 */ /* 0x000162000c1e1900 */
[----:B------:R-:W-:-:S05]  /*2620*/  @P0 IMAD.WIDE.U32 R118, R121, 0x10, R118 ;  /* 0x0000001079760825 */ /* 0x000fca00078e0076 */
[----:B------:R1:W5:Y:S01]  /*2630*/  @P0 LDG.E.128 R100, desc[UR10][R118.64] ;  /* 0x0000000a76640981 */ /* 0x000362000c1e1d00 */
[--C-:B0-----:R-:W-:Y:S02]  /*2640*/  HADD2.F32 R116, -RZ, R201.reuse.H0_H0 ;  /* 0x200000c9ff747230 */ /* 0x101fe40000004100 */
[----:B-1----:R-:W-:Y:S02]  /*2650*/  HADD2.F32 R119, -RZ, R201.H1_H1 ;  /* 0x300000c9ff777230 */ /* 0x002fe40000004100 */
[--C-:B------:R-:W-:Y:S02]  /*2660*/  HADD2.F32 R118, -RZ, R199.reuse.H1_H1 ;  /* 0x300000c7ff767230 */ /* 0x100fe40000004100 */
[----:B------:R-:W-:Y:S02]  /*2670*/  HADD2.F32 R161, -RZ, R199.H0_H0 ;  /* 0x200000c7ffa17230 */ /* 0x000fe40000004100 */
[----:B---3--:R-:W-:Y:S01]  /*2680*/  IMAD.MOV.U32 R159, RZ, RZ, R112 ;  /* 0x000000ffff9f7224 */ /* 0x008fe200078e0070 */
[----:B------:R-:W-:-:S04]  /*2690*/  SHF.R.U32.HI R202, RZ, 0x10, R113 ;  /* 0x00000010ffca7819 */ /* 0x000fc80000011671 */
[----:B------:R-:W-:Y:S02]  /*26a0*/  HADD2.F32 R183, -RZ, R159.H0_H0 ;  /* 0x2000009fffb77230 */ /* 0x000fe40000004100 */
[----:B----4-:R-:W-:Y:S01]  /*26b0*/  IMAD.MOV.U32 R121, RZ, RZ, R114 ;  /* 0x000000ffff797224 */ /* 0x010fe200078e0072 */
[----:B------:R-:W-:Y:S01]  /*26c0*/  SHF.R.U64 R184, R114, 0x10, R115 ;  /* 0x0000001072b87819 */ /* 0x000fe20000001273 */
[----:B------:R-:W-:Y:S02]  /*26d0*/  HADD2.F32 R159, -RZ, R198.H0_H0 ;  /* 0x200000c6ff9f7230 */ /* 0x000fe40000004100 */
[----:B------:R-:W-:Y:S01]  /*26e0*/  FMUL.FTZ R114, R125, R183 ;  /* 0x000000b77d727220 */ /* 0x000fe20000410000 */
[----:B------:R-:W-:Y:S01]  /*26f0*/  SHF.R.U64 R112, R112, 0x10, R113 ;  /* 0x0000001070707819 */ /* 0x000fe20000001271 */
[----:B------:R-:W-:Y:S01]  /*2700*/  HADD2.F32 R121, -RZ, R121.H0_H0 ;  /* 0x20000079ff797230 */ /* 0x000fe20000004100 */
[----:B------:R-:W-:Y:S01]  /*2710*/  SHF.R.U32.HI R173, RZ, 0x10, R115 ;  /* 0x00000010ffad7819 */ /* 0x000fe20000011673 */
[----:B------:R-:W-:Y:S01]  /*2720*/  HADD2.F32 R202, -RZ, R202.H0_H0 ;  /* 0x200000caffca7230 */ /* 0x000fe20000004100 */
[----:B------:R-:W-:Y:S01]  /*2730*/  MOV R162, R115 ;  /* 0x0000007300a27202 */ /* 0x000fe20000000f00 */
[----:B------:R-:W-:-:S02]  /*2740*/  IMAD.MOV.U32 R115, RZ, RZ, R113 ;  /* 0x000000ffff737224 */ /* 0x000fc400078e0071 */
[----:B------:R-:W-:Y:S01]  /*2750*/  FFMA.FTZ R159, R159, R121, R114 ;  /* 0x000000799f9f7223 */ /* 0x000fe20000010072 */
[----:B------:R-:W-:Y:S02]  /*2760*/  HADD2.F32 R113, -RZ, R200.H1_H1 ;  /* 0x300000c8ff717230 */ /* 0x000fe40000004100 */
[----:B------:R-:W-:Y:S02]  /*2770*/  HADD2.F32 R114, -RZ, R112.H0_H0 ;  /* 0x20000070ff727230 */ /* 0x000fe40000004100 */
[----:B------:R-:W-:Y:S02]  /*2780*/  HADD2.F32 R122, -RZ, R173.H0_H0 ;  /* 0x200000adff7a7230 */ /* 0x000fe40000004100 */
[----:B--2---:R-:W-:Y:S01]  /*2790*/  FADD.FTZ R173, -R120, R108 ;  /* 0x0000006c78ad7221 */ /* 0x004fe20000010100 */
[----:B------:R-:W-:Y:S02]  /*27a0*/  HADD2.F32 R112, -RZ, R184.H0_H0 ;  /* 0x200000b8ff707230 */ /* 0x000fe40000004100 */
[----:B------:R-:W-:Y:S01]  /*27b0*/  FMUL.FTZ R119, R119, R202 ;  /* 0x000000ca77777220 */ /* 0x000fe20000410000 */
[----:B------:R-:W-:-:S02]  /*27c0*/  HADD2.F32 R117, -RZ, R115.H0_H0 ;  /* 0x20000073ff757230 */ /* 0x000fc40000004100 */
[----:B------:R-:W-:Y:S01]  /*27d0*/  FMUL.FTZ R113, R113, R114 ;  /* 0x0000007271717220 */ /* 0x000fe20000410000 */
[----:B------:R-:W-:Y:S01]  /*27e0*/  FADD.FTZ R109, -R120, R109 ;  /* 0x0000006d786d7221 */ /* 0x000fe20000010100 */
[----:B-----5:R-:W-:Y:S01]  /*27f0*/  FMUL.FTZ R173, R132, R173 ;  /* 0x000000ad84ad7220 */ /* 0x020fe20000410000 */
[----:B------:R-:W-:Y:S02]  /*2800*/  HADD2.F32 R115, -RZ, R162.H0_H0 ;  /* 0x200000a2ff737230 */ /* 0x000fe40000004100 */
[----:B------:R-:W-:Y:S01]  /*2810*/  FFMA.FTZ R162, R118, R122, R119 ;  /* 0x0000007a76a27223 */ /* 0x000fe20000010077 */
[----:B------:R-:W-:Y:S01]  /*2820*/  FFMA.FTZ R160, R160, R112, R113 ;  /* 0x00000070a0a07223 */ /* 0x000fe20000010071 */
[----:B------:R-:W-:Y:S01]  /*2830*/  FADD.FTZ R119, -R120, R111 ;  /* 0x0000006f78777221 */ /* 0x000fe20000010100 */
[----:B------:R-:W-:Y:S01]  /*2840*/  FMUL.FTZ R184, R132, R109 ;  /* 0x0000006d84b87220 */ /* 0x000fe20000410000 */
[----:B------:R-:W-:Y:S01]  /*2850*/  FMUL.FTZ R116, R116, R117 ;  /* 0x0000007574747220 */ /* 0x000fe20000410000 */
[----:B------:R-:W-:Y:S01]  /*2860*/  FADD.FTZ R113, -R120, R110 ;  /* 0x0000006e78717221 */ /* 0x000fe20000010100 */
        /* <DEDUP_REMOVED lines=27> */
.L_x_3564:
[----:B------:R-:W-:Y:S05]  /*2a20*/  BSYNC.RECONVERGENT B0 ;  /* 0x0000000000007941 */ /* 0x000fea0003800200 */
.L_x_3563:
        /* <DEDUP_REMOVED lines=32> */
.L_x_3566:
[----:B------:R-:W-:Y:S05]  /*2c30*/  BSYNC.RECONVERGENT B0 ;  /* 0x0000000000007941 */ /* 0x000fea0003800200 */
.L_x_3565:
        /* <DEDUP_REMOVED lines=87> */
.L_x_3571:
[-CC-:B------:R-:W-:Y:S01]  /*31b0*/  FFMA.FTZ R105, R3, R113.reuse, R114.reuse ;  /* 0x0000007103697223 */ /* 0x180fe20000010072 */
[----:B------:R-:W-:Y:S01]  /*31c0*/  LOP3.LUT P5, RZ, R134, 0xff, RZ, 0xc0, !PT ;  /* 0x000000ff86ff7812 */ /* 0x000fe200078ac0ff */
[----:B------:R-:W-:Y:S02]  /*31d0*/  FFMA.FTZ R106, R168, R113, R114 ;  /* 0x00000071a86a7223 */ /* 0x000fe40000010072 */
[----:B------:R-:W-:-:S04]  /*31e0*/  FADD.FTZ R105, R136, -R105 ;  /* 0x8000006988697221 */ /* 0x000fc80000010000 */
        /* <DEDUP_REMOVED lines=15> */
[----:B------:R-:W-:Y:S01]  /*32e0*/  FSEL R110, R107, RZ, P5 ;  /* 0x000000ff6b6e7208 */ /* 0x000fe20002800000 */
[----:B------:R-:W-:Y:S01]  /*32f0*/  FFMA.FTZ R107, R170, R113, R114 ;  /* 0x00000071aa6b7223 */ /* 0x000fe20000010072 */
[----:B------:R-:W-:-:S03]  /*3300*/  ISETP.GE.U32.AND P5, PT, R134, 0x1000000, PT ;  /* 0x010000008600780c */ /* 0x000fc60003fa6070 */
[----:B------:R-:W-:-:S04]  /*3310*/  FADD.FTZ R107, R138, -R107 ;  /* 0x8000006b8a6b7221 */ /* 0x000fc80000010000 */
[----:B------:R-:W-:-:S04]  /*3320*/  FMUL.FTZ R107, R132, R107 ;  /* 0x0000006b846b7220 */ /* 0x000fc80000410000 */
[----:B------:R-:W-:-:S05]  /*3330*/  FMUL.FTZ R111, R107, UR14 ;  /* 0x0000000e6b6f7c20 */ /* 0x000fca0008410000 */
[----:B------:R-:W-:-:S04]  /*3340*/  FSEL R111, R111, RZ, P5 ;  /* 0x000000ff6f6f7208 */ /* 0x000fc80002800000 */
[----:B------:R-:W-:Y:S02]  /*3350*/  F2FP.F16.F32.PACK_AB R111, R111, R110 ;  /* 0x0000006e6f6f723e */ /* 0x000fe400000000ff */
[----:B------:R-:W-:Y:S02]  /*3360*/  PRMT R110, R108, 0x7632, R110 ;  /* 0x000076326c6e7816 */ /* 0x000fe4000000006e */
[C---:B------:R-:W-:Y:S02]  /*3370*/  PRMT R121, R111.reuse, 0x7632, R121 ;  /* 0x000076326f797816 */ /* 0x040fe40000000079 */
[----:B------:R-:W-:Y:S01]  /*3380*/  PRMT R118, R111, 0x7610, R118 ;  /* 0x000076106f767816 */ /* 0x000fe20000000076 */
[----:B------:R-:W-:Y:S06]  /*3390*/  BRA `(.L_x_3572) ;  /* 0x0000000c00fc7947 */ /* 0x000fec0003800000 */
.L_x_3570:
[----:B------:R-:W-:Y:S01]  /*33a0*/  UMOV UR4, UR6 ;  /* 0x0000000600047c82 */ /* 0x000fe20008000000 */
[----:B------:R-:W-:Y:S01]  /*33b0*/  UMOV UR5, UR7 ;  /* 0x0000000700057c82 */ /* 0x000fe20008000000 */
[----:B------:R-:W-:-:S04]  /*33c0*/  UISETP.NE.U32.AND UP0, UPT, UR4, URZ, UPT ;  /* 0x000000ff0400728c */ /* 0x000fc8000bf05070 */
[----:B------:R-:W-:-:S09]  /*33d0*/  UISETP.NE.AND.EX UP0, UPT, UR5, URZ, UPT, UP0 ;  /* 0x000000ff0500728c */ /* 0x000fd2000bf05300 */
[----:B------:R-:W-:Y:S05]  /*33e0*/  BRA.U UP0, `(.L_x_3573) ;  /* 0x00000001007c7547 */ /* 0x000fea000b800000 */
[-CC-:B------:R-:W-:Y:S01]  /*33f0*/  FFMA.FTZ R109, R3, R113.reuse, R114.reuse ;  /* 0x00000071036d7223 */ /* 0x180fe20000010072 */
[----:B------:R-:W-:Y:S01]  /*3400*/  FFMA.FTZ R110, R168, R113, R114 ;  /* 0x00000071a86e7223 */ /* 0x000fe20000010072 */
[----:B------:R-:W-:Y:S02]  /*3410*/  LOP3.LUT P5, RZ, R134, 0xff, RZ, 0xc0, !PT ;  /* 0x000000ff86ff7812 */ /* 0x000fe400078ac0ff */
[----:B------:R-:W-:-:S04]  /*3420*/  FADD.FTZ R109, R136, -R109 ;  /* 0x8000006d886d7221 */ /* 0x000fc80000010000 */
[----:B-----5:R-:W-:Y:S01]  /*3430*/  FFMA.FTZ R108, R132, R109, R8 ;  /* 0x0000006d846c7223 */ /* 0x020fe20000010008 */
[----:B------:R-:W-:Y:S01]  /*3440*/  FADD.FTZ R109, R135, -R110 ;  /* 0x8000006e876d7221 */ /* 0x000fe20000010000 */
[----:B------:R-:W-:Y:S02]  /*3450*/  FFMA.FTZ R110, R175, R113, R114 ;  /* 0x00000071af6e7223 */ /* 0x000fe40000010072 */
[----:B------:R-:W-:Y:S01]  /*3460*/  FMUL.FTZ R108, R108, UR14 ;  /* 0x0000000e6c6c7c20 */ /* 0x000fe20008410000 */
[----:B------:R-:W-:Y:S01]  /*3470*/  FFMA.FTZ R109, R132, R109, R9 ;  /* 0x0000006d846d7223 */ /* 0x000fe20000010009 */
[----:B------:R-:W-:-:S03]  /*3480*/  FADD.FTZ R111, R137, -R110 ;  /* 0x8000006e896f7221 */ /* 0x000fc60000010000 */
[----:B------:R-:W-:Y:S01]  /*3490*/  FSEL R108, R108, RZ, P5 ;  /* 0x000000ff6c6c7208 */ /* 0x000fe20002800000 */
[----:B------:R-:W-:Y:S01]  /*34a0*/  FFMA.FTZ R110, R132, R111, R10 ;  /* 0x0000006f846e7223 */ /* 0x000fe2000001000a */
[----:B------:R-:W-:Y:S01]  /*34b0*/  FFMA.FTZ R111, R170, R113, R114 ;  /* 0x00000071aa6f7223 */ /* 0x000fe20000010072 */
[----:B------:R-:W-:Y:S01]  /*34c0*/  FMUL.FTZ R109, R109, UR14 ;  /* 0x0000000e6d6d7c20 */ /* 0x000fe20008410000 */
[----:B------:R-:W-:Y:S01]  /*34d0*/  LOP3.LUT P5, RZ, R134, 0xff00, RZ, 0xc0, !PT ;  /* 0x0000ff0086ff7812 */ /* 0x000fe200078ac0ff */
[----:B------:R-:W-:Y:S01]  /*34e0*/  FMUL.FTZ R110, R110, UR14 ;  /* 0x0000000e6e6e7c20 */ /* 0x000fe20008410000 */
[----:B------:R-:W-:Y:S02]  /*34f0*/  FADD.FTZ R111, R138, -R111 ;  /* 0x8000006f8a6f7221 */ /* 0x000fe40000010000 */
[----:B------:R-:W-:Y:S02]  /*3500*/  FSEL R109, R109, RZ, P5 ;  /* 0x000000ff6d6d7208 */ /* 0x000fe40002800000 */
[----:B------:R-:W-:Y:S01]  /*3510*/  LOP3.LUT P5, RZ, R134, 0xff0000, RZ, 0xc0, !PT ;  /* 0x00ff000086ff7812 */ /* 0x000fe200078ac0ff */
[----:B------:R-:W-:Y:S01]  /*3520*/  FFMA.FTZ R111, R132, R111, R11 ;  /* 0x0000006f846f7223 */ /* 0x000fe2000001000b */
[----:B------:R-:W-:-:S02]  /*3530*/  F2FP.F16.F32.PACK_AB R108, R109, R108 ;  /* 0x0000006c6d6c723e */ /* 0x000fc400000000ff */
[----:B------:R-:W-:Y:S01]  /*3540*/  FSEL R110, R110, RZ, P5 ;  /* 0x000000ff6e6e7208 */ /* 0x000fe20002800000 */
[----:B------:R-:W-:Y:S01]  /*3550*/  FMUL.FTZ R111, R111, UR14 ;  /* 0x0000000e6f6f7c20 */ /* 0x000fe20008410000 */
[----:B------:R-:W-:Y:S02]  /*3560*/  ISETP.GE.U32.AND P5, PT, R134, 0x1000000, PT ;  /* 0x010000008600780c */ /* 0x000fe40003fa6070 */
[----:B------:R-:W-:Y:S02]  /*3570*/  PRMT R119, R108, 0x7610, R119 ;  /* 0x000076106c777816 */ /* 0x000fe40000000077 */
[----:B------:R-:W-:-:S04]  /*3580*/  FSEL R111, R111, RZ, P5 ;  /* 0x000000ff6f6f7208 */ /* 0x000fc80002800000 */
[----:B------:R-:W-:Y:S02]  /*3590*/  F2FP.F16.F32.PACK_AB R111, R111, R110 ;  /* 0x0000006e6f6f723e */ /* 0x000fe400000000ff */
[----:B------:R-:W-:Y:S02]  /*35a0*/  PRMT R110, R108, 0x7632, R110 ;  /* 0x000076326c6e7816 */ /* 0x000fe4000000006e */
[C---:B------:R-:W-:Y:S02]  /*35b0*/  PRMT R121, R111.reuse, 0x7632, R121 ;  /* 0x000076326f797816 */ /* 0x040fe40000000079 */
[----:B------:R-:W-:Y:S01]  /*35c0*/  PRMT R118, R111, 0x7610, R118 ;  /* 0x000076106f767816 */ /* 0x000fe20000000076 */
[----:B------:R-:W-:Y:S06]  /*35d0*/  BRA `(.L_x_3572) ;  /* 0x0000000c006c7947 */ /* 0x000fec0003800000 */
.L_x_3573:
[-CC-:B------:R-:W-:Y:S01]  /*35e0*/  FFMA.FTZ R105, R3, R113.reuse, R114.reuse ;  /* 0x0000007103697223 */ /* 0x180fe20000010072 */
[----:B------:R-:W-:Y:S01]  /*35f0*/  FFMA.FTZ R106, R168, R113, R114 ;  /* 0x00000071a86a7223 */ /* 0x000fe20000010072 */
[----:B------:R-:W-:Y:S02]  /*3600*/  LOP3.LUT P5, RZ, R134, 0xff, RZ, 0xc0, !PT ;  /* 0x000000ff86ff7812 */ /* 0x000fe400078ac0ff */
[----:B------:R-:W-:Y:S01]  /*3610*/  FADD.FTZ R105, R136, -R105 ;  /* 0x8000006988697221 */ /* 0x000fe20000010000 */
[----:B------:R-:W-:-:S03]  /*3620*/  FADD.FTZ R106, R135, -R106 ;  /* 0x8000006a876a7221 */ /* 0x000fc60000010000 */
[----:B-----5:R-:W-:-:S04]  /*3630*/  FFMA.FTZ R104, R132, R105, R8 ;  /* 0x0000006984687223 */ /* 0x020fc80000010008 */
        /* <DEDUP_REMOVED lines=13> */
[----:B------:R-:W-:Y:S01]  /*3710*/  FSEL R110, R107, RZ, P5 ;  /* 0x000000ff6b6e7208 */ /* 0x000fe20002800000 */
[----:B------:R-:W-:Y:S01]  /*3720*/  FFMA.FTZ R107, R170, R113, R114 ;  /* 0x00000071aa6b7223 */ /* 0x000fe20000010072 */
[----:B------:R-:W-:-:S03]  /*3730*/  ISETP.GE.U32.AND P5, PT, R134, 0x1000000, PT ;  /* 0x010000008600780c */ /* 0x000fc60003fa6070 */
[----:B------:R-:W-:-:S04]  /*3740*/  FADD.FTZ R107, R138, -R107 ;  /* 0x8000006b8a6b7221 */ /* 0x000fc80000010000 */
[----:B------:R-:W-:-:S04]  /*3750*/  FFMA.FTZ R107, R132, R107, R11 ;  /* 0x0000006b846b7223 */ /* 0x000fc8000001000b */
[----:B------:R-:W-:-:S05]  /*3760*/  FMUL.FTZ R111, R107, UR14 ;  /* 0x0000000e6b6f7c20 */ /* 0x000fca0008410000 */
[----:B------:R-:W-:-:S04]  /*3770*/  FSEL R111, R111, RZ, P5 ;  /* 0x000000ff6f6f7208 */ /* 0x000fc80002800000 */
[----:B------:R-:W-:Y:S02]  /*3780*/  F2FP.F16.F32.PACK_AB R111, R111, R110 ;  /* 0x0000006e6f6f723e */ /* 0x000fe400000000ff */
[----:B------:R-:W-:Y:S02]  /*3790*/  PRMT R110, R108, 0x7632, R110 ;  /* 0x000076326c6e7816 */ /* 0x000fe4000000006e */
[C---:B------:R-:W-:Y:S02]  /*37a0*/  PRMT R121, R111.reuse, 0x7632, R121 ;  /* 0x000076326f797816 */ /* 0x040fe40000000079 */
[----:B------:R-:W-:Y:S01]  /*37b0*/  PRMT R118, R111, 0x7610, R118 ;  /* 0x000076106f767816 */ /* 0x000fe20000000076 */
[----:B------:R-:W-:Y:S06]  /*37c0*/  BRA `(.L_x_3572) ;  /* 0x0000000800f07947 */ /* 0x000fec0003800000 */
.L_x_3569:
        /* <DEDUP_REMOVED lines=8> */
[----:B------:R-:W-:Y:S01]  /*3850*/  FFMA.FTZ R108, R168, R113, R114 ;  /* 0x00000071a86c7223 */ /* 0x000fe20000010072 */
[----:B------:R-:W-:-:S03]  /*3860*/  LOP3.LUT P5, RZ, R134, 0xff00, RZ, 0xc0, !PT ;  /* 0x0000ff0086ff7812 */ /* 0x000fc600078ac0ff */
        /* <DEDUP_REMOVED lines=27> */
[----:B------:R-:W-:Y:S01]  /*3a20*/  FFMA.FTZ R111, R170, R113, R114 ;  /* 0x00000071aa6f7223 */ /* 0x000fe20000010072 */
[----:B------:R-:W-:Y:S02]  /*3a30*/  ISETP.GE.U32.AND P5, PT, R134, 0x1000000, PT ;  /* 0x010000008600780c */ /* 0x000fe40003fa6070 */
        /* <DEDUP_REMOVED lines=14> */
.L_x_3575:
        /* <DEDUP_REMOVED lines=41> */
[----:B------:R-:W-:Y:S01]  /*3db0*/  PRMT R166, R121, 0x7632, R166 ;  /* 0x0000763279a67816 */ /* 0x000fe200000000a6 */
[----:B------:R-:W-:Y:S06]  /*3dc0*/  BRA `(.L_x_3572) ;  /* 0x0000000400707947 */ /* 0x000fec0003800000 */
.L_x_3574:
[----:B------:R-:W-:Y:S01]  /*3dd0*/  UMOV UR4, UR6 ;  /* 0x0000000600047c82 */ /* 0x000fe20008000000 */
[----:B------:R-:W-:Y:S01]  /*3de0*/  UMOV UR5, UR7 ;  /* 0x0000000700057c82 */ /* 0x000fe20008000000 */
[----:B------:R-:W-:-:S04]  /*3df0*/  UISETP.NE.U32.AND UP0, UPT, UR4, URZ, UPT ;  /* 0x000000ff0400728c */ /* 0x000fc8000bf05070 */
[----:B------:R-:W-:-:S09]  /*3e00*/  UISETP.NE.AND.EX UP0, UPT, UR5, URZ, UPT, UP0 ;  /* 0x000000ff0500728c */ /* 0x000fd2000bf05300 */
[----:B------:R-:W-:Y:S05]  /*3e10*/  BRA.U UP0, `(.L_x_3576) ;  /* 0x0000000100b47547 */ /* 0x000fea000b800000 */
[----:B------:R-:W-:Y:S01]  /*3e20*/  FFMA.FTZ R108, R168, R113, R114 ;  /* 0x00000071a86c7223 */ /* 0x000fe20000010072 */
[----:B------:R-:W-:-:S03]  /*3e30*/  LOP3.LUT P5, RZ, R134, 0xff00, RZ, 0xc0, !PT ;  /* 0x0000ff0086ff7812 */ /* 0x000fc600078ac0ff */
[----:B------:R-:W-:-:S04]  /*3e40*/  FADD.FTZ R108, R135, -R108 ;  /* 0x8000006c876c7221 */ /* 0x000fc80000010000 */
        /* <DEDUP_REMOVED lines=31> */
[----:B------:R-:W-:Y:S01]  /*4040*/  FFMA.FTZ R111, R132, R111, R11 ;  /* 0x0000006f846f7223 */ /* 0x000fe2000001000b */
        /* <DEDUP_REMOVED lines=10> */
.L_x_3576:
[-CC-:B------:R-:W-:Y:S01]  /*40f0*/  FFMA.FTZ R105, R3, R113.reuse, R114.reuse ;  /* 0x0000007103697223 */ /* 0x180fe20000010072 */
[----:B------:R-:W-:Y:S01]  /*4100*/  LOP3.LUT P5, RZ, R134, 0xff, RZ, 0xc0, !PT ;  /* 0x000000ff86ff7812 */ /* 0x000fe200078ac0ff */
[----:B------:R-:W-:Y:S02]  /*4110*/  FFMA.FTZ R106, R168, R113, R114 ;  /* 0x00000071a86a7223 */ /* 0x000fe40000010072 */
[----:B------:R-:W-:Y:S02]  /*4120*/  FADD.FTZ R105, R136, -R105 ;  /* 0x8000006988697221 */ /* 0x000fe40000010000 */
[----:B------:R-:W-:Y:S02]  /*4130*/  FADD.FTZ R106, R135, -R106 ;  /* 0x8000006a876a7221 */ /* 0x000fe40000010000 */
        /* <DEDUP_REMOVED lines=29> */
[----:B------:R-:W-:-:S04]  /*4310*/  FFMA.FTZ R107, R132, R107, R11 ;  /* 0x0000006b846b7223 */ /* 0x000fc8000001000b */
[----:B------:R-:W-:-:S05]  /*4320*/  FMUL.FTZ R118, R107, UR14 ;  /* 0x0000000e6b767c20 */ /* 0x000fca0008410000 */
[----:B------:R-:W-:Y:S02]  /*4330*/  FSEL R120, R118, RZ, P5 ;  /* 0x000000ff76787208 */ /* 0x000fe40002800000 */
[----:B------:R-:W-:-:S04]  /*4340*/  ISETP.GE.U32.AND P5, PT, R133, 0x1000000, PT ;  /* 0x010000008500780c */ /* 0x000fc80003fa6070 */
[----:B------:R-:W-:Y:S02]  /*4350*/  FSEL R121, R118, RZ, P5 ;  /* 0x000000ff76797208 */ /* 0x000fe40002800000 */
[----:B------:R-:W-:Y:S02]  /*4360*/  PRMT R118, R116, 0x7610, R118 ;  /* 0x0000761074767816 */ /* 0x000fe40000000076 */
[----:B------:R-:W-:-:S04]  /*4370*/  F2FP.F16.F32.PACK_AB R121, R121, R120 ;  /* 0x000000787979723e */ /* 0x000fc800000000ff */
[----:B------:R-:W-:-:S07]  /*4380*/  PRMT R166, R121, 0x7632, R166 ;  /* 0x0000763279a67816 */ /* 0x000fce00000000a6 */
.L_x_3572:
        /* <DEDUP_REMOVED lines=24> */
.L_x_3577:
[----:B------:R-:W-:-:S07]  /*4510*/  IADD3 R131, PT, PT, R131, 0x100, RZ ;  /* 0x0000010083837810 */ /* 0x000fce0007ffe0ff */
.L_x_3568:
[----:B------:R-:W-:Y:S05]  /*4520*/  BSYNC.RECONVERGENT B0 ;  /* 0x0000000000007941 */ /* 0x000fea0003800200 */
.L_x_3567:
        /* <DEDUP_REMOVED lines=12> */
[----:B-1----:R-:W-:Y:S01]  /*45f0*/  FFMA.FTZ R104, R167, R113, R114 ;  /* 0x00000071a7687223 */ /* 0x002fe20000010072 */
[----:B------:R-:W-:-:S03]  /*4600*/  LOP3.LUT P6, RZ, R140, 0xff, RZ, 0xc0, !PT ;  /* 0x000000ff8cff7812 */ /* 0x000fc600078cc0ff */
[----:B------:R-:W-:-:S04]  /*4610*/  FADD.FTZ R105, R141, -R104 ;  /* 0x800000688d697221 */ /* 0x000fc80000010000 */
[----:B-----5:R-:W-:-:S04]  /*4620*/  FFMA.FTZ R104, R132, R105, R4 ;  /* 0x0000006984687223 */ /* 0x020fc80000010004 */
[----:B------:R-:W-:-:S05]  /*4630*/  FMUL.FTZ R105, R104, UR14 ;  /* 0x0000000e68697c20 */ /* 0x000fca0008410000 */
[----:B0-----:R-:W-:Y:S02]  /*4640*/  FSEL R108, R105, RZ, P6 ;  /* 0x000000ff696c7208 */ /* 0x001fe40003000000 */
[----:B------:R-:W-:-:S04]  /*4650*/  LOP3.LUT P6, RZ, R139, 0xff, RZ, 0xc0, !PT ;  /* 0x000000ff8bff7812 */ /* 0x000fc800078cc0ff */
        /* <DEDUP_REMOVED lines=36> */
.L_x_3582:
        /* <DEDUP_REMOVED lines=17> */
[----:B------:R-:W-:-:S03]  /*49b0*/  FFMA.FTZ R109, R132, R109, R6 ;  /* 0x0000006d846d7223 */ /* 0x000fc60000010006 */
        /* <DEDUP_REMOVED lines=8> */
[----:B------:R-:W-:-:S03]  /*4a40*/  FFMA.FTZ R109, R132, R109, R4 ;  /* 0x0000006d846d7223 */ /* 0x000fc60000010004 */
        /* <DEDUP_REMOVED lines=14> */
[----:B------:R-:W-:Y:S01]  /*4b30*/  PRMT R166, R121, 0x7632, R166 ;  /* 0x0000763279a67816 */ /* 0x000fe200000000a6 */
[----:B------:R-:W-:Y:S06]  /*4b40*/  BRA `(.L_x_3583) ;  /* 0x0000000c00807947 */ /* 0x000fec0003800000 */
.L_x_3581:
[----:B01----:R-:W0:Y:S02]  /*4b50*/  LDC.64 R108, c[0x0][0x478] ;  /* 0x00011e00ff6c7b82 */ /* 0x003e240000000a00 */
[----:B0-----:R-:W-:-:S04]  /*4b60*/  ISETP.NE.U32.AND P5, PT, R108, RZ, PT ;  /* 0x000000ff6c00720c */ /* 0x001fc80003fa5070 */
[----:B------:R-:W-:-:S13]  /*4b70*/  ISETP.NE.AND.EX P5, PT, R109, RZ, PT, P5 ;  /* 0x000000ff6d00720c */ /* 0x000fda0003fa5350 */
[----:B------:R-:W-:Y:S05]  /*4b80*/  @!P5 BRA `(.L_x_3584) ;  /* 0x0000000000acd947 */ /* 0x000fea0003800000 */
        /* <DEDUP_REMOVED lines=43> */
.L_x_3584:
        /* <DEDUP_REMOVED lines=43> */
.L_x_3580:
[----:B------:R-:W-:-:S04]  /*50f0*/  UISETP.NE.U32.AND UP2, UPT, UR16, URZ, UPT ;  /* 0x000000ff1000728c */ /* 0x000fc8000bf45070 */
[----:B------:R-:W-:-:S09]  /*5100*/  UISETP.NE.AND.EX UP2, UPT, UR17, URZ, UPT, UP2 ;  /* 0x000000ff1100728c */ /* 0x000fd2000bf45320 */
[----:B------:R-:W-:Y:S05]  /*5110*/  BRA.U !UP2, `(.L_x_3585) ;  /* 0x000000050a087547 */ /* 0x000fea000b800000 */
[----:B01----:R-:W0:Y:S02]  /*5120*/  LDC.64 R108, c[0x0][0x478] ;  /* 0x00011e00ff6c7b82 */ /* 0x003e240000000a00 */
[----:B0-----:R-:W-:-:S04]  /*5130*/  ISETP.NE.U32.AND P5, PT, R108, RZ, PT ;  /* 0x000000ff6c00720c */ /* 0x001fc80003fa5070 */
[----:B------:R-:W-:-:S13]  /*5140*/  ISETP.NE.AND.EX P5, PT, R109, RZ, PT, P5 ;  /* 0x000000ff6d00720c */ /* 0x000fda0003fa5350 */
[----:B------:R-:W-:Y:S05]  /*5150*/  @!P5 BRA `(.L_x_3586) ;  /* 0x00000000007cd947 */ /* 0x000fea0003800000 */
[----:B------:R-:W-:Y:S01]  /*5160*/  FFMA.FTZ R104, R167, R113, R114 ;  /* 0x00000071a7687223 */ /* 0x000fe20000010072 */
[----:B------:R-:W-:-:S03]  /*5170*/  LOP3.LUT P6, RZ, R140, 0xff, RZ, 0xc0, !PT ;  /* 0x000000ff8cff7812 */ /* 0x000fc600078cc0ff */
[----:B------:R-:W-:-:S04]  /*5180*/  FADD.FTZ R105, R141, -R104 ;  /* 0x800000688d697221 */ /* 0x000fc80000010000 */
        /* <DEDUP_REMOVED lines=28> */
.L_x_3586:
[-CC-:B------:R-:W-:Y:S01]  /*5350*/  FFMA.FTZ R108, R167, R113.reuse, R114.reuse ;  /* 0x00000071a76c7223 */ /* 0x180fe20000010072 */
[-CC-:B------:R-:W-:Y:S01]  /*5360*/  FFMA.FTZ R111, R172, R113.reuse, R114.reuse ;  /* 0x00000071ac6f7223 */ /* 0x180fe20000010072 */
[----:B------:R-:W-:Y:S01]  /*5370*/  LOP3.LUT P6, RZ, R140, 0xff, RZ, 0xc0, !PT ;  /* 0x000000ff8cff7812 */ /* 0x000fe200078cc0ff */
[-C--:B------:R-:W-:Y:S01]  /*5380*/  FFMA.FTZ R110, R177, R113.reuse, R114 ;  /* 0x00000071b16e7223 */ /* 0x080fe20000010072 */
[----:B------:R-:W-:Y:S01]  /*5390*/  FADD.FTZ R109, R141, -R108 ;  /* 0x8000006c8d6d7221 */ /* 0x000fe20000010000 */
[----:B------:R-:W-:Y:S01]  /*53a0*/  FADD.FTZ R111, R142, -R111 ;  /* 0x8000006f8e6f7221 */ /* 0x000fe20000010000 */
[----:B------:R-:W-:Y:S02]  /*53b0*/  FFMA.FTZ R117, R174, R113, R114 ;  /* 0x00000071ae757223 */ /* 0x000fe40000010072 */
[C---:B-----5:R-:W-:Y:S01]  /*53c0*/  FFMA.FTZ R109, R132.reuse, R109, R4 ;  /* 0x0000006d846d7223 */ /* 0x060fe20000010004 */
[----:B------:R-:W-:Y:S01]  /*53d0*/  FFMA.FTZ R111, R132, R111, R5 ;  /* 0x0000006f846f7223 */ /* 0x000fe20000010005 */
[----:B------:R-:W-:-:S02]  /*53e0*/  FADD.FTZ R117, R144, -R117 ;  /* 0x8000007590757221 */ /* 0x000fc40000010000 */
[----:B------:R-:W-:Y:S01]  /*53f0*/  FMUL.FTZ R109, R109, UR14 ;  /* 0x0000000e6d6d7c20 */ /* 0x000fe20008410000 */
[----:B------:R-:W-:Y:S01]  /*5400*/  FMUL.FTZ R111, R111, UR14 ;  /* 0x0000000e6f6f7c20 */ /* 0x000fe20008410000 */
[----:B------:R-:W-:-:S03]  /*5410*/  FFMA.FTZ R117, R132, R117, R7 ;  /* 0x0000007584757223 */ /* 0x000fc60000010007 */
[----:B------:R-:W-:Y:S01]  /*5420*/  FSEL R109, R109, RZ, P6 ;  /* 0x000000ff6d6d7208 */ /* 0x000fe20003000000 */
[----:B------:R-:W-:Y:S01]  /*5430*/  FMUL.FTZ R117, R117, UR14 ;  /* 0x0000000e75757c20 */ /* 0x000fe20008410000 */
        /* <DEDUP_REMOVED lines=16> */
.L_x_3585:
        /* <DEDUP_REMOVED lines=35> */
.L_x_3587:
        /* <DEDUP_REMOVED lines=30> */
.L_x_3583:
        /* <DEDUP_REMOVED lines=20> */
.L_x_3588:
[----:B------:R-:W-:-:S07]  /*5a90*/  VIADD R131, R131, 0x100 ;  /* 0x0000010083837836 */ /* 0x000fce0000000000 */
.L_x_3579:
[----:B------:R-:W-:Y:S05]  /*5aa0*/  BSYNC.RECONVERGENT B0 ;  /* 0x0000000000007941 */ /* 0x000fea0003800200 */
.L_x_3578:
        /* <DEDUP_REMOVED lines=55> */
.L_x_3593:
        /* <DEDUP_REMOVED lines=43> */
.L_x_3592:
        /* <DEDUP_REMOVED lines=47> */
.L_x_3595:
        /* <DEDUP_REMOVED lines=43> */
.L_x_3591:
        /* <DEDUP_REMOVED lines=38> */
.L_x_3597:
        /* <DEDUP_REMOVED lines=31> */
.L_x_3596:
        /* <DEDUP_REMOVED lines=35> */
.L_x_3598:
        /* <DEDUP_REMOVED lines=30> */
.L_x_3594:
        /* <DEDUP_REMOVED lines=20> */
.L_x_3599:
[----:B------:R-:W-:-:S07]  /*7010*/  VIADD R131, R131, 0x100 ;  /* 0x0000010083837836 */ /* 0x000fce0000000000 */
.L_x_3590:
[----:B------:R-:W-:Y:S05]  /*7020*/  BSYNC.RECONVERGENT B0 ;  /* 0x0000000000007941 */ /* 0x000fea0003800200 */
.L_x_3589:
        /* <DEDUP_REMOVED lines=55> */
.L_x_3604:
        /* <DEDUP_REMOVED lines=43> */
.L_x_3603:
        /* <DEDUP_REMOVED lines=47> */
.L_x_3606:
        /* <DEDUP_REMOVED lines=43> */
.L_x_3602:
        /* <DEDUP_REMOVED lines=38> */
.L_x_3608:
        /* <DEDUP_REMOVED lines=31> */
.L_x_3607:
        /* <DEDUP_REMOVED lines=35> */
.L_x_3609:
        /* <DEDUP_REMOVED lines=30> */
.L_x_3605:
        /* <DEDUP_REMOVED lines=20> */
.L_x_3610:
[----:B------:R-:W-:-:S07]  /*8590*/  IADD3 R131, PT, PT, R131, 0x100, RZ ;  /* 0x0000010083837810 */ /* 0x000fce0007ffe0ff */
.L_x_3601:
[----:B------:R-:W-:Y:S05]  /*85a0*/  BSYNC.RECONVERGENT B0 ;  /* 0x0000000000007941 */ /* 0x000fea0003800200 */
.L_x_3600:
        /* <DEDUP_REMOVED lines=27> */
[----:B0-----:R-:W-:Y:S02]  /*8760*/  FSEL R108, R105, RZ, P6 ;  /* 0x000000ff696c7208 */ /* 0x001fe40003000000 */
        /* <DEDUP_REMOVED lines=20> */
[----:B------:R-:W-:-:S04]  /*88b0*/  LOP3.LUT P6, RZ, R158, 0xff0000, RZ, 0xc0, !PT ;  /* 0x00ff00009eff7812 */ /* 0x000fc800078cc0ff */
[----:B------:R-:W-:Y:S02]  /*88c0*/  FSEL R117, R113, RZ, P6 ;  /* 0x000000ff71757208 */ /* 0x000fe40003000000 */
[----:B------:R-:W-:Y:S02]  /*88d0*/  PRMT R113, R108, 0x7610, R113 ;  /* 0x000076106c717816 */ /* 0x000fe40000000071 */
[----:B------:R-:W-:-:S04]  /*88e0*/  F2FP.F16.F32.PACK_AB R114, R117, R114 ;  /* 0x000000727572723e */ /* 0x000fc800000000ff */
[----:B------:R-:W-:Y:S01]  /*88f0*/  PRMT R165, R114, 0x7632, R165 ;  /* 0x0000763272a57816 */ /* 0x000fe200000000a5 */
[----:B------:R-:W-:Y:S06]  /*8900*/  BRA `(.L_x_3616) ;  /* 0x0000001000287947 */ /* 0x000fec0003800000 */
.L_x_3615:
        /* <DEDUP_REMOVED lines=13> */
[----:B------:R-:W-:Y:S01]  /*89e0*/  FFMA.FTZ R109, R132, R109, R102 ;  /* 0x0000006d846d7223 */ /* 0x000fe20000010066 */
[----:B------:R-:W-:Y:S02]  /*89f0*/  F2FP.F16.F32.PACK_AB R110, R111, R110 ;  /* 0x0000006e6f6e723e */ /* 0x000fe400000000ff */
[----:B------:R-:W-:Y:S01]  /*8a00*/  FADD.FTZ R113, R162, -R113 ;  /* 0x80000071a2717221 */ /* 0x000fe20000010000 */
[----:B------:R-:W-:Y:S01]  /*8a10*/  FMUL.FTZ R109, R109, UR14 ;  /* 0x0000000e6d6d7c20 */ /* 0x000fe20008410000 */
[----:B------:R-:W-:-:S02]  /*8a20*/  PRMT R164, R110, 0x7632, R164 ;  /* 0x000076326ea47816 */ /* 0x000fc400000000a4 */
[----:B------:R-:W-:Y:S02]  /*8a30*/  FFMA.FTZ R113, R132, R113, R103 ;  /* 0x0000007184717223 */ /* 0x000fe40000010067 */
[----:B------:R-:W-:Y:S02]  /*8a40*/  FSEL R116, R109, RZ, P6 ;  /* 0x000000ff6d747208 */ /* 0x000fe40003000000 */
[----:B------:R-:W-:Y:S01]  /*8a50*/  LOP3.LUT P6, RZ, R158, 0xff0000, RZ, 0xc0, !PT ;  /* 0x00ff00009eff7812 */ /* 0x000fe200078cc0ff */
[----:B------:R-:W-:-:S03]  /*8a60*/  FMUL.FTZ R113, R113, UR14 ;  /* 0x0000000e71717c20 */ /* 0x000fc60008410000 */
        /* <DEDUP_REMOVED lines=21> */
.L_x_3614:
        /* <DEDUP_REMOVED lines=46> */
.L_x_3617:
        /* <DEDUP_REMOVED lines=43> */
.L_x_3613:
        /* <DEDUP_REMOVED lines=19> */
[-CC-:B------:R-:W-:Y:S01]  /*9280*/  FFMA.FTZ R106, R183, R113.reuse, R114.reuse ;  /* 0x00000071b76a7223 */ /* 0x180fe20000010072 */
[----:B------:R-:W-:Y:S01]  /*9290*/  FFMA.FTZ R113, R186, R113, R114 ;  /* 0x00000071ba717223 */ /* 0x000fe20000010072 */
[----:B------:R-:W-:Y:S02]  /*92a0*/  LOP3.LUT P6, RZ, R157, 0xff0000, RZ, 0xc0, !PT ;  /* 0x00ff00009dff7812 */ /* 0x000fe400078cc0ff */
[----:B------:R-:W-:Y:S01]  /*92b0*/  FADD.FTZ R107, R161, -R106 ;  /* 0x8000006aa16b7221 */ /* 0x000fe20000010000 */
[----:B------:R-:W-:Y:S01]  /*92c0*/  FADD.FTZ R113, R162, -R113 ;  /* 0x80000071a2717221 */ /* 0x000fe20000010000 */
[----:B------:R-:W-:Y:S02]  /*92d0*/  F2FP.F16.F32.PACK_AB R108, R109, R108 ;  /* 0x0000006c6d6c723e */ /* 0x000fe400000000ff */
[----:B------:R-:W-:-:S04]  /*92e0*/  FFMA.FTZ R106, R132, R107, R102 ;  /* 0x0000006b846a7223 */ /* 0x000fc80000010066 */
[----:B------:R-:W-:-:S05]  /*92f0*/  FMUL.FTZ R107, R106, UR14 ;  /* 0x0000000e6a6b7c20 */ /* 0x000fca0008410000 */
[----:B------:R-:W-:Y:S01]  /*9300*/  FSEL R110, R107, RZ, P6 ;  /* 0x000000ff6b6e7208 */ /* 0x000fe20003000000 */
[----:B------:R-:W-:Y:S01]  /*9310*/  FFMA.FTZ R107, R132, R113, R103 ;  /* 0x00000071846b7223 */ /* 0x000fe20000010067 */
[----:B------:R-:W-:Y:S02]  /*9320*/  ISETP.GE.U32.AND P6, PT, R157, 0x1000000, PT ;  /* 0x010000009d00780c */ /* 0x000fe40003fc6070 */
[----:B------:R-:W-:Y:S01]  /*9330*/  PRMT R113, R108, 0x7610, R113 ;  /* 0x000076106c717816 */ /* 0x000fe20000000071 */
[----:B------:R-:W-:-:S05]  /*9340*/  FMUL.FTZ R111, R107, UR14 ;  /* 0x0000000e6b6f7c20 */ /* 0x000fca0008410000 */
[----:B------:R-:W-:-:S04]  /*9350*/  FSEL R111, R111, RZ, P6 ;  /* 0x000000ff6f6f7208 */ /* 0x000fc80003000000 */
[----:B------:R-:W-:Y:S02]  /*9360*/  F2FP.F16.F32.PACK_AB R111, R111, R110 ;  /* 0x0000006e6f6f723e */ /* 0x000fe400000000ff */
[----:B------:R-:W-:Y:S02]  /*9370*/  PRMT R110, R108, 0x7632, R110 ;  /* 0x000076326c6e7816 */ /* 0x000fe4000000006e */
[C---:B------:R-:W-:Y:S02]  /*9380*/  PRMT R119, R111.reuse, 0x7632, R119 ;  /* 0x000076326f777816 */ /* 0x040fe40000000077 */
[----:B------:R-:W-:Y:S01]  /*9390*/  PRMT R114, R111, 0x7610, R114 ;  /* 0x000076106f727816 */ /* 0x000fe20000000072 */
[----:B------:R-:W-:Y:S06]  /*93a0*/  BRA `(.L_x_3616) ;  /* 0x0000000400807947 */ /* 0x000fec0003800000 */
.L_x_3619:
[-CC-:B------:R-:W-:Y:S01]  /*93b0*/  FFMA.FTZ R109, R186, R113.reuse, R114.reuse ;  /* 0x00000071ba6d7223 */ /* 0x180fe20000010072 */
[----:B------:R-:W-:Y:S01]  /*93c0*/  ISETP.GE.U32.AND P6, PT, R157, 0x1000000, PT ;  /* 0x010000009d00780c */ /* 0x000fe20003fc6070 */
[-CC-:B------:R-:W-:Y:S01]  /*93d0*/  FFMA.FTZ R108, R173, R113.reuse, R114.reuse ;  /* 0x00000071ad6c7223 */ /* 0x180fe20000010072 */
[-CC-:B------:R-:W-:Y:S01]  /*93e0*/  FFMA.FTZ R111, R184, R113.reuse, R114.reuse ;  /* 0x00000071b86f7223 */ /* 0x180fe20000010072 */
[----:B------:R-:W-:Y:S01]  /*93f0*/  FADD.FTZ R109, R162, -R109 ;  /* 0x8000006da26d7221 */ /* 0x000fe20000010000 */
[----:B------:R-:W-:Y:S02]  /*9400*/  FFMA.FTZ R114, R183, R113, R114 ;  /* 0x00000071b7727223 */ /* 0x000fe40000010072 */
[----:B------:R-:W-:Y:S01]  /*9410*/  FADD.FTZ R111, R160, -R111 ;  /* 0x8000006fa06f7221 */ /* 0x000fe20000010000 */
[----:B-----5:R-:W-:-:S03]  /*9420*/  FFMA.FTZ R109, R132, R109, R103 ;  /* 0x0000006d846d7223 */ /* 0x020fc60000010067 */
[----:B------:R-:W-:Y:S01]  /*9430*/  FFMA.FTZ R111, R132, R111, R101 ;  /* 0x0000006f846f7223 */ /* 0x000fe20000010065 */
[----:B------:R-:W-:-:S03]  /*9440*/  FMUL.FTZ R109, R109, UR14 ;  /* 0x0000000e6d6d7c20 */ /* 0x000fc60008410000 */
[----:B------:R-:W-:Y:S02]  /*9450*/  FMUL.FTZ R111, R111, UR14 ;  /* 0x0000000e6f6f7c20 */ /* 0x000fe40008410000 */
[----:B------:R-:W-:Y:S01]  /*9460*/  FSEL R110, R109, RZ, P6 ;  /* 0x000000ff6d6e7208 */ /* 0x000fe20003000000 */
[----:B------:R-:W-:Y:S01]  /*9470*/  FADD.FTZ R109, R159, -R108 ;  /* 0x8000006c9f6d7221 */ /* 0x000fe20000010000 */
[----:B------:R-:W-:-:S03]  /*9480*/  LOP3.LUT P6, RZ, R157, 0xff, RZ, 0xc0, !PT ;  /* 0x000000ff9dff7812 */ /* 0x000fc600078cc0ff */
[----:B------:R-:W-:-:S04]  /*9490*/  FFMA.FTZ R109, R132, R109, R100 ;  /* 0x0000006d846d7223 */ /* 0x000fc80000010064 */
        /* <DEDUP_REMOVED lines=16> */
.L_x_3618:
        /* <DEDUP_REMOVED lines=22> */
[----:B------:R-:W-:-:S04]  /*9700*/  FMUL.FTZ R106, R132, R107 ;  /* 0x0000006b846a7220 */ /* 0x000fc80000410000 */
[----:B------:R-:W-:-:S05]  /*9710*/  FMUL.FTZ R107, R106, UR14 ;  /* 0x0000000e6a6b7c20 */ /* 0x000fca0008410000 */
[----:B------:R-:W-:Y:S01]  /*9720*/  FSEL R110, R107, RZ, P6 ;  /* 0x000000ff6b6e7208 */ /* 0x000fe20003000000 */
[----:B------:R-:W-:Y:S01]  /*9730*/  FMUL.FTZ R107, R132, R113 ;  /* 0x00000071846b7220 */ /* 0x000fe20000410000 */
        /* <DEDUP_REMOVED lines=9> */
.L_x_3620:
[-CC-:B------:R-:W-:Y:S01]  /*97d0*/  FFMA.FTZ R109, R186, R113.reuse, R114.reuse ;  /* 0x00000071ba6d7223 */ /* 0x180fe20000010072 */
        /* <DEDUP_REMOVED lines=24> */
[----:B------:R-:W-:-:S04]  /*9960*/  FSEL R111, R111, RZ, P6 ;  /* 0x000000ff6f6f7208 */ /* 0x000fc80003000000 */
[----:B------:R-:W-:Y:S02]  /*9970*/  F2FP.F16.F32.PACK_AB R111, R110, R111 ;  /* 0x0000006f6e6f723e */ /* 0x000fe400000000ff */
[----:B------:R-:W-:Y:S02]  /*9980*/  PRMT R110, R108, 0x7632, R110 ;  /* 0x000076326c6e7816 */ /* 0x000fe4000000006e */
[C---:B------:R-:W-:Y:S02]  /*9990*/  PRMT R119, R111.reuse, 0x7632, R119 ;  /* 0x000076326f777816 */ /* 0x040fe40000000077 */
[----:B------:R-:W-:-:S07]  /*99a0*/  PRMT R114, R111, 0x7610, R114 ;  /* 0x000076106f727816 */ /* 0x000fce0000000072 */
.L_x_3616:
        /* <DEDUP_REMOVED lines=20> */
.L_x_3612:
[----:B------:R-:W-:Y:S05]  /*9af0*/  BSYNC.RECONVERGENT B0 ;  /* 0x0000000000007941 */ /* 0x000fea0003800200 */
.L_x_3611:
[----:B------:R-:W-:Y:S01]  /*9b00*/  ISETP.NE.AND P5, PT, R115, RZ, PT ;  /* 0x000000ff7300720c */ /* 0x000fe20003fa5270 */
[----:B------:R-:W-:-:S12]  /*9b10*/  UPLOP3.LUT UP1, UPT, UPT, UPT, UP1, 0x40, 0x4 ;  /* 0x000000000004789c */ /* 0x000fd80003f2e810 */
[----:B------:R-:W-:Y:S05]  /*9b20*/  @!P5 BRA `(.L_x_3621) ;  /* 0xffffff70006cd947 */ /* 0x000fea000383ffff */
.L_x_3554:
        /* <DEDUP_REMOVED lines=18> */
.L_x_3623:
[----:B------:R-:W-:Y:S05]  /*9c50*/  BSYNC.RECONVERGENT B0 ;  /* 0x0000000000007941 */ /* 0x000fea0003800200 */
.L_x_3622:
        /* <DEDUP_REMOVED lines=15> */
.L_x_3625:
[----:B------:R-:W-:Y:S05]  /*9d50*/  BSYNC.RECONVERGENT B0 ;  /* 0x0000000000007941 */ /* 0x000fea0003800200 */
.L_x_3624:
        /* <DEDUP_REMOVED lines=15> */
.L_x_3627:
[----:B------:R-:W-:Y:S05]  /*9e50*/  BSYNC.RECONVERGENT B0 ;  /* 0x0000000000007941 */ /* 0x000fea0003800200 */
.L_x_3626:
        /* <DEDUP_REMOVED lines=15> */
.L_x_3629:
[----:B------:R-:W-:Y:S05]  /*9f50*/  BSYNC.RECONVERGENT B0 ;  /* 0x0000000000007941 */ /* 0x000fea0003800200 */
.L_x_3628:
        /* <DEDUP_REMOVED lines=14> */
.L_x_3630:
        /* <DEDUP_REMOVED lines=12> */
.L_x_5448:


//--------------------- .text._ZN10layer_norm31ln_parallel_residual_bwd_kernelINS_13Kernel_traitsI6__halfS2_fS2_fjLj5120ELj1ELj1ELj8ELj8ENS_18Kernel_traits_baseILj5120ES2_S2_fS2_fjLj256EEEEELb1ELb0ELb1EEEvNS_9BwdParamsE --------------------------
	.section	.text._ZN10layer_norm31ln_parallel_residual_bwd_kernelINS_13Kernel_traitsI6__halfS2_fS2_fjLj5120ELj1ELj1ELj8ELj8ENS_18Kernel_traits_baseILj5120ES2_S2_fS2_fjLj256EEEEELb1ELb0ELb1EEEvNS_9BwdParamsE,"ax",@progbits
	.align	128
        .global         _ZN10layer_norm31ln_parallel_residual_bwd_kernelINS_13Kernel_traitsI6__halfS2_fS2_fjLj5120ELj1ELj1ELj8ELj8ENS_18Kernel_traits_baseILj5120ES2_S2_fS2_fjLj256EEEEELb1ELb0ELb1EEEvNS_9BwdParamsE
        .type           _ZN10layer_norm31ln_parallel_residual_bwd_kernelINS_13Kernel_traitsI6__halfS2_fS2_fjLj5120ELj1ELj1ELj8ELj8ENS_18Kernel_traits_baseILj5120ES2_S2_fS2_fjLj256EEEEELb1ELb0ELb1EEEvNS_9BwdParamsE,@function
        .size           _ZN10layer_norm31ln_parallel_residual_bwd_kernelINS_13Kernel_traitsI6__halfS2_fS2_fjLj5120ELj1ELj1ELj8ELj8ENS_18Kernel_traits_baseILj5120ES2_S2_fS2_fjLj256EEEEELb1ELb0ELb1EEEvNS_9BwdParamsE,(.L_x_5449 - _ZN10layer_norm31ln_parallel_residual_bwd_kernelINS_13Kernel_traitsI6__halfS2_fS2_fjLj5120ELj1ELj1ELj8ELj8ENS_18Kernel_traits_baseILj5120ES2_S2_fS2_fjLj256EEEEELb1ELb0ELb1EEEvNS_9BwdParamsE)
        .other          _ZN10layer_norm31ln_parallel_residual_bwd_kernelINS_13Kernel_traitsI6__halfS2_fS2_fjLj5120ELj1ELj1ELj8ELj8ENS_18Kernel_traits_baseILj5120ES2_S2_fS2_fjLj256EEEEELb1ELb0ELb1EEEvNS_9BwdParamsE,@"STO_CUDA_ENTRY STV_DEFAULT"
_ZN10layer_norm31ln_parallel_residual_bwd_kernelINS_13Kernel_traitsI6__halfS2_fS2_fjLj5120ELj1ELj1ELj8ELj8ENS_18Kernel_traits_baseILj5120ES2_S2_fS2_fjLj256EEEEELb1ELb0ELb1EEEvNS_9BwdParamsE:
.text._ZN10layer_norm31ln_parallel_residual_bwd_kernelINS_13Kernel_traitsI6__halfS2_fS2_fjLj5120ELj1ELj1ELj8ELj8ENS_18Kernel_traits_baseILj5120ES2_S2_fS2_fjLj256EEEEELb1ELb0ELb1EEEvNS_9BwdParamsE:
        /* <DEDUP_REMOVED lines=171> */
.L_x_3679:
        /* <DEDUP_REMOVED lines=20> */
[----:B------:R-:W-:Y:S01]  /*0bf0*/  IADD3 R130, PT, PT, R135, 0x400, RZ ;  /* 0x0000040087827810 */ /* 0x000fe20007ffe0ff */
        /* <DEDUP_REMOVED lines=58> */
[----:B------:R-:W-:Y:S01]  /*0fa0*/  IMAD.MOV.U32 R208, RZ, RZ, R202 ;  /* 0x000000ffffd07224 */ /* 0x000fe200078e00ca */
[----:B------:R-:W-:Y:S01]  /*0fb0*/  SHF.R.U64 R207, R202, 0x10, R203 ;  /* 0x00000010cacf7819 */ /* 0x000fe200000012cb */
[----:B0-----:R-:W0:Y:S01]  /*0fc0*/  LDC.64 R80, c[0x0][0x3b0] ;  /* 0x0000ec00ff507b82 */ /* 0x001e220000000a00 */
[----:B------:R-:W-:Y:S01]  /*0fd0*/  IMAD.MOV.U32 R235, RZ, RZ, R184 ;  /* 0x000000ffffeb7224 */ /* 0x000fe200078e00b8 */
[----:B------:R-:W-:Y:S02]  /*0fe0*/  SHF.R.U64 R202, R184, 0x10, R185 ;  /* 0x00000010b8ca7819 */ /* 0x000fe400000012b9 */
[--C-:B------:R-:W-:Y:S02]  /*0ff0*/  SHF.R.U64 R215, R182, 0x10, R183.reuse ;  /* 0x00000010b6d77819 */ /* 0x100fe400000012b7 */
[----:B------:R-:W-:Y:S01]  /*1000*/  MOV R219, R183 ;  /* 0x000000b700db7202 */ /* 0x000fe20000000f00 */
[C---:B------:R-:W-:Y:S01]  /*1010*/  FADD.FTZ R184, -R231.reuse, R86 ;  /* 0x00000056e7b87221 */ /* 0x040fe20000010100 */
[----:B------:R-:W-:Y:S01]  /*1020*/  SHF.R.U32.HI R223, RZ, 0x10, R183 ;  /* 0x00000010ffdf7819 */ /* 0x000fe200000116b7 */
[----:B------:R-:W-:-:S02]  /*1030*/  FADD.FTZ R183, -R231, R87 ;  /* 0x00000057e7b77221 */ /* 0x000fc40000010100 */
[----:B------:R-:W3:Y:S01]  /*1040*/  @P1 LDC.64 R86, c[0x0][0x438] ;  /* 0x00010e00ff561b82 */ /* 0x000ee20000000a00 */
[----:B-1----:R-:W-:Y:S01]  /*1050*/  @P0 IMAD.WIDE.U32 R82, R130, 0x4, R82 ;  /* 0x0000000482520825 */ /* 0x002fe200078e0052 */
[--C-:B------:R-:W-:Y:S02]  /*1060*/  SHF.R.U64 R247, R204, 0x10, R205.reuse ;  /* 0x00000010ccf77819 */ /* 0x100fe400000012cd */
[----:B------:R-:W-:Y:S01]  /*1070*/  MOV R246, R205 ;  /* 0x000000cd00f67202 */ /* 0x000fe20000000f00 */
[----:B------:R-:W-:Y:S01]  /*1080*/  IMAD.MOV.U32 R248, RZ, RZ, R204 ;  /* 0x000000fffff87224 */ /* 0x000fe200078e00cc */
[----:B------:R-:W-:Y:S01]  /*1090*/  SHF.R.U32.HI R241, RZ, 0x10, R205 ;  /* 0x00000010fff17819 */ /* 0x000fe200000116cd */
[----:B------:R1:W5:Y:S01]  /*10a0*/  @P0 LDG.E R125, desc[UR10][R82.64] ;  /* 0x0000000a527d0981 */ /* 0x000362000c1e1900 */
[----:B--2---:R-:W-:Y:S01]  /*10b0*/  @P1 IMAD.WIDE.U32 R190, R135, 0x10, R190 ;  /* 0x0000001087be1825 */ /* 0x004fe200078e00be */
[----:B------:R-:W-:-:S03]  /*10c0*/  MOV R204, R185 ;  /* 0x000000b900cc7202 */ /* 0x000fc60000000f00 */
[C---:B------:R-:W-:Y:S01]  /*10d0*/  FADD.FTZ R186, -R231.reuse, R84 ;  /* 0x00000054e7ba7221 */ /* 0x040fe20000010100 */
[----:B------:R-:W-:Y:S01]  /*10e0*/  SHF.R.U32.HI R205, RZ, 0x10, R185 ;  /* 0x00000010ffcd7819 */ /* 0x000fe200000116b9 */
[C---:B------:R-:W-:Y:S01]  /*10f0*/  FADD.FTZ R185, -R231.reuse, R85 ;  /* 0x00000055e7b97221 */ /* 0x040fe20000010100 */
[----:B------:R-:W-:Y:S01]  /*1100*/  IMAD.MOV.U32 R245, RZ, RZ, R200 ;  /* 0x000000fffff57224 */ /* 0x000fe200078e00c8 */
[----:B------:R-:W-:Y:S01]  /*1110*/  SHF.R.U64 R212, R198, 0x10, R199 ;  /* 0x00000010c6d47819 */ /* 0x000fe200000012c7 */
[----:B------:R-:W-:Y:S01]  /*1120*/  @P0 IMAD.WIDE.U32 R84, R132, 0x4, R216 ;  /* 0x0000000484540825 */ /* 0x000fe200078e00d8 */
[----:B-1----:R-:W1:Y:S01]  /*1130*/  @P1 LDC.64 R82, c[0x0][0x438] ;  /* 0x00010e00ff521b82 */ /* 0x002e620000000a00 */
[----:B------:R-:W-:Y:S02]  /*1140*/  MOV R210, R199 ;  /* 0x000000c700d27202 */ /* 0x000fe40000000f00 */
[----:B------:R-:W-:Y:S01]  /*1150*/  IMAD.MOV.U32 R200, RZ, RZ, R196 ;  /* 0x000000ffffc87224 */ /* 0x000fe200078e00c4 */
[----:B------:R-:W-:Y:S01]  /*1160*/  SHF.R.U32.HI R209, RZ, 0x10, R199 ;  /* 0x00000010ffd17819 */ /* 0x000fe200000116c7 */
[C---:B------:R-:W-:Y:S01]  /*1170*/  FADD.FTZ R88, -R231.reuse, R88 ;  /* 0x00000058e7587221 */ /* 0x040fe20000010100 */
        /* <DEDUP_REMOVED lines=14> */
[----:B------:R0:W5:Y:S02]  /*1260*/  @P0 LDG.E R126, desc[UR10][R84.64] ;  /* 0x0000000a547e0981 */ /* 0x000164000c1e1900 */
[----:B------:R-:W-:Y:S02]  /*1270*/  IMAD.MOV.U32 R211, RZ, RZ, R182 ;  /* 0x000000ffffd37224 */ /* 0x000fe400078e00b6 */
[----:B------:R-:W-:Y:S01]  /*1280*/  HADD2.F32 R245, -RZ, R245.H0_H0 ;  /* 0x200000f5fff57230 */ /* 0x000fe20000004100 */
[----:B------:R3:W5:Y:S01]  /*1290*/  LDG.E R97, desc[UR10][R98.64] ;  /* 0x0000000a62617981 */ /* 0x000762000c1e1900 */
[----:B--2---:R-:W-:Y:S01]  /*12a0*/  IMAD.WIDE.U32 R190, R135, 0x4, R80 ;  /* 0x0000000487be7825 */ /* 0x004fe200078e0050 */
[----:B0-----:R-:W0:Y:S04]  /*12b0*/  @P1 LDC.64 R84, c[0x0][0x438] ;  /* 0x00010e00ff541b82 */ /* 0x001e280000000a00 */
[----:B------:R2:W5:Y:S01]  /*12c0*/  LDG.E R182, desc[UR10][R190.64] ;  /* 0x0000000abeb67981 */ /* 0x000562000c1e1900 */
[----:B----4-:R-:W-:Y:S01]  /*12d0*/  SHF.R.U64 R239, R194, 0x10, R195 ;  /* 0x00000010c2ef7819 */ /* 0x010fe200000012c3 */
[----:B------:R-:W-:Y:S01]  /*12e0*/  IMAD.MOV.U32 R214, RZ, RZ, R198 ;  /* 0x000000ffffd67224 */ /* 0x000fe200078e00c6 */
[----:B------:R-:W-:Y:S01]  /*12f0*/  MOV R238, R195 ;  /* 0x000000c300ee7202 */ /* 0x000fe20000000f00 */
[----:B---3--:R-:W-:Y:S01]  /*1300*/  IMAD.WIDE.U32 R98, R132, 0x4, R80 ;  /* 0x0000000484627825 */ /* 0x008fe200078e0050 */
[----:B------:R-:W-:-:S02]  /*1310*/  SHF.R.U32.HI R237, RZ, 0x10, R195 ;  /* 0x00000010ffed7819 */ /* 0x000fc400000116c3 */
[----:B------:R-:W-:Y:S01]  /*1320*/  SHF.R.U64 R195, R192, 0x10, R193 ;  /* 0x00000010c0c37819 */ /* 0x000fe200000012c1 */
[----:B--2---:R-:W-:Y:S01]  /*1330*/  IMAD.WIDE.U32 R190, R133, 0x4, R80 ;  /* 0x0000000485be7825 */ /* 0x004fe200078e0050 */
[----:B------:R-:W-:-:S03]  /*1340*/  MOV R198, R197 ;  /* 0x000000c500c67202 */ /* 0x000fc60000000f00 */
[----:B------:R-:W-:Y:S01]  /*1350*/  FMUL.FTZ R217, R169, R245 ;  /* 0x000000f5a9d97220 */ /* 0x000fe20000410000 */
[----:B------:R-:W-:Y:S01]  /*1360*/  SHF.R.U32.HI R197, RZ, 0x10, R197 ;  /* 0x00000010ffc57819 */ /* 0x000fe200000116c5 */
[----:B------:R-:W-:Y:S01]  /*1370*/  IMAD.MOV.U32 R240, RZ, RZ, R194 ;  /* 0x000000fffff07224 */ /* 0x000fe200078e00c2 */
[----:B------:R-:W-:Y:S01]  /*1380*/  MOV R194, R193 ;  /* 0x000000c100c27202 */ /* 0x000fe20000000f00 */
[----:B------:R-:W-:Y:S02]  /*1390*/  HADD2.F32 R248, -RZ, R248.H0_H0 ;  /* 0x200000f8fff87230 */ /* 0x000fe40000004100 */
[----:B------:R-:W-:Y:S01]  /*13a0*/  HADD2.F32 R244, -RZ, R244.H0_H0 ;  /* 0x200000f4fff47230 */ /* 0x000fe20000004100 */
[----:B------:R-:W-:Y:S01]  /*13b0*/  SHF.R.U32.HI R193, RZ, 0x10, R193 ;  /* 0x00000010ffc17819 */ /* 0x000fe200000116c1 */
[----:B------:R-:W-:Y:S01]  /*13c0*/  IMAD.MOV.U32 R236, RZ, RZ, R192 ;  /* 0x000000ffffec7224 */ /* 0x000fe200078e00c0 */
[----:B------:R-:W-:Y:S01]  /*13d0*/  MOV R206, R203 ;  /* 0x000000cb00ce7202 */ /* 0x000fe20000000f00 */
[----:B------:R-:W-:Y:S01]  /*13e0*/  @P1 IMAD.WIDE.U32 R86, R133, 0x10, R86 ;  /* 0x0000001085561825 */ /* 0x000fe200078e0056 */
[----:B------:R-:W5:Y:S01]  /*13f0*/  LDG.E R192, desc[UR10][R190.64] ;  /* 0x0000000abec07981 */ /* 0x000f62000c1e1900 */
[----:B------:R-:W-:-:S02]  /*1400*/  SHF.R.U32.HI R203, RZ, 0x10, R203 ;  /* 0x00000010ffcb7819 */ /* 0x000fc400000116cb */
[----:B------:R-:W-:-:S04]  /*1410*/  IMAD.WIDE.U32 R80, R130, 0x4, R80 ;  /* 0x0000000482507825 */ /* 0x000fc800078e0050 */
[----:B------:R-:W-:Y:S01]  /*1420*/  FMUL.FTZ R213, R147, R244 ;  /* 0x000000f493d57220 */ /* 0x000fe20000410000 */
[----:B------:R2:W5:Y:S01]  /*1430*/  @P1 LDG.E.128 R68, desc[UR10][R86.64] ;  /* 0x0000000a56441981 */ /* 0x000562000c1e1d00 */
[----:B------:R-:W-:Y:S02]  /*1440*/  HADD2.F32 R243, -RZ, R243.H0_H0 ;  /* 0x200000f3fff37230 */ /* 0x000fe40000004100 */
[----:B------:R-:W-:Y:S01]  /*1450*/  HADD2.F32 R247, -RZ, R247.H0_H0 ;  /* 0x200000f7fff77230 */ /* 0x000fe20000004100 */
[----:B------:R3:W5:Y:S01]  /*1460*/  LDG.E R191, desc[UR10][R98.64] ;  /* 0x0000000a62bf7981 */ /* 0x000762000c1e1900 */
[----:B------:R-:W-:Y:S02]  /*1470*/  HADD2.F32 R95, -RZ, R195.H0_H0 ;  /* 0x200000c3ff5f7230 */ /* 0x000fe40000004100 */
[----:B------:R-:W-:Y:S01]  /*1480*/  FMUL.FTZ R195, R131, R90 ;  /* 0x0000005a83c37220 */ /* 0x000fe20000410000 */
[----:B------:R-:W-:Y:S01]  /*1490*/  HADD2.F32 R90, -RZ, R197.H0_H0 ;  /* 0x200000c5ff5a7230 */ /* 0x000fe20000004100 */
[----:B------:R4:W5:Y:S01]  /*14a0*/  LDG.E R190, desc[UR10][R80.64] ;  /* 0x0000000a50be7981 */ /* 0x000962000c1e1900 */
[----:B------:R-:W-:-:S02]  /*14b0*/  HADD2.F32 R246, -RZ, R246.H0_H0 ;  /* 0x200000f6fff67230 */ /* 0x000fc40000004100 */
[----:B------:R-:W-:Y:S01]  /*14c0*/  FMUL.FTZ R197, R131, R92 ;  /* 0x0000005c83c57220 */ /* 0x000fe20000410000 */
[----:B--2---:R-:W-:Y:S02]  /*14d0*/  HADD2.F32 R87, -RZ, R193.H0_H0 ;  /* 0x200000c1ff577230 */ /* 0x004fe40000004100 */
[----:B---3--:R-:W-:Y:S02]  /*14e0*/  HADD2.F32 R99, -RZ, R201.H0_H0 ;  /* 0x200000c9ff637230 */ /* 0x008fe40000004100 */
[----:B------:R-:W-:Y:S01]  /*14f0*/  FFMA.FTZ R201, R159, R248, R217 ;  /* 0x000000f89fc97223 */ /* 0x000fe200000100d9 */
[----:B------:R-:W-:Y:S02]  /*1500*/  HADD2.F32 R242, -RZ, R242.H0_H0 ;  /* 0x200000f2fff27230 */ /* 0x000fe40000004100 */
[----:B------:R-:W-:Y:S01]  /*1510*/  FMUL.FTZ R193, R131, R88 ;  /* 0x0000005883c17220 */ /* 0x000fe20000410000 */
[----:B----4-:R-:W-:Y:S01]  /*1520*/  FMUL.FTZ R81, R168, R243 ;  /* 0x000000f3a8517220 */ /* 0x010fe20000410000 */
[----:B------:R-:W-:-:S02]  /*1530*/  HADD2.F32 R92, -RZ, R208.H0_H0 ;  /* 0x200000d0ff5c7230 */ /* 0x000fc40000004100 */
[----:B------:R-:W-:Y:S01]  /*1540*/  FADD.FTZ R208, RZ, R201 ;  /* 0x000000c9ffd07221 */ /* 0x000fe20000010000 */
[----:B------:R-:W-:Y:S02]  /*1550*/  HADD2.F32 R98, -RZ, R203.H0_H0 ;  /* 0x200000cbff627230 */ /* 0x000fe40000004100 */
[----:B------:R-:W-:Y:S01]  /*1560*/  FFMA.FTZ R203, R137, R247, R213 ;  /* 0x000000f789cb7223 */ /* 0x000fe200000100d5 */
[----:B------:R-:W-:Y:S02]  /*1570*/  HADD2.F32 R88, -RZ, R199.H0_H0 ;  /* 0x200000c7ff587230 */ /* 0x000fe40000004100 */
[----:B------:R-:W-:Y:S01]  /*1580*/  FMUL.FTZ R199, R131, R94 ;  /* 0x0000005e83c77220 */ /* 0x000fe20000410000 */
[----:B-1----:R-:W-:-:S04]  /*1590*/  @P1 IMAD.WIDE.U32 R82, R130, 0x10, R82 ;  /* 0x0000001082521825 */ /* 0x002fc800078e0052 */
[----:B------:R-:W-:Y:S01]  /*15a0*/  FMUL.FTZ R80, R146, R242 ;  /* 0x000000f292507220 */ /* 0x000fe20000410000 */
[----:B------:R-:W-:Y:S02]  /*15b0*/  HADD2.F32 R94, -RZ, R206.H0_H0 ;  /* 0x200000ceff5e7230 */ /* 0x000fe40000004100 */
[----:B------:R-:W-:Y:S01]  /*15c0*/  FFMA.FTZ R206, R158, R246, R81 ;  /* 0x000000f69ece7223 */ /* 0x000fe20000010051 */
[----:B------:R-:W-:Y:S02]  /*15d0*/  HADD2.F32 R241, -RZ, R241.H0_H0 ;  /* 0x200000f1fff17230 */ /* 0x000fe40000004100 */
[----:B------:R-:W-:Y:S01]  /*15e0*/  FADD.FTZ R81, R203, R208 ;  /* 0x000000d0cb517221 */ /* 0x000fe20000010000 */
[----:B------:R-:W-:Y:S01]  /*15f0*/  HADD2.F32 R236, -RZ, R236.H0_H0 ;  /* 0x200000ecffec7230 */ /* 0x000fe20000004100 */
[----:B------:R1:W5:Y:S01]  /*1600*/  @P1 LDG.E.128 R76, desc[UR10][R82.64] ;  /* 0x0000000a524c1981 */ /* 0x000362000c1e1d00 */
[----:B------:R-:W-:Y:S02]  /*1610*/  HADD2.F32 R91, -RZ, R194.H0_H0 ;  /* 0x200000c2ff5b7230 */ /* 0x000fe40000004100 */
[----:B------:R-:W-:Y:S01]  /*1620*/  FMUL.FTZ R194, R131, R89 ;  /* 0x0000005983c27220 */ /* 0x000fe20000410000 */
[----:B------:R-:W-:-:S02]  /*1630*/  HADD2.F32 R89, -RZ, R198.H0_H0 ;  /* 0x200000c6ff597230 */ /* 0x000fc40000004100 */
[C---:B------:R-:W-:Y:S01]  /*1640*/  FMUL.FTZ R0, R131.reuse, R0 ;  /* 0x0000000083007220 */ /* 0x040fe20000410000 */
[----:B------:R-:W-:Y:S01]  /*1650*/  FMUL.FTZ R198, R131, R93 ;  /* 0x0000005d83c67220 */ /* 0x000fe20000410000 */
[----:B------:R-:W-:Y:S02]  /*1660*/  HADD2.F32 R240, -RZ, R240.H0_H0 ;  /* 0x200000f0fff07230 */ /* 0x000fe40000004100 */
[----:B------:R-:W-:Y:S01]  /*1670*/  FMUL.FTZ R208, R171, R236 ;  /* 0x000000ecabd07220 */ /* 0x000fe20000410000 */
[----:B------:R-:W-:Y:S02]  /*1680*/  HADD2.F32 R93, -RZ, R207.H0_H0 ;  /* 0x200000cfff5d7230 */ /* 0x000fe40000004100 */
[----:B------:R-:W-:Y:S01]  /*1690*/  FFMA.FTZ R207, R136, R241, R80 ;  /* 0x000000f188cf7223 */ /* 0x000fe20000010050 */
[----:B-1----:R-:W-:Y:S02]  /*16a0*/  HADD2.F32 R83, -RZ, R212.H0_H0 ;  /* 0x200000d4ff537230 */ /* 0x002fe40000004100 */
[----:B------:R-:W-:Y:S01]  /*16b0*/  FADD.FTZ R212, R206, R81 ;  /* 0x00000051ced47221 */ /* 0x000fe20000010000 */
[----:B0-----:R-:W-:-:S04]  /*16c0*/  @P1 IMAD.WIDE.U32 R84, R132, 0x10, R84 ;  /* 0x0000001084541825 */ /* 0x001fc800078e0054 */
[----:B------:R-:W-:Y:S01]  /*16d0*/  FMUL.FTZ R189, R131, R189 ;  /* 0x000000bd83bd7220 */ /* 0x000fe20000410000 */
[----:B------:R-:W-:Y:S02]  /*16e0*/  HADD2.F32 R82, -RZ, R210.H0_H0 ;  /* 0x200000d2ff527230 */ /* 0x000fe40000004100 */
[----:B------:R-:W-:Y:S01]  /*16f0*/  FFMA.FTZ R210, R0, R201, RZ ;  /* 0x000000c900d27223 */ /* 0x000fe200000100ff */
[----:B------:R-:W-:Y:S02]  /*1700*/  HADD2.F32 R239, -RZ, R239.H0_H0 ;  /* 0x200000efffef7230 */ /* 0x000fe40000004100 */
[----:B------:R-:W-:Y:S01]  /*1710*/  FMUL.FTZ R80, R149, R95 ;  /* 0x0000005f95507220 */ /* 0x000fe20000410000 */
[----:B------:R-:W-:Y:S02]  /*1720*/  HADD2.F32 R238, -RZ, R238.H0_H0 ;  /* 0x200000eeffee7230 */ /* 0x000fe40000004100 */
[----:B------:R-:W-:Y:S01]  /*1730*/  FFMA.FTZ R208, R161, R240, R208 ;  /* 0x000000f0a1d07223 */ /* 0x000fe200000100d0 */
[----:B------:R-:W-:Y:S01]  /*1740*/  FMUL.FTZ R81, R170, R91 ;  /* 0x0000005baa517220 */ /* 0x000fe20000410000 */
[----:B------:R-:W-:Y:S01]  /*1750*/  FADD.FTZ R217, R207, R212 ;  /* 0x000000d4cfd97221 */ /* 0x000fe20000010000 */
[----:B------:R0:W5:Y:S01]  /*1760*/  @P1 LDG.E.128 R72, desc[UR10][R84.64] ;  /* 0x0000000a54481981 */ /* 0x000162000c1e1d00 */
[----:B------:R-:W-:Y:S01]  /*1770*/  FMUL.FTZ R188, R131, R188 ;  /* 0x000000bc83bc7220 */ /* 0x000fe20000410000 */
[----:B------:R-:W-:Y:S01]  /*1780*/  FFMA.FTZ R213, R189, R203, R210 ;  /* 0x000000cbbdd57223 */ /* 0x000fe200000100d2 */
[----:B------:R-:W-:-:S02]  /*1790*/  HADD2.F32 R237, -RZ, R237.H0_H0 ;  /* 0x200000edffed7230 */ /* 0x000fc40000004100 */
[----:B------:R-:W-:Y:S01]  /*17a0*/  FFMA.FTZ R210, R160, R238, R81 ;  /* 0x000000eea0d27223 */ /* 0x000fe20000010051 */
[----:B------:R-:W-:Y:S01]  /*17b0*/  FADD.FTZ R212, R208, R217 ;  /* 0x000000d9d0d47221 */ /* 0x000fe20000010000 */
[----:B------:R-:W-:Y:S01]  /*17c0*/  FMUL.FTZ R81, R148, R87 ;  /* 0x0000005794517220 */ /* 0x000fe20000410000 */
[----:B------:R-:W-:Y:S01]  /*17d0*/  FMUL.FTZ R187, R131, R187 ;  /* 0x000000bb83bb7220 */ /* 0x000fe20000410000 */
[----:B0-----:R-:W-:Y:S02]  /*17e0*/  HADD2.F32 R84, -RZ, R209.H0_H0 ;  /* 0x200000d1ff547230 */ /* 0x001fe40000004100 */
[----:B------:R-:W-:Y:S01]  /*17f0*/  FFMA.FTZ R209, R139, R239, R80 ;  /* 0x000000ef8bd17223 */ /* 0x000fe20000010050 */
[----:B------:R-:W-:Y:S02]  /*1800*/  HADD2.F32 R85, -RZ, R200.H0_H0 ;  /* 0x200000c8ff557230 */ /* 0x000fe40000004100 */
[----:B------:R-:W-:Y:S01]  /*1810*/  FFMA.FTZ R80, R188, R206, R213 ;  /* 0x000000cebc507223 */ /* 0x000fe200000100d5 */
[----:B------:R-:W-:Y:S01]  /*1820*/  FADD.FTZ R213, R209, R212 ;  /* 0x000000d4d1d57221 */ /* 0x000fe20000010000 */
[----:B------:R-:W-:Y:S01]  /*1830*/  FFMA.FTZ R212, R138, R237, R81 ;  /* 0x000000ed8ad47223 */ /* 0x000fe20000010051 */
[----:B------:R-:W-:-:S02]  /*1840*/  HADD2.F32 R86, -RZ, R214.H0_H0 ;  /* 0x200000d6ff567230 */ /* 0x000fc40000004100 */
        /* <DEDUP_REMOVED lines=19> */
[----:B------:R-:W-:-:S02]  /*1980*/  HADD2.F32 R232, -RZ, R232.H0_H0 ;  /* 0x200000e8ffe87230 */ /* 0x000fc40000004100 */
[----:B------:R-:W-:Y:S01]  /*1990*/  FMUL.FTZ R218, R175, R99 ;  /* 0x00000063afda7220 */ /* 0x000fe20000410000 */
[----:B------:R-:W-:Y:S01]  /*19a0*/  FFMA.FTZ R217, R140, R84, R217 ;  /* 0x000000548cd97223 */ /* 0x000fe200000100d9 */
[----:B------:R-:W-:Y:S01]  /*19b0*/  FADD.FTZ R222, R216, R221 ;  /* 0x000000ddd8de7221 */ /* 0x000fe20000010000 */
[----:B------:R-:W-:Y:S01]  /*19c0*/  FMUL.FTZ R183, R131, R183 ;  /* 0x000000b783b77220 */ /* 0x000fe20000410000 */
[----:B------:R-:W-:Y:S02]  /*19d0*/  HADD2.F32 R233, -RZ, R233.H0_H0 ;  /* 0x200000e9ffe97230 */ /* 0x000fe40000004100 */
[----:B------:R-:W-:Y:S01]  /*19e0*/  FFMA.FTZ R218, R165, R92, R218 ;  /* 0x0000005ca5da7223 */ /* 0x000fe200000100da */
[----:B------:R-:W-:Y:S01]  /*19f0*/  FADD.FTZ R221, R217, R222 ;  /* 0x000000ded9dd7221 */ /* 0x000fe20000010000 */
[----:B------:R-:W-:Y:S01]  /*1a00*/  FMUL.FTZ R220, R153, R232 ;  /* 0x000000e899dc7220 */ /* 0x000fe20000410000 */
[----:B------:R-:W-:Y:S02]  /*1a10*/  HADD2.F32 R234, -RZ, R234.H0_H0 ;  /* 0x200000eaffea7230 */ /* 0x000fe40000004100 */
[----:B------:R-:W-:Y:S01]  /*1a20*/  FFMA.FTZ R80, R183, R212, R80 ;  /* 0x000000d4b7507223 */ /* 0x000fe20000010050 */
[----:B------:R-:W-:Y:S01]  /*1a30*/  FADD.FTZ R227, R218, R221 ;  /* 0x000000dddae37221 */ /* 0x000fe20000010000 */
[----:B------:R-:W-:Y:S01]  /*1a40*/  FFMA.FTZ R220, R143, R93, R220 ;  /* 0x0000005d8fdc7223 */ /* 0x000fe200000100dc */
[----:B------:R-:W-:Y:S01]  /*1a50*/  FMUL.FTZ R221, R174, R233 ;  /* 0x000000e9aedd7220 */ /* 0x000fe20000410000 */
[----:B------:R-:W-:-:S02]  /*1a60*/  HADD2.F32 R211, -RZ, R211.H0_H0 ;  /* 0x200000d3ffd37230 */ /* 0x000fc40000004100 */
[----:B------:R-:W-:Y:S01]  /*1a70*/  FFMA.FTZ R81, R193, R213, R80 ;  /* 0x000000d5c1517223 */ /* 0x000fe20000010050 */
[----:B------:R-:W-:Y:S01]  /*1a80*/  FMUL.FTZ R225, R152, R234 ;  /* 0x000000ea98e17220 */ /* 0x000fe20000410000 */
[----:B------:R-:W-:Y:S01]  /*1a90*/  FFMA.FTZ R221, R164, R94, R221 ;  /* 0x0000005ea4dd7223 */ /* 0x000fe200000100dd */
[----:B------:R-:W-:Y:S01]  /*1aa0*/  FADD.FTZ R226, R220, R227 ;  /* 0x000000e3dce27221 */ /* 0x000fe20000010000 */
[----:B------:R-:W-:Y:S02]  /*1ab0*/  HADD2.F32 R235, -RZ, R235.H0_H0 ;  /* 0x200000ebffeb7230 */ /* 0x000fe40000004100 */
[----:B------:R-:W-:Y:S01]  /*1ac0*/  FFMA.FTZ R80, R194, R214, R81 ;  /* 0x000000d6c2507223 */ /* 0x000fe20000010051 */
[----:B------:R-:W-:Y:S02]  /*1ad0*/  HADD2.F32 R215, -RZ, R215.H0_H0 ;  /* 0x200000d7ffd77230 */ /* 0x000fe40000004100 */
[----:B------:R-:W-:Y:S01]  /*1ae0*/  FFMA.FTZ R222, R142, R98, R225 ;  /* 0x000000628ede7223 */ /* 0x000fe200000100e1 */
[----:B------:R-:W-:Y:S01]  /*1af0*/  FMUL.FTZ R224, R177, R211 ;  /* 0x000000d3b1e07220 */ /* 0x000fe20000410000 */
[----:B------:R-:W-:Y:S01]  /*1b00*/  FADD.FTZ R225, R221, R226 ;  /* 0x000000e2dde17221 */ /* 0x000fe20000010000 */
[----:B------:R-:W-:-:S02]  /*1b10*/  HADD2.F32 R219, -RZ, R219.H0_H0 ;  /* 0x200000dbffdb7230 */ /* 0x000fc40000004100 */
[----:B------:R-:W-:Y:S01]  /*1b20*/  FMUL.FTZ R196, R131, R196 ;  /* 0x000000c483c47220 */ /* 0x000fe20000410000 */
[----:B------:R-:W-:Y:S02]  /*1b30*/  HADD2.F32 R202, -RZ, R202.H0_H0 ;  /* 0x200000caffca7230 */ /* 0x000fe40000004100 */
[----:B------:R-:W-:Y:S01]  /*1b40*/  FFMA.FTZ R81, R195, R216, R80 ;  /* 0x000000d8c3517223 */ /* 0x000fe20000010050 */
[----:B------:R-:W-:Y:S01]  /*1b50*/  FFMA.FTZ R224, R167, R235, R224 ;  /* 0x000000eba7e07223 */ /* 0x000fe200000100e0 */
[----:B------:R-:W-:Y:S01]  /*1b60*/  FADD.FTZ R227, R222, R225 ;  /* 0x000000e1dee37221 */ /* 0x000fe20000010000 */
[----:B------:R-:W-:Y:S01]  /*1b70*/  FMUL.FTZ R226, R155, R215 ;  /* 0x000000d79be27220 */ /* 0x000fe20000410000 */
[----:B------:R-:W-:Y:S02]  /*1b80*/  HADD2.F32 R204, -RZ, R204.H0_H0 ;  /* 0x200000ccffcc7230 */ /* 0x000fe40000004100 */
[----:B------:R-:W-:Y:S01]  /*1b90*/  FFMA.FTZ R80, R196, R217, R81 ;  /* 0x000000d9c4507223 */ /* 0x000fe20000010051 */
[----:B------:R-:W-:-:S02]  /*1ba0*/  HADD2.F32 R223, -RZ, R223.H0_H0 ;  /* 0x200000dfffdf7230 */ /* 0x000fc40000004100 */
[----:B------:R-:W-:Y:S01]  /*1bb0*/  FMUL.FTZ R249, R176, R219 ;  /* 0x000000dbb0f97220 */ /* 0x000fe20000410000 */
[----:B------:R-:W-:Y:S01]  /*1bc0*/  FFMA.FTZ R225, R145, R202, R226 ;  /* 0x000000ca91e17223 */ /* 0x000fe200000100e2 */
[----:B------:R-:W-:Y:S01]  /*1bd0*/  FADD.FTZ R228, R224, R227 ;  /* 0x000000e3e0e47221 */ /* 0x000fe20000010000 */
[----:B------:R-:W-:Y:S02]  /*1be0*/  HADD2.F32 R205, -RZ, R205.H0_H0 ;  /* 0x200000cdffcd7230 */ /* 0x000fe40000004100 */
[----:B------:R-:W-:Y:S01]  /*1bf0*/  FFMA.FTZ R81, R197, R218, R80 ;  /* 0x000000dac5517223 */ /* 0x000fe20000010050 */
[----:B------:R-:W-:Y:S01]  /*1c00*/  FFMA.FTZ R226, R166, R204, R249 ;  /* 0x000000cca6e27223 */ /* 0x000fe200000100f9 */
        /* <DEDUP_REMOVED lines=48> */
.L_x_3633:
[----:B------:R-:W-:Y:S05]  /*1f10*/  BSYNC.RECONVERGENT B0 ;  /* 0x0000000000007941 */ /* 0x000fea0003800200 */
.L_x_3632:
        /* <DEDUP_REMOVED lines=160> */
.L_x_3636:
        /* <DEDUP_REMOVED lines=31> */
.L_x_3635:
        /* <DEDUP_REMOVED lines=36> */
.L_x_3638:
        /* <DEDUP_REMOVED lines=31> */
.L_x_3634:
        /* <DEDUP_REMOVED lines=32> */
[----:B------:R-:W-:Y:S02]  /*3140*/  F2FP.F16.F32.PACK_AB R84, R0, R83 ;  /* 0x000000530054723e */ /* 0x000fe400000000ff */
[C---:B------:R-:W-:Y:S02]  /*3150*/  FSEL R81, R80.reuse, RZ, P5 ;  /* 0x000000ff50517208 */ /* 0x040fe40002800000 */
[----:B------:R-:W-:-:S02]  /*3160*/  FSEL R0, R80, RZ, P6 ;  /* 0x000000ff50007208 */ /* 0x000fc40003000000 */
[C---:B------:R-:W-:Y:S02]  /*3170*/  LOP3.LUT P5, RZ, R129.reuse, 0xff0000, RZ, 0xc0, !PT ;  /* 0x00ff000081ff7812 */ /* 0x040fe400078ac0ff */
[----:B------:R-:W-:Y:S02]  /*3180*/  ISETP.GE.U32.AND P6, PT, R129, 0x1000000, PT ;  /* 0x010000008100780c */ /* 0x000fe40003fc6070 */
[----:B------:R-:W-:Y:S02]  /*3190*/  F2FP.F16.F32.PACK_AB R85, R0, R81 ;  /* 0x000000510055723e */ /* 0x000fe400000000ff */
[C---:B------:R-:W-:Y:S02]  /*31a0*/  FSEL R81, R206.reuse, RZ, P2 ;  /* 0x000000ffce517208 */ /* 0x040fe40001000000 */
        /* <DEDUP_REMOVED lines=13> */
.L_x_3640:
        /* <DEDUP_REMOVED lines=20> */
[----:B------:R-:W-:Y:S01]  /*33c0*/  F2FP.F16.F32.PACK_AB R84, R62, R63 ;  /* 0x0000003f3e54723e */ /* 0x000fe200000000ff */
        /* <DEDUP_REMOVED lines=23> */
.L_x_3639:
        /* <DEDUP_REMOVED lines=50> */
.L_x_3641:
        /* <DEDUP_REMOVED lines=42> */
[----:B------:R-:W-:-:S07]  /*3b00*/  PRMT R91, R83, 0x7610, R91 ;  /* 0x00007610535b7816 */ /* 0x000fce000000005b */
.L_x_3637:
        /* <DEDUP_REMOVED lines=22> */
.L_x_3642:
        /* <DEDUP_REMOVED lines=47> */
.L_x_3645:
        /* <DEDUP_REMOVED lines=44> */
.L_x_3644:
        /* <DEDUP_REMOVED lines=45> */
.L_x_3647:
        /* <DEDUP_REMOVED lines=43> */
.L_x_3643:
        /* <DEDUP_REMOVED lines=32> */
.L_x_3649:
        /* <DEDUP_REMOVED lines=31> */
.L_x_3648:
        /* <DEDUP_REMOVED lines=31> */
.L_x_3650:
        /* <DEDUP_REMOVED lines=29> */
[----:B------:R-:W-:-:S07]  /*4f50*/  PRMT R84, R210, 0x7610, R84 ;  /* 0x00007610d2547816 */ /* 0x000fce0000000054 */
.L_x_3646:
        /* <DEDUP_REMOVED lines=19> */
.L_x_3651:
        /* <DEDUP_REMOVED lines=47> */
.L_x_3654:
        /* <DEDUP_REMOVED lines=45> */
.L_x_3653:
        /* <DEDUP_REMOVED lines=45> */
.L_x_3656:
        /* <DEDUP_REMOVED lines=45> */
.L_x_3652:
        /* <DEDUP_REMOVED lines=32> */
.L_x_3658:
        /* <DEDUP_REMOVED lines=31> */
.L_x_3657:
        /* <DEDUP_REMOVED lines=31> */
.L_x_3659:
        /* <DEDUP_REMOVED lines=30> */
.L_x_3655:
        /* <DEDUP_REMOVED lines=19> */
.L_x_3660:
        /* <DEDUP_REMOVED lines=47> */
.L_x_3663:
        /* <DEDUP_REMOVED lines=44> */
.L_x_3662:
        /* <DEDUP_REMOVED lines=45> */
.L_x_3665:
        /* <DEDUP_REMOVED lines=44> */
.L_x_3661:
        /* <DEDUP_REMOVED lines=32> */
.L_x_3667:
        /* <DEDUP_REMOVED lines=31> */
.L_x_3666:
        /* <DEDUP_REMOVED lines=31> */
.L_x_3668:
        /* <DEDUP_REMOVED lines=28> */
[----:B------:R-:W-:-:S07]  /*77c0*/  PRMT R91, R84, 0x7632, R91 ;  /* 0x00007632545b7816 */ /* 0x000fce000000005b */
.L_x_3664:
        /* <DEDUP_REMOVED lines=19> */
.L_x_3669:
        /* <DEDUP_REMOVED lines=22> */
[----:B------:R-:W-:Y:S01]  /*7a60*/  F2FP.F16.F32.PACK_AB R86, R63, R62 ;  /* 0x0000003e3f56723e */ /* 0x000fe200000000ff */
        /* <DEDUP_REMOVED lines=24> */
.L_x_3672:
        /* <DEDUP_REMOVED lines=28> */
[----:B------:R-:W-:Y:S02]  /*7db0*/  F2FP.F16.F32.PACK_AB R84, R83, R82 ;  /* 0x000000525354723e */ /* 0x000fe400000000ff */
        /* <DEDUP_REMOVED lines=16> */
.L_x_3671:
        /* <DEDUP_REMOVED lines=45> */
.L_x_3674:
        /* <DEDUP_REMOVED lines=44> */
.L_x_3670:
        /* <DEDUP_REMOVED lines=33> */
.L_x_3676:
        /* <DEDUP_REMOVED lines=31> */
.L_x_3675:
        /* <DEDUP_REMOVED lines=32> */
.L_x_3677:
        /* <DEDUP_REMOVED lines=29> */
[----:B------:R-:W-:-:S07]  /*8c20*/  PRMT R86, R85, 0x7610, R86 ;  /* 0x0000761055567816 */ /* 0x000fce0000000056 */
.L_x_3673:
        /* <DEDUP_REMOVED lines=19> */
.L_x_3678:
[----:B------:R-:W-:Y:S01]  /*8d60*/  UPLOP3.LUT UP1, UPT, UPT, UPT, UP1, 0x40, 0x4 ;  /* 0x000000000004789c */ /* 0x000fe20003f2e810 */
[----:B------:R-:W-:Y:S10]  /*8d70*/  @!P3 BRA `(.L_x_3679) ;  /* 0xffffff7c004cb947 */ /* 0x000ff4000383ffff */
[----:B------:R-:W-:Y:S01]  /*8d80*/  IMAD.MOV.U32 R90, RZ, RZ, R16 ;  /* 0x000000ffff5a7224 */ /* 0x000fe200078e0010 */
[----:B------:R-:W-:Y:S01]  /*8d90*/  MOV R91, R17 ;  /* 0x00000011005b7202 */ /* 0x000fe20000000f00 */
[----:B01----:R-:W-:Y:S01]  /*8da0*/  IMAD.MOV.U32 R81, RZ, RZ, R102 ;  /* 0x000000ffff517224 */ /* 0x003fe200078e0066 */
        /* <DEDUP_REMOVED lines=73> */
[----:B------:R-:W-:-:S07]  /*9240*/  MOV R39, R33 ;  /* 0x0000002100277202 */ /* 0x000fce0000000f00 */
.L_x_3631:
        /* <DEDUP_REMOVED lines=33> */
.L_x_3680:
        /* <DEDUP_REMOVED lines=10> */
.L_x_5449:


//--------------------- .text._ZN10layer_norm22ln_bwd_finalize_kernelINS_22Kernel_traits_finalizeILj5120E6__halfS2_fS2_fjLb0ELj1024ELj4ENS_18Kernel_traits_baseILj5120ES2_S2_fS2_fjLj1024EEEEELb0ELb0EEEvNS_9BwdParamsE --------------------------
	.section	.text._ZN10layer_norm22ln_bwd_finalize_kernelINS_22Kernel_traits_finalizeILj5120E6__halfS2_fS2_fjLb0ELj1024ELj4ENS_18Kernel_traits_baseILj5120ES2_S2_fS2_fjLj1024EEEEELb0ELb0EEEvNS_9BwdParamsE,"ax",@progbits
	.align	128
        .global         _ZN10layer_norm22ln_bwd_finalize_kernelINS_22Kernel_traits_finalizeILj5120E6__halfS2_fS2_fjLb0ELj1024ELj4ENS_18Kernel_traits_baseILj5120ES2_S2_fS2_fjLj1024EEEEELb0ELb0EEEvNS_9BwdParamsE
        .type           _ZN10layer_norm22ln_bwd_finalize_kernelINS_22Kernel_traits_finalizeILj5120E6__halfS2_fS2_fjLb0ELj1024ELj4ENS_18Kernel_traits_baseILj5120ES2_S2_fS2_fjLj1024EEEEELb0ELb0EEEvNS_9BwdParamsE,@function
        .size           _ZN10layer_norm22ln_bwd_finalize_kernelINS_22Kernel_traits_finalizeILj5120E6__halfS2_fS2_fjLb0ELj1024ELj4ENS_18Kernel_traits_baseILj5120ES2_S2_fS2_fjLj1024EEEEELb0ELb0EEEvNS_9BwdParamsE,(.L_x_5450 - _ZN10layer_norm22ln_bwd_finalize_kernelINS_22Kernel_traits_finalizeILj5120E6__halfS2_fS2_fjLb0ELj1024ELj4ENS_18Kernel_traits_baseILj5120ES2_S2_fS2_fjLj1024EEEEELb0ELb0EEEvNS_9BwdParamsE)
        .other          _ZN10layer_norm22ln_bwd_finalize_kernelINS_22Kernel_traits_finalizeILj5120E6__halfS2_fS2_fjLb0ELj1024ELj4ENS_18Kernel_traits_baseILj5120ES2_S2_fS2_fjLj1024EEEEELb0ELb0EEEvNS_9BwdParamsE,@"STO_CUDA_ENTRY STV_DEFAULT"
_ZN10layer_norm22ln_bwd_finalize_kernelINS_22Kernel_traits_finalizeILj5120E6__halfS2_fS2_fjLb0ELj1024ELj4ENS_18Kernel_traits_baseILj5120ES2_S2_fS2_fjLj1024EEEEELb0ELb0EEEvNS_9BwdParamsE:
.text._ZN10layer_norm22ln_bwd_finalize_kernelINS_22Kernel_traits_finalizeILj5120E6__halfS2_fS2_fjLb0ELj1024ELj4ENS_18Kernel_traits_baseILj5120ES2_S2_fS2_fjLj1024EEEEELb0ELb0EEEvNS_9BwdParamsE:
        /* <DEDUP_REMOVED lines=78> */
.L_x_3685:
        /* <DEDUP_REMOVED lines=118> */
.L_x_3684:
[----:B------:R-:W-:Y:S05]  /*0c40*/  BSYNC.RECONVERGENT B1 ;  /* 0x0000000000017941 */ /* 0x000fea0003800200 */
.L_x_3683:
        /* <DEDUP_REMOVED lines=68> */
.L_x_3687:
[----:B------:R-:W-:Y:S05]  /*1090*/  BSYNC.RECONVERGENT B1 ;  /* 0x0000000000017941 */ /* 0x000fea0003800200 */
.L_x_3686:
        /* <DEDUP_REMOVED lines=37> */
.L_x_3689:
[----:B------:R-:W-:Y:S05]  /*12f0*/  BSYNC.RECONVERGENT B1 ;  /* 0x0000000000017941 */ /* 0x000fea0003800200 */
.L_x_3688:
[----:B------:R-:W-:Y:S05]  /*1300*/  @!P1 BRA `(.L_x_3682) ;  /* 0x00000000003c9947 */ /* 0x000fea0003800000 */
[----:B------:R-:W0:Y:S01]  /*1310*/  LDC.64 R8, c[0x0][0x440] ;  /* 0x00011000ff087b82 */ /* 0x000e220000000a00 */
[----:B------:R-:W-:Y:S01]  /*1320*/  IMAD R2, R2, R54, R7 ;  /* 0x0000003602027224 */ /* 0x000fe200078e0207 */
[----:B------:R-:W-:-:S04]  /*1330*/  IADD3 R0, PT, PT, -R0, RZ, RZ ;  /* 0x000000ff00007210 */ /* 0x000fc80007ffe1ff */
[----:B------:R-:W-:Y:S02]  /*1340*/  IADD3 R13, PT, PT, R57, R2, RZ ;  /* 0x00000002390d7210 */ /* 0x000fe40007ffe0ff */
[----:B------:R-:W1:Y:S05]  /*1350*/  LDC.64 R10, c[0x0][0x448] ;  /* 0x00011200ff0a7b82 */ /* 0x000e6a0000000a00 */
.L_x_3690:
        /* <DEDUP_REMOVED lines=10> */
.L_x_3682:
[----:B------:R-:W-:Y:S05]  /*1400*/  BSYNC.RECONVERGENT B0 ;  /* 0x0000000000007941 */ /* 0x000fea0003800200 */
.L_x_3681:
        /* <DEDUP_REMOVED lines=62> */
.L_x_3691:
        /* <DEDUP_REMOVED lines=9> */
.L_x_5450:


//--------------------- .text._ZN10layer_norm40ln_parallel_residual_bwd_finalize_kernelINS_22Kernel_traits_finalizeILj5120E6__halfS2_fS2_fjLb0ELj1024ELj4ENS_18Kernel_traits_baseILj5120ES2_S2_fS2_fjLj1024EEEEELb0EEEvNS_9BwdParamsE --------------------------
	.section	.text._ZN10layer_norm40ln_parallel_residual_bwd_finalize_kernelINS_22Kernel_traits_finalizeILj5120E6__halfS2_fS2_fjLb0ELj1024ELj4ENS_18Kernel_traits_baseILj5120ES2_S2_fS2_fjLj1024EEEEELb0EEEvNS_9BwdParamsE,"ax",@progbits
	.align	128
        .global         _ZN10layer_norm40ln_parallel_residual_bwd_finalize_kernelINS_22Kernel_traits_finalizeILj5120E6__halfS2_fS2_fjLb0ELj1024ELj4ENS_18Kernel_traits_baseILj5120ES2_S2_fS2_fjLj1024EEEEELb0EEEvNS_9BwdParamsE
        .type           _ZN10layer_norm40ln_parallel_residual_bwd_finalize_kernelINS_22Kernel_traits_finalizeILj5120E6__halfS2_fS2_fjLb0ELj1024ELj4ENS_18Kernel_traits_baseILj5120ES2_S2_fS2_fjLj1024EEEEELb0EEEvNS_9BwdParamsE,@function
        .size           _ZN10layer_norm40ln_parallel_residual_bwd_finalize_kernelINS_22Kernel_traits_finalizeILj5120E6__halfS2_fS2_fjLb0ELj1024ELj4ENS_18Kernel_traits_baseILj5120ES2_S2_fS2_fjLj1024EEEEELb0EEEvNS_9BwdParamsE,(.L_x_5451 - _ZN10layer_norm40ln_parallel_residual_bwd_finalize_kernelINS_22Kernel_traits_finalizeILj5120E6__halfS2_fS2_fjLb0ELj1024ELj4ENS_18Kernel_traits_baseILj5120ES2_S2_fS2_fjLj1024EEEEELb0EEEvNS_9BwdParamsE)
        .other          _ZN10layer_norm40ln_parallel_residual_bwd_finalize_kernelINS_22Kernel_traits_finalizeILj5120E6__halfS2_fS2_fjLb0ELj1024ELj4ENS_18Kernel_traits_baseILj5120ES2_S2_fS2_fjLj1024EEEEELb0EEEvNS_9BwdParamsE,@"STO_CUDA_ENTRY STV_DEFAULT"
_ZN10layer_norm40ln_parallel_residual_bwd_finalize_kernelINS_22Kernel_traits_finalizeILj5120E6__halfS2_fS2_fjLb0ELj1024ELj4ENS_18Kernel_traits_baseILj5120ES2_S2_fS2_fjLj1024EEEEELb0EEEvNS_9BwdParamsE:
.text._ZN10layer_norm40ln_parallel_residual_bwd_finalize_kernelINS_22Kernel_traits_finalizeILj5120E6__halfS2_fS2_fjLb0ELj1024ELj4ENS_18Kernel_traits_baseILj5120ES2_S2_fS2_fjLj1024EEEEELb0EEEvNS_9BwdParamsE:
        /* <DEDUP_REMOVED lines=58> */
.L_x_3696:
        /* <DEDUP_REMOVED lines=112> */
.L_x_3695:
[----:B------:R-:W-:Y:S05]  /*0aa0*/  BSYNC.RECONVERGENT B1 ;  /* 0x0000000000017941 */ /* 0x000fea0003800200 */
.L_x_3694:
        /* <DEDUP_REMOVED lines=66> */
.L_x_3698:
[----:B------:R-:W-:Y:S05]  /*0ed0*/  BSYNC.RECONVERGENT B1 ;  /* 0x0000000000017941 */ /* 0x000fea0003800200 */
.L_x_3697:
        /* <DEDUP_REMOVED lines=36> */
.L_x_3700:
[----:B------:R-:W-:Y:S05]  /*1120*/  BSYNC.RECONVERGENT B1 ;  /* 0x0000000000017941 */ /* 0x000fea0003800200 */
.L_x_3699:
        /* <DEDUP_REMOVED lines=18> */
.L_x_3693:
[----:B------:R-:W-:Y:S05]  /*1250*/  BSYNC.RECONVERGENT B0 ;  /* 0x0000000000007941 */ /* 0x000fea0003800200 */
.L_x_3692:
        /* <DEDUP_REMOVED lines=96> */
.L_x_3701:
        /* <DEDUP_REMOVED lines=10> */
.L_x_5451:


//--------------------- .text._ZN10layer_norm31ln_parallel_residual_bwd_kernelINS_13Kernel_traitsI6__halfS2_fS2_fjLj5120ELj1ELj1ELj8ELj8ENS_18Kernel_traits_baseILj5120ES2_S2_fS2_fjLj256EEEEELb1ELb1ELb0EEEvNS_9BwdParamsE --------------------------
	.section	.text._ZN10layer_norm31ln_parallel_residual_bwd_kernelINS_13Kernel_traitsI6__halfS2_fS2_fjLj5120ELj1ELj1ELj8ELj8ENS_18Kernel_traits_baseILj5120ES2_S2_fS2_fjLj256EEEEELb1ELb1ELb0EEEvNS_9BwdParamsE,"ax",@progbits
	.align	128
        .global         _ZN10layer_norm31ln_parallel_residual_bwd_kernelINS_13Kernel_traitsI6__halfS2_fS2_fjLj5120ELj1ELj1ELj8ELj8ENS_18Kernel_traits_baseILj5120ES2_S2_fS2_fjLj256EEEEELb1ELb1ELb0EEEvNS_9BwdParamsE
        .type           _ZN10layer_norm31ln_parallel_residual_bwd_kernelINS_13Kernel_traitsI6__halfS2_fS2_fjLj5120ELj1ELj1ELj8ELj8ENS_18Kernel_traits_baseILj5120ES2_S2_fS2_fjLj256EEEEELb1ELb1ELb0EEEvNS_9BwdParamsE,@function
        .size           _ZN10layer_norm31ln_parallel_residual_bwd_kernelINS_13Kernel_traitsI6__halfS2_fS2_fjLj5120ELj1ELj1ELj8ELj8ENS_18Kernel_traits_baseILj5120ES2_S2_fS2_fjLj256EEEEELb1ELb1ELb0EEEvNS_9BwdParamsE,(.L_x_5452 - _ZN10layer_norm31ln_parallel_residual_bwd_kernelINS_13Kernel_traitsI6__halfS2_fS2_fjLj5120ELj1ELj1ELj8ELj8ENS_18Kernel_traits_baseILj5120ES2_S2_fS2_fjLj256EEEEELb1ELb1ELb0EEEvNS_9BwdParamsE)
        .other          _ZN10layer_norm31ln_parallel_residual_bwd_kernelINS_13Kernel_traitsI6__halfS2_fS2_fjLj5120ELj1ELj1ELj8ELj8ENS_18Kernel_traits_baseILj5120ES2_S2_fS2_fjLj256EEEEELb1ELb1ELb0EEEvNS_9BwdParamsE,@"STO_CUDA_ENTRY STV_DEFAULT"
_ZN10layer_norm31ln_parallel_residual_bwd_kernelINS_13Kernel_traitsI6__halfS2_fS2_fjLj5120ELj1ELj1ELj8ELj8ENS_18Kernel_traits_baseILj5120ES2_S2_fS2_fjLj256EEEEELb1ELb1ELb0EEEvNS_9BwdParamsE:
.text._ZN10layer_norm31ln_parallel_residual_bwd_kernelINS_13Kernel_traitsI6__halfS2_fS2_fjLj5120ELj1ELj1ELj8ELj8ENS_18Kernel_traits_baseILj5120ES2_S2_fS2_fjLj256EEEEELb1ELb1ELb0EEEvNS_9BwdParamsE:
        /* <DEDUP_REMOVED lines=78> */
[--C-:B------:R-:W-:Y:S01]  /*04e0*/  IMAD.MOV.U32 R94, RZ, RZ, R57.reuse ;  /* 0x000000ffff5e7224 */ /* 0x100fe200078e0039 */
[----:B------:R-:W-:-:S02]  /*04f0*/  SHF.R.U64 R10, R56, 0x10, R57 ;  /* 0x00000010380a7819 */ /* 0x000fc40000001239 */
[----:B------:R-:W-:Y:S02]  /*0500*/  CS2R R52, SRZ ;  /* 0x0000000000347805 */ /* 0x000fe4000001ff00 */
[----:B------:R-:W-:Y:S02]  /*0510*/  SHF.R.U32.HI R11, RZ, 0x10, R57 ;  /* 0x00000010ff0b7819 */ /* 0x000fe40000011639 */
[----:B------:R-:W-:Y:S02]  /*0520*/  CS2R R54, SRZ ;  /* 0x0000000000367805 */ /* 0x000fe4000001ff00 */
[----:B------:R-:W-:Y:S02]  /*0530*/  PLOP3.LUT P1, PT, PT, PT, UP0, 0x80, 0x8 ;  /* 0x000000000008781c */ /* 0x000fe40003f2f008 */
        /* <DEDUP_REMOVED lines=35> */
.L_x_3769:
        /* <DEDUP_REMOVED lines=26> */
[----:B------:R-:W-:Y:S02]  /*0910*/  ISETP.NE.AND.EX P5, PT, RZ, UR13, PT, P5 ;  /* 0x0000000dff007c0c */ /* 0x000fe4000bfa5350 */
[----:B------:R-:W-:-:S05]  /*0920*/  ISETP.NE.AND.EX P0, PT, RZ, UR17, PT, P0 ;  /* 0x00000011ff007c0c */ /* 0x000fca000bf05300 */
[----:B------:R-:W2:Y:S01]  /*0930*/  LDC.64 R78, c[0x0][0x3b0] ;  /* 0x0000ec00ff4e7b82 */ /* 0x000ea20000000a00 */
[----:B0-----:R-:W-:-:S07]  /*0940*/  IMAD.WIDE.U32 R74, R106, 0x8, R74 ;  /* 0x000000086a4a7825 */ /* 0x001fce00078e004a */
[----:B------:R-:W0:Y:S01]  /*0950*/  @P5 LDC.64 R80, c[0x0][0x3b8] ;  /* 0x0000ee00ff505b82 */ /* 0x000e220000000a00 */
[----:B------:R-:W3:Y:S01]  /*0960*/  LDG.E.64 R74, desc[UR10][R74.64] ;  /* 0x0000000a4a4a7981 */ /* 0x000ee2000c1e1b00 */
[----:B-1----:R-:W-:-:S06]  /*0970*/  IMAD.WIDE.U32 R68, R106, 0x10, R68 ;  /* 0x000000106a447825 */ /* 0x002fcc00078e0044 */
[----:B------:R-:W1:Y:S01]  /*0980*/  @P0 LDC.64 R76, c[0x0][0x438] ;  /* 0x00010e00ff4c0b82 */ /* 0x000e620000000a00 */
[----:B------:R-:W4:Y:S01]  /*0990*/  LDG.E.128 R68, desc[UR10][R68.64] ;  /* 0x0000000a44447981 */ /* 0x000f22000c1e1d00 */
[----:B--2---:R-:W-:-:S05]  /*09a0*/  IMAD.WIDE.U32 R78, R106, 0x4, R78 ;  /* 0x000000046a4e7825 */ /* 0x004fca00078e004e */
[----:B------:R2:W5:Y:S01]  /*09b0*/  LDG.E R124, desc[UR10][R78.64] ;  /* 0x0000000a4e7c7981 */ /* 0x000562000c1e1900 */
[----:B0-----:R-:W-:-:S05]  /*09c0*/  @P5 IMAD.WIDE.U32 R80, R106, 0x4, R80 ;  /* 0x000000046a505825 */ /* 0x001fca00078e0050 */
[----:B------:R2:W5:Y:S01]  /*09d0*/  @P5 LDG.E R95, desc[UR10][R80.64] ;  /* 0x0000000a505f5981 */ /* 0x000562000c1e1900 */
[----:B-1----:R-:W-:-:S05]  /*09e0*/  @P0 IMAD.WIDE.U32 R76, R106, 0x10, R76 ;  /* 0x000000106a4c0825 */ /* 0x002fca00078e004c */
[----:B------:R2:W5:Y:S01]  /*09f0*/  @P0 LDG.E.128 R12, desc[UR10][R76.64] ;  /* 0x0000000a4c0c0981 */ /* 0x000562000c1e1d00 */
[--C-:B------:R-:W-:Y:S02]  /*0a00*/  HADD2.F32 R144, -RZ, R84.reuse.H0_H0 ;  /* 0x20000054ff907230 */ /* 0x100fe40000004100 */
[----:B------:R-:W-:Y:S02]  /*0a10*/  HADD2.F32 R143, -RZ, R84.H1_H1 ;  /* 0x30000054ff8f7230 */ /* 0x000fe40000004100 */
[--C-:B------:R-:W-:Y:S02]  /*0a20*/  HADD2.F32 R148, -RZ, R86.reuse.H0_H0 ;  /* 0x20000056ff947230 */ /* 0x100fe40000004100 */
[----:B------:R-:W-:Y:S02]  /*0a30*/  HADD2.F32 R147, -RZ, R86.H1_H1 ;  /* 0x30000056ff937230 */ /* 0x000fe40000004100 */
[----:B---3--:R-:W-:Y:S01]  /*0a40*/  IMAD.MOV.U32 R73, RZ, RZ, R74 ;  /* 0x000000ffff497224 */ /* 0x008fe200078e004a */
[--C-:B------:R-:W-:Y:S01]  /*0a50*/  SHF.R.U64 R83, R74, 0x10, R75.reuse ;  /* 0x000000104a537819 */ /* 0x100fe2000000124b */
[----:B------:R-:W-:-:S03]  /*0a60*/  IMAD.MOV.U32 R82, RZ, RZ, R75 ;  /* 0x000000ffff527224 */ /* 0x000fc600078e004b */
[----:B------:R-:W-:Y:S02]  /*0a70*/  HADD2.F32 R73, -RZ, R73.H0_H0 ;  /* 0x20000049ff497230 */ /* 0x000fe40000004100 */
[C---:B----4-:R-:W-:Y:S01]  /*0a80*/  FADD.FTZ R69, -R72.reuse, R69 ;  /* 0x0000004548457221 */ /* 0x050fe20000010100 */
[C---:B------:R-:W-:Y:S01]  /*0a90*/  FADD.FTZ R3, -R72.reuse, R68 ;  /* 0x0000004448037221 */ /* 0x040fe20000010100 */
[----:B------:R-:W-:Y:S02]  /*0aa0*/  HADD2.F32 R68, -RZ, R83.H0_H0 ;  /* 0x20000053ff447230 */ /* 0x000fe40000004100 */
[----:B------:R-:W-:Y:S01]  /*0ab0*/  FADD.FTZ R145, -R72, R70 ;  /* 0x0000004648917221 */ /* 0x000fe20000010100 */
[----:B-----5:R-:W-:Y:S01]  /*0ac0*/  FMUL.FTZ R146, R142, R69 ;  /* 0x000000458e927220 */ /* 0x020fe20000410000 */
[----:B------:R-:W-:Y:S01]  /*0ad0*/  SHF.R.U32.HI R74, RZ, 0x10, R75 ;  /* 0x00000010ff4a7819 */ /* 0x000fe2000001164b */
[----:B------:R-:W-:Y:S01]  /*0ae0*/  FMUL.FTZ R144, R144, R73 ;  /* 0x0000004990907220 */ /* 0x000fe20000410000 */
[----:B------:R-:W-:Y:S01]  /*0af0*/  FADD.FTZ R75, -R72, R71 ;  /* 0x00000047484b7221 */ /* 0x000fe20000010100 */
[----:B------:R-:W-:Y:S01]  /*0b00*/  FMUL.FTZ R3, R142, R3 ;  /* 0x000000038e037220 */ /* 0x000fe20000410000 */
[----:B------:R-:W-:-:S02]  /*0b10*/  HADD2.F32 R71, -RZ, R82.H0_H0 ;  /* 0x20000052ff477230 */ /* 0x000fc40000004100 */
[-C--:B------:R-:W-:Y:S01]  /*0b20*/  FMUL.FTZ R143, R143, R68.reuse ;  /* 0x000000448f8f7220 */ /* 0x080fe20000410000 */
[----:B------:R-:W-:Y:S01]  /*0b30*/  FADD.FTZ R33, R33, R68 ;  /* 0x0000004421217221 */ /* 0x000fe20000010000 */
[----:B------:R-:W-:Y:S01]  /*0b40*/  FFMA.FTZ R53, R146, R68, R53 ;  /* 0x0000004492357223 */ /* 0x000fe20000010035 */
[----:B------:R-:W-:Y:S01]  /*0b50*/  FMUL.FTZ R145, R142, R145 ;  /* 0x000000918e917220 */ /* 0x000fe20000410000 */
[----:B------:R-:W-:Y:S01]  /*0b60*/  FADD.FTZ R68, RZ, R144 ;  /* 0x00000090ff447221 */ /* 0x000fe20000010000 */
[----:B------:R-:W-:Y:S01]  /*0b70*/  FFMA.FTZ R69, R3, R144, RZ ;  /* 0x0000009003457223 */ /* 0x000fe200000100ff */
[-C--:B------:R-:W-:Y:S01]  /*0b80*/  FMUL.FTZ R148, R148, R71.reuse ;  /* 0x0000004794947220 */ /* 0x080fe20000410000 */
[----:B------:R-:W-:Y:S01]  /*0b90*/  FADD.FTZ R34, R34, R71 ;  /* 0x0000004722227221 */ /* 0x000fe20000010000 */
[----:B------:R-:W-:Y:S01]  /*0ba0*/  FFMA.FTZ R54, R145, R71, R54 ;  /* 0x0000004791367223 */ /* 0x000fe20000010036 */
[----:B------:R-:W-:Y:S02]  /*0bb0*/  HADD2.F32 R74, -RZ, R74.H0_H0 ;  /* 0x2000004aff4a7230 */ /* 0x000fe40000004100 */
        /* <DEDUP_REMOVED lines=12> */
[----:B--2---:R-:W-:-:S07]  /*0c80*/  FFMA.FTZ R74, R150, R147, R68 ;  /* 0x00000093964a7223 */ /* 0x004fce0000010044 */
.L_x_3704:
[----:B----4-:R-:W-:Y:S05]  /*0c90*/  BSYNC.RECONVERGENT B0 ;  /* 0x0000000000007941 */ /* 0x010fea0003800200 */
.L_x_3703:
[----:B------:R-:W-:Y:S04]  /*0ca0*/  BSSY.RECONVERGENT B0, `(.L_x_3705) ;  /* 0x000003e000007945 */ /* 0x000fe80003800200 */
[----:B------:R-:W-:Y:S05]  /*0cb0*/  @!P1 BRA `(.L_x_3706) ;  /* 0x0000000000f09947 */ /* 0x000fea0003800000 */
[----:B------:R-:W0:Y:S01]  /*0cc0*/  LDC.64 R76, c[0x0][0x428] ;  /* 0x00010a00ff4c7b82 */ /* 0x000e220000000a00 */
[----:B------:R-:W-:Y:S02]  /*0cd0*/  ISETP.NE.U32.AND P0, PT, RZ, UR16, PT ;  /* 0x00000010ff007c0c */ /* 0x000fe4000bf05070 */
[----:B------:R-:W-:-:S05]  /*0ce0*/  ISETP.NE.U32.AND P5, PT, RZ, UR12, PT ;  /* 0x0000000cff007c0c */ /* 0x000fca000bfa5070 */
        /* <DEDUP_REMOVED lines=16> */
[----:B------:R-:W-:Y:S02]  /*0df0*/  HADD2.F32 R130, -RZ, R87.H0_H0 ;  /* 0x20000057ff827230 */ /* 0x000fe40000004100 */
[----:B------:R-:W-:Y:S02]  /*0e00*/  HADD2.F32 R134, -RZ, R88.H0_H0 ;  /* 0x20000058ff867230 */ /* 0x000fe40000004100 */
[----:B------:R-:W-:Y:S02]  /*0e10*/  VIADD R75, R75, 0x100 ;  /* 0x000001004b4b7836 */ /* 0x000fe40000000000 */
[----:B---3--:R-:W-:Y:S01]  /*0e20*/  IMAD.MOV.U32 R131, RZ, RZ, R76 ;  /* 0x000000ffff837224 */ /* 0x008fe200078e004c */
[----:B------:R-:W-:-:S04]  /*0e30*/  SHF.R.U64 R132, R76, 0x10, R77 ;  /* 0x000000104c847819 */ /* 0x000fc8000000124d */
[----:B------:R-:W-:Y:S02]  /*0e40*/  HADD2.F32 R131, -RZ, R131.H0_H0 ;  /* 0x20000083ff837230 */ /* 0x000fe40000004100 */
[C---:B----4-:R-:W-:Y:S01]  /*0e50*/  FADD.FTZ R129, -R72.reuse, R68 ;  /* 0x0000004448817221 */ /* 0x050fe20000010100 */
[C---:B------:R-:W-:Y:S01]  /*0e60*/  FADD.FTZ R133, -R72.reuse, R70 ;  /* 0x0000004648857221 */ /* 0x040fe20000010100 */
[----:B------:R-:W-:Y:S01]  /*0e70*/  FADD.FTZ R69, -R72, R69 ;  /* 0x0000004548457221 */ /* 0x000fe20000010100 */
[----:B------:R-:W-:Y:S02]  /*0e80*/  HADD2.F32 R68, -RZ, R87.H1_H1 ;  /* 0x30000057ff447230 */ /* 0x000fe40000004100 */
[----:B-----5:R-:W-:Y:S01]  /*0e90*/  FMUL.FTZ R129, R142, R129 ;  /* 0x000000818e817220 */ /* 0x020fe20000410000 */
[----:B------:R-:W-:Y:S02]  /*0ea0*/  HADD2.F32 R70, -RZ, R132.H0_H0 ;  /* 0x20000084ff467230 */ /* 0x000fe40000004100 */
[-C--:B------:R-:W-:Y:S01]  /*0eb0*/  FMUL.FTZ R130, R130, R131.reuse ;  /* 0x0000008382827220 */ /* 0x080fe20000410000 */
[--C-:B------:R-:W-:Y:S01]  /*0ec0*/  IMAD.MOV.U32 R135, RZ, RZ, R77.reuse ;  /* 0x000000ffff877224 */ /* 0x100fe200078e004d */
[----:B------:R-:W-:Y:S01]  /*0ed0*/  SHF.R.U32.HI R76, RZ, 0x10, R77 ;  /* 0x00000010ff4c7819 */ /* 0x000fe2000001164d */
[----:B------:R-:W-:Y:S01]  /*0ee0*/  FADD.FTZ R28, R28, R131 ;  /* 0x000000831c1c7221 */ /* 0x000fe20000010000 */
[----:B------:R-:W-:Y:S01]  /*0ef0*/  FFMA.FTZ R48, R129, R131, R48 ;  /* 0x0000008381307223 */ /* 0x000fe20000010030 */
[----:B------:R-:W-:Y:S01]  /*0f00*/  FMUL.FTZ R132, R142, R69 ;  /* 0x000000458e847220 */ /* 0x000fe20000410000 */
[----:B------:R-:W-:Y:S01]  /*0f10*/  FADD.FTZ R71, -R72, R71 ;  /* 0x0000004748477221 */ /* 0x000fe20000010100 */
[----:B------:R-:W-:Y:S01]  /*0f20*/  FMUL.FTZ R131, R68, R70 ;  /* 0x0000004644837220 */ /* 0x000fe20000410000 */
[----:B------:R-:W-:-:S02]  /*0f30*/  HADD2.F32 R135, -RZ, R135.H0_H0 ;  /* 0x20000087ff877230 */ /* 0x000fc40000004100 */
[----:B------:R-:W-:Y:S01]  /*0f40*/  FADD.FTZ R68, R73, R130 ;  /* 0x0000008249447221 */ /* 0x000fe20000010000 */
[----:B------:R-:W-:Y:S01]  /*0f50*/  FFMA.FTZ R69, R129, R130, R74 ;  /* 0x0000008281457223 */ /* 0x000fe2000001004a */
[----:B------:R-:W-:Y:S01]  /*0f60*/  FADD.FTZ R29, R29, R70 ;  /* 0x000000461d1d7221 */ /* 0x000fe20000010000 */
[----:B------:R-:W-:Y:S01]  /*0f70*/  FFMA.FTZ R49, R132, R70, R49 ;  /* 0x0000004684317223 */ /* 0x000fe20000010031 */
[----:B------:R-:W-:Y:S02]  /*0f80*/  HADD2.F32 R70, -RZ, R88.H1_H1 ;  /* 0x30000058ff467230 */ /* 0x000fe40000004100 */
[C---:B------:R-:W-:Y:S01]  /*0f90*/  FMUL.FTZ R133, R142.reuse, R133 ;  /* 0x000000858e857220 */ /* 0x040fe20000410000 */
        /* <DEDUP_REMOVED lines=13> */
[----:B--2---:R-:W-:-:S07]  /*1070*/  FFMA.FTZ R74, R136, R135, R68 ;  /* 0x00000087884a7223 */ /* 0x004fce0000010044 */
.L_x_3706:
[----:B------:R-:W-:Y:S05]  /*1080*/  BSYNC.RECONVERGENT B0 ;  /* 0x0000000000007941 */ /* 0x000fea0003800200 */
.L_x_3705:
        /* <DEDUP_REMOVED lines=62> */
.L_x_3708:
[----:B------:R-:W-:Y:S05]  /*1470*/  BSYNC.RECONVERGENT B0 ;  /* 0x0000000000007941 */ /* 0x000fea0003800200 */
.L_x_3707:
        /* <DEDUP_REMOVED lines=62> */
.L_x_3710:
[----:B------:R-:W-:Y:S05]  /*1860*/  BSYNC.RECONVERGENT B0 ;  /* 0x0000000000007941 */ /* 0x000fea0003800200 */
.L_x_3709:
        /* <DEDUP_REMOVED lines=23> */
[----:B---3--:R-:W-:Y:S01]  /*19e0*/  IMAD.MOV.U32 R75, RZ, RZ, R76 ;  /* 0x000000ffff4b7224 */ /* 0x008fe200078e004c */
[----:B------:R-:W-:-:S04]  /*19f0*/  SHF.R.U64 R126, R76, 0x10, R77 ;  /* 0x000000104c7e7819 */ /* 0x000fc8000000124d */
[----:B------:R-:W-:Y:S02]  /*1a00*/  HADD2.F32 R75, -RZ, R75.H0_H0 ;  /* 0x2000004bff4b7230 */ /* 0x000fe40000004100 */
[C---:B----4-:R-:W-:Y:S01]  /*1a10*/  FADD.FTZ R69, -R72.reuse, R69 ;  /* 0x0000004548457221 */ /* 0x050fe20000010100 */
[----:B------:R-:W-:Y:S01]  /*1a20*/  FADD.FTZ R137, -R72, R68 ;  /* 0x0000004448897221 */ /* 0x000fe20000010100 */
[----:B------:R-:W-:Y:S02]  /*1a30*/  HADD2.F32 R68, -RZ, R126.H0_H0 ;  /* 0x2000007eff447230 */ /* 0x000fe40000004100 */
[----:B------:R-:W-:Y:S01]  /*1a40*/  FMUL.FTZ R138, R138, R75 ;  /* 0x0000004b8a8a7220 */ /* 0x000fe20000410000 */
[--C-:B------:R-:W-:Y:S02]  /*1a50*/  IMAD.MOV.U32 R127, RZ, RZ, R77.reuse ;  /* 0x000000ffff7f7224 */ /* 0x100fe400078e004d */
[C---:B-----5:R-:W-:Y:S01]  /*1a60*/  FMUL.FTZ R140, R142.reuse, R69 ;  /* 0x000000458e8c7220 */ /* 0x060fe20000410000 */
[----:B------:R-:W-:Y:S01]  /*1a70*/  FMUL.FTZ R137, R142, R137 ;  /* 0x000000898e897220 */ /* 0x000fe20000410000 */
[----:B------:R-:W-:Y:S01]  /*1a80*/  SHF.R.U32.HI R76, RZ, 0x10, R77 ;  /* 0x00000010ff4c7819 */ /* 0x000fe2000001164d */
[----:B------:R-:W-:Y:S01]  /*1a90*/  FADD.FTZ R141, -R72, R70 ;  /* 0x00000046488d7221 */ /* 0x000fe20000010100 */
[-C--:B------:R-:W-:Y:S01]  /*1aa0*/  FMUL.FTZ R139, R139, R68.reuse ;  /* 0x000000448b8b7220 */ /* 0x080fe20000410000 */
[----:B------:R-:W-:Y:S01]  /*1ab0*/  FADD.FTZ R17, R17, R68 ;  /* 0x0000004411117221 */ /* 0x000fe20000010000 */
[----:B------:R-:W-:Y:S01]  /*1ac0*/  FFMA.FTZ R37, R140, R68, R37 ;  /* 0x000000448c257223 */ /* 0x000fe20000010025 */
[----:B------:R-:W-:-:S02]  /*1ad0*/  HADD2.F32 R126, -RZ, R94.H0_H0 ;  /* 0x2000005eff7e7230 */ /* 0x000fc40000004100 */
[----:B------:R-:W-:Y:S01]  /*1ae0*/  FADD.FTZ R68, R73, R138 ;  /* 0x0000008a49447221 */ /* 0x000fe20000010000 */
[----:B------:R-:W-:Y:S02]  /*1af0*/  HADD2.F32 R127, -RZ, R127.H0_H0 ;  /* 0x2000007fff7f7230 */ /* 0x000fe40000004100 */
[----:B------:R-:W-:Y:S01]  /*1b00*/  FFMA.FTZ R69, R137, R138, R74 ;  /* 0x0000008a89457223 */ /* 0x000fe2000001004a */
[----:B------:R-:W-:Y:S01]  /*1b10*/  FADD.FTZ R77, -R72, R71 ;  /* 0x00000047484d7221 */ /* 0x000fe20000010100 */
[----:B------:R-:W-:Y:S02]  /*1b20*/  HADD2.F32 R70, -RZ, R94.H1_H1 ;  /* 0x3000005eff467230 */ /* 0x000fe40000004100 */
[----:B------:R-:W-:Y:S01]  /*1b30*/  FMUL.FTZ R141, R142, R141 ;  /* 0x0000008d8e8d7220 */ /* 0x000fe20000410000 */
[----:B------:R-:W-:Y:S02]  /*1b40*/  HADD2.F32 R72, -RZ, R76.H0_H0 ;  /* 0x2000004cff487230 */ /* 0x000fe40000004100 */
        /* <DEDUP_REMOVED lines=14> */
[----:B--2---:R-:W-:-:S07]  /*1c30*/  FFMA.FTZ R74, R128, R127, R68 ;  /* 0x0000007f804a7223 */ /* 0x004fce0000010044 */
.L_x_3712:
[----:B------:R-:W-:Y:S05]  /*1c40*/  BSYNC.RECONVERGENT B0 ;  /* 0x0000000000007941 */ /* 0x000fea0003800200 */
.L_x_3711:
        /* <DEDUP_REMOVED lines=32> */
.L_x_3714:
[----:B------:R-:W-:Y:S05]  /*1e50*/  BSYNC.RECONVERGENT B0 ;  /* 0x0000000000007941 */ /* 0x000fea0003800200 */
.L_x_3713:
        /* <DEDUP_REMOVED lines=42> */
[----:B------:R-:W-:-:S02]  /*2100*/  P2R R79, PR, RZ, 0x20 ;  /* 0x00000020ff4f7803 */ /* 0x000fc40000000000 */
[----:B------:R-:W-:-:S09]  /*2110*/  FSEL R69, R69, RZ, !P5 ;  /* 0x000000ff45457208 */ /* 0x000fd20006800000 */
        /* <DEDUP_REMOVED lines=43> */
.L_x_3719:
        /* <DEDUP_REMOVED lines=17> */
[----:B------:R-:W-:Y:S01]  /*24e0*/  F2FP.F16.F32.PACK_AB R70, R71, R70 ;  /* 0x000000464746723e */ /* 0x000fe200000000ff */
        /* <DEDUP_REMOVED lines=13> */
.L_x_3718:
        /* <DEDUP_REMOVED lines=26> */
[----:B------:R-:W-:Y:S02]  /*2760*/  F2FP.F16.F32.PACK_AB R70, R71, R70 ;  /* 0x000000464746723e */ /* 0x000fe400000000ff */
[----:B------:R-:W-:Y:S02]  /*2770*/  FSEL R72, R72, RZ, P5 ;  /* 0x000000ff48487208 */ /* 0x000fe40002800000 */
[----:B------:R-:W-:Y:S02]  /*2780*/  ISETP.GE.U32.AND P5, PT, R124, 0x1000000, PT ;  /* 0x010000007c00780c */ /* 0x000fe40003fa6070 */
[----:B------:R-:W-:-:S02]  /*2790*/  PRMT R81, R70, 0x7610, R81 ;  /* 0x0000761046517816 */ /* 0x000fc40000000051 */
[----:B------:R-:W-:-:S04]  /*27a0*/  FSEL R73, R73, RZ, P5 ;  /* 0x000000ff49497208 */ /* 0x000fc80002800000 */
[----:B------:R-:W-:Y:S02]  /*27b0*/  F2FP.F16.F32.PACK_AB R73, R73, R72 ;  /* 0x000000484949723e */ /* 0x000fe400000000ff */
[----:B------:R-:W-:Y:S02]  /*27c0*/  PRMT R72, R70, 0x7632, R72 ;  /* 0x0000763246487816 */ /* 0x000fe40000000048 */
[C---:B------:R-:W-:Y:S02]  /*27d0*/  PRMT R75, R73.reuse, 0x7632, R75 ;  /* 0x00007632494b7816 */ /* 0x040fe4000000004b */
[----:B------:R-:W-:Y:S01]  /*27e0*/  PRMT R74, R73, 0x7610, R74 ;  /* 0x00007610494a7816 */ /* 0x000fe2000000004a */
[----:B------:R-:W-:Y:S06]  /*27f0*/  BRA `(.L_x_3720) ;  /* 0x0000000c006c7947 */ /* 0x000fec0003800000 */
.L_x_3721:
        /* <DEDUP_REMOVED lines=19> */
[----:B------:R-:W-:-:S03]  /*2930*/  FMUL.FTZ R67, R66, UR14 ;  /* 0x0000000e42437c20 */ /* 0x000fc60008410000 */
[----:B------:R-:W-:Y:S02]  /*2940*/  PRMT R81, R70, 0x7610, R81 ;  /* 0x0000761046517816 */ /* 0x000fe40000000051 */
[----:B------:R-:W-:Y:S01]  /*2950*/  FSEL R72, R67, RZ, P5 ;  /* 0x000000ff43487208 */ /* 0x000fe20002800000 */
        /* <DEDUP_REMOVED lines=9> */
.L_x_3717:
        /* <DEDUP_REMOVED lines=53> */
.L_x_3723:
        /* <DEDUP_REMOVED lines=29> */
[----:B------:R-:W-:Y:S01]  /*2f10*/  FSEL R75, R67, RZ, P5 ;  /* 0x000000ff434b7208 */ /* 0x000fe20002800000 */
[----:B------:R-:W-:Y:S01]  /*2f20*/  FADD.FTZ R67, R147, -R76 ;  /* 0x8000004c93437221 */ /* 0x000fe20000010000 */
[----:B------:R-:W-:Y:S02]  /*2f30*/  ISETP.GE.U32.AND P5, PT, R124, 0x1000000, PT ;  /* 0x010000007c00780c */ /* 0x000fe40003fa6070 */
[----:B------:R-:W-:Y:S01]  /*2f40*/  F2FP.F16.F32.PACK_AB R74, R75, R74 ;  /* 0x0000004a4b4a723e */ /* 0x000fe200000000ff */
[----:B------:R-:W-:-:S03]  /*2f50*/  FMUL.FTZ R67, R142, R67 ;  /* 0x000000438e437220 */ /* 0x000fc60000410000 */
        /* <DEDUP_REMOVED lines=9> */
.L_x_3722:
        /* <DEDUP_REMOVED lines=33> */
[----:B------:R-:W-:Y:S01]  /*3200*/  FFMA.FTZ R73, R142, R73, R12 ;  /* 0x000000498e497223 */ /* 0x000fe2000001000c */
[----:B------:R-:W-:-:S03]  /*3210*/  PRMT R74, R77, 0x7610, R74 ;  /* 0x000076104d4a7816 */ /* 0x000fc6000000004a */
        /* <DEDUP_REMOVED lines=15> */
.L_x_3724:
        /* <DEDUP_REMOVED lines=26> */
[----:B------:R-:W-:-:S03]  /*34b0*/  FMUL.FTZ R67, R66, UR14 ;  /* 0x0000000e42437c20 */ /* 0x000fc60008410000 */
[----:B------:R-:W-:Y:S02]  /*34c0*/  PRMT R103, R72, 0x7632, R103 ;  /* 0x0000763248677816 */ /* 0x000fe40000000067 */
[----:B------:R-:W-:Y:S02]  /*34d0*/  FSEL R74, R67, RZ, P5 ;  /* 0x000000ff434a7208 */ /* 0x000fe40002800000 */
[----:B------:R-:W-:-:S04]  /*34e0*/  LOP3.LUT P5, RZ, R95, 0xff0000, RZ, 0xc0, !PT ;  /* 0x00ff00005fff7812 */ /* 0x000fc800078ac0ff */
[----:B------:R-:W-:Y:S01]  /*34f0*/  FSEL R75, R67, RZ, P5 ;  /* 0x000000ff434b7208 */ /* 0x000fe20002800000 */
[----:B------:R-:W-:Y:S01]  /*3500*/  FFMA.FTZ R67, R142, R76, R15 ;  /* 0x0000004c8e437223 */ /* 0x000fe2000001000f */
[----:B------:R-:W-:Y:S02]  /*3510*/  ISETP.GE.U32.AND P5, PT, R124, 0x1000000, PT ;  /* 0x010000007c00780c */ /* 0x000fe40003fa6070 */
[----:B------:R-:W-:Y:S01]  /*3520*/  F2FP.F16.F32.PACK_AB R74, R75, R74 ;  /* 0x0000004a4b4a723e */ /* 0x000fe200000000ff */
[----:B------:R-:W-:-:S03]  /*3530*/  FMUL.FTZ R76, R67, UR14 ;  /* 0x0000000e434c7c20 */ /* 0x000fc60008410000 */
[----:B------:R-:W-:Y:S02]  /*3540*/  PRMT R104, R74, 0x7632, R104 ;  /* 0x000076324a687816 */ /* 0x000fe40000000068 */
[----:B------:R-:W-:Y:S02]  /*3550*/  FSEL R77, R76, RZ, P5 ;  /* 0x000000ff4c4d7208 */ /* 0x000fe40002800000 */
[----:B------:R-:W-:-:S04]  /*3560*/  ISETP.GE.U32.AND P5, PT, R95, 0x1000000, PT ;  /* 0x010000005f00780c */ /* 0x000fc80003fa6070 */
[----:B------:R-:W-:-:S04]  /*3570*/  FSEL R76, R76, RZ, P5 ;  /* 0x000000ff4c4c7208 */ /* 0x000fc80002800000 */
[----:B------:R-:W-:-:S04]  /*3580*/  F2FP.F16.F32.PACK_AB R76, R76, R77 ;  /* 0x0000004d4c4c723e */ /* 0x000fc800000000ff */
[C---:B------:R-:W-:Y:S02]  /*3590*/  PRMT R105, R76.reuse, 0x7632, R105 ;  /* 0x000076324c697816 */ /* 0x040fe40000000069 */
[----:B------:R-:W-:-:S07]  /*35a0*/  PRMT R75, R76, 0x7610, R75 ;  /* 0x000076104c4b7816 */ /* 0x000fce000000004b */
.L_x_3720:
        /* <DEDUP_REMOVED lines=24> */
.L_x_3725:
[----:B------:R-:W-:-:S07]  /*3730*/  VIADD R106, R106, 0x100 ;  /* 0x000001006a6a7836 */ /* 0x000fce0000000000 */
.L_x_3716:
[----:B------:R-:W-:Y:S05]  /*3740*/  BSYNC.RECONVERGENT B0 ;  /* 0x0000000000007941 */ /* 0x000fea0003800200 */
.L_x_3715:
        /* <DEDUP_REMOVED lines=51> */
[----:B------:R-:W-:Y:S02]  /*3a80*/  F2FP.F16.F32.PACK_AB R80, R76, R77 ;  /* 0x0000004d4c50723e */ /* 0x000fe400000000ff */
[----:B------:R-:W-:Y:S02]  /*3a90*/  PRMT R76, R72, 0x7610, R76 ;  /* 0x00007610484c7816 */ /* 0x000fe4000000004c */
[----:B------:R-:W-:Y:S02]  /*3aa0*/  PRMT R77, R74, 0x7610, R77 ;  /* 0x000076104a4d7816 */ /* 0x000fe4000000004d */
[----:B------:R-:W-:Y:S01]  /*3ab0*/  PRMT R105, R80, 0x7632, R105 ;  /* 0x0000763250697816 */ /* 0x000fe20000000069 */
[----:B------:R-:W-:Y:S06]  /*3ac0*/  BRA `(.L_x_3731) ;  /* 0x0000001000387947 */ /* 0x000fec0003800000 */
.L_x_3730:
        /* <DEDUP_REMOVED lines=42> */
[----:B------:R-:W-:Y:S01]  /*3d70*/  PRMT R105, R80, 0x7632, R105 ;  /* 0x0000763250697816 */ /* 0x000fe20000000069 */
[----:B------:R-:W-:Y:S06]  /*3d80*/  BRA `(.L_x_3731) ;  /* 0x0000000c00887947 */ /* 0x000fec0003800000 */
.L_x_3729:
        /* <DEDUP_REMOVED lines=48> */
.L_x_3732:
        /* <DEDUP_REMOVED lines=44> */
.L_x_3728:
        /* <DEDUP_REMOVED lines=34> */
[----:B------:R-:W-:-:S04]  /*4570*/  F2FP.F16.F32.PACK_AB R72, R73, R72 ;  /* 0x000000484948723e */ /* 0x000fc800000000ff */
[C---:B------:R-:W-:Y:S02]  /*4580*/  PRMT R80, R72.reuse, 0x7632, R80 ;  /* 0x0000763248507816 */ /* 0x040fe40000000050 */
[----:B------:R-:W-:Y:S01]  /*4590*/  PRMT R77, R72, 0x7610, R77 ;  /* 0x00007610484d7816 */ /* 0x000fe2000000004d */
[----:B------:R-:W-:Y:S06]  /*45a0*/  BRA `(.L_x_3731) ;  /* 0x0000000400807947 */ /* 0x000fec0003800000 */
.L_x_3734:
        /* <DEDUP_REMOVED lines=31> */
.L_x_3733:
        /* <DEDUP_REMOVED lines=31> */
[----:B------:R-:W-:-:S04]  /*4990*/  F2FP.F16.F32.PACK_AB R72, R73, R72 ;  /* 0x000000484948723e */ /* 0x000fc800000000ff */
[C---:B------:R-:W-:Y:S02]  /*49a0*/  PRMT R80, R72.reuse, 0x7632, R80 ;  /* 0x0000763248507816 */ /* 0x040fe40000000050 */
[----:B------:R-:W-:Y:S01]  /*49b0*/  PRMT R77, R72, 0x7610, R77 ;  /* 0x00007610484d7816 */ /* 0x000fe2000000004d */
[----:B------:R-:W-:Y:S06]  /*49c0*/  BRA `(.L_x_3731) ;  /* 0x0000000000787947 */ /* 0x000fec0003800000 */
.L_x_3735:
        /* <DEDUP_REMOVED lines=28> */
[C---:B------:R-:W-:Y:S02]  /*4b90*/  PRMT R80, R72.reuse, 0x7632, R80 ;  /* 0x0000763248507816 */ /* 0x040fe40000000050 */
[----:B------:R-:W-:-:S07]  /*4ba0*/  PRMT R77, R72, 0x7610, R77 ;  /* 0x00007610484d7816 */ /* 0x000fce000000004d */
.L_x_3731:
        /* <DEDUP_REMOVED lines=20> */
.L_x_3736:
[----:B------:R-:W-:-:S07]  /*4cf0*/  VIADD R106, R106, 0x100 ;  /* 0x000001006a6a7836 */ /* 0x000fce0000000000 */
.L_x_3727:
[----:B------:R-:W-:Y:S05]  /*4d00*/  BSYNC.RECONVERGENT B0 ;  /* 0x0000000000007941 */ /* 0x000fea0003800200 */
.L_x_3726:
        /* <DEDUP_REMOVED lines=56> */
.L_x_3741:
        /* <DEDUP_REMOVED lines=44> */
.L_x_3740:
        /* <DEDUP_REMOVED lines=48> */
.L_x_3743:
        /* <DEDUP_REMOVED lines=44> */
.L_x_3739:
        /* <DEDUP_REMOVED lines=38> */
.L_x_3745:
        /* <DEDUP_REMOVED lines=31> */
.L_x_3744:
        /* <DEDUP_REMOVED lines=35> */
.L_x_3746:
        /* <DEDUP_REMOVED lines=30> */
.L_x_3742:
        /* <DEDUP_REMOVED lines=20> */
.L_x_3747:
[----:B------:R-:W-:-:S07]  /*62b0*/  VIADD R106, R106, 0x100 ;  /* 0x000001006a6a7836 */ /* 0x000fce0000000000 */
.L_x_3738:
[----:B------:R-:W-:Y:S05]  /*62c0*/  BSYNC.RECONVERGENT B0 ;  /* 0x0000000000007941 */ /* 0x000fea0003800200 */
.L_x_3737:
        /* <DEDUP_REMOVED lines=56> */
.L_x_3752:
        /* <DEDUP_REMOVED lines=44> */
.L_x_3751:
        /* <DEDUP_REMOVED lines=48> */
.L_x_3754:
        /* <DEDUP_REMOVED lines=44> */
.L_x_3750:
        /* <DEDUP_REMOVED lines=38> */
.L_x_3756:
        /* <DEDUP_REMOVED lines=31> */
.L_x_3755:
        /* <DEDUP_REMOVED lines=35> */
.L_x_3757:
        /* <DEDUP_REMOVED lines=30> */
.L_x_3753:
        /* <DEDUP_REMOVED lines=20> */
.L_x_3758:
[----:B------:R-:W-:-:S07]  /*7870*/  VIADD R106, R106, 0x100 ;  /* 0x000001006a6a7836 */ /* 0x000fce0000000000 */
.L_x_3749:
[----:B------:R-:W-:Y:S05]  /*7880*/  BSYNC.RECONVERGENT B0 ;  /* 0x0000000000007941 */ /* 0x000fea0003800200 */
.L_x_3748:
        /* <DEDUP_REMOVED lines=28> */
[----:B------:R-:W-:Y:S01]  /*7a50*/  F2FP.F16.F32.PACK_AB R74, R75, R74 ;  /* 0x0000004a4b4a723e */ /* 0x000fe200000000ff */
[----:B------:R-:W-:-:S03]  /*7a60*/  FMUL.FTZ R65, R64, UR14 ;  /* 0x0000000e40417c20 */ /* 0x000fc60008410000 */
[----:B------:R-:W-:Y:S02]  /*7a70*/  PRMT R105, R74, 0x7632, R105 ;  /* 0x000076324a697816 */ /* 0x000fe40000000069 */
        /* <DEDUP_REMOVED lines=15> */
[----:B------:R-:W-:Y:S01]  /*7b70*/  FMUL.FTZ R68, R66, UR14 ;  /* 0x0000000e42447c20 */ /* 0x000fe20008410000 */
[----:B------:R-:W-:Y:S02]  /*7b80*/  PRMT R73, R74, 0x7610, R73 ;  /* 0x000076104a497816 */ /* 0x000fe40000000049 */
[----:B------:R-:W-:Y:S02]  /*7b90*/  PRMT R103, R72, 0x7632, R103 ;  /* 0x0000763248677816 */ /* 0x000fe40000000067 */
[----:B------:R-:W-:Y:S02]  /*7ba0*/  FSEL R69, R68, RZ, P6 ;  /* 0x000000ff44457208 */ /* 0x000fe40003000000 */
[----:B------:R-:W-:Y:S02]  /*7bb0*/  LOP3.LUT P6, RZ, R101, 0xff0000, RZ, 0xc0, !PT ;  /* 0x00ff000065ff7812 */ /* 0x000fe400078cc0ff */
[----:B------:R-:W-:-:S02]  /*7bc0*/  PRMT R70, R72, 0x7610, R70 ;  /* 0x0000761048467816 */ /* 0x000fc40000000046 */
[----:B------:R-:W-:-:S04]  /*7bd0*/  FSEL R68, R68, RZ, P6 ;  /* 0x000000ff44447208 */ /* 0x000fc80003000000 */
[----:B------:R-:W-:-:S04]  /*7be0*/  F2FP.F16.F32.PACK_AB R68, R68, R69 ;  /* 0x000000454444723e */ /* 0x000fc800000000ff */
[C---:B------:R-:W-:Y:S02]  /*7bf0*/  PRMT R104, R68.reuse, 0x7632, R104 ;  /* 0x0000763244687816 */ /* 0x040fe40000000068 */
[----:B------:R-:W-:Y:S01]  /*7c00*/  PRMT R72, R68, 0x7610, R72 ;  /* 0x0000761044487816 */ /* 0x000fe20000000048 */
[----:B------:R-:W-:Y:S06]  /*7c10*/  BRA `(.L_x_3764) ;  /* 0x0000001000347947 */ /* 0x000fec0003800000 */
.L_x_3763:
        /* <DEDUP_REMOVED lines=45> */
.L_x_3762:
        /* <DEDUP_REMOVED lines=38> */
[----:B------:R-:W-:Y:S01]  /*8150*/  FMUL.FTZ R68, R66, UR14 ;  /* 0x0000000e42447c20 */ /* 0x000fe20008410000 */
[----:B------:R-:W-:Y:S02]  /*8160*/  PRMT R73, R74, 0x7610, R73 ;  /* 0x000076104a497816 */ /* 0x000fe40000000049 */
[----:B------:R-:W-:Y:S02]  /*8170*/  PRMT R103, R72, 0x7632, R103 ;  /* 0x0000763248677816 */ /* 0x000fe40000000067 */
[----:B------:R-:W-:-:S02]  /*8180*/  FSEL R69, R68, RZ, P6 ;  /* 0x000000ff44457208 */ /* 0x000fc40003000000 */
[----:B------:R-:W-:Y:S02]  /*8190*/  LOP3.LUT P6, RZ, R101, 0xff0000, RZ, 0xc0, !PT ;  /* 0x00ff000065ff7812 */ /* 0x000fe400078cc0ff */
[----:B------:R-:W-:Y:S02]  /*81a0*/  PRMT R70, R72, 0x7610, R70 ;  /* 0x0000761048467816 */ /* 0x000fe40000000046 */
[----:B------:R-:W-:-:S04]  /*81b0*/  FSEL R68, R68, RZ, P6 ;  /* 0x000000ff44447208 */ /* 0x000fc80003000000 */
[----:B------:R-:W-:-:S04]  /*81c0*/  F2FP.F16.F32.PACK_AB R68, R68, R69 ;  /* 0x000000454444723e */ /* 0x000fc800000000ff */
[C---:B------:R-:W-:Y:S02]  /*81d0*/  PRMT R104, R68.reuse, 0x7632, R104 ;  /* 0x0000763244687816 */ /* 0x040fe40000000068 */
[----:B------:R-:W-:Y:S01]  /*81e0*/  PRMT R72, R68, 0x7610, R72 ;  /* 0x0000761044487816 */ /* 0x000fe20000000048 */
[----:B------:R-:W-:Y:S06]  /*81f0*/  BRA `(.L_x_3764) ;  /* 0x0000000800bc7947 */ /* 0x000fec0003800000 */
.L_x_3765:
        /* <DEDUP_REMOVED lines=45> */
.L_x_3761:
        /* <DEDUP_REMOVED lines=35> */
[----:B------:R-:W-:Y:S01]  /*8700*/  PRMT R73, R72, 0x7632, R73 ;  /* 0x0000763248497816 */ /* 0x000fe20000000049 */
[----:B------:R-:W-:Y:S06]  /*8710*/  BRA `(.L_x_3764) ;  /* 0x0000000400747947 */ /* 0x000fec0003800000 */
.L_x_3767:
        /* <DEDUP_REMOVED lines=23> */
[----:B------:R-:W-:Y:S02]  /*8890*/  F2FP.F16.F32.PACK_AB R71, R70, R71 ;  /* 0x000000474647723e */ /* 0x000fe400000000ff */
[----:B------:R-:W-:Y:S02]  /*88a0*/  FSEL R69, R69, RZ, P6 ;  /* 0x000000ff45457208 */ /* 0x000fe40003000000 */
[----:B------:R-:W-:Y:S02]  /*88b0*/  PRMT R70, R71, 0x7632, R70 ;  /* 0x0000763247467816 */ /* 0x000fe40000000046 */
[----:B------:R-:W-:-:S02]  /*88c0*/  F2FP.F16.F32.PACK_AB R72, R72, R69 ;  /* 0x000000454848723e */ /* 0x000fc400000000ff */
[----:B------:R-:W-:Y:S02]  /*88d0*/  PRMT R77, R71, 0x7610, R77 ;  /* 0x00007610474d7816 */ /* 0x000fe4000000004d */
[----:B------:R-:W-:Y:S01]  /*88e0*/  PRMT R73, R72, 0x7632, R73 ;  /* 0x0000763248497816 */ /* 0x000fe20000000049 */
[----:B------:R-:W-:Y:S06]  /*88f0*/  BRA `(.L_x_3764) ;  /* 0x0000000000fc7947 */ /* 0x000fec0003800000 */
.L_x_3766:
        /* <DEDUP_REMOVED lines=32> */
[----:B------:R-:W-:Y:S01]  /*8b00*/  PRMT R73, R72, 0x7632, R73 ;  /* 0x0000763248497816 */ /* 0x000fe20000000049 */
[----:B------:R-:W-:Y:S06]  /*8b10*/  BRA `(.L_x_3764) ;  /* 0x0000000000747947 */ /* 0x000fec0003800000 */
.L_x_3768:
        /* <DEDUP_REMOVED lines=29> */
.L_x_3764:
        /* <DEDUP_REMOVED lines=20> */
.L_x_3760:
[----:B------:R-:W-:Y:S05]  /*8e30*/  BSYNC.RECONVERGENT B0 ;  /* 0x0000000000007941 */ /* 0x000fea0003800200 */
.L_x_3759:
[----:B------:R-:W-:Y:S01]  /*8e40*/  ISETP.NE.AND P5, PT, R78, RZ, PT ;  /* 0x000000ff4e00720c */ /* 0x000fe20003fa5270 */
[----:B------:R-:W-:-:S12]  /*8e50*/  UPLOP3.LUT UP1, UPT, UPT, UPT, UP1, 0x40, 0x4 ;  /* 0x000000000004789c */ /* 0x000fd80003f2e810 */
[----:B------:R-:W-:Y:S05]  /*8e60*/  @!P5 BRA `(.L_x_3769) ;  /* 0xffffff780040d947 */ /* 0x000fea000383ffff */
.L_x_3702:
        /* <DEDUP_REMOVED lines=39> */
.L_x_3770:
        /* <DEDUP_REMOVED lines=10> */
.L_x_5452:


//--------------------- .text._ZN10layer_norm22ln_bwd_finalize_kernelINS_22Kernel_traits_finalizeILj5120E6__halfS2_fS2_fjLb0ELj1024ELj4ENS_18Kernel_traits_baseILj5120ES2_S2_fS2_fjLj1024EEEEELb0ELb1EEEvNS_9BwdParamsE --------------------------
	.section	.text._ZN10layer_norm22ln_bwd_finalize_kernelINS_22Kernel_traits_finalizeILj5120E6__halfS2_fS2_fjLb0ELj1024ELj4ENS_18Kernel_traits_baseILj5120ES2_S2_fS2_fjLj1024EEEEELb0ELb1EEEvNS_9BwdParamsE,"ax",@progbits
	.align	128
        .global         _ZN10layer_norm22ln_bwd_finalize_kernelINS_22Kernel_traits_finalizeILj5120E6__halfS2_fS2_fjLb0ELj1024ELj4ENS_18Kernel_traits_baseILj5120ES2_S2_fS2_fjLj1024EEEEELb0ELb1EEEvNS_9BwdParamsE
        .type           _ZN10layer_norm22ln_bwd_finalize_kernelINS_22Kernel_traits_finalizeILj5120E6__halfS2_fS2_fjLb0ELj1024ELj4ENS_18Kernel_traits_baseILj5120ES2_S2_fS2_fjLj1024EEEEELb0ELb1EEEvNS_9BwdParamsE,@function
        .size           _ZN10layer_norm22ln_bwd_finalize_kernelINS_22Kernel_traits_finalizeILj5120E6__halfS2_fS2_fjLb0ELj1024ELj4ENS_18Kernel_traits_baseILj5120ES2_S2_fS2_fjLj1024EEEEELb0ELb1EEEvNS_9BwdParamsE,(.L_x_5453 - _ZN10layer_norm22ln_bwd_finalize_kernelINS_22Kernel_traits_finalizeILj5120E6__halfS2_fS2_fjLb0ELj1024ELj4ENS_18Kernel_traits_baseILj5120ES2_S2_fS2_fjLj1024EEEEELb0ELb1EEEvNS_9BwdParamsE)
        .other          _ZN10layer_norm22ln_bwd_finalize_kernelINS_22Kernel_traits_finalizeILj5120E6__halfS2_fS2_fjLb0ELj1024ELj4ENS_18Kernel_traits_baseILj5120ES2_S2_fS2_fjLj1024EEEEELb0ELb1EEEvNS_9BwdParamsE,@"STO_CUDA_ENTRY STV_DEFAULT"
_ZN10layer_norm22ln_bwd_finalize_kernelINS_22Kernel_traits_finalizeILj5120E6__halfS2_fS2_fjLb0ELj1024ELj4ENS_18Kernel_traits_baseILj5120ES2_S2_fS2_fjLj1024EEEEELb0ELb1EEEvNS_9BwdParamsE:
.text._ZN10layer_norm22ln_bwd_finalize_kernelINS_22Kernel_traits_finalizeILj5120E6__halfS2_fS2_fjLb0ELj1024ELj4ENS_18Kernel_traits_baseILj5120ES2_S2_fS2_fjLj1024EEEEELb0ELb1EEEvNS_9BwdParamsE:
        /* <DEDUP_REMOVED lines=77> */
.L_x_3775:
        /* <DEDUP_REMOVED lines=118> */
.L_x_3774:
[----:B------:R-:W-:Y:S05]  /*0c30*/  BSYNC.RECONVERGENT B1 ;  /* 0x0000000000017941 */ /* 0x000fea0003800200 */
.L_x_3773:
        /* <DEDUP_REMOVED lines=69> */
.L_x_3777:
[----:B------:R-:W-:Y:S05]  /*1090*/  BSYNC.RECONVERGENT B1 ;  /* 0x0000000000017941 */ /* 0x000fea0003800200 */
.L_x_3776:
        /* <DEDUP_REMOVED lines=38> */
.L_x_3779:
[----:B------:R-:W-:Y:S05]  /*1300*/  BSYNC.RECONVERGENT B1 ;  /* 0x0000000000017941 */ /* 0x000fea0003800200 */
.L_x_3778:
[----:B------:R-:W-:Y:S05]  /*1310*/  @!P1 BRA `(.L_x_3772) ;  /* 0x0000000000409947 */ /* 0x000fea0003800000 */
[----:B------:R-:W0:Y:S01]  /*1320*/  LDC R12, c[0x0][0x388] ;  /* 0x0000e200ff0c7b82 */ /* 0x000e220000000800 */
[----:B------:R-:W-:-:S07]  /*1330*/  IADD3 R0, PT, PT, -R0, RZ, RZ ;  /* 0x000000ff00007210 */ /* 0x000fce0007ffe1ff */
[----:B------:R-:W1:Y:S08]  /*1340*/  LDC.64 R8, c[0x0][0x440] ;  /* 0x00011000ff087b82 */ /* 0x000e700000000a00 */
[----:B------:R-:W2:Y:S01]  /*1350*/  LDC.64 R10, c[0x0][0x448] ;  /* 0x00011200ff0a7b82 */ /* 0x000ea20000000a00 */
[----:B0-----:R-:W-:-:S05]  /*1360*/  IMAD R2, R2, R12, R5 ;  /* 0x0000000c02027224 */ /* 0x001fca00078e0205 */
[----:B------:R-:W-:-:S07]  /*1370*/  IADD3 R13, PT, PT, R57, R2, RZ ;  /* 0x00000002390d7210 */ /* 0x000fce0007ffe0ff */
.L_x_3780:
        /* <DEDUP_REMOVED lines=10> */
.L_x_3772:
[----:B------:R-:W-:Y:S05]  /*1420*/  BSYNC.RECONVERGENT B0 ;  /* 0x0000000000007941 */ /* 0x000fea0003800200 */
.L_x_3771:
        /* <DEDUP_REMOVED lines=59> */
.L_x_3781:
        /* <DEDUP_REMOVED lines=10> */
.L_x_5453:


//--------------------- .text._ZN10layer_norm40ln_parallel_residual_bwd_finalize_kernelINS_22Kernel_traits_finalizeILj5120E6__halfS2_fS2_fjLb0ELj1024ELj4ENS_18Kernel_traits_baseILj5120ES2_S2_fS2_fjLj1024EEEEELb1EEEvNS_9BwdParamsE --------------------------
	.section	.text._ZN10layer_norm40ln_parallel_residual_bwd_finalize_kernelINS_22Kernel_traits_finalizeILj5120E6__halfS2_fS2_fjLb0ELj1024ELj4ENS_18Kernel_traits_baseILj5120ES2_S2_fS2_fjLj1024EEEEELb1EEEvNS_9BwdParamsE,"ax",@progbits
	.align	128
        .global         _ZN10layer_norm40ln_parallel_residual_bwd_finalize_kernelINS_22Kernel_traits_finalizeILj5120E6__halfS2_fS2_fjLb0ELj1024ELj4ENS_18Kernel_traits_baseILj5120ES2_S2_fS2_fjLj1024EEEEELb1EEEvNS_9BwdParamsE
        .type           _ZN10layer_norm40ln_parallel_residual_bwd_finalize_kernelINS_22Kernel_traits_finalizeILj5120E6__halfS2_fS2_fjLb0ELj1024ELj4ENS_18Kernel_traits_baseILj5120ES2_S2_fS2_fjLj1024EEEEELb1EEEvNS_9BwdParamsE,@function
        .size           _ZN10layer_norm40ln_parallel_residual_bwd_finalize_kernelINS_22Kernel_traits_finalizeILj5120E6__halfS2_fS2_fjLb0ELj1024ELj4ENS_18Kernel_traits_baseILj5120ES2_S2_fS2_fjLj1024EEEEELb1EEEvNS_9BwdParamsE,(.L_x_5454 - _ZN10layer_norm40ln_parallel_residual_bwd_finalize_kernelINS_22Kernel_traits_finalizeILj5120E6__halfS2_fS2_fjLb0ELj1024ELj4ENS_18Kernel_traits_baseILj5120ES2_S2_fS2_fjLj1024EEEEELb1EEEvNS_9BwdParamsE)
        .other          _ZN10layer_norm40ln_parallel_residual_bwd_finalize_kernelINS_22Kernel_traits_finalizeILj5120E6__halfS2_fS2_fjLb0ELj1024ELj4ENS_18Kernel_traits_baseILj5120ES2_S2_fS2_fjLj1024EEEEELb1EEEvNS_9BwdParamsE,@"STO_CUDA_ENTRY STV_DEFAULT"
_ZN10layer_norm40ln_parallel_residual_bwd_finalize_kernelINS_22Kernel_traits_finalizeILj5120E6__halfS2_fS2_fjLb0ELj1024ELj4ENS_18Kernel_traits_baseILj5120ES2_S2_fS2_fjLj1024EEEEELb1EEEvNS_9BwdParamsE:
.text._ZN10layer_norm40ln_parallel_residual_bwd_finalize_kernelINS_22Kernel_traits_finalizeILj5120E6__halfS2_fS2_fjLb0ELj1024ELj4ENS_18Kernel_traits_baseILj5120ES2_S2_fS2_fjLj1024EEEEELb1EEEvNS_9BwdParamsE:
        /* <DEDUP_REMOVED lines=57> */
.L_x_3786:
        /* <DEDUP_REMOVED lines=112> */
.L_x_3785:
[----:B------:R-:W-:Y:S05]  /*0a90*/  BSYNC.RECONVERGENT B1 ;  /* 0x0000000000017941 */ /* 0x000fea0003800200 */
.L_x_3784:
        /* <DEDUP_REMOVED lines=67> */
.L_x_3788:
[----:B------:R-:W-:Y:S05]  /*0ed0*/  BSYNC.RECONVERGENT B1 ;  /* 0x0000000000017941 */ /* 0x000fea0003800200 */
.L_x_3787:
        /* <DEDUP_REMOVED lines=37> */
.L_x_3790:
[----:B------:R-:W-:Y:S05]  /*1130*/  BSYNC.RECONVERGENT B1 ;  /* 0x0000000000017941 */ /* 0x000fea0003800200 */
.L_x_3789:
        /* <DEDUP_REMOVED lines=19> */
.L_x_3783:
[----:B------:R-:W-:Y:S05]  /*1270*/  BSYNC.RECONVERGENT B0 ;  /* 0x0000000000007941 */ /* 0x000fea0003800200 */
.L_x_3782:
        /* <DEDUP_REMOVED lines=93> */
.L_x_3791:
        /* <DEDUP_REMOVED lines=11> */
.L_x_5454:


//--------------------- .text._ZN10layer_norm31ln_parallel_residual_bwd_kernelINS_13Kernel_traitsI6__halfS2_fS2_fjLj5120ELj1ELj1ELj8ELj8ENS_18Kernel_traits_baseILj5120ES2_S2_fS2_fjLj256EEEEELb1ELb1ELb1EEEvNS_9BwdParamsE --------------------------
	.section	.text._ZN10layer_norm31ln_parallel_residual_bwd_kernelINS_13Kernel_traitsI6__halfS2_fS2_fjLj5120ELj1ELj1ELj8ELj8ENS_18Kernel_traits_baseILj5120ES2_S2_fS2_fjLj256EEEEELb1ELb1ELb1EEEvNS_9BwdParamsE,"ax",@progbits
	.align	128
        .global         _ZN10layer_norm31ln_parallel_residual_bwd_kernelINS_13Kernel_traitsI6__halfS2_fS2_fjLj5120ELj1ELj1ELj8ELj8ENS_18Kernel_traits_baseILj5120ES2_S2_fS2_fjLj256EEEEELb1ELb1ELb1EEEvNS_9BwdParamsE
        .type           _ZN10layer_norm31ln_parallel_residual_bwd_kernelINS_13Kernel_traitsI6__halfS2_fS2_fjLj5120ELj1ELj1ELj8ELj8ENS_18Kernel_traits_baseILj5120ES2_S2_fS2_fjLj256EEEEELb1ELb1ELb1EEEvNS_9BwdParamsE,@function
        .size           _ZN10layer_norm31ln_parallel_residual_bwd_kernelINS_13Kernel_traitsI6__halfS2_fS2_fjLj5120ELj1ELj1ELj8ELj8ENS_18Kernel_traits_baseILj5120ES2_S2_fS2_fjLj256EEEEELb1ELb1ELb1EEEvNS_9BwdParamsE,(.L_x_5455 - _ZN10layer_norm31ln_parallel_residual_bwd_kernelINS_13Kernel_traitsI6__halfS2_fS2_fjLj5120ELj1ELj1ELj8ELj8ENS_18Kernel_traits_baseILj5120ES2_S2_fS2_fjLj256EEEEELb1ELb1ELb1EEEvNS_9BwdParamsE)
        .other          _ZN10layer_norm31ln_parallel_residual_bwd_kernelINS_13Kernel_traitsI6__halfS2_fS2_fjLj5120ELj1ELj1ELj8ELj8ENS_18Kernel_traits_baseILj5120ES2_S2_fS2_fjLj256EEEEELb1ELb1ELb1EEEvNS_9BwdParamsE,@"STO_CUDA_ENTRY STV_DEFAULT"
_ZN10layer_norm31ln_parallel_residual_bwd_kernelINS_13Kernel_traitsI6__halfS2_fS2_fjLj5120ELj1ELj1ELj8ELj8ENS_18Kernel_traits_baseILj5120ES2_S2_fS2_fjLj256EEEEELb1ELb1ELb1EEEvNS_9BwdParamsE:
.text._ZN10layer_norm31ln_parallel_residual_bwd_kernelINS_13Kernel_traitsI6__halfS2_fS2_fjLj5120ELj1ELj1ELj8ELj8ENS_18Kernel_traits_baseILj5120ES2_S2_fS2_fjLj256EEEEELb1ELb1ELb1EEEvNS_9BwdParamsE:
        /* <DEDUP_REMOVED lines=30> */
[----:B------:R-:W-:Y:S02]  /*01e0*/  HFMA2 R77, -RZ, RZ, 0, 0 ;  /* 0x00000000ff4d7431 */ /* 0x000fe400000001ff */
[----:B------:R-:W-:Y:S01]  /*01f0*/  IMAD.U32 R76, RZ, RZ, UR4 ;  /* 0x00000004ff4c7e24 */ /* 0x000fe2000f8e00ff */
        /* <DEDUP_REMOVED lines=15> */
[----:B------:R-:W-:Y:S01]  /*02f0*/  CS2R R78, SRZ ;  /* 0x00000000004e7805 */ /* 0x000fe2000001ff00 */
[----:B0-----:R-:W-:Y:S01]  /*0300*/  IMAD.WIDE.U32 R2, R36, 0x8, R2 ;  /* 0x0000000824027825 */ /* 0x001fe200078e0002 */
[----:B------:R-:W-:Y:S02]  /*0310*/  CS2R R80, SRZ ;  /* 0x0000000000507805 */ /* 0x000fe4000001ff00 */
[----:B------:R-:W-:Y:S02]  /*0320*/  CS2R R82, SRZ ;  /* 0x0000000000527805 */ /* 0x000fe4000001ff00 */
[----:B------:R-:W-:Y:S01]  /*0330*/  CS2R R84, SRZ ;  /* 0x0000000000547805 */ /* 0x000fe2000001ff00 */
[----:B------:R-:W-:Y:S01]  /*0340*/  IMAD.MOV.U32 R48, RZ, RZ, RZ ;  /* 0x000000ffff307224 */ /* 0x000fe200078e00ff */
[----:B--2---:R-:W2:Y:S01]  /*0350*/  LDG.E.64 R4, desc[UR10][R2.64+0x2000] ;  /* 0x0020000a02047981 */ /* 0x004ea2000c1e1b00 */
[----:B------:R-:W-:Y:S01]  /*0360*/  IMAD.MOV.U32 R72, RZ, RZ, RZ ;  /* 0x000000ffff487224 */ /* 0x000fe200078e00ff */
[----:B------:R-:W-:Y:S01]  /*0370*/  CS2R R116, SRZ ;  /* 0x0000000000747805 */ /* 0x000fe2000001ff00 */
[----:B------:R-:W-:Y:S01]  /*0380*/  UPLOP3.LUT UP1, UPT, UPT, UPT, UPT, 0x40, 0x4 ;  /* 0x000000000004789c */ /* 0x000fe20003f2e870 */
        /* <DEDUP_REMOVED lines=43> */
[----:B01-3--:R-:W-:-:S07]  /*0640*/  HADD2.F32 R106, -RZ, R106.H0_H0 ;  /* 0x2000006aff6a7230 */ /* 0x00bfce0000004100 */
.L_x_3840:
        /* <DEDUP_REMOVED lines=16> */
[----:B-1----:R-:W-:-:S03]  /*0750*/  IMAD.WIDE.U32 R28, R121, 0x10, R44 ;  /* 0x00000010791c7825 */ /* 0x002fc600078e002c */
[----:B------:R-:W3:Y:S01]  /*0760*/  LDG.E.64 R128, desc[UR10][R128.64] ;  /* 0x0000000a80807981 */ /* 0x000ee2000c1e1b00 */
[C---:B------:R-:W-:Y:S01]  /*0770*/  VIADD R123, R121.reuse, 0x300 ;  /* 0x00000300797b7836 */ /* 0x040fe20000000000 */
[----:B------:R-:W-:Y:S01]  /*0780*/  ISETP.NE.U32.AND P1, PT, RZ, UR12, PT ;  /* 0x0000000cff007c0c */ /* 0x000fe2000bf25070 */
[C---:B--2---:R-:W-:Y:S01]  /*0790*/  IMAD.WIDE R2, R76.reuse, 0x4, R2 ;  /* 0x000000044c027825 */ /* 0x044fe200078e0202 */
[----:B------:R-:W2:Y:S01]  /*07a0*/  LDG.E.128 R28, desc[UR10][R28.64] ;  /* 0x0000000a1c1c7981 */ /* 0x000ea2000c1e1d00 */
[----:B------:R-:W1:Y:S03]  /*07b0*/  LDC.64 R142, c[0x0][0x380] ;  /* 0x0000e000ff8e7b82 */ /* 0x000e660000000a00 */
[----:B------:R0:W2:Y:S01]  /*07c0*/  LDG.E R0, desc[UR10][R2.64] ;  /* 0x0000000a02007981 */ /* 0x0000a2000c1e1900 */
[----:B------:R-:W-:Y:S02]  /*07d0*/  VIADD R125, R121, 0x400 ;  /* 0x00000400797d7836 */ /* 0x000fe40000000000 */
[----:B0-----:R-:W-:-:S02]  /*07e0*/  IMAD.WIDE R138, R76, 0x4, R138 ;  /* 0x000000044c8a7825 */ /* 0x001fc400078e028a */
[----:B------:R-:W0:Y:S02]  /*07f0*/  LDC.64 R136, c[0x0][0x3b0] ;  /* 0x0000ec00ff887b82 */ /* 0x000e240000000a00 */
[--C-:B------:R-:W-:Y:S01]  /*0800*/  IMAD.WIDE.U32 R126, R123, 0x8, R134.reuse ;  /* 0x000000087b7e7825 */ /* 0x100fe200078e0086 */
[----:B------:R1:W2:Y:S03]  /*0810*/  LDG.E R120, desc[UR10][R138.64] ;  /* 0x0000000a8a787981 */ /* 0x0002a6000c1e1900 */
[----:B------:R-:W-:Y:S02]  /*0820*/  IMAD.WIDE.U32 R134, R125, 0x8, R134 ;  /* 0x000000087d867825 */ /* 0x000fe400078e0086 */
[----:B------:R-:W2:Y:S01]  /*0830*/  LDG.E.64 R126, desc[UR10][R126.64] ;  /* 0x0000000a7e7e7981 */ /* 0x000ea2000c1e1b00 */
[----:B------:R-:W1:Y:S01]  /*0840*/  LDC.64 R2, c[0x0][0x438] ;  /* 0x00010e00ff027b82 */ /* 0x000e620000000a00 */
[----:B------:R-:W-:-:S02]  /*0850*/  IMAD.WIDE.U32 R32, R107, 0x10, R44 ;  /* 0x000000106b207825 */ /* 0x000fc400078e002c */
[----:B------:R-:W2:Y:S02]  /*0860*/  LDG.E.64 R134, desc[UR10][R134.64] ;  /* 0x0000000a86867981 */ /* 0x000ea4000c1e1b00 */
[--C-:B------:R-:W-:Y:S02]  /*0870*/  IMAD.WIDE.U32 R36, R109, 0x10, R44.reuse ;  /* 0x000000106d247825 */ /* 0x100fe400078e002c */
[----:B------:R-:W2:Y:S02]  /*0880*/  LDG.E.128 R32, desc[UR10][R32.64] ;  /* 0x0000000a20207981 */ /* 0x000ea4000c1e1d00 */
[--C-:B------:R-:W-:Y:S02]  /*0890*/  IMAD.WIDE.U32 R40, R123, 0x10, R44.reuse ;  /* 0x000000107b287825 */ /* 0x100fe400078e002c */
[----:B------:R-:W2:Y:S02]  /*08a0*/  LDG.E.128 R36, desc[UR10][R36.64] ;  /* 0x0000000a24247981 */ /* 0x000ea4000c1e1d00 */
[----:B------:R-:W-:-:S02]  /*08b0*/  IMAD.WIDE.U32 R44, R125, 0x10, R44 ;  /* 0x000000107d2c7825 */ /* 0x000fc400078e002c */
[----:B------:R-:W2:Y:S04]  /*08c0*/  LDG.E.128 R40, desc[UR10][R40.64] ;  /* 0x0000000a28287981 */ /* 0x000ea8000c1e1d00 */
[----:B------:R-:W2:Y:S01]  /*08d0*/  LDG.E.128 R44, desc[UR10][R44.64] ;  /* 0x0000000a2c2c7981 */ /* 0x000ea2000c1e1d00 */
[----:B------:R-:W-:Y:S01]  /*08e0*/  ISETP.NE.AND.EX P1, PT, RZ, UR13, PT, P1 ;  /* 0x0000000dff007c0c */ /* 0x000fe2000bf25310 */
[----:B----4-:R-:W-:Y:S01]  /*08f0*/  @P0 IMAD.WIDE.U32 R140, R121, 0x10, R140 ;  /* 0x00000010798c0825 */ /* 0x010fe200078e008c */
[----:B-1----:R-:W-:-:S04]  /*0900*/  ISETP.NE.U32.AND P2, PT, R2, RZ, PT ;  /* 0x000000ff0200720c */ /* 0x002fc80003f45070 */
[----:B------:R-:W5:Y:S01]  /*0910*/  @P0 LDG.E.128 R4, desc[UR10][R140.64] ;  /* 0x0000000a8c040981 */ /* 0x000f62000c1e1d00 */
[----:B------:R-:W-:-:S06]  /*0920*/  ISETP.NE.AND.EX P0, PT, R3, RZ, PT, P2 ;  /* 0x000000ff0300720c */ /* 0x000fcc0003f05320 */
[----:B------:R-:W1:Y:S08]  /*0930*/  @P1 LDC.64 R156, c[0x0][0x3b8] ;  /* 0x0000ee00ff9c1b82 */ /* 0x000e700000000a00 */
        /* <DEDUP_REMOVED lines=18> */
[----:B------:R-:W-:Y:S01]  /*0a60*/  @P1 IMAD.WIDE.U32 R154, R107, 0x4, R154 ;  /* 0x000000046b9a1825 */ /* 0x000fe200078e009a */
[----:B------:R4:W5:Y:S03]  /*0a70*/  @P1 LDG.E R108, desc[UR10][R150.64] ;  /* 0x0000000a966c1981 */ /* 0x000966000c1e1900 */
[--C-:B------:R-:W-:Y:S01]  /*0a80*/  IMAD.WIDE.U32 R148, R121, 0x4, R136.reuse ;  /* 0x0000000479947825 */ /* 0x100fe200078e0088 */
[----:B------:R4:W5:Y:S03]  /*0a90*/  @P1 LDG.E R110, desc[UR10][R154.64] ;  /* 0x0000000a9a6e1981 */ /* 0x000966000c1e1900 */
[C---:B------:R-:W-:Y:S01]  /*0aa0*/  IMAD.WIDE.U32 R152, R107.reuse, 0x4, R136 ;  /* 0x000000046b987825 */ /* 0x040fe200078e0088 */
        /* <DEDUP_REMOVED lines=12> */
[----:B---3--:R-:W-:-:S02]  /*0b70*/  MOV R156, R130 ;  /* 0x00000082009c7202 */ /* 0x008fc40000000f00 */
[----:B------:R-:W-:Y:S01]  /*0b80*/  SHF.R.U64 R170, R130, 0x10, R131 ;  /* 0x0000001082aa7819 */ /* 0x000fe20000001283 */
[----:B------:R-:W-:Y:S01]  /*0b90*/  IMAD.MOV.U32 R130, RZ, RZ, R132 ;  /* 0x000000ffff827224 */ /* 0x000fe200078e0084 */
[----:B------:R-:W-:Y:S01]  /*0ba0*/  SHF.R.U64 R162, R132, 0x10, R133 ;  /* 0x0000001084a27819 */ /* 0x000fe20000001285 */
[----:B------:R-:W-:Y:S01]  /*0bb0*/  IMAD.MOV.U32 R132, RZ, RZ, R128 ;  /* 0x000000ffff847224 */ /* 0x000fe200078e0080 */
[--C-:B------:R-:W-:Y:S01]  /*0bc0*/  SHF.R.U64 R158, R128, 0x10, R129.reuse ;  /* 0x00000010809e7819 */ /* 0x100fe20000001281 */
[--C-:B------:R-:W-:Y:S01]  /*0bd0*/  IMAD.MOV.U32 R146, RZ, RZ, R129.reuse ;  /* 0x000000ffff927224 */ /* 0x100fe200078e0081 */
[----:B------:R-:W-:Y:S02]  /*0be0*/  SHF.R.U32.HI R160, RZ, 0x10, R129 ;  /* 0x00000010ffa07819 */ /* 0x000fe40000011681 */
[----:B------:R-:W1:Y:S01]  /*0bf0*/  @P0 LDC.64 R128, c[0x0][0x438] ;  /* 0x00010e00ff800b82 */ /* 0x000e620000000a00 */
[----:B--2---:R-:W-:Y:S01]  /*0c00*/  FSEL R0, R0, RZ, !P3 ;  /* 0x000000ff00007208 */ /* 0x004fe20005800000 */
[----:B------:R-:W-:-:S04]  /*0c10*/  HADD2.F32 R156, -RZ, R156.H0_H0 ;  /* 0x2000009cff9c7230 */ /* 0x000fc80000004100 */
[C---:B------:R-:W-:Y:S01]  /*0c20*/  FADD.FTZ R29, -R0.reuse, R29 ;  /* 0x0000001d001d7221 */ /* 0x040fe20000010100 */
[----:B------:R-:W-:Y:S02]  /*0c30*/  IMAD.MOV.U32 R148, RZ, RZ, R131 ;  /* 0x000000ffff947224 */ /* 0x000fe400078e0083 */
[----:B------:R-:W-:Y:S01]  /*0c40*/  FADD.FTZ R31, -R0, R31 ;  /* 0x0000001f001f7221 */ /* 0x000fe20000010100 */
[----:B------:R-:W-:Y:S02]  /*0c50*/  HADD2.F32 R152, -RZ, R170.H0_H0 ;  /* 0x200000aaff987230 */ /* 0x000fe40000004100 */
[C---:B------:R-:W-:Y:S01]  /*0c60*/  FMUL.FTZ R137, R120.reuse, R29 ;  /* 0x0000001d78897220 */ /* 0x040fe20000410000 */
[----:B------:R-:W-:Y:S01]  /*0c70*/  FMUL.FTZ R147, R57, R156 ;  /* 0x0000009c39937220 */ /* 0x000fe20000410000 */
[----:B------:R-:W-:Y:S01]  /*0c80*/  SHF.R.U32.HI R168, RZ, 0x10, R131 ;  /* 0x00000010ffa87819 */ /* 0x000fe20000011683 */
[----:B----4-:R-:W-:Y:S01]  /*0c90*/  FMUL.FTZ R139, R120, R31 ;  /* 0x0000001f788b7220 */ /* 0x010fe20000410000 */
[--C-:B------:R-:W-:Y:S01]  /*0ca0*/  SHF.R.U64 R157, R126, 0x10, R127.reuse ;  /* 0x000000107e9d7819 */ /* 0x100fe2000000127f */
[--C-:B------:R-:W-:Y:S01]  /*0cb0*/  IMAD.MOV.U32 R138, RZ, RZ, R127.reuse ;  /* 0x000000ffff8a7224 */ /* 0x100fe200078e007f */
[----:B------:R-:W-:Y:S01]  /*0cc0*/  SHF.R.U32.HI R165, RZ, 0x10, R127 ;  /* 0x00000010ffa57819 */ /* 0x000fe2000001167f */
[----:B------:R-:W-:Y:S01]  /*0cd0*/  FADD.FTZ R127, -R0, R28 ;  /* 0x0000001c007f7221 */ /* 0x000fe20000010100 */
[----:B------:R-:W-:-:S02]  /*0ce0*/  HADD2.F32 R148, -RZ, R148.H0_H0 ;  /* 0x20000094ff947230 */ /* 0x000fc40000004100 */
[-C--:B------:R-:W-:Y:S01]  /*0cf0*/  FFMA.FTZ R116, R137, R152.reuse, R116 ;  /* 0x0000009889747223 */ /* 0x080fe20000010074 */
[----:B------:R-:W-:Y:S01]  /*0d00*/  FADD.FTZ R95, R152, R95 ;  /* 0x0000005f985f7221 */ /* 0x000fe20000010000 */
        /* <DEDUP_REMOVED lines=25> */
[----:B------:R-:W-:-:S02]  /*0ea0*/  HADD2.F32 R29, -RZ, R168.H0_H0 ;  /* 0x200000a8ff1d7230 */ /* 0x000fc40000004100 */
[----:B------:R-:W-:Y:S01]  /*0eb0*/  FMUL.FTZ R151, R58, R148 ;  /* 0x000000943a977220 */ /* 0x000fe20000410000 */
[----:B------:R-:W-:Y:S01]  /*0ec0*/  FADD.FTZ R34, R152, R31 ;  /* 0x0000001f98227221 */ /* 0x000fe20000010000 */
[----:B------:R-:W-:Y:S01]  /*0ed0*/  FMUL.FTZ R144, R120, R131 ;  /* 0x0000008378907220 */ /* 0x000fe20000410000 */
[----:B------:R-:W-:Y:S01]  /*0ee0*/  FFMA.FTZ R75, R0, R156, R75 ;  /* 0x0000009c004b7223 */ /* 0x000fe2000001004b */
[----:B------:R-:W-:Y:S01]  /*0ef0*/  FADD.FTZ R96, R156, R96 ;  /* 0x000000609c607221 */ /* 0x000fe20000010000 */
[----:B------:R-:W-:Y:S02]  /*0f00*/  HADD2.F32 R130, -RZ, R130.H0_H0 ;  /* 0x20000082ff827230 */ /* 0x000fe40000004100 */
[----:B------:R-:W-:Y:S01]  /*0f10*/  FMUL.FTZ R156, R106, R29 ;  /* 0x0000001d6a9c7220 */ /* 0x000fe20000410000 */
[----:B------:R-:W-:Y:S01]  /*0f20*/  FADD.FTZ R31, R151, R34 ;  /* 0x00000022971f7221 */ /* 0x000fe20000010000 */
[----:B-1----:R-:W-:Y:S01]  /*0f30*/  @P0 IMAD.WIDE.U32 R128, R125, 0x10, R128 ;  /* 0x000000107d800825 */ /* 0x002fe200078e0080 */
[----:B------:R-:W-:-:S03]  /*0f40*/  MOV R150, R126 ;  /* 0x0000007e00967202 */ /* 0x000fc60000000f00 */
[----:B------:R-:W-:Y:S01]  /*0f50*/  FFMA.FTZ R117, R144, R148, R117 ;  /* 0x0000009490757223 */ /* 0x000fe20000010075 */
[----:B------:R-:W-:Y:S01]  /*0f60*/  FADD.FTZ R93, R148, R93 ;  /* 0x0000005d945d7221 */ /* 0x000fe20000010000 */
[----:B------:R-:W-:Y:S02]  /*0f70*/  HADD2.F32 R28, -RZ, R162.H0_H0 ;  /* 0x200000a2ff1c7230 */ /* 0x000fe40000004100 */
[----:B------:R-:W-:Y:S01]  /*0f80*/  FMUL.FTZ R126, R120, R33 ;  /* 0x00000021787e7220 */ /* 0x000fe20000410000 */
[----:B------:R-:W-:Y:S01]  /*0f90*/  FMUL.FTZ R148, R55, R130 ;  /* 0x0000008237947220 */ /* 0x000fe20000410000 */
[----:B------:R-:W-:Y:S01]  /*0fa0*/  FADD.FTZ R31, R156, R31 ;  /* 0x0000001f9c1f7221 */ /* 0x000fe20000010000 */
[----:B------:R0:W5:Y:S01]  /*0fb0*/  @P0 LDG.E.128 R20, desc[UR10][R128.64] ;  /* 0x0000000a80140981 */ /* 0x000162000c1e1d00 */
[----:B------:R-:W-:Y:S02]  /*0fc0*/  HADD2.F32 R149, -RZ, R149.H0_H0 ;  /* 0x20000095ff957230 */ /* 0x000fe40000004100 */
[----:B------:R-:W-:Y:S01]  /*0fd0*/  FMUL.FTZ R42, R120, R143 ;  /* 0x0000008f782a7220 */ /* 0x000fe20000410000 */
[-C--:B------:R-:W-:Y:S01]  /*0fe0*/  FFMA.FTZ R77, R126, R28.reuse, R77 ;  /* 0x0000001c7e4d7223 */ /* 0x080fe2000001004d */
[----:B------:R-:W-:Y:S01]  /*0ff0*/  FADD.FTZ R91, R28, R91 ;  /* 0x0000005b1c5b7221 */ /* 0x000fe20000010000 */
[----:B------:R-:W-:Y:S01]  /*1000*/  FMUL.FTZ R143, R103, R28 ;  /* 0x0000001c678f7220 */ /* 0x000fe20000410000 */
[----:B------:R-:W-:Y:S01]  /*1010*/  FADD.FTZ R28, R148, R31 ;  /* 0x0000001f941c7221 */ /* 0x000fe20000010000 */
[----:B------:R-:W-:Y:S01]  /*1020*/  FFMA.FTZ R94, R139, R29, R94 ;  /* 0x0000001d8b5e7223 */ /* 0x000fe2000001005e */
[----:B0-----:R-:W-:Y:S01]  /*1030*/  FMUL.FTZ R128, R120, R135 ;  /* 0x0000008778807220 */ /* 0x001fe20000410000 */
[----:B------:R-:W-:Y:S01]  /*1040*/  FADD.FTZ R118, R29, R118 ;  /* 0x000000761d767221 */ /* 0x000fe20000010000 */
[----:B------:R-:W-:-:S02]  /*1050*/  HADD2.F32 R29, -RZ, R161.H0_H0 ;  /* 0x200000a1ff1d7230 */ /* 0x000fc40000004100 */
[----:B------:R-:W-:Y:S01]  /*1060*/  FADD.FTZ R71, R149, R71 ;  /* 0x0000004795477221 */ /* 0x000fe20000010000 */
[----:B------:R-:W-:Y:S01]  /*1070*/  FFMA.FTZ R115, R128, R149, R115 ;  /* 0x0000009580737223 */ /* 0x000fe20000010073 */
[----:B------:R-:W-:Y:S01]  /*1080*/  FMUL.FTZ R47, R120, R35 ;  /* 0x00000023782f7220 */ /* 0x000fe20000410000 */
[----:B------:R-:W-:Y:S01]  /*1090*/  FMUL.FTZ R149, R56, R149 ;  /* 0x0000009538957220 */ /* 0x000fe20000410000 */
[----:B------:R-:W-:Y:S01]  /*10a0*/  FADD.FTZ R28, R143, R28 ;  /* 0x0000001c8f1c7221 */ /* 0x000fe20000010000 */
[----:B------:R-:W-:Y:S01]  /*10b0*/  FFMA.FTZ R32, R0, R147, RZ ;  /* 0x0000009300207223 */ /* 0x000fe200000100ff */
[----:B------:R-:W-:Y:S02]  /*10c0*/  IMAD.MOV.U32 R154, RZ, RZ, R134 ;  /* 0x000000ffff9a7224 */ /* 0x000fe400078e0086 */
[----:B------:R-:W-:Y:S01]  /*10d0*/  FFMA.FTZ R90, R47, R29, R90 ;  /* 0x0000001d2f5a7223 */ /* 0x000fe2000001005a */
[----:B------:R-:W-:Y:S02]  /*10e0*/  HADD2.F32 R132, -RZ, R132.H0_H0 ;  /* 0x20000084ff847230 */ /* 0x000fe40000004100 */
[----:B------:R-:W-:Y:S01]  /*10f0*/  FADD.FTZ R114, R29, R114 ;  /* 0x000000721d727221 */ /* 0x000fe20000010000 */
        /* <DEDUP_REMOVED lines=13> */
[----:B------:R-:W-:-:S02]  /*11d0*/  HADD2.F32 R30, -RZ, R146.H0_H0 ;  /* 0x20000092ff1e7230 */ /* 0x000fc40000004100 */
[----:B------:R-:W-:Y:S01]  /*11e0*/  FFMA.FTZ R28, R139, R156, R28 ;  /* 0x0000009c8b1c7223 */ /* 0x000fe2000001001c */
[----:B------:R-:W-:Y:S01]  /*11f0*/  FADD.FTZ R33, R134, R29 ;  /* 0x0000001d86217221 */ /* 0x000fe20000010000 */
[----:B------:R-:W-:Y:S02]  /*1200*/  HADD2.F32 R31, -RZ, R160.H0_H0 ;  /* 0x200000a0ff1f7230 */ /* 0x000fe40000004100 */
[----:B------:R-:W-:Y:S01]  /*1210*/  FFMA.FTZ R29, R45, R148, R28 ;  /* 0x000000942d1d7223 */ /* 0x000fe2000001001c */
[----:B------:R-:W-:Y:S01]  /*1220*/  FMUL.FTZ R142, R54, R30 ;  /* 0x0000001e368e7220 */ /* 0x000fe20000410000 */
[----:B------:R-:W-:Y:S02]  /*1230*/  HADD2.F32 R160, -RZ, R150.H0_H0 ;  /* 0x20000096ffa07230 */ /* 0x000fe40000004100 */
[----:B------:R-:W-:Y:S01]  /*1240*/  FMUL.FTZ R150, R102, R31 ;  /* 0x0000001f66967220 */ /* 0x000fe20000410000 */
[----:B------:R-:W-:Y:S01]  /*1250*/  FFMA.FTZ R29, R126, R143, R29 ;  /* 0x0000008f7e1d7223 */ /* 0x000fe2000001001d */
[----:B------:R-:W-:Y:S01]  /*1260*/  FADD.FTZ R33, R142, R33 ;  /* 0x000000218e217221 */ /* 0x000fe20000010000 */
[----:B------:R-:W-:-:S02]  /*1270*/  HADD2.F32 R157, -RZ, R157.H0_H0 ;  /* 0x2000009dff9d7230 */ /* 0x000fc40000004100 */
[----:B------:R-:W-:Y:S01]  /*1280*/  FMUL.FTZ R44, R51, R160 ;  /* 0x000000a0332c7220 */ /* 0x000fe20000410000 */
[----:B------:R-:W-:Y:S01]  /*1290*/  FFMA.FTZ R28, R128, R149, R29 ;  /* 0x00000095801c7223 */ /* 0x000fe2000001001d */
[----:B------:R-:W-:Y:S01]  /*12a0*/  FADD.FTZ R33, R150, R33 ;  /* 0x0000002196217221 */ /* 0x000fe20000010000 */
[----:B------:R-:W-:Y:S02]  /*12b0*/  HADD2.F32 R161, -RZ, R138.H0_H0 ;  /* 0x2000008affa17230 */ /* 0x000fe40000004100 */
[----:B------:R-:W-:Y:S01]  /*12c0*/  FMUL.FTZ R46, R99, R157 ;  /* 0x0000009d632e7220 */ /* 0x000fe20000410000 */
[----:B------:R-:W-:Y:S01]  /*12d0*/  FFMA.FTZ R29, R47, R158, R28 ;  /* 0x0000009e2f1d7223 */ /* 0x000fe2000001001c */
[----:B------:R-:W-:Y:S01]  /*12e0*/  FADD.FTZ R33, R44, R33 ;  /* 0x000000212c217221 */ /* 0x000fe20000010000 */
[----:B------:R-:W-:Y:S02]  /*12f0*/  HADD2.F32 R165, -RZ, R165.H0_H0 ;  /* 0x200000a5ffa57230 */ /* 0x000fe40000004100 */
[----:B------:R-:W-:Y:S01]  /*1300*/  FMUL.FTZ R129, R52, R161 ;  /* 0x000000a134817220 */ /* 0x000fe20000410000 */
[----:B------:R-:W-:Y:S01]  /*1310*/  FFMA.FTZ R28, R42, R127, R29 ;  /* 0x0000007f2a1c7223 */ /* 0x000fe2000001001d */
[----:B------:R-:W-:Y:S01]  /*1320*/  FADD.FTZ R32, R46, R33 ;  /* 0x000000212e207221 */ /* 0x000fe20000010000 */
[----:B------:R-:W-:Y:S01]  /*1330*/  FMUL.FTZ R43, R120, R145 ;  /* 0x00000091782b7220 */ /* 0x000fe20000410000 */
[----:B------:R-:W-:Y:S01]  /*1340*/  FFMA.FTZ R69, R42, R132, R69 ;  /* 0x000000842a457223 */ /* 0x000fe20000010045 */
[----:B------:R-:W-:Y:S01]  /*1350*/  FADD.FTZ R89, R132, R89 ;  /* 0x0000005984597221 */ /* 0x000fe20000010000 */
[----:B------:R-:W-:-:S02]  /*1360*/  HADD2.F32 R162, -RZ, R154.H0_H0 ;  /* 0x2000009affa27230 */ /* 0x000fc40000004100 */
[----:B------:R-:W-:Y:S01]  /*1370*/  FFMA.FTZ R28, R41, R134, R28 ;  /* 0x00000086291c7223 */ /* 0x000fe2000001001c */
[----:B------:R-:W-:Y:S01]  /*1380*/  FADD.FTZ R29, R129, R32 ;  /* 0x00000020811d7221 */ /* 0x000fe20000010000 */
[----:B------:R-:W-:Y:S01]  /*1390*/  FMUL.FTZ R132, R100, R165 ;  /* 0x000000a564847220 */ /* 0x000fe20000410000 */
[----:B------:R-:W-:Y:S01]  /*13a0*/  FMUL.FTZ R133, R120, R39 ;  /* 0x0000002778857220 */ /* 0x000fe20000410000 */
[----:B------:R-:W-:Y:S02]  /*13b0*/  HADD2.F32 R164, -RZ, R164.H0_H0 ;  /* 0x200000a4ffa47230 */ /* 0x000fe40000004100 */
[----:B------:R-:W-:Y:S01]  /*13c0*/  FFMA.FTZ R28, R43, R142, R28 ;  /* 0x0000008e2b1c7223 */ /* 0x000fe2000001001c */
[----:B------:R-:W-:Y:S01]  /*13d0*/  FADD.FTZ R32, R132, R29 ;  /* 0x0000001d84207221 */ /* 0x000fe20000010000 */
[----:B------:R-:W-:Y:S01]  /*13e0*/  FMUL.FTZ R37, R49, R162 ;  /* 0x000000a231257220 */ /* 0x000fe20000410000 */
[----:B------:R-:W-:Y:S02]  /*13f0*/  HADD2.F32 R166, -RZ, R166.H0_H0 ;  /* 0x200000a6ffa67230 */ /* 0x000fe40000004100 */
[----:B------:R-:W-:Y:S01]  /*1400*/  FMUL.FTZ R146, R120, R153 ;  /* 0x0000009978927220 */ /* 0x000fe20000410000 */
[----:B------:R-:W-:Y:S01]  /*1410*/  FFMA.FTZ R29, R133, R150, R28 ;  /* 0x00000096851d7223 */ /* 0x000fe2000001001c */
[----:B------:R-:W-:Y:S01]  /*1420*/  FADD.FTZ R33, R37, R32 ;  /* 0x0000002025217221 */ /* 0x000fe20000010000 */
[----:B------:R-:W-:Y:S01]  /*1430*/  FMUL.FTZ R38, R97, R164 ;  /* 0x000000a461267220 */ /* 0x000fe20000410000 */
[----:B------:R-:W-:-:S02]  /*1440*/  HADD2.F32 R175, -RZ, R175.H0_H0 ;  /* 0x200000afffaf7230 */ /* 0x000fc40000004100 */
[----:B------:R-:W-:Y:S01]  /*1450*/  FMUL.FTZ R145, R120, R155 ;  /* 0x0000009b78917220 */ /* 0x000fe20000410000 */
[----:B------:R-:W-:Y:S01]  /*1460*/  FFMA.FTZ R28, R146, R44, R29 ;  /* 0x0000002c921c7223 */ /* 0x000fe2000001001d */
        /* <DEDUP_REMOVED lines=8> */
[----:B------:R-:W-:Y:S01]  /*14f0*/  FADD.FTZ R33, R33, R40 ;  /* 0x0000002821217221 */ /* 0x000fe20000010000 */
[----:B------:R-:W-:Y:S01]  /*1500*/  FFMA.FTZ R88, R45, R130, R88 ;  /* 0x000000822d587223 */ /* 0x000fe20000010058 */
[----:B------:R-:W-:Y:S01]  /*1510*/  FADD.FTZ R92, R130, R92 ;  /* 0x0000005c825c7221 */ /* 0x000fe20000010000 */
[C---:B------:R-:W-:Y:S01]  /*1520*/  FMUL.FTZ R130, R120.reuse, R167 ;  /* 0x000000a778827220 */ /* 0x040fe20000410000 */
[----:B------:R-:W-:Y:S01]  /*1530*/  FFMA.FTZ R29, R153, R132, R28 ;  /* 0x00000084991d7223 */ /* 0x000fe2000001001c */
[----:B------:R-:W0:Y:S01]  /*1540*/  SHFL.DOWN PT, R32, R33, 0x10, 0x1f ;  /* 0x0a001f0021207f89 */ /* 0x000e2200000e0000 */
[----:B------:R-:W-:-:S02]  /*1550*/  FMUL.FTZ R131, R120, R169 ;  /* 0x000000a978837220 */ /* 0x000fc40000410000 */
        /* <DEDUP_REMOVED lines=39> */
.L_x_3794:
[----:B------:R-:W-:Y:S05]  /*17d0*/  BSYNC.RECONVERGENT B0 ;  /* 0x0000000000007941 */ /* 0x000fea0003800200 */
.L_x_3793:
        /* <DEDUP_REMOVED lines=97> */
.L_x_3797:
        /* <DEDUP_REMOVED lines=31> */
.L_x_3796:
        /* <DEDUP_REMOVED lines=36> */
.L_x_3799:
        /* <DEDUP_REMOVED lines=31> */
.L_x_3795:
        /* <DEDUP_REMOVED lines=52> */
.L_x_3801:
        /* <DEDUP_REMOVED lines=44> */
.L_x_3800:
        /* <DEDUP_REMOVED lines=49> */
.L_x_3802:
        /* <DEDUP_REMOVED lines=42> */
[----:B------:R-:W-:-:S07]  /*2fc0*/  PRMT R137, R2, 0x7610, R137 ;  /* 0x0000761002897816 */ /* 0x000fce0000000089 */
.L_x_3798:
        /* <DEDUP_REMOVED lines=22> */
.L_x_3803:
        /* <DEDUP_REMOVED lines=35> */
[----:B------:R-:W-:Y:S02]  /*3360*/  F2FP.F16.F32.PACK_AB R28, R29, R28 ;  /* 0x0000001c1d1c723e */ /* 0x000fe400000000ff */
[----:B------:R-:W-:Y:S02]  /*3370*/  F2FP.F16.F32.PACK_AB R30, R31, R30 ;  /* 0x0000001e1f1e723e */ /* 0x000fe400000000ff */
[----:B------:R-:W-:Y:S02]  /*3380*/  F2FP.F16.F32.PACK_AB R32, R32, R33 ;  /* 0x000000212020723e */ /* 0x000fe400000000ff */
[----:B------:R-:W-:-:S02]  /*3390*/  F2FP.F16.F32.PACK_AB R45, R45, R0 ;  /* 0x000000002d2d723e */ /* 0x000fc400000000ff */
        /* <DEDUP_REMOVED lines=8> */
.L_x_3806:
        /* <DEDUP_REMOVED lines=30> */
[----:B------:R-:W-:Y:S02]  /*3600*/  F2FP.F16.F32.PACK_AB R45, R45, R0 ;  /* 0x000000002d2d723e */ /* 0x000fe400000000ff */
[----:B------:R-:W-:Y:S02]  /*3610*/  F2FP.F16.F32.PACK_AB R28, R29, R28 ;  /* 0x0000001c1d1c723e */ /* 0x000fe400000000ff */
        /* <DEDUP_REMOVED lines=13> */
.L_x_3805:
        /* <DEDUP_REMOVED lines=45> */
.L_x_3808:
        /* <DEDUP_REMOVED lines=45> */
.L_x_3804:
        /* <DEDUP_REMOVED lines=33> */
.L_x_3810:
        /* <DEDUP_REMOVED lines=28> */
[C---:B0-----:R-:W-:Y:S02]  /*4060*/  PRMT R33, R149.reuse, 0x7632, R33 ;  /* 0x0000763295217816 */ /* 0x041fe40000000021 */
[----:B------:R-:W-:Y:S01]  /*4070*/  PRMT R32, R149, 0x7610, R32 ;  /* 0x0000761095207816 */ /* 0x000fe20000000020 */
[----:B------:R-:W-:Y:S06]  /*4080*/  BRA `(.L_x_3807) ;  /* 0x0000000000f87947 */ /* 0x000fec0003800000 */
.L_x_3809:
        /* <DEDUP_REMOVED lines=32> */
.L_x_3811:
        /* <DEDUP_REMOVED lines=24> */
[----:B------:R-:W-:-:S02]  /*4410*/  F2FP.F16.F32.PACK_AB R45, R0, R45 ;  /* 0x0000002d002d723e */ /* 0x000fc400000000ff */
[----:B------:R-:W-:Y:S02]  /*4420*/  F2FP.F16.F32.PACK_AB R28, R28, R149 ;  /* 0x000000951c1c723e */ /* 0x000fe400000000ff */
[C---:B------:R-:W-:Y:S02]  /*4430*/  PRMT R0, R45.reuse, 0x7632, R0 ;  /* 0x000076322d007816 */ /* 0x040fe40000000000 */
[----:B------:R-:W-:Y:S02]  /*4440*/  PRMT R47, R45, 0x7610, R47 ;  /* 0x000076102d2f7816 */ /* 0x000fe4000000002f */
[C---:B------:R-:W-:Y:S02]  /*4450*/  PRMT R33, R28.reuse, 0x7632, R33 ;  /* 0x000076321c217816 */ /* 0x040fe40000000021 */
[----:B------:R-:W-:-:S07]  /*4460*/  PRMT R32, R28, 0x7610, R32 ;  /* 0x000076101c207816 */ /* 0x000fce0000000020 */
.L_x_3807:
        /* <DEDUP_REMOVED lines=19> */
.L_x_3812:
        /* <DEDUP_REMOVED lines=47> */
.L_x_3815:
        /* <DEDUP_REMOVED lines=45> */
.L_x_3814:
        /* <DEDUP_REMOVED lines=45> */
.L_x_3817:
        /* <DEDUP_REMOVED lines=45> */
.L_x_3813:
        /* <DEDUP_REMOVED lines=33> */
.L_x_3819:
        /* <DEDUP_REMOVED lines=28> */
[C---:B01----:R-:W-:Y:S02]  /*54d0*/  PRMT R33, R150.reuse, 0x7632, R33 ;  /* 0x0000763296217816 */ /* 0x043fe40000000021 */
[----:B------:R-:W-:Y:S01]  /*54e0*/  PRMT R32, R150, 0x7610, R32 ;  /* 0x0000761096207816 */ /* 0x000fe20000000020 */
[----:B------:R-:W-:Y:S06]  /*54f0*/  BRA `(.L_x_3816) ;  /* 0x0000000000f87947 */ /* 0x000fec0003800000 */
.L_x_3818:
        /* <DEDUP_REMOVED lines=32> */
.L_x_3820:
        /* <DEDUP_REMOVED lines=30> */
.L_x_3816:
        /* <DEDUP_REMOVED lines=19> */
.L_x_3821:
        /* <DEDUP_REMOVED lines=47> */
.L_x_3824:
        /* <DEDUP_REMOVED lines=45> */
.L_x_3823:
        /* <DEDUP_REMOVED lines=45> */
.L_x_3826:
        /* <DEDUP_REMOVED lines=45> */
.L_x_3822:
        /* <DEDUP_REMOVED lines=33> */
.L_x_3828:
        /* <DEDUP_REMOVED lines=31> */
.L_x_3827:
        /* <DEDUP_REMOVED lines=32> */
.L_x_3829:
        /* <DEDUP_REMOVED lines=30> */
.L_x_3825:
        /* <DEDUP_REMOVED lines=19> */
.L_x_3830:
        /* <DEDUP_REMOVED lines=47> */
.L_x_3833:
        /* <DEDUP_REMOVED lines=45> */
.L_x_3832:
        /* <DEDUP_REMOVED lines=45> */
.L_x_3835:
        /* <DEDUP_REMOVED lines=45> */
.L_x_3831:
        /* <DEDUP_REMOVED lines=28> */
[C---:B------:R-:W-:Y:S02]  /*7ba0*/  PRMT R0, R29.reuse, 0x7632, R0 ;  /* 0x000076321d007816 */ /* 0x040fe40000000000 */
[----:B------:R-:W-:Y:S02]  /*7bb0*/  PRMT R35, R29, 0x7610, R35 ;  /* 0x000076101d237816 */ /* 0x000fe40000000023 */
[C---:B------:R-:W-:Y:S02]  /*7bc0*/  PRMT R33, R30.reuse, 0x7632, R33 ;  /* 0x000076321e217816 */ /* 0x040fe40000000021 */
[----:B------:R-:W-:Y:S01]  /*7bd0*/  PRMT R32, R30, 0x7610, R32 ;  /* 0x000076101e207816 */ /* 0x000fe20000000020 */
[----:B------:R-:W-:Y:S06]  /*7be0*/  BRA `(.L_x_3834) ;  /* 0x0000000400747947 */ /* 0x000fec0003800000 */
.L_x_3837:
        /* <DEDUP_REMOVED lines=28> */
[C---:B01----:R-:W-:Y:S02]  /*7db0*/  PRMT R33, R39.reuse, 0x7632, R33 ;  /* 0x0000763227217816 */ /* 0x043fe40000000021 */
[----:B------:R-:W-:Y:S01]  /*7dc0*/  PRMT R32, R39, 0x7610, R32 ;  /* 0x0000761027207816 */ /* 0x000fe20000000020 */
[----:B------:R-:W-:Y:S06]  /*7dd0*/  BRA `(.L_x_3834) ;  /* 0x0000000000f87947 */ /* 0x000fec0003800000 */
.L_x_3836:
        /* <DEDUP_REMOVED lines=32> */
.L_x_3838:
        /* <DEDUP_REMOVED lines=24> */
[----:B------:R-:W-:Y:S02]  /*8160*/  F2FP.F16.F32.PACK_AB R37, R0, R37 ;  /* 0x000000250025723e */ /* 0x000fe400000000ff */
[----:B------:R-:W-:-:S02]  /*8170*/  F2FP.F16.F32.PACK_AB R28, R28, R39 ;  /* 0x000000271c1c723e */ /* 0x000fc400000000ff */
[C---:B------:R-:W-:Y:S02]  /*8180*/  PRMT R0, R37.reuse, 0x7632, R0 ;  /* 0x0000763225007816 */ /* 0x040fe40000000000 */
[----:B------:R-:W-:Y:S02]  /*8190*/  PRMT R35, R37, 0x7610, R35 ;  /* 0x0000761025237816 */ /* 0x000fe40000000023 */
[C---:B------:R-:W-:Y:S02]  /*81a0*/  PRMT R33, R28.reuse, 0x7632, R33 ;  /* 0x000076321c217816 */ /* 0x040fe40000000021 */
[----:B------:R-:W-:-:S07]  /*81b0*/  PRMT R32, R28, 0x7610, R32 ;  /* 0x000076101c207816 */ /* 0x000fce0000000020 */
.L_x_3834:
        /* <DEDUP_REMOVED lines=19> */
.L_x_3839:
[----:B------:R-:W-:Y:S01]  /*82f0*/  UPLOP3.LUT UP1, UPT, UPT, UPT, UP1, 0x40, 0x4 ;  /* 0x000000000004789c */ /* 0x000fe20003f2e810 */
[----:B------:R-:W-:Y:S10]  /*8300*/  @!P4 BRA `(.L_x_3840) ;  /* 0xffffff8000d0c947 */ /* 0x000ff4000383ffff */
        /* <DEDUP_REMOVED lines=22> */
[----:B-1----:R-:W-:Y:S02]  /*8470*/  IMAD.MOV.U32 R30, RZ, RZ, R48 ;  /* 0x000000ffff1e7224 */ /* 0x002fe400078e0030 */
        /* <DEDUP_REMOVED lines=14> */
[----:B------:R-:W-:-:S07]  /*8560*/  IMAD.MOV.U32 R11, RZ, RZ, R60 ;  /* 0x000000ffff0b7224 */ /* 0x000fce00078e003c */
.L_x_3792:
        /* <DEDUP_REMOVED lines=19> */
.L_x_3841:
        /* <DEDUP_REMOVED lines=14> */
.L_x_5455:


//--------------------- .text._ZN10layer_norm31ln_parallel_residual_bwd_kernelINS_13Kernel_traitsIf6__halffS2_fjLj5120ELj1ELj1ELj8ELj8ENS_18Kernel_traits_baseILj5120EfS2_fS2_fjLj256EEEEELb0ELb0ELb0EEEvNS_9BwdParamsE --------------------------
	.section	.text._ZN10layer_norm31ln_parallel_residual_bwd_kernelINS_13Kernel_traitsIf6__halffS2_fjLj5120ELj1ELj1ELj8ELj8ENS_18Kernel_traits_baseILj5120EfS2_fS2_fjLj256EEEEELb0ELb0ELb0EEEvNS_9BwdParamsE,"ax",@progbits
	.align	128
        .global         _ZN10layer_norm31ln_parallel_residual_bwd_kernelINS_13Kernel_traitsIf6__halffS2_fjLj5120ELj1ELj1ELj8ELj8ENS_18Kernel_traits_baseILj5120EfS2_fS2_fjLj256EEEEELb0ELb0ELb0EEEvNS_9BwdParamsE
        .type           _ZN10layer_norm31ln_parallel_residual_bwd_kernelINS_13Kernel_traitsIf6__halffS2_fjLj5120ELj1ELj1ELj8ELj8ENS_18Kernel_traits_baseILj5120EfS2_fS2_fjLj256EEEEELb0ELb0ELb0EEEvNS_9BwdParamsE,@function
        .size           _ZN10layer_norm31ln_parallel_residual_bwd_kernelINS_13Kernel_traitsIf6__halffS2_fjLj5120ELj1ELj1ELj8ELj8ENS_18Kernel_traits_baseILj5120EfS2_fS2_fjLj256EEEEELb0ELb0ELb0EEEvNS_9BwdParamsE,(.L_x_5456 - _ZN10layer_norm31ln_parallel_residual_bwd_kernelINS_13Kernel_traitsIf6__halffS2_fjLj5120ELj1ELj1ELj8ELj8ENS_18Kernel_traits_baseILj5120EfS2_fS2_fjLj256EEEEELb0ELb0ELb0EEEvNS_9BwdParamsE)
        .other          _ZN10layer_norm31ln_parallel_residual_bwd_kernelINS_13Kernel_traitsIf6__halffS2_fjLj5120ELj1ELj1ELj8ELj8ENS_18Kernel_traits_baseILj5120EfS2_fS2_fjLj256EEEEELb0ELb0ELb0EEEvNS_9BwdParamsE,@"STO_CUDA_ENTRY STV_DEFAULT"
_ZN10layer_norm31ln_parallel_residual_bwd_kernelINS_13Kernel_traitsIf6__halffS2_fjLj5120ELj1ELj1ELj8ELj8ENS_18Kernel_traits_baseILj5120EfS2_fS2_fjLj256EEEEELb0ELb0ELb0EEEvNS_9BwdParamsE:
.text._ZN10layer_norm31ln_parallel_residual_bwd_kernelINS_13Kernel_traitsIf6__halffS2_fjLj5120ELj1ELj1ELj8ELj8ENS_18Kernel_traits_baseILj5120EfS2_fS2_fjLj256EEEEELb0ELb0ELb0EEEvNS_9BwdParamsE:
        /* <DEDUP_REMOVED lines=143> */
.L_x_3909:
        /* <DEDUP_REMOVED lines=43> */
[----:B------:R-:W-:Y:S01]  /*0ba0*/  HADD2.F32 R169, -RZ, R11.H0_H0 ;  /* 0x2000000bffa97230 */ /* 0x000fe20000004100 */
[----:B------:R-:W-:Y:S01]  /*0bb0*/  MOV R3, R170 ;  /* 0x000000aa00037202 */ /* 0x000fe20000000f00 */
[C---:B----4-:R-:W-:Y:S01]  /*0bc0*/  FADD.FTZ R16, -R172.reuse, R13 ;  /* 0x0000000dac107221 */ /* 0x050fe20000010100 */
[C---:B------:R-:W-:Y:S01]  /*0bd0*/  FADD.FTZ R12, -R172.reuse, R12 ;  /* 0x0000000cac0c7221 */ /* 0x040fe20000010100 */
[----:B------:R-:W-:Y:S02]  /*0be0*/  HADD2.F32 R168, -RZ, R168.H0_H0 ;  /* 0x200000a8ffa87230 */ /* 0x000fe40000004100 */
[----:B------:R-:W-:Y:S01]  /*0bf0*/  FADD.FTZ R170, -R172, R14 ;  /* 0x0000000eacaa7221 */ /* 0x000fe20000010100 */
[----:B0-----:R-:W-:Y:S02]  /*0c00*/  HADD2.F32 R175, -RZ, R171.H0_H0 ;  /* 0x200000abffaf7230 */ /* 0x001fe40000004100 */
[----:B-----5:R-:W-:Y:S01]  /*0c10*/  FMUL.FTZ R14, R7, R16 ;  /* 0x00000010070e7220 */ /* 0x020fe20000410000 */
[----:B------:R-:W-:-:S02]  /*0c20*/  HADD2.F32 R178, -RZ, R178.H0_H0 ;  /* 0x200000b2ffb27230 */ /* 0x000fc40000004100 */
[----:B------:R-:W-:Y:S01]  /*0c30*/  FMUL.FTZ R13, R144, R169 ;  /* 0x000000a9900d7220 */ /* 0x000fe20000410000 */
[----:B------:R-:W-:Y:S02]  /*0c40*/  HADD2.F32 R11, -RZ, R3.H0_H0 ;  /* 0x20000003ff0b7230 */ /* 0x000fe40000004100 */
[----:B------:R-:W-:Y:S01]  /*0c50*/  FMUL.FTZ R3, R7, R12 ;  /* 0x0000000c07037220 */ /* 0x000fe20000410000 */
[----:B------:R-:W-:Y:S02]  /*0c60*/  HADD2.F32 R18, -RZ, R18.H0_H0 ;  /* 0x20000012ff127230 */ /* 0x000fe40000004100 */
[----:B------:R-:W-:Y:S01]  /*0c70*/  FADD.FTZ R174, -R172, R15 ;  /* 0x0000000facae7221 */ /* 0x000fe20000010100 */
[-C--:B------:R-:W-:Y:S01]  /*0c80*/  FMUL.FTZ R16, R145, R168.reuse ;  /* 0x000000a891107220 */ /* 0x080fe20000410000 */
[----:B------:R-:W-:Y:S02]  /*0c90*/  HADD2.F32 R173, -RZ, R173.H0_H0 ;  /* 0x200000adffad7230 */ /* 0x000fe40000004100 */
[----:B------:R-:W-:Y:S01]  /*0ca0*/  FADD.FTZ R49, R49, R168 ;  /* 0x000000a831317221 */ /* 0x000fe20000010000 */
[----:B------:R-:W-:Y:S01]  /*0cb0*/  FFMA.FTZ R69, R14, R168, R69 ;  /* 0x000000a80e457223 */ /* 0x000fe20000010045 */
[----:B------:R-:W-:-:S02]  /*0cc0*/  HADD2.F32 R176, -RZ, R176.H0_H0 ;  /* 0x200000b0ffb07230 */ /* 0x000fc40000004100 */
        /* <DEDUP_REMOVED lines=31> */
.L_x_3844:
[----:B--23--:R-:W-:Y:S05]  /*0ec0*/  BSYNC.RECONVERGENT B0 ;  /* 0x0000000000007941 */ /* 0x00cfea0003800200 */
.L_x_3843:
        /* <DEDUP_REMOVED lines=22> */
[----:B------:R-:W-:Y:S02]  /*1030*/  MOV R179, R169 ;  /* 0x000000a900b37202 */ /* 0x000fe40000000f00 */
[----:B------:R-:W-:Y:S01]  /*1040*/  SHF.R.U32.HI R181, RZ, 0x10, R169 ;  /* 0x00000010ffb57819 */ /* 0x000fe200000116a9 */
[C---:B--2---:R-:W-:Y:S01]  /*1050*/  FADD.FTZ R168, -R172.reuse, R21 ;  /* 0x00000015aca87221 */ /* 0x044fe20000010100 */
[----:B------:R-:W-:Y:S02]  /*1060*/  HADD2.F32 R169, -RZ, R19.H0_H0 ;  /* 0x20000013ffa97230 */ /* 0x000fe40000004100 */
[C---:B------:R-:W-:Y:S01]  /*1070*/  FADD.FTZ R20, -R172.reuse, R20 ;  /* 0x00000014ac147221 */ /* 0x040fe20000010100 */
[----:B------:R-:W-:Y:S01]  /*1080*/  FADD.FTZ R178, -R172, R22 ;  /* 0x00000016acb27221 */ /* 0x000fe20000010100 */
[----:B0-----:R-:W-:Y:S01]  /*1090*/  HADD2.F32 R176, -RZ, R170.H0_H0 ;  /* 0x200000aaffb07230 */ /* 0x001fe20000004100 */
[----:B------:R-:W-:Y:S01]  /*10a0*/  SHF.R.U32.HI R171, RZ, 0x10, R171 ;  /* 0x00000010ffab7819 */ /* 0x000fe200000116ab */
[----:B-----5:R-:W-:Y:S01]  /*10b0*/  FMUL.FTZ R22, R7, R168 ;  /* 0x000000a807167220 */ /* 0x020fe20000410000 */
[----:B------:R-:W-:-:S02]  /*10c0*/  HADD2.F32 R19, -RZ, R17.H0_H0 ;  /* 0x20000011ff137230 */ /* 0x000fc40000004100 */
[----:B------:R-:W-:Y:S01]  /*10d0*/  FMUL.FTZ R21, R136, R169 ;  /* 0x000000a988157220 */ /* 0x000fe20000410000 */
[----:B------:R-:W-:Y:S01]  /*10e0*/  FMUL.FTZ R17, R7, R20 ;  /* 0x0000001407117220 */ /* 0x000fe20000410000 */
[----:B------:R-:W-:Y:S02]  /*10f0*/  HADD2.F32 R170, -RZ, R182.H0_H0 ;  /* 0x200000b6ffaa7230 */ /* 0x000fe40000004100 */
[-C--:B------:R-:W-:Y:S01]  /*1100*/  FMUL.FTZ R168, R137, R176.reuse ;  /* 0x000000b089a87220 */ /* 0x080fe20000410000 */
[----:B------:R-:W-:Y:S02]  /*1110*/  HADD2.F32 R177, -RZ, R180.H0_H0 ;  /* 0x200000b4ffb17230 */ /* 0x000fe40000004100 */
[----:B------:R-:W-:Y:S01]  /*1120*/  FADD.FTZ R45, R45, R176 ;  /* 0x000000b02d2d7221 */ /* 0x000fe20000010000 */
[----:B------:R-:W-:Y:S01]  /*1130*/  FFMA.FTZ R65, R22, R176, R65 ;  /* 0x000000b016417223 */ /* 0x000fe20000010041 */
[----:B------:R-:W-:Y:S02]  /*1140*/  HADD2.F32 R176, -RZ, R171.H0_H0 ;  /* 0x200000abffb07230 */ /* 0x000fe40000004100 */
[----:B------:R-:W-:Y:S01]  /*1150*/  FADD.FTZ R84, R84, R19 ;  /* 0x0000001354547221 */ /* 0x000fe20000010000 */
[-C--:B------:R-:W-:Y:S01]  /*1160*/  FFMA.FTZ R20, R140, R19.reuse, R21 ;  /* 0x000000138c147223 */ /* 0x080fe20000010015 */
[----:B------:R-:W-:Y:S01]  /*1170*/  FFMA.FTZ R104, R17, R19, R104 ;  /* 0x0000001311687223 */ /* 0x000fe20000010068 */
[----:B------:R-:W-:Y:S01]  /*1180*/  FADD.FTZ R186, -R172, R23 ;  /* 0x00000017acba7221 */ /* 0x000fe20000010100 */
[----:B------:R-:W-:Y:S01]  /*1190*/  FADD.FTZ R85, R85, R170 ;  /* 0x000000aa55557221 */ /* 0x000fe20000010000 */
[-C--:B------:R-:W-:Y:S01]  /*11a0*/  FFMA.FTZ R19, R141, R170.reuse, R168 ;  /* 0x000000aa8d137223 */ /* 0x080fe200000100a8 */
[----:B------:R-:W-:Y:S01]  /*11b0*/  FFMA.FTZ R105, R22, R170, R105 ;  /* 0x000000aa16697223 */ /* 0x000fe20000010069 */
[----:B------:R-:W-:-:S02]  /*11c0*/  HADD2.F32 R179, -RZ, R179.H0_H0 ;  /* 0x200000b3ffb37230 */ /* 0x000fc40000004100 */
[----:B------:R-:W-:Y:S01]  /*11d0*/  FMUL.FTZ R23, R138, R177 ;  /* 0x000000b18a177220 */ /* 0x000fe20000410000 */
[----:B------:R-:W-:Y:S02]  /*11e0*/  HADD2.F32 R170, -RZ, R181.H0_H0 ;  /* 0x200000b5ffaa7230 */ /* 0x000fe40000004100 */
        /* <DEDUP_REMOVED lines=23> */
.L_x_3846:
[----:B------:R-:W-:Y:S05]  /*1360*/  BSYNC.RECONVERGENT B0 ;  /* 0x0000000000007941 */ /* 0x000fea0003800200 */
.L_x_3845:
        /* <DEDUP_REMOVED lines=22> */
[----:B------:R-:W-:Y:S01]  /*14d0*/  SHF.R.U32.HI R191, RZ, 0x10, R177 ;  /* 0x00000010ffbf7819 */ /* 0x000fe200000116b1 */
[----:B------:R-:W-:Y:S02]  /*14e0*/  HADD2.F32 R177, -RZ, R176.H0_H0 ;  /* 0x200000b0ffb17230 */ /* 0x000fe40000004100 */
[C---:B--2---:R-:W-:Y:S01]  /*14f0*/  FADD.FTZ R168, -R172.reuse, R168 ;  /* 0x000000a8aca87221 */ /* 0x044fe20000010100 */
[C---:B0-----:R-:W-:Y:S01]  /*1500*/  FADD.FTZ R180, -R172.reuse, R170 ;  /* 0x000000aaacb47221 */ /* 0x041fe20000010100 */
[C---:B------:R-:W-:Y:S01]  /*1510*/  FADD.FTZ R176, -R172.reuse, R169 ;  /* 0x000000a9acb07221 */ /* 0x040fe20000010100 */
[----:B------:R-:W-:Y:S02]  /*1520*/  HADD2.F32 R170, -RZ, R187.H0_H0 ;  /* 0x200000bbffaa7230 */ /* 0x000fe40000004100 */
[C---:B-----5:R-:W-:Y:S01]  /*1530*/  FMUL.FTZ R185, R7.reuse, R168 ;  /* 0x000000a807b97220 */ /* 0x060fe20000410000 */
[----:B------:R-:W-:Y:S02]  /*1540*/  HADD2.F32 R168, -RZ, R190.H0_H0 ;  /* 0x200000beffa87230 */ /* 0x000fe40000004100 */
[----:B------:R-:W-:Y:S01]  /*1550*/  FMUL.FTZ R190, R7, R176 ;  /* 0x000000b007be7220 */ /* 0x000fe20000410000 */
[----:B------:R-:W-:Y:S01]  /*1560*/  MOV R189, R179 ;  /* 0x000000b300bd7202 */ /* 0x000fe20000000f00 */
[----:B------:R-:W-:Y:S01]  /*1570*/  FMUL.FTZ R176, R129, R170 ;  /* 0x000000aa81b07220 */ /* 0x000fe20000410000 */
[----:B------:R-:W-:Y:S01]  /*1580*/  SHF.R.U32.HI R178, RZ, 0x10, R179 ;  /* 0x00000010ffb27819 */ /* 0x000fe200000116b3 */
[----:B------:R-:W-:Y:S01]  /*1590*/  FADD.FTZ R194, -R172, R171 ;  /* 0x000000abacc27221 */ /* 0x000fe20000010100 */
[----:B------:R-:W-:-:S02]  /*15a0*/  HADD2.F32 R169, -RZ, R182.H0_H0 ;  /* 0x200000b6ffa97230 */ /* 0x000fc40000004100 */
[-C--:B------:R-:W-:Y:S01]  /*15b0*/  FMUL.FTZ R171, R128, R177.reuse ;  /* 0x000000b180ab7220 */ /* 0x080fe20000410000 */
[----:B------:R-:W-:Y:S01]  /*15c0*/  FADD.FTZ R40, R40, R177 ;  /* 0x000000b128287221 */ /* 0x000fe20000010000 */
[----:B------:R-:W-:Y:S01]  /*15d0*/  FFMA.FTZ R60, R185, R177, R60 ;  /* 0x000000b1b93c7223 */ /* 0x000fe2000001003c */
[----:B------:R-:W-:Y:S01]  /*15e0*/  FFMA.FTZ R187, R133, R168, R176 ;  /* 0x000000a885bb7223 */ /* 0x000fe200000100b0 */
[----:B------:R-:W-:Y:S02]  /*15f0*/  HADD2.F32 R177, -RZ, R189.H0_H0 ;  /* 0x200000bdffb17230 */ /* 0x000fe40000004100 */
[----:B------:R-:W-:Y:S02]  /*1600*/  HADD2.F32 R176, -RZ, R178.H0_H0 ;  /* 0x200000b2ffb07230 */ /* 0x000fe40000004100 */
[----:B------:R-:W-:Y:S01]  /*1610*/  FADD.FTZ R41, R41, R170 ;  /* 0x000000aa29297221 */ /* 0x000fe20000010000 */
[----:B------:R-:W-:Y:S01]  /*1620*/  FFMA.FTZ R61, R190, R170, R61 ;  /* 0x000000aabe3d7223 */ /* 0x000fe2000001003d */
[----:B------:R-:W-:Y:S01]  /*1630*/  FADD.FTZ R80, R80, R169 ;  /* 0x000000a950507221 */ /* 0x000fe20000010000 */
[-C--:B------:R-:W-:Y:S01]  /*1640*/  FFMA.FTZ R188, R132, R169.reuse, R171 ;  /* 0x000000a984bc7223 */ /* 0x080fe200000100ab */
[----:B------:R-:W-:Y:S01]  /*1650*/  FFMA.FTZ R100, R185, R169, R100 ;  /* 0x000000a9b9647223 */ /* 0x000fe20000010064 */
[----:B------:R-:W-:Y:S01]  /*1660*/  FADD.FTZ R81, R81, R168 ;  /* 0x000000a851517221 */ /* 0x000fe20000010000 */
[----:B------:R-:W-:Y:S01]  /*1670*/  FFMA.FTZ R101, R190, R168, R101 ;  /* 0x000000a8be657223 */ /* 0x000fe20000010065 */
[----:B------:R-:W-:-:S02]  /*1680*/  HADD2.F32 R183, -RZ, R183.H0_H0 ;  /* 0x200000b7ffb77230 */ /* 0x000fc40000004100 */
[----:B------:R-:W-:Y:S01]  /*1690*/  FMUL.FTZ R169, R130, R177 ;  /* 0x000000b182a97220 */ /* 0x000fe20000410000 */
[----:B------:R-:W-:Y:S02]  /*16a0*/  HADD2.F32 R170, -RZ, R191.H0_H0 ;  /* 0x200000bfffaa7230 */ /* 0x000fe40000004100 */
[----:B------:R-:W-:Y:S01]  /*16b0*/  FMUL.FTZ R168, R131, R176 ;  /* 0x000000b083a87220 */ /* 0x000fe20000410000 */
[----:B------:R-:W-:Y:S01]  /*16c0*/  FFMA.FTZ R192, R134, R183, R169 ;  /* 0x000000b786c07223 */ /* 0x000fe200000100a9 */
[----:B------:R-:W-:Y:S02]  /*16d0*/  FFMA.FTZ R169, R185, R188, R174 ;  /* 0x000000bcb9a97223 */ /* 0x000fe400000100ae */
[----:B------:R-:W-:Y:S01]  /*16e0*/  FFMA.FTZ R191, R135, R170, R168 ;  /* 0x000000aa87bf7223 */ /* 0x000fe200000100a8 */
[----:B------:R-:W-:Y:S01]  /*16f0*/  FADD.FTZ R168, R173, R188 ;  /* 0x000000bcada87221 */ /* 0x000fe20000010000 */
[----:B------:R-:W-:Y:S01]  /*1700*/  FMUL.FTZ R189, R7, R180 ;  /* 0x000000b407bd7220 */ /* 0x000fe20000410000 */
[----:B------:R-:W-:-:S02]  /*1710*/  FFMA.FTZ R169, R190, R187, R169 ;  /* 0x000000bbbea97223 */ /* 0x000fc400000100a9 */
        /* <DEDUP_REMOVED lines=14> */
.L_x_3848:
[----:B------:R-:W-:Y:S05]  /*1800*/  BSYNC.RECONVERGENT B0 ;  /* 0x0000000000007941 */ /* 0x000fea0003800200 */
.L_x_3847:
        /* <DEDUP_REMOVED lines=73> */
.L_x_3850:
[----:B------:R-:W-:Y:S05]  /*1ca0*/  BSYNC.RECONVERGENT B0 ;  /* 0x0000000000007941 */ /* 0x000fea0003800200 */
.L_x_3849:
        /* <DEDUP_REMOVED lines=21> */
[----:B------:R-:W-:Y:S01]  /*1e00*/  SHF.R.U64 R203, R178, 0x10, R179 ;  /* 0x00000010b2cb7819 */ /* 0x000fe200000012b3 */
[----:B------:R-:W-:Y:S01]  /*1e10*/  HADD2.F32 R177, -RZ, R176.H0_H0 ;  /* 0x200000b0ffb17230 */ /* 0x000fe20000004100 */
[----:B------:R-:W-:Y:S01]  /*1e20*/  MOV R183, R179 ;  /* 0x000000b300b77202 */ /* 0x000fe20000000f00 */
[C---:B--2---:R-:W-:Y:S01]  /*1e30*/  FADD.FTZ R206, -R172.reuse, R169 ;  /* 0x000000a9acce7221 */ /* 0x044fe20000010100 */
[C---:B------:R-:W-:Y:S01]  /*1e40*/  FADD.FTZ R176, -R172.reuse, R170 ;  /* 0x000000aaacb07221 */ /* 0x040fe20000010100 */
[----:B------:R-:W-:Y:S01]  /*1e50*/  FADD.FTZ R168, -R172, R168 ;  /* 0x000000a8aca87221 */ /* 0x000fe20000010100 */
[----:B------:R-:W-:-:S02]  /*1e60*/  HADD2.F32 R175, -RZ, R175.H0_H0 ;  /* 0x200000afffaf7230 */ /* 0x000fc40000004100 */
[----:B------:R-:W-:Y:S01]  /*1e70*/  FMUL.FTZ R169, R112, R177 ;  /* 0x000000b170a97220 */ /* 0x000fe20000410000 */
[----:B------:R-:W-:Y:S02]  /*1e80*/  HADD2.F32 R170, -RZ, R203.H0_H0 ;  /* 0x200000cbffaa7230 */ /* 0x000fe40000004100 */
[C---:B-----5:R-:W-:Y:S01]  /*1e90*/  FMUL.FTZ R206, R7.reuse, R206 ;  /* 0x000000ce07ce7220 */ /* 0x060fe20000410000 */
[----:B------:R-:W-:Y:S02]  /*1ea0*/  HADD2.F32 R183, -RZ, R183.H0_H0 ;  /* 0x200000b7ffb77230 */ /* 0x000fe40000004100 */
[----:B------:R-:W-:Y:S01]  /*1eb0*/  FADD.FTZ R212, -R172, R171 ;  /* 0x000000abacd47221 */ /* 0x000fe20000010100 */
[----:B------:R-:W-:Y:S01]  /*1ec0*/  FMUL.FTZ R201, R7, R168 ;  /* 0x000000a807c97220 */ /* 0x000fe20000410000 */
[----:B------:R-:W-:Y:S01]  /*1ed0*/  FFMA.FTZ R204, R116, R175, R169 ;  /* 0x000000af74cc7223 */ /* 0x000fe200000100a9 */
[----:B------:R-:W-:Y:S02]  /*1ee0*/  HADD2.F32 R168, -RZ, R207.H0_H0 ;  /* 0x200000cfffa87230 */ /* 0x000fe40000004100 */
[-C--:B------:R-:W-:Y:S01]  /*1ef0*/  FMUL.FTZ R172, R113, R170.reuse ;  /* 0x000000aa71ac7220 */ /* 0x080fe20000410000 */
[----:B------:R-:W-:Y:S01]  /*1f00*/  FADD.FTZ R33, R33, R170 ;  /* 0x000000aa21217221 */ /* 0x000fe20000010000 */
[----:B------:R-:W-:Y:S01]  /*1f10*/  FFMA.FTZ R53, R206, R170, R53 ;  /* 0x000000aace357223 */ /* 0x000fe20000010035 */
[----:B------:R-:W-:Y:S01]  /*1f20*/  SHF.R.U32.HI R178, RZ, 0x10, R179 ;  /* 0x00000010ffb27819 */ /* 0x000fe200000116b3 */
        /* <DEDUP_REMOVED lines=32> */
.L_x_3852:
[----:B------:R-:W-:Y:S05]  /*2130*/  BSYNC.RECONVERGENT B0 ;  /* 0x0000000000007941 */ /* 0x000fea0003800200 */
.L_x_3851:
        /* <DEDUP_REMOVED lines=32> */
.L_x_3854:
[----:B------:R-:W-:Y:S05]  /*2340*/  BSYNC.RECONVERGENT B0 ;  /* 0x0000000000007941 */ /* 0x000fea0003800200 */
.L_x_3853:
        /* <DEDUP_REMOVED lines=75> */
.L_x_3859:
        /* <DEDUP_REMOVED lines=23> */
.L_x_3858:
        /* <DEDUP_REMOVED lines=20> */
.L_x_3861:
        /* <DEDUP_REMOVED lines=21> */
.L_x_3857:
        /* <DEDUP_REMOVED lines=27> */
.L_x_3863:
        /* <DEDUP_REMOVED lines=23> */
.L_x_3862:
        /* <DEDUP_REMOVED lines=20> */
.L_x_3864:
        /* <DEDUP_REMOVED lines=20> */
.L_x_3860:
        /* <DEDUP_REMOVED lines=24> */
.L_x_3865:
[----:B------:R-:W-:-:S07]  /*3320*/  IADD3 R4, PT, PT, R4, 0x100, RZ ;  /* 0x0000010004047810 */ /* 0x000fce0007ffe0ff */
.L_x_3856:
[----:B------:R-:W-:Y:S05]  /*3330*/  BSYNC.RECONVERGENT B0 ;  /* 0x0000000000007941 */ /* 0x000fea0003800200 */
.L_x_3855:
        /* <DEDUP_REMOVED lines=28> */
[----:B------:R-:W-:Y:S02]  /*3500*/  PRMT R6, R179, 0x7610, R6 ;  /* 0x00007610b3067816 */ /* 0x000fe40000000006 */
[----:B------:R-:W-:-:S02]  /*3510*/  PRMT R9, R178, 0x7610, R9 ;  /* 0x00007610b2097816 */ /* 0x000fc40000000009 */
[----:B------:R-:W-:Y:S02]  /*3520*/  PRMT R8, R170, 0x7610, R8 ;  /* 0x00007610aa087816 */ /* 0x000fe40000000008 */
[----:B------:R-:W-:Y:S01]  /*3530*/  PRMT R10, R175, 0x7610, R10 ;  /* 0x00007610af0a7816 */ /* 0x000fe2000000000a */
[----:B------:R-:W-:Y:S06]  /*3540*/  BRA `(.L_x_3871) ;  /* 0x00000008005c7947 */ /* 0x000fec0003800000 */
.L_x_3870:
        /* <DEDUP_REMOVED lines=17> */
.L_x_3869:
        /* <DEDUP_REMOVED lines=26> */
.L_x_3872:
        /* <DEDUP_REMOVED lines=19> */
.L_x_3868:
        /* <DEDUP_REMOVED lines=28> */
.L_x_3874:
        /* <DEDUP_REMOVED lines=17> */
.L_x_3873:
        /* <DEDUP_REMOVED lines=26> */
.L_x_3875:
        /* <DEDUP_REMOVED lines=18> */
.L_x_3871:
        /* <DEDUP_REMOVED lines=20> */
.L_x_3876:
[----:B------:R-:W-:-:S07]  /*4000*/  IADD3 R4, PT, PT, R4, 0x100, RZ ;  /* 0x0000010004047810 */ /* 0x000fce0007ffe0ff */
.L_x_3867:
[----:B------:R-:W-:Y:S05]  /*4010*/  BSYNC.RECONVERGENT B0 ;  /* 0x0000000000007941 */ /* 0x000fea0003800200 */
.L_x_3866:
        /* <DEDUP_REMOVED lines=33> */
.L_x_3881:
        /* <DEDUP_REMOVED lines=17> */
.L_x_3880:
        /* <DEDUP_REMOVED lines=26> */
.L_x_3883:
        /* <DEDUP_REMOVED lines=19> */
.L_x_3879:
        /* <DEDUP_REMOVED lines=28> */
.L_x_3885:
        /* <DEDUP_REMOVED lines=17> */
.L_x_3884:
        /* <DEDUP_REMOVED lines=26> */
.L_x_3886:
        /* <DEDUP_REMOVED lines=18> */
.L_x_3882:
        /* <DEDUP_REMOVED lines=20> */
.L_x_3887:
[----:B------:R-:W-:-:S07]  /*4ce0*/  IADD3 R4, PT, PT, R4, 0x100, RZ ;  /* 0x0000010004047810 */ /* 0x000fce0007ffe0ff */
.L_x_3878:
[----:B------:R-:W-:Y:S05]  /*4cf0*/  BSYNC.RECONVERGENT B0 ;  /* 0x0000000000007941 */ /* 0x000fea0003800200 */
.L_x_3877:
        /* <DEDUP_REMOVED lines=33> */
.L_x_3892:
        /* <DEDUP_REMOVED lines=17> */
.L_x_3891:
        /* <DEDUP_REMOVED lines=26> */
.L_x_3894:
        /* <DEDUP_REMOVED lines=19> */
.L_x_3890:
        /* <DEDUP_REMOVED lines=28> */
.L_x_3896:
        /* <DEDUP_REMOVED lines=17> */
.L_x_3895:
        /* <DEDUP_REMOVED lines=26> */
.L_x_3897:
        /* <DEDUP_REMOVED lines=18> */
.L_x_3893:
        /* <DEDUP_REMOVED lines=20> */
.L_x_3898:
[----:B------:R-:W-:-:S07]  /*59c0*/  IADD3 R4, PT, PT, R4, 0x100, RZ ;  /* 0x0000010004047810 */ /* 0x000fce0007ffe0ff */
.L_x_3889:
[----:B------:R-:W-:Y:S05]  /*59d0*/  BSYNC.RECONVERGENT B0 ;  /* 0x0000000000007941 */ /* 0x000fea0003800200 */
.L_x_3888:
        /* <DEDUP_REMOVED lines=33> */
.L_x_3903:
        /* <DEDUP_REMOVED lines=17> */
.L_x_3902:
        /* <DEDUP_REMOVED lines=26> */
.L_x_3905:
        /* <DEDUP_REMOVED lines=19> */
.L_x_3901:
        /* <DEDUP_REMOVED lines=28> */
.L_x_3907:
        /* <DEDUP_REMOVED lines=17> */
.L_x_3906:
        /* <DEDUP_REMOVED lines=25> */
.L_x_3908:
        /* <DEDUP_REMOVED lines=18> */
.L_x_3904:
        /* <DEDUP_REMOVED lines=20> */
.L_x_3900:
[----:B------:R-:W-:Y:S05]  /*6690*/  BSYNC.RECONVERGENT B0 ;  /* 0x0000000000007941 */ /* 0x000fea0003800200 */
.L_x_3899:
[----:B------:R-:W-:Y:S01]  /*66a0*/  UPLOP3.LUT UP1, UPT, UPT, UPT, UP1, 0x40, 0x4 ;  /* 0x000000000004789c */ /* 0x000fe20003f2e810 */
[----:B------:R-:W-:Y:S10]  /*66b0*/  @!P6 BRA `(.L_x_3909) ;  /* 0xffffffa0008ce947 */ /* 0x000ff4000383ffff */
.L_x_3842:
        /* <DEDUP_REMOVED lines=18> */
.L_x_3911:
[----:B------:R-:W-:Y:S05]  /*67e0*/  BSYNC.RECONVERGENT B0 ;  /* 0x0000000000007941 */ /* 0x000fea0003800200 */
.L_x_3910:
        /* <DEDUP_REMOVED lines=15> */
.L_x_3913:
[----:B------:R-:W-:Y:S05]  /*68e0*/  BSYNC.RECONVERGENT B0 ;  /* 0x0000000000007941 */ /* 0x000fea0003800200 */
.L_x_3912:
        /* <DEDUP_REMOVED lines=15> */
.L_x_3915:
[----:B------:R-:W-:Y:S05]  /*69e0*/  BSYNC.RECONVERGENT B0 ;  /* 0x0000000000007941 */ /* 0x000fea0003800200 */
.L_x_3914:
        /* <DEDUP_REMOVED lines=15> */
.L_x_3917:
[----:B------:R-:W-:Y:S05]  /*6ae0*/  BSYNC.RECONVERGENT B0 ;  /* 0x0000000000007941 */ /* 0x000fea0003800200 */
.L_x_3916:
        /* <DEDUP_REMOVED lines=14> */
.L_x_3918:
        /* <DEDUP_REMOVED lines=11> */
.L_x_5456:


//--------------------- .text._ZN10layer_norm31ln_parallel_residual_bwd_kernelINS_13Kernel_traitsIf6__halffS2_fjLj5120ELj1ELj1ELj8ELj8ENS_18Kernel_traits_baseILj5120EfS2_fS2_fjLj256EEEEELb0ELb0ELb1EEEvNS_9BwdParamsE --------------------------
	.section	.text._ZN10layer_norm31ln_parallel_residual_bwd_kernelINS_13Kernel_traitsIf6__halffS2_fjLj5120ELj1ELj1ELj8ELj8ENS_18Kernel_traits_baseILj5120EfS2_fS2_fjLj256EEEEELb0ELb0ELb1EEEvNS_9BwdParamsE,"ax",@progbits
	.align	128
        .global         _ZN10layer_norm31ln_parallel_residual_bwd_kernelINS_13Kernel_traitsIf6__halffS2_fjLj5120ELj1ELj1ELj8ELj8ENS_18Kernel_traits_baseILj5120EfS2_fS2_fjLj256EEEEELb0ELb0ELb1EEEvNS_9BwdParamsE
        .type           _ZN10layer_norm31ln_parallel_residual_bwd_kernelINS_13Kernel_traitsIf6__halffS2_fjLj5120ELj1ELj1ELj8ELj8ENS_18Kernel_traits_baseILj5120EfS2_fS2_fjLj256EEEEELb0ELb0ELb1EEEvNS_9BwdParamsE,@function
        .size           _ZN10layer_norm31ln_parallel_residual_bwd_kernelINS_13Kernel_traitsIf6__halffS2_fjLj5120ELj1ELj1ELj8ELj8ENS_18Kernel_traits_baseILj5120EfS2_fS2_fjLj256EEEEELb0ELb0ELb1EEEvNS_9BwdParamsE,(.L_x_5457 - _ZN10layer_norm31ln_parallel_residual_bwd_kernelINS_13Kernel_traitsIf6__halffS2_fjLj5120ELj1ELj1ELj8ELj8ENS_18Kernel_traits_baseILj5120EfS2_fS2_fjLj256EEEEELb0ELb0ELb1EEEvNS_9BwdParamsE)
        .other          _ZN10layer_norm31ln_parallel_residual_bwd_kernelINS_13Kernel_traitsIf6__halffS2_fjLj5120ELj1ELj1ELj8ELj8ENS_18Kernel_traits_baseILj5120EfS2_fS2_fjLj256EEEEELb0ELb0ELb1EEEvNS_9BwdParamsE,@"STO_CUDA_ENTRY STV_DEFAULT"
_ZN10layer_norm31ln_parallel_residual_bwd_kernelINS_13Kernel_traitsIf6__halffS2_fjLj5120ELj1ELj1ELj8ELj8ENS_18Kernel_traits_baseILj5120EfS2_fS2_fjLj256EEEEELb0ELb0ELb1EEEvNS_9BwdParamsE:
.text._ZN10layer_norm31ln_parallel_residual_bwd_kernelINS_13Kernel_traitsIf6__halffS2_fjLj5120ELj1ELj1ELj8ELj8ENS_18Kernel_traits_baseILj5120EfS2_fS2_fjLj256EEEEELb0ELb0ELb1EEEvNS_9BwdParamsE:
        /* <DEDUP_REMOVED lines=110> */
.L_x_3967:
        /* <DEDUP_REMOVED lines=71> */
[----:B------:R-:W-:Y:S01]  /*0b50*/  HADD2.F32 R235, -RZ, R208.H0_H0 ;  /* 0x200000d0ffeb7230 */ /* 0x000fe20000004100 */
[----:B------:R-:W-:Y:S01]  /*0b60*/  MOV R233, R185 ;  /* 0x000000b900e97202 */ /* 0x000fe20000000f00 */
[----:B------:R-:W-:-:S05]  /*0b70*/  FADD.FTZ R244, -R220, R118 ;  /* 0x00000076dcf47221 */ /* 0x000fca0000010100 */
[----:B------:R-:W1:Y:S01]  /*0b80*/  @P0 LDC.64 R112, c[0x0][0x438] ;  /* 0x00010e00ff700b82 */ /* 0x000e620000000a00 */
[----:B------:R-:W-:Y:S01]  /*0b90*/  FADD.FTZ R246, -R220, R119 ;  /* 0x00000077dcf67221 */ /* 0x000fe20000010100 */
[----:B------:R-:W-:Y:S01]  /*0ba0*/  MOV R189, R215 ;  /* 0x000000d700bd7202 */ /* 0x000fe20000000f00 */
[----:B0-----:R-:W-:Y:S01]  /*0bb0*/  @P0 IMAD.WIDE.U32 R118, R179, 0x10, R108 ;  /* 0x00000010b3760825 */ /* 0x001fe200078e006c */
[----:B------:R-:W-:-:S03]  /*0bc0*/  MOV R229, R193 ;  /* 0x000000c100e57202 */ /* 0x000fc60000000f00 */
[----:B-----5:R-:W-:Y:S01]  /*0bd0*/  FMUL.FTZ R109, R84, R235 ;  /* 0x000000eb546d7220 */ /* 0x020fe20000410000 */
[----:B------:R-:W-:Y:S01]  /*0be0*/  SHF.R.U32.HI R211, RZ, 0x10, R193 ;  /* 0x00000010ffd37819 */ /* 0x000fe200000116c1 */
[----:B------:R-:W-:Y:S02]  /*0bf0*/  HADD2.F32 R239, -RZ, R218.H0_H0 ;  /* 0x200000daffef7230 */ /* 0x000fe40000004100 */
[----:B------:R-:W-:Y:S01]  /*0c00*/  HADD2.F32 R234, -RZ, R234.H0_H0 ;  /* 0x200000eaffea7230 */ /* 0x000fe20000004100 */
[----:B------:R-:W-:Y:S01]  /*0c10*/  MOV R206, R214 ;  /* 0x000000d600ce7202 */ /* 0x000fe20000000f00 */
        /* <DEDUP_REMOVED lines=8> */
[----:B------:R-:W-:Y:S01]  /*0ca0*/  FFMA.FTZ R189, R64, R239, R109 ;  /* 0x000000ef40bd7223 */ /* 0x000fe2000001006d */
[----:B------:R-:W-:Y:S01]  /*0cb0*/  SHF.R.U32.HI R230, RZ, 0x10, R187 ;  /* 0x00000010ffe67819 */ /* 0x000fe200000116bb */
[C---:B------:R-:W-:Y:S01]  /*0cc0*/  FADD.FTZ R210, -R220.reuse, R121 ;  /* 0x00000079dcd27221 */ /* 0x040fe20000010100 */
[----:B------:R-:W-:Y:S01]  /*0cd0*/  MOV R248, R190 ;  /* 0x000000be00f87202 */ /* 0x000fe20000000f00 */
[----:B------:R-:W-:Y:S01]  /*0ce0*/  FADD.FTZ R108, -R220, R124 ;  /* 0x0000007cdc6c7221 */ /* 0x000fe20000010100 */
[----:B------:R-:W-:Y:S01]  /*0cf0*/  MOV R227, R168 ;  /* 0x000000a800e37202 */ /* 0x000fe20000000f00 */
[C---:B------:R-:W-:Y:S01]  /*0d00*/  FMUL.FTZ R0, R165.reuse, R0 ;  /* 0x00000000a5007220 */ /* 0x040fe20000410000 */
[----:B------:R-:W-:Y:S01]  /*0d10*/  SHF.R.U64 R198, R168, 0x10, R169 ;  /* 0x00000010a8c67819 */ /* 0x000fe200000012a9 */
[----:B------:R-:W-:Y:S01]  /*0d20*/  FMUL.FTZ R168, R165, R197 ;  /* 0x000000c5a5a87220 */ /* 0x000fe20000410000 */
[----:B------:R-:W-:-:S02]  /*0d30*/  HADD2.F32 R237, -RZ, R237.H0_H0 ;  /* 0x200000edffed7230 */ /* 0x000fc40000004100 */
[----:B------:R-:W-:Y:S01]  /*0d40*/  FMUL.FTZ R197, R86, R233 ;  /* 0x000000e956c57220 */ /* 0x000fe20000410000 */
[----:B------:R-:W-:Y:S01]  /*0d50*/  HADD2.F32 R232, -RZ, R232.H0_H0 ;  /* 0x200000e8ffe87230 */ /* 0x000fe20000004100 */
[----:B------:R-:W-:Y:S01]  /*0d60*/  SHF.R.U64 R209, R190, 0x10, R191 ;  /* 0x00000010bed17819 */ /* 0x000fe200000012bf */
[----:B------:R-:W-:Y:S02]  /*0d70*/  HADD2.F32 R121, -RZ, R206.H0_H0 ;  /* 0x200000ceff797230 */ /* 0x000fe40000004100 */
[----:B------:R-:W-:Y:S01]  /*0d80*/  FADD.FTZ R206, RZ, R189 ;  /* 0x000000bdffce7221 */ /* 0x000fe20000010000 */
[----:B------:R-:W-:Y:S02]  /*0d90*/  HADD2.F32 R124, -RZ, R193.H0_H0 ;  /* 0x200000c1ff7c7230 */ /* 0x000fe40000004100 */
[----:B------:R-:W-:Y:S01]  /*0da0*/  FFMA.FTZ R193, R65, R236, R218 ;  /* 0x000000ec41c17223 */ /* 0x000fe200000100da */
[----:B--2---:R-:W-:Y:S01]  /*0db0*/  @P0 IMAD.WIDE.U32 R114, R173, 0x10, R114 ;  /* 0x00000010ad720825 */ /* 0x004fe200078e0072 */
[----:B------:R-:W-:Y:S01]  /*0dc0*/  SHF.R.U32.HI R201, RZ, 0x10, R195 ;  /* 0x00000010ffc97819 */ /* 0x000fe200000116c3 */
[----:B------:R0:W5:Y:S01]  /*0dd0*/  @P0 LDG.E.128 R60, desc[UR12][R118.64] ;  /* 0x0000000c763c0981 */ /* 0x000162000c1e1d00 */
[----:B------:R-:W-:Y:S01]  /*0de0*/  SHF.R.U64 R199, R216, 0x10, R217 ;  /* 0x00000010d8c77819 */ /* 0x000fe200000012d9 */
[----:B---3--:R-:W-:Y:S01]  /*0df0*/  @P0 IMAD.WIDE.U32 R116, R172, 0x10, R116 ;  /* 0x00000010ac740825 */ /* 0x008fe200078e0074 */
[----:B------:R-:W-:-:S03]  /*0e00*/  MOV R187, R170 ;  /* 0x000000aa00bb7202 */ /* 0x000fc60000000f00 */
[----:B------:R-:W-:Y:S01]  /*0e10*/  FFMA.FTZ R109, R0, R189, RZ ;  /* 0x000000bd006d7223 */ /* 0x000fe200000100ff */
[----:B------:R-:W-:Y:S01]  /*0e20*/  SHF.R.U64 R202, R170, 0x10, R171 ;  /* 0x00000010aaca7819 */ /* 0x000fe200000012ab */
[----:B------:R-:W-:Y:S01]  /*0e30*/  FMUL.FTZ R170, R165, R252 ;  /* 0x000000fca5aa7220 */ /* 0x000fe20000410000 */
[----:B------:R-:W-:Y:S01]  /*0e40*/  HADD2.F32 R230, -RZ, R230.H0_H0 ;  /* 0x200000e6ffe67230 */ /* 0x000fe20000004100 */
[----:B------:R-:W-:Y:S01]  /*0e50*/  SHF.R.U64 R205, R194, 0x10, R195 ;  /* 0x00000010c2cd7819 */ /* 0x000fe200000012c3 */
[----:B------:R-:W-:Y:S01]  /*0e60*/  FMUL.FTZ R208, R87, R232 ;  /* 0x000000e857d07220 */ /* 0x000fe20000410000 */
[----:B0-----:R-:W-:Y:S01]  /*0e70*/  HADD2.F32 R119, -RZ, R248.H0_H0 ;  /* 0x200000f8ff777230 */ /* 0x001fe20000004100 */
[----:B------:R-:W-:Y:S01]  /*0e80*/  MOV R203, R195 ;  /* 0x000000c300cb7202 */ /* 0x000fe20000000f00 */
[----:B------:R-:W-:Y:S01]  /*0e90*/  FFMA.FTZ R197, R66, R237, R197 ;  /* 0x000000ed42c57223 */ /* 0x000fe200000100c5 */
[----:B------:R-:W-:Y:S01]  /*0ea0*/  FADD.FTZ R206, R193, R206 ;  /* 0x000000cec1ce7221 */ /* 0x000fe20000010000 */
[----:B------:R-:W-:Y:S01]  /*0eb0*/  MOV R195, R217 ;  /* 0x000000d900c37202 */ /* 0x000fe20000000f00 */
[----:B----4-:R-:W-:Y:S01]  /*0ec0*/  @P0 IMAD.WIDE.U32 R110, R177, 0x10, R110 ;  /* 0x00000010b16e0825 */ /* 0x010fe200078e006e */
[----:B------:R-:W-:-:S03]  /*0ed0*/  MOV R207, R191 ;  /* 0x000000bf00cf7202 */ /* 0x000fc60000000f00 */
[----:B------:R-:W-:Y:S01]  /*0ee0*/  FADD.FTZ R212, -R220, R122 ;  /* 0x0000007adcd47221 */ /* 0x000fe20000010100 */
[----:B------:R0:W5:Y:S01]  /*0ef0*/  @P0 LDG.E.128 R48, desc[UR12][R114.64] ;  /* 0x0000000c72300981 */ /* 0x000162000c1e1d00 */
[----:B------:R-:W-:Y:S02]  /*0f00*/  HADD2.F32 R231, -RZ, R250.H0_H0 ;  /* 0x200000faffe77230 */ /* 0x000fe40000004100 */
[----:B------:R-:W-:Y:S01]  /*0f10*/  FFMA.FTZ R109, R170, R193, R109 ;  /* 0x000000c1aa6d7223 */ /* 0x000fe2000001006d */
[----:B------:R-:W-:Y:S01]  /*0f20*/  HADD2.F32 R122, -RZ, R199.H0_H0 ;  /* 0x200000c7ff7a7230 */ /* 0x000fe20000004100 */
[----:B------:R2:W5:Y:S01]  /*0f30*/  @P0 LDG.E.128 R44, desc[UR12][R116.64] ;  /* 0x0000000c742c0981 */ /* 0x000562000c1e1d00 */
[----:B------:R-:W-:Y:S01]  /*0f40*/  MOV R238, R216 ;  /* 0x000000d800ee7202 */ /* 0x000fe20000000f00 */
[----:B------:R-:W-:Y:S01]  /*0f50*/  FFMA.FTZ R199, R67, R230, R208 ;  /* 0x000000e643c77223 */ /* 0x000fe200000100d0 */
[----:B------:R-:W-:Y:S01]  /*0f60*/  FADD.FTZ R206, R197, R206 ;  /* 0x000000cec5ce7221 */ /* 0x000fe20000010000 */
[----:B------:R-:W-:Y:S01]  /*0f70*/  FADD.FTZ R216, -R220, R123 ;  /* 0x0000007bdcd87221 */ /* 0x000fe20000010100 */
[----:B-1----:R-:W-:Y:S01]  /*0f80*/  @P0 IMAD.WIDE.U32 R112, R175, 0x10, R112 ;  /* 0x00000010af700825 */ /* 0x002fe200078e0070 */
[----:B------:R-:W-:Y:S01]  /*0f90*/  SHF.R.U32.HI R190, RZ, 0x10, R191 ;  /* 0x00000010ffbe7819 */ /* 0x000fe200000116bf */
[----:B------:R1:W5:Y:S02]  /*0fa0*/  @P0 LDG.E.128 R56, desc[UR12][R110.64] ;  /* 0x0000000c6e380981 */ /* 0x000364000c1e1d00 */
[----:B0-----:R-:W-:-:S02]  /*0fb0*/  HADD2.F32 R114, -RZ, R209.H0_H0 ;  /* 0x200000d1ff727230 */ /* 0x001fc40000004100 */
[----:B--2---:R-:W-:Y:S02]  /*0fc0*/  HADD2.F32 R116, -RZ, R201.H0_H0 ;  /* 0x200000c9ff747230 */ /* 0x004fe40000004100 */
[----:B------:R-:W-:Y:S01]  /*0fd0*/  FMUL.FTZ R201, R88, R119 ;  /* 0x0000007758c97220 */ /* 0x000fe20000410000 */
[----:B------:R-:W-:Y:S01]  /*0fe0*/  MOV R223, R166 ;  /* 0x000000a600df7202 */ /* 0x000fe20000000f00 */
[----:B------:R-:W-:Y:S01]  /*0ff0*/  HADD2.F32 R123, -RZ, R195.H0_H0 ;  /* 0x200000c3ff7b7230 */ /* 0x000fe20000004100 */
[----:B------:R-:W-:Y:S01]  /*1000*/  SHF.R.U64 R224, R166, 0x10, R167 ;  /* 0x00000010a6e07819 */ /* 0x000fe200000012a7 */
[C---:B------:R-:W-:Y:S01]  /*1010*/  FMUL.FTZ R166, R165.reuse, R213 ;  /* 0x000000d5a5a67220 */ /* 0x040fe20000410000 */
[----:B------:R-:W-:Y:S02]  /*1020*/  HADD2.F32 R228, -RZ, R228.H0_H0 ;  /* 0x200000e4ffe47230 */ /* 0x000fe40000004100 */
[----:B------:R-:W-:Y:S01]  /*1030*/  FMUL.FTZ R195, R165, R108 ;  /* 0x0000006ca5c37220 */ /* 0x000fe20000410000 */
[----:B-1----:R-:W-:-:S02]  /*1040*/  HADD2.F32 R111, -RZ, R207.H0_H0 ;  /* 0x200000cfff6f7230 */ /* 0x002fc40000004100 */
[----:B------:R-:W-:Y:S01]  /*1050*/  FFMA.FTZ R109, R168, R197, R109 ;  /* 0x000000c5a86d7223 */ /* 0x000fe2000001006d */
[----:B------:R-:W-:Y:S01]  /*1060*/  FMUL.FTZ R108, R89, R114 ;  /* 0x00000072596c7220 */ /* 0x000fe20000410000 */
[----:B------:R-:W-:Y:S01]  /*1070*/  FFMA.FTZ R201, R68, R231, R201 ;  /* 0x000000e744c97223 */ /* 0x000fe200000100c9 */
[----:B------:R-:W-:Y:S01]  /*1080*/  FADD.FTZ R206, R199, R206 ;  /* 0x000000cec7ce7221 */ /* 0x000fe20000010000 */
[----:B------:R0:W5:Y:S01]  /*1090*/  @P0 LDG.E.128 R52, desc[UR12][R112.64] ;  /* 0x0000000c70340981 */ /* 0x000162000c1e1d00 */
[----:B------:R-:W-:Y:S01]  /*10a0*/  FMUL.FTZ R182, R165, R182 ;  /* 0x000000b6a5b67220 */ /* 0x000fe20000410000 */
[----:B------:R-:W-:Y:S02]  /*10b0*/  HADD2.F32 R229, -RZ, R229.H0_H0 ;  /* 0x200000e5ffe57230 */ /* 0x000fe40000004100 */
[----:B------:R-:W-:Y:S01]  /*10c0*/  FFMA.FTZ R109, R166, R199, R109 ;  /* 0x000000c7a66d7223 */ /* 0x000fe2000001006d */
[----:B------:R-:W-:Y:S02]  /*10d0*/  HADD2.F32 R110, -RZ, R190.H0_H0 ;  /* 0x200000beff6e7230 */ /* 0x000fe40000004100 */
[----:B------:R-:W-:Y:S01]  /*10e0*/  FADD.FTZ R206, R201, R206 ;  /* 0x000000cec9ce7221 */ /* 0x000fe20000010000 */
[----:B------:R-:W-:Y:S01]  /*10f0*/  MOV R240, R194 ;  /* 0x000000c200f07202 */ /* 0x000fe20000000f00 */
[----:B0-----:R-:W-:-:S02]  /*1100*/  HADD2.F32 R112, -RZ, R205.H0_H0 ;  /* 0x200000cdff707230 */ /* 0x001fc40000004100 */
[----:B------:R-:W-:Y:S01]  /*1110*/  FMUL.FTZ R205, R90, R111 ;  /* 0x0000006f5acd7220 */ /* 0x000fe20000410000 */
[----:B------:R-:W-:Y:S02]  /*1120*/  HADD2.F32 R113, -RZ, R203.H0_H0 ;  /* 0x200000cbff717230 */ /* 0x000fe40000004100 */
[----:B------:R-:W-:Y:S01]  /*1130*/  FFMA.FTZ R203, R69, R228, R108 ;  /* 0x000000e445cb7223 */ /* 0x000fe2000001006c */
[----:B------:R-:W-:Y:S01]  /*1140*/  FMUL.FTZ R184, R165, R184 ;  /* 0x000000b8a5b87220 */ /* 0x000fe20000410000 */
[----:B------:R-:W-:Y:S02]  /*1150*/  HADD2.F32 R118, -RZ, R211.H0_H0 ;  /* 0x200000d3ff767230 */ /* 0x000fe40000004100 */
[----:B------:R-:W-:Y:S01]  /*1160*/  FFMA.FTZ R209, R182, R201, R109 ;  /* 0x000000c9b6d17223 */ /* 0x000fe2000001006d */
[----:B------:R-:W-:Y:S02]  /*1170*/  HADD2.F32 R117, -RZ, R238.H0_H0 ;  /* 0x200000eeff757230 */ /* 0x000fe40000004100 */
[----:B------:R-:W-:Y:S01]  /*1180*/  FMUL.FTZ R108, R91, R110 ;  /* 0x0000006e5b6c7220 */ /* 0x000fe20000410000 */
[----:B------:R-:W-:Y:S01]  /*1190*/  FFMA.FTZ R205, R70, R229, R205 ;  /* 0x000000e546cd7223 */ /* 0x000fe200000100cd */
[----:B------:R-:W-:Y:S01]  /*11a0*/  FADD.FTZ R206, R203, R206 ;  /* 0x000000cecbce7221 */ /* 0x000fe20000010000 */
[----:B------:R-:W-:Y:S01]  /*11b0*/  FMUL.FTZ R186, R165, R186 ;  /* 0x000000baa5ba7220 */ /* 0x000fe20000410000 */
[----:B------:R-:W-:-:S02]  /*11c0*/  HADD2.F32 R115, -RZ, R240.H0_H0 ;  /* 0x200000f0ff737230 */ /* 0x000fc40000004100 */
[----:B------:R-:W-:Y:S01]  /*11d0*/  FFMA.FTZ R209, R184, R203, R209 ;  /* 0x000000cbb8d17223 */ /* 0x000fe200000100d1 */
[----:B------:R-:W-:Y:S01]  /*11e0*/  SHF.R.U32.HI R194, RZ, 0x10, R217 ;  /* 0x00000010ffc27819 */ /* 0x000fe200000116d9 */
[----:B------:R-:W-:Y:S01]  /*11f0*/  FMUL.FTZ R109, R92, R117 ;  /* 0x000000755c6d7220 */ /* 0x000fe20000410000 */
[----:B------:R-:W-:Y:S01]  /*1200*/  FFMA.FTZ R207, R71, R118, R108 ;  /* 0x0000007647cf7223 */ /* 0x000fe2000001006c */
[----:B------:R-:W-:Y:S01]  /*1210*/  FADD.FTZ R208, R205, R206 ;  /* 0x000000cecdd07221 */ /* 0x000fe20000010000 */
[----:B------:R-:W-:Y:S01]  /*1220*/  FMUL.FTZ R188, R165, R188 ;  /* 0x000000bca5bc7220 */ /* 0x000fe20000410000 */
[----:B------:R-:W-:Y:S01]  /*1230*/  FFMA.FTZ R211, R186, R205, R209 ;  /* 0x000000cdbad37223 */ /* 0x000fe200000100d1 */
[----:B------:R-:W-:Y:S01]  /*1240*/  FADD.FTZ R196, -R220, R120 ;  /* 0x00000078dcc47221 */ /* 0x000fe20000010100 */
[----:B------:R-:W-:Y:S01]  /*1250*/  FMUL.FTZ R108, R93, R122 ;  /* 0x0000007a5d6c7220 */ /* 0x000fe20000410000 */
[----:B------:R-:W-:Y:S01]  /*1260*/  FFMA.FTZ R206, R72, R115, R109 ;  /* 0x0000007348ce7223 */ /* 0x000fe2000001006d */
[----:B------:R-:W-:Y:S01]  /*1270*/  FADD.FTZ R213, R207, R208 ;  /* 0x000000d0cfd57221 */ /* 0x000fe20000010000 */
[C---:B------:R-:W-:Y:S01]  /*1280*/  FADD.FTZ R126, -R220.reuse, R126 ;  /* 0x0000007edc7e7221 */ /* 0x040fe20000010100 */
[----:B------:R-:W-:Y:S01]  /*1290*/  HADD2.F32 R120, -RZ, R194.H0_H0 ;  /* 0x200000c2ff787230 */ /* 0x000fe20000004100 */
[----:B------:R-:W-:Y:S01]  /*12a0*/  MOV R191, R171 ;  /* 0x000000ab00bf7202 */ /* 0x000fe20000000f00 */
[----:B------:R-:W-:Y:S01]  /*12b0*/  FADD.FTZ R220, -R220, R127 ;  /* 0x0000007fdcdc7221 */ /* 0x000fe20000010100 */
[----:B------:R-:W-:Y:S01]  /*12c0*/  SHF.R.U32.HI R204, RZ, 0x10, R171 ;  /* 0x00000010ffcc7819 */ /* 0x000fe200000116ab */
[C---:B------:R-:W-:Y:S01]  /*12d0*/  FMUL.FTZ R194, R165.reuse, R210 ;  /* 0x000000d2a5c27220 */ /* 0x040fe20000410000 */
[C---:B------:R-:W-:Y:S01]  /*12e0*/  FMUL.FTZ R127, R165.reuse, R192 ;  /* 0x000000c0a57f7220 */ /* 0x040fe20000410000 */
[----:B------:R-:W-:Y:S01]  /*12f0*/  FMUL.FTZ R171, R165, R212 ;  /* 0x000000d4a5ab7220 */ /* 0x000fe20000410000 */
[----:B------:R-:W-:Y:S01]  /*1300*/  FFMA.FTZ R210, R188, R207, R211 ;  /* 0x000000cfbcd27223 */ /* 0x000fe200000100d3 */
[----:B------:R-:W-:Y:S01]  /*1310*/  FMUL.FTZ R109, R94, R123 ;  /* 0x0000007b5e6d7220 */ /* 0x000fe20000410000 */
[----:B------:R-:W-:Y:S01]  /*1320*/  FFMA.FTZ R209, R73, R112, R108 ;  /* 0x0000007049d17223 */ /* 0x000fe2000001006c */
[----:B------:R-:W-:Y:S01]  /*1330*/  FADD.FTZ R212, R206, R213 ;  /* 0x000000d5ced47221 */ /* 0x000fe20000010000 */
[----:B------:R-:W-:-:S02]  /*1340*/  HADD2.F32 R223, -RZ, R223.H0_H0 ;  /* 0x200000dfffdf7230 */ /* 0x000fc40000004100 */
        /* <DEDUP_REMOVED lines=14> */
[----:B------:R-:W-:Y:S01]  /*1430*/  FMUL.FTZ R196, R165, R216 ;  /* 0x000000d8a5c47220 */ /* 0x000fe20000410000 */
[----:B------:R-:W-:-:S02]  /*1440*/  HADD2.F32 R224, -RZ, R224.H0_H0 ;  /* 0x200000e0ffe07230 */ /* 0x000fc40000004100 */
[----:B------:R-:W-:Y:S01]  /*1450*/  FFMA.FTZ R108, R190, R209, R213 ;  /* 0x000000d1be6c7223 */ /* 0x000fe200000100d5 */
[----:B------:R-:W-:Y:S01]  /*1460*/  FADD.FTZ R216, R208, R215 ;  /* 0x000000d7d0d87221 */ /* 0x000fe20000010000 */
[----:B------:R-:W-:Y:S01]  /*1470*/  FFMA.FTZ R210, R76, R121, R109 ;  /* 0x000000794cd27223 */ /* 0x000fe2000001006d */
[----:B------:R-:W-:Y:S01]  /*1480*/  FMUL.FTZ R192, R165, R246 ;  /* 0x000000f6a5c07220 */ /* 0x000fe20000410000 */
[----:B------:R-:W-:Y:S02]  /*1490*/  HADD2.F32 R225, -RZ, R225.H0_H0 ;  /* 0x200000e1ffe17230 */ /* 0x000fe40000004100 */
[----:B------:R-:W-:Y:S01]  /*14a0*/  FFMA.FTZ R109, R167, R208, R108 ;  /* 0x000000d0a76d7223 */ /* 0x000fe2000001006c */
[----:B------:R-:W-:Y:S01]  /*14b0*/  FMUL.FTZ R212, R97, R224 ;  /* 0x000000e061d47220 */ /* 0x000fe20000410000 */
[----:B------:R-:W-:Y:S02]  /*14c0*/  FADD.FTZ R217, R211, R216 ;  /* 0x000000d8d3d97221 */ /* 0x000fe40000010000 */
[----:B------:R-:W-:Y:S01]  /*14d0*/  FFMA.FTZ R108, R192, R211, R109 ;  /* 0x000000d3c06c7223 */ /* 0x000fe2000001006d */
[----:B------:R-:W-:Y:S01]  /*14e0*/  FMUL.FTZ R215, R98, R225 ;  /* 0x000000e162d77220 */ /* 0x000fe20000410000 */
[----:B------:R-:W-:Y:S01]  /*14f0*/  FFMA.FTZ R213, R77, R124, R212 ;  /* 0x0000007c4dd57223 */ /* 0x000fe200000100d4 */
[----:B------:R-:W-:Y:S01]  /*1500*/  FADD.FTZ R218, R210, R217 ;  /* 0x000000d9d2da7221 */ /* 0x000fe20000010000 */
[----:B------:R-:W-:-:S02]  /*1510*/  HADD2.F32 R226, -RZ, R226.H0_H0 ;  /* 0x200000e2ffe27230 */ /* 0x000fc40000004100 */
[----:B------:R-:W-:Y:S01]  /*1520*/  FFMA.FTZ R109, R169, R210, R108 ;  /* 0x000000d2a96d7223 */ /* 0x000fe2000001006c */
[----:B------:R-:W-:Y:S02]  /*1530*/  HADD2.F32 R187, -RZ, R187.H0_H0 ;  /* 0x200000bbffbb7230 */ /* 0x000fe40000004100 */
[----:B------:R-:W-:Y:S01]  /*1540*/  FFMA.FTZ R212, R78, R125, R215 ;  /* 0x0000007d4ed47223 */ /* 0x000fe200000100d7 */
[----:B------:R-:W-:Y:S01]  /*1550*/  FADD.FTZ R217, R213, R218 ;  /* 0x000000dad5d97221 */ /* 0x000fe20000010000 */
[----:B------:R-:W-:Y:S02]  /*1560*/  HADD2.F32 R202, -RZ, R202.H0_H0 ;  /* 0x200000caffca7230 */ /* 0x000fe40000004100 */
[----:B------:R-:W-:Y:S01]  /*1570*/  FMUL.FTZ R216, R99, R226 ;  /* 0x000000e263d87220 */ /* 0x000fe20000410000 */
[----:B------:R-:W-:Y:S02]  /*1580*/  HADD2.F32 R222, -RZ, R222.H0_H0 ;  /* 0x200000deffde7230 */ /* 0x000fe40000004100 */
[----:B------:R-:W-:Y:S01]  /*1590*/  FFMA.FTZ R108, R194, R213, R109 ;  /* 0x000000d5c26c7223 */ /* 0x000fe2000001006d */
[----:B------:R-:W-:-:S02]  /*15a0*/  HADD2.F32 R227, -RZ, R227.H0_H0 ;  /* 0x200000e3ffe37230 */ /* 0x000fc40000004100 */
[----:B------:R-:W-:Y:S01]  /*15b0*/  FADD.FTZ R218, R212, R217 ;  /* 0x000000d9d4da7221 */ /* 0x000fe20000010000 */
[----:B------:R-:W-:Y:S02]  /*15c0*/  HADD2.F32 R198, -RZ, R198.H0_H0 ;  /* 0x200000c6ffc67230 */ /* 0x000fe40000004100 */
[----:B------:R-:W-:Y:S01]  /*15d0*/  FMUL.FTZ R217, R100, R187 ;  /* 0x000000bb64d97220 */ /* 0x000fe20000410000 */
[----:B------:R-:W-:Y:S01]  /*15e0*/  FMUL.FTZ R238, R101, R202 ;  /* 0x000000ca65ee7220 */ /* 0x000fe20000410000 */
[----:B------:R-:W-:Y:S02]  /*15f0*/  HADD2.F32 R191, -RZ, R191.H0_H0 ;  /* 0x200000bfffbf7230 */ /* 0x000fe40000004100 */
[----:B------:R-:W-:Y:S01]  /*1600*/  FFMA.FTZ R215, R79, R222, R216 ;  /* 0x000000de4fd77223 */ /* 0x000fe200000100d8 */
[----:B------:R-:W-:Y:S01]  /*1610*/  FFMA.FTZ R109, R171, R212, R108 ;  /* 0x000000d4ab6d7223 */ /* 0x000fe2000001006c */
[----:B------:R-:W-:Y:S01]  /*1620*/  FFMA.FTZ R216, R80, R227, R217 ;  /* 0x000000e350d87223 */ /* 0x000fe200000100d9 */
[----:B------:R-:W-:Y:S01]  /*1630*/  FFMA.FTZ R217, R81, R198, R238 ;  /* 0x000000c651d97223 */ /* 0x000fe200000100ee */
[----:B------:R-:W-:-:S02]  /*1640*/  HADD2.F32 R185, -RZ, R185.H0_H0 ;  /* 0x200000b9ffb97230 */ /* 0x000fc40000004100 */
[----:B------:R-:W-:Y:S01]  /*1650*/  FFMA.FTZ R238, R196, R215, R109 ;  /* 0x000000d7c4ee7223 */ /* 0x000fe2000001006d */
[----:B------:R-:W-:Y:S01]  /*1660*/  FADD.FTZ R219, R215, R218 ;  /* 0x000000dad7db7221 */ /* 0x000fe20000010000 */
[----:B------:R-:W-:Y:S01]  /*1670*/  FMUL.FTZ R109, R102, R191 ;  /* 0x000000bf666d7220 */ /* 0x000fe20000410000 */
[----:B------:R-:W-:Y:S02]  /*1680*/  HADD2.F32 R204, -RZ, R204.H0_H0 ;  /* 0x200000ccffcc7230 */ /* 0x000fe40000004100 */
[----:B------:R-:W-:Y:S01]  /*1690*/  FMUL.FTZ R214, R165, R214 ;  /* 0x000000d6a5d67220 */ /* 0x000fe20000410000 */
[----:B------:R-:W-:Y:S01]  /*16a0*/  FADD.FTZ R108, R216, R219 ;  /* 0x000000dbd86c7221 */ /* 0x000fe20000010000 */
[----:B------:R-:W-:Y:S01]  /*16b0*/  FFMA.FTZ R218, R82, R185, R109 ;  /* 0x000000b952da7223 */ /* 0x000fe2000001006d */
[----:B------:R-:W-:Y:S01]  /*16c0*/  FFMA.FTZ R109, R195, R216, R238 ;  /* 0x000000d8c36d7223 */ /* 0x000fe200000100ee */
[----:B------:R-:W-:Y:S02]  /*16d0*/  HADD2.F32 R200, -RZ, R200.H0_H0 ;  /* 0x200000c8ffc87230 */ /* 0x000fe40000004100 */
        /* <DEDUP_REMOVED lines=42> */
.L_x_3921:
[----:B------:R-:W-:Y:S05]  /*1980*/  BSYNC.RECONVERGENT B0 ;  /* 0x0000000000007941 */ /* 0x000fea0003800200 */
.L_x_3920:
        /* <DEDUP_REMOVED lines=148> */
.L_x_3924:
        /* <DEDUP_REMOVED lines=23> */
.L_x_3923:
        /* <DEDUP_REMOVED lines=20> */
.L_x_3926:
        /* <DEDUP_REMOVED lines=21> */
.L_x_3922:
        /* <DEDUP_REMOVED lines=27> */
.L_x_3928:
        /* <DEDUP_REMOVED lines=23> */
.L_x_3927:
        /* <DEDUP_REMOVED lines=20> */
.L_x_3929:
        /* <DEDUP_REMOVED lines=20> */
.L_x_3925:
        /* <DEDUP_REMOVED lines=24> */
.L_x_3930:
        /* <DEDUP_REMOVED lines=24> */
.L_x_3933:
        /* <DEDUP_REMOVED lines=17> */
.L_x_3932:
        /* <DEDUP_REMOVED lines=24> */
.L_x_3935:
        /* <DEDUP_REMOVED lines=19> */
.L_x_3931:
        /* <DEDUP_REMOVED lines=23> */
.L_x_3937:
        /* <DEDUP_REMOVED lines=17> */
.L_x_3936:
        /* <DEDUP_REMOVED lines=24> */
.L_x_3938:
        /* <DEDUP_REMOVED lines=18> */
.L_x_3934:
        /* <DEDUP_REMOVED lines=19> */
.L_x_3939:
        /* <DEDUP_REMOVED lines=24> */
.L_x_3942:
        /* <DEDUP_REMOVED lines=17> */
.L_x_3941:
        /* <DEDUP_REMOVED lines=24> */
.L_x_3944:
        /* <DEDUP_REMOVED lines=19> */
.L_x_3940:
        /* <DEDUP_REMOVED lines=23> */
.L_x_3946:
        /* <DEDUP_REMOVED lines=17> */
.L_x_3945:
        /* <DEDUP_REMOVED lines=24> */
.L_x_3947:
        /* <DEDUP_REMOVED lines=18> */
.L_x_3943:
        /* <DEDUP_REMOVED lines=19> */
.L_x_3948:
        /* <DEDUP_REMOVED lines=24> */
.L_x_3951:
        /* <DEDUP_REMOVED lines=17> */
.L_x_3950:
        /* <DEDUP_REMOVED lines=24> */
.L_x_3953:
        /* <DEDUP_REMOVED lines=19> */
.L_x_3949:
        /* <DEDUP_REMOVED lines=23> */
.L_x_3955:
        /* <DEDUP_REMOVED lines=17> */
.L_x_3954:
        /* <DEDUP_REMOVED lines=24> */
.L_x_3956:
        /* <DEDUP_REMOVED lines=18> */
.L_x_3952:
        /* <DEDUP_REMOVED lines=19> */
.L_x_3957:
        /* <DEDUP_REMOVED lines=24> */
.L_x_3960:
        /* <DEDUP_REMOVED lines=17> */
.L_x_3959:
        /* <DEDUP_REMOVED lines=24> */
.L_x_3962:
        /* <DEDUP_REMOVED lines=19> */
.L_x_3958:
        /* <DEDUP_REMOVED lines=23> */
.L_x_3964:
        /* <DEDUP_REMOVED lines=17> */
.L_x_3963:
        /* <DEDUP_REMOVED lines=24> */
.L_x_3965:
        /* <DEDUP_REMOVED lines=18> */
.L_x_3961:
        /* <DEDUP_REMOVED lines=19> */
.L_x_3966:
        /* <DEDUP_REMOVED lines=82> */
.L_x_3919:
        /* <DEDUP_REMOVED lines=33> */
.L_x_3968:
        /* <DEDUP_REMOVED lines=10> */
.L_x_5457:


//--------------------- .text._ZN10layer_norm31ln_parallel_residual_bwd_kernelINS_13Kernel_traitsIf6__halffS2_fjLj5120ELj1ELj1ELj8ELj8ENS_18Kernel_traits_baseILj5120EfS2_fS2_fjLj256EEEEELb0ELb1ELb0EEEvNS_9BwdParamsE --------------------------
	.section	.text._ZN10layer_norm31ln_parallel_residual_bwd_kernelINS_13Kernel_traitsIf6__halffS2_fjLj5120ELj1ELj1ELj8ELj8ENS_18Kernel_traits_baseILj5120EfS2_fS2_fjLj256EEEEELb0ELb1ELb0EEEvNS_9BwdParamsE,"ax",@progbits
	.align	128
        .global         _ZN10layer_norm31ln_parallel_residual_bwd_kernelINS_13Kernel_traitsIf6__halffS2_fjLj5120ELj1ELj1ELj8ELj8ENS_18Kernel_traits_baseILj5120EfS2_fS2_fjLj256EEEEELb0ELb1ELb0EEEvNS_9BwdParamsE
        .type           _ZN10layer_norm31ln_parallel_residual_bwd_kernelINS_13Kernel_traitsIf6__halffS2_fjLj5120ELj1ELj1ELj8ELj8ENS_18Kernel_traits_baseILj5120EfS2_fS2_fjLj256EEEEELb0ELb1ELb0EEEvNS_9BwdParamsE,@function
        .size           _ZN10layer_norm31ln_parallel_residual_bwd_kernelINS_13Kernel_traitsIf6__halffS2_fjLj5120ELj1ELj1ELj8ELj8ENS_18Kernel_traits_baseILj5120EfS2_fS2_fjLj256EEEEELb0ELb1ELb0EEEvNS_9BwdParamsE,(.L_x_5458 - _ZN10layer_norm31ln_parallel_residual_bwd_kernelINS_13Kernel_traitsIf6__halffS2_fjLj5120ELj1ELj1ELj8ELj8ENS_18Kernel_traits_baseILj5120EfS2_fS2_fjLj256EEEEELb0ELb1ELb0EEEvNS_9BwdParamsE)
        .other          _ZN10layer_norm31ln_parallel_residual_bwd_kernelINS_13Kernel_traitsIf6__halffS2_fjLj5120ELj1ELj1ELj8ELj8ENS_18Kernel_traits_baseILj5120EfS2_fS2_fjLj256EEEEELb0ELb1ELb0EEEvNS_9BwdParamsE,@"STO_CUDA_ENTRY STV_DEFAULT"
_ZN10layer_norm31ln_parallel_residual_bwd_kernelINS_13Kernel_traitsIf6__halffS2_fjLj5120ELj1ELj1ELj8ELj8ENS_18Kernel_traits_baseILj5120EfS2_fS2_fjLj256EEEEELb0ELb1ELb0EEEvNS_9BwdParamsE:
.text._ZN10layer_norm31ln_parallel_residual_bwd_kernelINS_13Kernel_traitsIf6__halffS2_fjLj5120ELj1ELj1ELj8ELj8ENS_18Kernel_traits_baseILj5120EfS2_fS2_fjLj256EEEEELb0ELb1ELb0EEEvNS_9BwdParamsE:
        /* <DEDUP_REMOVED lines=88> */
.L_x_4036:
        /* <DEDUP_REMOVED lines=35> */
[C---:B---3--:R-:W-:Y:S02]  /*07b0*/  FADD.FTZ R134, -R92.reuse, R89 ;  /* 0x000000595c867221 */ /* 0x048fe40000010100 */
[----:B------:R-:W-:Y:S02]  /*07c0*/  HADD2.F32 R89, -RZ, R3.H0_H0 ;  /* 0x20000003ff597230 */ /* 0x000fe40000004100 */
        /* <DEDUP_REMOVED lines=33> */
.L_x_3971:
[----:B--23--:R-:W-:Y:S05]  /*09e0*/  BSYNC.RECONVERGENT B0 ;  /* 0x0000000000007941 */ /* 0x00cfea0003800200 */
.L_x_3970:
        /* <DEDUP_REMOVED lines=25> */
[C---:B------:R-:W-:Y:S01]  /*0b80*/  FMUL.FTZ R141, R133.reuse, R100 ;  /* 0x00000064858d7220 */ /* 0x040fe20000410000 */
[----:B------:R-:W-:Y:S01]  /*0b90*/  HADD2.F32 R91, -RZ, R102.H0_H0 ;  /* 0x20000066ff5b7230 */ /* 0x000fe20000004100 */
[----:B------:R-:W-:Y:S01]  /*0ba0*/  SHF.R.U32.HI R103, RZ, 0x10, R97 ;  /* 0x00000010ff677819 */ /* 0x000fe20000011661 */
[----:B------:R-:W-:Y:S01]  /*0bb0*/  FMUL.FTZ R143, R133, R90 ;  /* 0x0000005a858f7220 */ /* 0x000fe20000410000 */
[----:B------:R-:W-:Y:S01]  /*0bc0*/  FADD.FTZ R17, R17, R88 ;  /* 0x0000005811117221 */ /* 0x000fe20000010000 */
[-C--:B------:R-:W-:Y:S01]  /*0bd0*/  FFMA.FTZ R37, R142, R88.reuse, R37 ;  /* 0x000000588e257223 */ /* 0x080fe20000010025 */
[----:B------:R-:W-:Y:S01]  /*0be0*/  FMUL.FTZ R145, R57, R88 ;  /* 0x0000005839917220 */ /* 0x000fe20000410000 */
[----:B------:R-:W-:Y:S01]  /*0bf0*/  FADD.FTZ R88, R93, R146 ;  /* 0x000000925d587221 */ /* 0x000fe20000010000 */
[----:B------:R-:W-:Y:S01]  /*0c00*/  FFMA.FTZ R89, R141, R146, R94 ;  /* 0x000000928d597223 */ /* 0x000fe2000001005e */
[----:B------:R-:W-:Y:S01]  /*0c10*/  FADD.FTZ R18, R18, R91 ;  /* 0x0000005b12127221 */ /* 0x000fe20000010000 */
[-C--:B------:R-:W-:Y:S01]  /*0c20*/  FFMA.FTZ R38, R143, R91.reuse, R38 ;  /* 0x0000005b8f267223 */ /* 0x080fe20000010026 */
[----:B------:R-:W-:Y:S01]  /*0c30*/  FMUL.FTZ R148, R58, R91 ;  /* 0x0000005b3a947220 */ /* 0x000fe20000410000 */
        /* <DEDUP_REMOVED lines=13> */
.L_x_3973:
[----:B------:R-:W-:Y:S05]  /*0d10*/  BSYNC.RECONVERGENT B0 ;  /* 0x0000000000007941 */ /* 0x000fea0003800200 */
.L_x_3972:
        /* <DEDUP_REMOVED lines=19> */
[----:B------:R-:W-:Y:S02]  /*0e50*/  HADD2.F32 R89, -RZ, R100.H0_H0 ;  /* 0x20000064ff597230 */ /* 0x000fe40000004100 */
[C---:B-----5:R-:W-:Y:S01]  /*0e60*/  FMUL.FTZ R109, R133.reuse, R108 ;  /* 0x0000006c856d7220 */ /* 0x060fe20000410000 */
[----:B------:R-:W-:Y:S01]  /*0e70*/  HADD2.F32 R88, -RZ, R103.H0_H0 ;  /* 0x20000067ff587230 */ /* 0x000fe20000004100 */
[----:B------:R-:W-:Y:S01]  /*0e80*/  MOV R101, R97 ;  /* 0x0000006100657202 */ /* 0x000fe20000000f00 */
[C---:B------:R-:W-:Y:S01]  /*0e90*/  FMUL.FTZ R108, R133.reuse, R110 ;  /* 0x0000006e856c7220 */ /* 0x040fe20000410000 */
        /* <DEDUP_REMOVED lines=8> */
[----:B------:R-:W-:Y:S01]  /*0f20*/  FFMA.FTZ R32, R109, R89, R32 ;  /* 0x000000596d207223 */ /* 0x000fe20000010020 */
[----:B------:R-:W-:Y:S01]  /*0f30*/  FADD.FTZ R88, R93, R112 ;  /* 0x000000705d587221 */ /* 0x000fe20000010000 */
[----:B------:R-:W-:Y:S01]  /*0f40*/  FFMA.FTZ R89, R109, R112, R94 ;  /* 0x000000706d597223 */ /* 0x000fe2000001005e */
[----:B------:R-:W-:Y:S01]  /*0f50*/  FADD.FTZ R90, -R92, R91 ;  /* 0x0000005b5c5a7221 */ /* 0x000fe20000010100 */
[----:B------:R-:W-:Y:S02]  /*0f60*/  HADD2.F32 R96, -RZ, R102.H0_H0 ;  /* 0x20000066ff607230 */ /* 0x000fe40000004100 */
        /* <DEDUP_REMOVED lines=13> */
.L_x_3975:
[----:B------:R-:W-:Y:S05]  /*1040*/  BSYNC.RECONVERGENT B0 ;  /* 0x0000000000007941 */ /* 0x000fea0003800200 */
.L_x_3974:
        /* <DEDUP_REMOVED lines=50> */
.L_x_3977:
[----:B------:R-:W-:Y:S05]  /*1370*/  BSYNC.RECONVERGENT B0 ;  /* 0x0000000000007941 */ /* 0x000fea0003800200 */
.L_x_3976:
        /* <DEDUP_REMOVED lines=14> */
[----:B------:R-:W-:-:S03]  /*1460*/  SHF.R.U64 R103, R96, 0x10, R97 ;  /* 0x0000001060677819 */ /* 0x000fc60000001261 */
[----:B------:R-:W-:Y:S02]  /*1470*/  HADD2.F32 R95, -RZ, R95.H0_H0 ;  /* 0x2000005fff5f7230 */ /* 0x000fe40000004100 */
[C---:B----4-:R-:W-:Y:S01]  /*1480*/  FADD.FTZ R126, -R92.reuse, R89 ;  /* 0x000000595c7e7221 */ /* 0x050fe20000010100 */
        /* <DEDUP_REMOVED lines=32> */
.L_x_3979:
[----:B------:R-:W-:Y:S05]  /*1690*/  BSYNC.RECONVERGENT B0 ;  /* 0x0000000000007941 */ /* 0x000fea0003800200 */
.L_x_3978:
        /* <DEDUP_REMOVED lines=32> */
.L_x_3981:
[----:B------:R-:W-:Y:S05]  /*18a0*/  BSYNC.RECONVERGENT B0 ;  /* 0x0000000000007941 */ /* 0x000fea0003800200 */
.L_x_3980:
        /* <DEDUP_REMOVED lines=74> */
.L_x_3986:
        /* <DEDUP_REMOVED lines=22> */
.L_x_3985:
        /* <DEDUP_REMOVED lines=20> */
.L_x_3988:
        /* <DEDUP_REMOVED lines=21> */
.L_x_3984:
        /* <DEDUP_REMOVED lines=27> */
.L_x_3990:
        /* <DEDUP_REMOVED lines=23> */
.L_x_3989:
        /* <DEDUP_REMOVED lines=20> */
.L_x_3991:
        /* <DEDUP_REMOVED lines=20> */
.L_x_3987:
        /* <DEDUP_REMOVED lines=24> */
.L_x_3992:
[----:B------:R-:W-:-:S07]  /*2860*/  IADD3 R124, PT, PT, R124, 0x100, RZ ;  /* 0x000001007c7c7810 */ /* 0x000fce0007ffe0ff */
.L_x_3983:
[----:B------:R-:W-:Y:S05]  /*2870*/  BSYNC.RECONVERGENT B0 ;  /* 0x0000000000007941 */ /* 0x000fea0003800200 */
.L_x_3982:
        /* <DEDUP_REMOVED lines=33> */
.L_x_3997:
        /* <DEDUP_REMOVED lines=17> */
.L_x_3996:
        /* <DEDUP_REMOVED lines=26> */
.L_x_3999:
        /* <DEDUP_REMOVED lines=19> */
.L_x_3995:
        /* <DEDUP_REMOVED lines=28> */
.L_x_4001:
        /* <DEDUP_REMOVED lines=17> */
.L_x_4000:
        /* <DEDUP_REMOVED lines=26> */
.L_x_4002:
        /* <DEDUP_REMOVED lines=18> */
.L_x_3998:
        /* <DEDUP_REMOVED lines=20> */
.L_x_4003:
[----:B------:R-:W-:-:S07]  /*3540*/  IADD3 R124, PT, PT, R124, 0x100, RZ ;  /* 0x000001007c7c7810 */ /* 0x000fce0007ffe0ff */
.L_x_3994:
[----:B------:R-:W-:Y:S05]  /*3550*/  BSYNC.RECONVERGENT B0 ;  /* 0x0000000000007941 */ /* 0x000fea0003800200 */
.L_x_3993:
        /* <DEDUP_REMOVED lines=33> */
.L_x_4008:
        /* <DEDUP_REMOVED lines=17> */
.L_x_4007:
        /* <DEDUP_REMOVED lines=26> */
.L_x_4010:
        /* <DEDUP_REMOVED lines=19> */
.L_x_4006:
        /* <DEDUP_REMOVED lines=28> */
.L_x_4012:
        /* <DEDUP_REMOVED lines=17> */
.L_x_4011:
        /* <DEDUP_REMOVED lines=26> */
.L_x_4013:
        /* <DEDUP_REMOVED lines=18> */
.L_x_4009:
        /* <DEDUP_REMOVED lines=20> */
.L_x_4014:
[----:B------:R-:W-:-:S07]  /*4220*/  IADD3 R124, PT, PT, R124, 0x100, RZ ;  /* 0x000001007c7c7810 */ /* 0x000fce0007ffe0ff */
.L_x_4005:
[----:B------:R-:W-:Y:S05]  /*4230*/  BSYNC.RECONVERGENT B0 ;  /* 0x0000000000007941 */ /* 0x000fea0003800200 */
.L_x_4004:
        /* <DEDUP_REMOVED lines=33> */
.L_x_4019:
        /* <DEDUP_REMOVED lines=17> */
.L_x_4018:
        /* <DEDUP_REMOVED lines=26> */
.L_x_4021:
        /* <DEDUP_REMOVED lines=19> */
.L_x_4017:
        /* <DEDUP_REMOVED lines=28> */
.L_x_4023:
        /* <DEDUP_REMOVED lines=17> */
.L_x_4022:
        /* <DEDUP_REMOVED lines=26> */
.L_x_4024:
        /* <DEDUP_REMOVED lines=18> */
.L_x_4020:
        /* <DEDUP_REMOVED lines=20> */
.L_x_4025:
[----:B------:R-:W-:-:S07]  /*4f00*/  IADD3 R124, PT, PT, R124, 0x100, RZ ;  /* 0x000001007c7c7810 */ /* 0x000fce0007ffe0ff */
.L_x_4016:
[----:B------:R-:W-:Y:S05]  /*4f10*/  BSYNC.RECONVERGENT B0 ;  /* 0x0000000000007941 */ /* 0x000fea0003800200 */
.L_x_4015:
        /* <DEDUP_REMOVED lines=33> */
.L_x_4030:
        /* <DEDUP_REMOVED lines=17> */
.L_x_4029:
        /* <DEDUP_REMOVED lines=26> */
.L_x_4032:
        /* <DEDUP_REMOVED lines=18> */
.L_x_4028:
        /* <DEDUP_REMOVED lines=28> */
.L_x_4034:
        /* <DEDUP_REMOVED lines=17> */
.L_x_4033:
        /* <DEDUP_REMOVED lines=25> */
.L_x_4035:
        /* <DEDUP_REMOVED lines=17> */
.L_x_4031:
        /* <DEDUP_REMOVED lines=20> */
.L_x_4027:
[----:B------:R-:W-:Y:S05]  /*5bb0*/  BSYNC.RECONVERGENT B0 ;  /* 0x0000000000007941 */ /* 0x000fea0003800200 */
.L_x_4026:
[----:B------:R-:W-:Y:S01]  /*5bc0*/  UPLOP3.LUT UP1, UPT, UPT, UPT, UP1, 0x40, 0x4 ;  /* 0x000000000004789c */ /* 0x000fe20003f2e810 */
[----:B------:R-:W-:Y:S10]  /*5bd0*/  @!P6 BRA `(.L_x_4036) ;  /* 0xffffffa80068e947 */ /* 0x000ff4000383ffff */
.L_x_3969:
        /* <DEDUP_REMOVED lines=39> */
.L_x_4037:
        /* <DEDUP_REMOVED lines=11> */
.L_x_5458:


//--------------------- .text._ZN10layer_norm31ln_parallel_residual_bwd_kernelINS_13Kernel_traitsIf6__halffS2_fjLj5120ELj1ELj1ELj8ELj8ENS_18Kernel_traits_baseILj5120EfS2_fS2_fjLj256EEEEELb0ELb1ELb1EEEvNS_9BwdParamsE --------------------------
	.section	.text._ZN10layer_norm31ln_parallel_residual_bwd_kernelINS_13Kernel_traitsIf6__halffS2_fjLj5120ELj1ELj1ELj8ELj8ENS_18Kernel_traits_baseILj5120EfS2_fS2_fjLj256EEEEELb0ELb1ELb1EEEvNS_9BwdParamsE,"ax",@progbits
	.align	128
        .global         _ZN10layer_norm31ln_parallel_residual_bwd_kernelINS_13Kernel_traitsIf6__halffS2_fjLj5120ELj1ELj1ELj8ELj8ENS_18Kernel_traits_baseILj5120EfS2_fS2_fjLj256EEEEELb0ELb1ELb1EEEvNS_9BwdParamsE
        .type           _ZN10layer_norm31ln_parallel_residual_bwd_kernelINS_13Kernel_traitsIf6__halffS2_fjLj5120ELj1ELj1ELj8ELj8ENS_18Kernel_traits_baseILj5120EfS2_fS2_fjLj256EEEEELb0ELb1ELb1EEEvNS_9BwdParamsE,@function
        .size           _ZN10layer_norm31ln_parallel_residual_bwd_kernelINS_13Kernel_traitsIf6__halffS2_fjLj5120ELj1ELj1ELj8ELj8ENS_18Kernel_traits_baseILj5120EfS2_fS2_fjLj256EEEEELb0ELb1ELb1EEEvNS_9BwdParamsE,(.L_x_5459 - _ZN10layer_norm31ln_parallel_residual_bwd_kernelINS_13Kernel_traitsIf6__halffS2_fjLj5120ELj1ELj1ELj8ELj8ENS_18Kernel_traits_baseILj5120EfS2_fS2_fjLj256EEEEELb0ELb1ELb1EEEvNS_9BwdParamsE)
        .other          _ZN10layer_norm31ln_parallel_residual_bwd_kernelINS_13Kernel_traitsIf6__halffS2_fjLj5120ELj1ELj1ELj8ELj8ENS_18Kernel_traits_baseILj5120EfS2_fS2_fjLj256EEEEELb0ELb1ELb1EEEvNS_9BwdParamsE,@"STO_CUDA_ENTRY STV_DEFAULT"
_ZN10layer_norm31ln_parallel_residual_bwd_kernelINS_13Kernel_traitsIf6__halffS2_fjLj5120ELj1ELj1ELj8ELj8ENS_18Kernel_traits_baseILj5120EfS2_fS2_fjLj256EEEEELb0ELb1ELb1EEEvNS_9BwdParamsE:
.text._ZN10layer_norm31ln_parallel_residual_bwd_kernelINS_13Kernel_traitsIf6__halffS2_fjLj5120ELj1ELj1ELj8ELj8ENS_18Kernel_traits_baseILj5120EfS2_fS2_fjLj256EEEEELb0ELb1ELb1EEEvNS_9BwdParamsE:
        /* <DEDUP_REMOVED lines=68> */
.L_x_4086:
        /* <DEDUP_REMOVED lines=28> */
[C---:B------:R-:W-:Y:S02]  /*0600*/  IMAD.WIDE.U32 R124, R113.reuse, 0x8, R122 ;  /* 0x00000008717c7825 */ /* 0x040fe400078e007a */
        /* <DEDUP_REMOVED lines=35> */
[----:B--2---:R-:W-:-:S04]  /*0840*/  @P0 IMAD.WIDE.U32 R56, R115, 0x10, R52 ;  /* 0x0000001073380825 */ /* 0x004fc800078e0034 */
[C---:B------:R-:W-:Y:S01]  /*0850*/  FADD.FTZ R144, -R170.reuse, R58 ;  /* 0x0000003aaa907221 */ /* 0x040fe20000010100 */
[----:B------:R-:W-:Y:S01]  /*0860*/  FADD.FTZ R148, -R170, R59 ;  /* 0x0000003baa947221 */ /* 0x000fe20000010100 */
[----:B------:R-:W-:Y:S01]  /*0870*/  HADD2.F32 R53, -RZ, R114.H0_H0 ;  /* 0x20000072ff357230 */ /* 0x000fe20000004100 */
[----:B0-----:R-:W-:Y:S01]  /*0880*/  MOV R118, R131 ;  /* 0x0000008300767202 */ /* 0x001fe20000000f00 */
[----:B---3--:R-:W-:Y:S01]  /*0890*/  @P0 IMAD.WIDE.U32 R58, R113, 0x10, R50 ;  /* 0x00000010713a0825 */ /* 0x008fe200078e0032 */
[----:B------:R-:W-:Y:S01]  /*08a0*/  SHF.R.U32.HI R131, RZ, 0x10, R131 ;  /* 0x00000010ff837819 */ /* 0x000fe20000011683 */
[----:B------:R-:W5:Y:S02]  /*08b0*/  @P0 LDG.E.128 R32, desc[UR12][R56.64] ;  /* 0x0000000c38200981 */ /* 0x000f64000c1e1d00 */
[----:B------:R-:W-:Y:S01]  /*08c0*/  FMUL.FTZ R149, R20, R53 ;  /* 0x0000003514957220 */ /* 0x000fe20000410000 */
[----:B------:R-:W-:Y:S02]  /*08d0*/  HADD2.F32 R50, -RZ, R135.H0_H0 ;  /* 0x20000087ff327230 */ /* 0x000fe40000004100 */
[----:B----4-:R-:W-:Y:S01]  /*08e0*/  @P0 IMAD.WIDE.U32 R48, R112, 0x10, R48 ;  /* 0x0000001070300825 */ /* 0x010fe200078e0030 */
[----:B-1----:R-:W-:-:S02]  /*08f0*/  MOV R128, R133 ;  /* 0x0000008500807202 */ /* 0x002fc40000000f00 */
[----:B------:R-:W-:Y:S01]  /*0900*/  SHF.R.U32.HI R141, RZ, 0x10, R133 ;  /* 0x00000010ff8d7819 */ /* 0x000fe20000011685 */
[----:B------:R-:W-:Y:S01]  /*0910*/  HADD2.F32 R51, -RZ, R118.H0_H0 ;  /* 0x20000076ff337230 */ /* 0x000fe20000004100 */
[----:B------:R0:W5:Y:S01]  /*0920*/  @P0 LDG.E.128 R40, desc[UR12][R48.64] ;  /* 0x0000000c30280981 */ /* 0x000162000c1e1d00 */
[----:B------:R-:W-:Y:S01]  /*0930*/  FMUL.FTZ R151, R21, R50 ;  /* 0x0000003215977220 */ /* 0x000fe20000410000 */
[----:B------:R-:W-:-:S04]  /*0940*/  @P0 IMAD.WIDE.U32 R54, R117, 0x10, R54 ;  /* 0x0000001075360825 */ /* 0x000fc800078e0036 */
[----:B------:R-:W-:Y:S01]  /*0950*/  FMUL.FTZ R152, R22, R51 ;  /* 0x0000003316987220 */ /* 0x000fe20000410000 */
[----:B------:R-:W-:Y:S01]  /*0960*/  MOV R129, R126 ;  /* 0x0000007e00817202 */ /* 0x000fe20000000f00 */
[----:B------:R-:W-:Y:S01]  /*0970*/  HADD2.F32 R52, -RZ, R131.H0_H0 ;  /* 0x20000083ff347230 */ /* 0x000fe20000004100 */
[----:B------:R1:W5:Y:S01]  /*0980*/  @P0 LDG.E.128 R28, desc[UR12][R54.64] ;  /* 0x0000000c361c0981 */ /* 0x000362000c1e1d00 */
[----:B0-----:R-:W-:Y:S01]  /*0990*/  FADD.FTZ R48, RZ, R149 ;  /* 0x00000095ff307221 */ /* 0x001fe20000010000 */
[----:B------:R-:W-:Y:S01]  /*09a0*/  SHF.R.U64 R158, R124, 0x10, R125 ;  /* 0x000000107c9e7819 */ /* 0x000fe2000000127d */
[----:B------:R-:W-:Y:S01]  /*09b0*/  FADD.FTZ R156, -R170, R61 ;  /* 0x0000003daa9c7221 */ /* 0x000fe20000010100 */
[----:B------:R-:W-:Y:S01]  /*09c0*/  MOV R137, R125 ;  /* 0x0000007d00897202 */ /* 0x000fe20000000f00 */
[----:B------:R-:W-:Y:S01]  /*09d0*/  FADD.FTZ R49, R151, R48 ;  /* 0x0000003097317221 */ /* 0x000fe20000010000 */
[----:B------:R-:W-:Y:S01]  /*09e0*/  FMUL.FTZ R153, R23, R52 ;  /* 0x0000003417997220 */ /* 0x000fe20000410000 */
[----:B------:R-:W-:Y:S01]  /*09f0*/  SHF.R.U32.HI R162, RZ, 0x10, R125 ;  /* 0x00000010ffa27819 */ /* 0x000fe2000001167d */
[----:B-1----:R-:W-:-:S02]  /*0a00*/  HADD2.F32 R55, -RZ, R134.H0_H0 ;  /* 0x20000086ff377230 */ /* 0x002fc40000004100 */
[----:B------:R-:W-:Y:S01]  /*0a10*/  FADD.FTZ R48, R152, R49 ;  /* 0x0000003198307221 */ /* 0x000fe20000010000 */
[----:B------:R-:W-:Y:S01]  /*0a20*/  HADD2.F32 R54, -RZ, R140.H0_H0 ;  /* 0x2000008cff367230 */ /* 0x000fe20000004100 */
[----:B------:R-:W-:Y:S01]  /*0a30*/  SHF.R.U64 R155, R126, 0x10, R127 ;  /* 0x000000107e9b7819 */ /* 0x000fe2000000127f */
[----:B------:R0:W5:Y:S01]  /*0a40*/  @P0 LDG.E.128 R36, desc[UR12][R58.64] ;  /* 0x0000000c3a240981 */ /* 0x000162000c1e1d00 */
[----:B------:R-:W-:Y:S01]  /*0a50*/  FMUL.FTZ R140, R16, R55 ;  /* 0x00000037108c7220 */ /* 0x000fe20000410000 */
[----:B------:R-:W-:Y:S01]  /*0a60*/  FADD.FTZ R49, R153, R48 ;  /* 0x0000003099317221 */ /* 0x000fe20000010000 */
[----:B------:R-:W-:Y:S02]  /*0a70*/  HADD2.F32 R57, -RZ, R128.H0_H0 ;  /* 0x20000080ff397230 */ /* 0x000fe40000004100 */
[----:B------:R-:W-:Y:S02]  /*0a80*/  HADD2.F32 R56, -RZ, R141.H0_H0 ;  /* 0x2000008dff387230 */ /* 0x000fe40000004100 */
[----:B------:R-:W-:Y:S01]  /*0a90*/  FMUL.FTZ R141, R17, R54 ;  /* 0x00000036118d7220 */ /* 0x000fe20000410000 */
[----:B------:R-:W-:Y:S01]  /*0aa0*/  FADD.FTZ R48, R140, R49 ;  /* 0x000000318c307221 */ /* 0x000fe20000010000 */
[----:B------:R-:W-:Y:S01]  /*0ab0*/  FMUL.FTZ R125, R119, R144 ;  /* 0x00000090777d7220 */ /* 0x000fe20000410000 */
[----:B------:R-:W-:-:S02]  /*0ac0*/  FMUL.FTZ R144, R18, R57 ;  /* 0x0000003912907220 */ /* 0x000fc40000410000 */
[----:B------:R-:W-:Y:S01]  /*0ad0*/  FADD.FTZ R61, R141, R48 ;  /* 0x000000308d3d7221 */ /* 0x000fe20000010000 */
[----:B------:R-:W-:Y:S01]  /*0ae0*/  FADD.FTZ R126, -R170, R60 ;  /* 0x0000003caa7e7221 */ /* 0x000fe20000010100 */
[----:B------:R-:W-:Y:S01]  /*0af0*/  FMUL.FTZ R0, R119, R0 ;  /* 0x0000000077007220 */ /* 0x000fe20000410000 */
[----:B0-----:R-:W-:Y:S02]  /*0b00*/  HADD2.F32 R59, -RZ, R129.H0_H0 ;  /* 0x20000081ff3b7230 */ /* 0x001fe40000004100 */
[----:B------:R-:W-:Y:S01]  /*0b10*/  FMUL.FTZ R145, R19, R56 ;  /* 0x0000003813917220 */ /* 0x000fe20000410000 */
[----:B------:R-:W-:Y:S01]  /*0b20*/  FADD.FTZ R60, R144, R61 ;  /* 0x0000003d903c7221 */ /* 0x000fe20000010000 */
[----:B------:R-:W-:Y:S02]  /*0b30*/  MOV R133, R127 ;  /* 0x0000007f00857202 */ /* 0x000fe40000000f00 */
[----:B------:R-:W-:Y:S01]  /*0b40*/  SHF.R.U32.HI R139, RZ, 0x10, R127 ;  /* 0x00000010ff8b7819 */ /* 0x000fe2000001167f */
[----:B------:R-:W-:Y:S01]  /*0b50*/  FADD.FTZ R160, -R170, R63 ;  /* 0x0000003faaa07221 */ /* 0x000fe20000010100 */
[----:B------:R-:W-:Y:S01]  /*0b60*/  MOV R127, R124 ;  /* 0x0000007c007f7202 */ /* 0x000fe20000000f00 */
[----:B------:R-:W-:Y:S01]  /*0b70*/  FMUL.FTZ R146, R119, R146 ;  /* 0x0000009277927220 */ /* 0x000fe20000410000 */
[----:B------:R-:W-:Y:S01]  /*0b80*/  MOV R124, R122 ;  /* 0x0000007a007c7202 */ /* 0x000fe20000000f00 */
[----:B------:R-:W-:Y:S01]  /*0b90*/  FFMA.FTZ R49, R0, R149, RZ ;  /* 0x0000009500317223 */ /* 0x000fe200000100ff */
[----:B------:R-:W-:Y:S01]  /*0ba0*/  SHF.R.U64 R166, R122, 0x10, R123 ;  /* 0x000000107aa67819 */ /* 0x000fe2000000127b */
[----:B------:R-:W-:-:S02]  /*0bb0*/  HADD2.F32 R58, -RZ, R155.H0_H0 ;  /* 0x2000009bff3a7230 */ /* 0x000fc40000004100 */
[----:B------:R-:W-:Y:S01]  /*0bc0*/  FMUL.FTZ R122, R12, R59 ;  /* 0x0000003b0c7a7220 */ /* 0x000fe20000410000 */
[----:B------:R-:W-:Y:S01]  /*0bd0*/  FADD.FTZ R63, R145, R60 ;  /* 0x0000003c913f7221 */ /* 0x000fe20000010000 */
[----:B------:R-:W-:Y:S01]  /*0be0*/  FADD.FTZ R168, -R170, R66 ;  /* 0x00000042aaa87221 */ /* 0x000fe20000010100 */
[----:B------:R-:W-:Y:S01]  /*0bf0*/  FMUL.FTZ R147, R119, R116 ;  /* 0x0000007477937220 */ /* 0x000fe20000410000 */
[----:B------:R-:W-:Y:S01]  /*0c00*/  FFMA.FTZ R48, R146, R151, R49 ;  /* 0x0000009792307223 */ /* 0x000fe20000010031 */
[----:B------:R-:W-:Y:S02]  /*0c10*/  HADD2.F32 R61, -RZ, R133.H0_H0 ;  /* 0x20000085ff3d7230 */ /* 0x000fe40000004100 */
[----:B------:R-:W-:Y:S01]  /*0c20*/  FMUL.FTZ R129, R13, R58 ;  /* 0x0000003a0d817220 */ /* 0x000fe20000410000 */
[----:B------:R-:W-:Y:S01]  /*0c30*/  FADD.FTZ R66, R122, R63 ;  /* 0x0000003f7a427221 */ /* 0x000fe20000010000 */
[C---:B------:R-:W-:Y:S01]  /*0c40*/  FMUL.FTZ R150, R119.reuse, R150 ;  /* 0x0000009677967220 */ /* 0x040fe20000410000 */
        /* <DEDUP_REMOVED lines=11> */
[----:B------:R-:W-:Y:S02]  /*0d00*/  HADD2.F32 R158, -RZ, R158.H0_H0 ;  /* 0x2000009eff9e7230 */ /* 0x000fe40000004100 */
        /* <DEDUP_REMOVED lines=10> */
[----:B------:R-:W-:Y:S02]  /*0db0*/  HADD2.F32 R159, -RZ, R124.H0_H0 ;  /* 0x2000007cff9f7230 */ /* 0x000fe40000004100 */
        /* <DEDUP_REMOVED lines=11> */
[----:B------:R-:W-:-:S02]  /*0e70*/  HADD2.F32 R166, -RZ, R166.H0_H0 ;  /* 0x200000a6ffa67230 */ /* 0x000fc40000004100 */
[----:B------:R-:W-:Y:S01]  /*0e80*/  FADD.FTZ R66, R128, R63 ;  /* 0x0000003f80427221 */ /* 0x000fe20000010000 */
[----:B------:R-:W-:Y:S01]  /*0e90*/  FMUL.FTZ R65, R4, R159 ;  /* 0x0000009f04417220 */ /* 0x000fe20000410000 */
[----:B------:R-:W-:Y:S01]  /*0ea0*/  FFMA.FTZ R48, R116, R129, R49 ;  /* 0x0000008174307223 */ /* 0x000fe20000010031 */
[----:B------:R-:W-:Y:S02]  /*0eb0*/  HADD2.F32 R161, -RZ, R143.H0_H0 ;  /* 0x2000008fffa17230 */ /* 0x000fe40000004100 */
[----:B------:R-:W-:Y:S01]  /*0ec0*/  FADD.FTZ R63, R65, R66 ;  /* 0x00000042413f7221 */ /* 0x000fe20000010000 */
[----:B------:R-:W-:Y:S01]  /*0ed0*/  FMUL.FTZ R66, R5, R166 ;  /* 0x000000a605427220 */ /* 0x000fe20000410000 */
[C---:B------:R-:W-:Y:S01]  /*0ee0*/  FADD.FTZ R62, -R170.reuse, R62 ;  /* 0x0000003eaa3e7221 */ /* 0x040fe20000010100 */
[C---:B------:R-:W-:Y:S01]  /*0ef0*/  FADD.FTZ R64, -R170.reuse, R64 ;  /* 0x00000040aa407221 */ /* 0x040fe20000010100 */
[----:B------:R-:W-:Y:S01]  /*0f00*/  FMUL.FTZ R132, R119, R148 ;  /* 0x0000009477847220 */ /* 0x000fe20000410000 */
[----:B------:R-:W-:Y:S01]  /*0f10*/  FFMA.FTZ R49, R125, R136, R48 ;  /* 0x000000887d317223 */ /* 0x000fe20000010030 */
[----:B------:R-:W-:Y:S01]  /*0f20*/  FADD.FTZ R170, -R170, R67 ;  /* 0x00000043aaaa7221 */ /* 0x000fe20000010100 */
[----:B------:R-:W-:-:S02]  /*0f30*/  HADD2.F32 R172, -RZ, R172.H0_H0 ;  /* 0x200000acffac7230 */ /* 0x000fc40000004100 */
[----:B------:R-:W-:Y:S01]  /*0f40*/  FADD.FTZ R114, R63, R66 ;  /* 0x000000423f727221 */ /* 0x000fe20000010000 */
[----:B------:R-:W-:Y:S01]  /*0f50*/  FMUL.FTZ R67, R6, R161 ;  /* 0x000000a106437220 */ /* 0x000fe20000410000 */
[----:B------:R-:W-:Y:S01]  /*0f60*/  FMUL.FTZ R137, R119, R126 ;  /* 0x0000007e77897220 */ /* 0x000fe20000410000 */
[----:B------:R-:W-:Y:S02]  /*0f70*/  FFMA.FTZ R48, R132, R139, R49 ;  /* 0x0000008b84307223 */ /* 0x000fe40000010031 */
[----:B------:R-:W-:Y:S01]  /*0f80*/  FADD.FTZ R63, R114, R67 ;  /* 0x00000043723f7221 */ /* 0x000fe20000010000 */
[----:B------:R-:W-:Y:S01]  /*0f90*/  FMUL.FTZ R114, R7, R172 ;  /* 0x000000ac07727220 */ /* 0x000fe20000410000 */
        /* <DEDUP_REMOVED lines=50> */
.L_x_4040:
[----:B------:R-:W-:Y:S05]  /*12c0*/  BSYNC.RECONVERGENT B0 ;  /* 0x0000000000007941 */ /* 0x000fea0003800200 */
.L_x_4039:
        /* <DEDUP_REMOVED lines=105> */
.L_x_4043:
        /* <DEDUP_REMOVED lines=23> */
.L_x_4042:
        /* <DEDUP_REMOVED lines=20> */
.L_x_4045:
        /* <DEDUP_REMOVED lines=21> */
.L_x_4041:
        /* <DEDUP_REMOVED lines=27> */
.L_x_4047:
        /* <DEDUP_REMOVED lines=23> */
.L_x_4046:
        /* <DEDUP_REMOVED lines=20> */
.L_x_4048:
        /* <DEDUP_REMOVED lines=20> */
.L_x_4044:
        /* <DEDUP_REMOVED lines=24> */
.L_x_4049:
        /* <DEDUP_REMOVED lines=24> */
.L_x_4052:
        /* <DEDUP_REMOVED lines=17> */
.L_x_4051:
        /* <DEDUP_REMOVED lines=24> */
.L_x_4054:
        /* <DEDUP_REMOVED lines=19> */
.L_x_4050:
        /* <DEDUP_REMOVED lines=23> */
.L_x_4056:
        /* <DEDUP_REMOVED lines=17> */
.L_x_4055:
        /* <DEDUP_REMOVED lines=24> */
.L_x_4057:
        /* <DEDUP_REMOVED lines=18> */
.L_x_4053:
        /* <DEDUP_REMOVED lines=19> */
.L_x_4058:
        /* <DEDUP_REMOVED lines=24> */
.L_x_4061:
        /* <DEDUP_REMOVED lines=17> */
.L_x_4060:
        /* <DEDUP_REMOVED lines=24> */
.L_x_4063:
        /* <DEDUP_REMOVED lines=19> */
.L_x_4059:
        /* <DEDUP_REMOVED lines=23> */
.L_x_4065:
        /* <DEDUP_REMOVED lines=17> */
.L_x_4064:
        /* <DEDUP_REMOVED lines=24> */
.L_x_4066:
        /* <DEDUP_REMOVED lines=18> */
.L_x_4062:
        /* <DEDUP_REMOVED lines=19> */
.L_x_4067:
        /* <DEDUP_REMOVED lines=24> */
.L_x_4070:
        /* <DEDUP_REMOVED lines=17> */
.L_x_4069:
        /* <DEDUP_REMOVED lines=24> */
.L_x_4072:
        /* <DEDUP_REMOVED lines=19> */
.L_x_4068:
        /* <DEDUP_REMOVED lines=23> */
.L_x_4074:
        /* <DEDUP_REMOVED lines=17> */
.L_x_4073:
        /* <DEDUP_REMOVED lines=24> */
.L_x_4075:
        /* <DEDUP_REMOVED lines=18> */
.L_x_4071:
        /* <DEDUP_REMOVED lines=19> */
.L_x_4076:
        /* <DEDUP_REMOVED lines=24> */
.L_x_4079:
        /* <DEDUP_REMOVED lines=17> */
.L_x_4078:
        /* <DEDUP_REMOVED lines=24> */
.L_x_4081:
        /* <DEDUP_REMOVED lines=19> */
.L_x_4077:
        /* <DEDUP_REMOVED lines=23> */
.L_x_4083:
        /* <DEDUP_REMOVED lines=17> */
.L_x_4082:
        /* <DEDUP_REMOVED lines=24> */
.L_x_4084:
        /* <DEDUP_REMOVED lines=18> */
.L_x_4080:
        /* <DEDUP_REMOVED lines=19> */
.L_x_4085:
        /* <DEDUP_REMOVED lines=34> */
.L_x_4038:
        /* <DEDUP_REMOVED lines=19> */
.L_x_4087:
        /* <DEDUP_REMOVED lines=15> */
.L_x_5459:


//--------------------- .text._ZN10layer_norm31ln_parallel_residual_bwd_kernelINS_13Kernel_traitsIf6__halffS2_fjLj5120ELj1ELj1ELj8ELj8ENS_18Kernel_traits_baseILj5120EfS2_fS2_fjLj256EEEEELb1ELb0ELb0EEEvNS_9BwdParamsE --------------------------
	.section	.text._ZN10layer_norm31ln_parallel_residual_bwd_kernelINS_13Kernel_traitsIf6__halffS2_fjLj5120ELj1ELj1ELj8ELj8ENS_18Kernel_traits_baseILj5120EfS2_fS2_fjLj256EEEEELb1ELb0ELb0EEEvNS_9BwdParamsE,"ax",@progbits
	.align	128
        .global         _ZN10layer_norm31ln_parallel_residual_bwd_kernelINS_13Kernel_traitsIf6__halffS2_fjLj5120ELj1ELj1ELj8ELj8ENS_18Kernel_traits_baseILj5120EfS2_fS2_fjLj256EEEEELb1ELb0ELb0EEEvNS_9BwdParamsE
        .type           _ZN10layer_norm31ln_parallel_residual_bwd_kernelINS_13Kernel_traitsIf6__halffS2_fjLj5120ELj1ELj1ELj8ELj8ENS_18Kernel_traits_baseILj5120EfS2_fS2_fjLj256EEEEELb1ELb0ELb0EEEvNS_9BwdParamsE,@function
        .size           _ZN10layer_norm31ln_parallel_residual_bwd_kernelINS_13Kernel_traitsIf6__halffS2_fjLj5120ELj1ELj1ELj8ELj8ENS_18Kernel_traits_baseILj5120EfS2_fS2_fjLj256EEEEELb1ELb0ELb0EEEvNS_9BwdParamsE,(.L_x_5460 - _ZN10layer_norm31ln_parallel_residual_bwd_kernelINS_13Kernel_traitsIf6__halffS2_fjLj5120ELj1ELj1ELj8ELj8ENS_18Kernel_traits_baseILj5120EfS2_fS2_fjLj256EEEEELb1ELb0ELb0EEEvNS_9BwdParamsE)
        .other          _ZN10layer_norm31ln_parallel_residual_bwd_kernelINS_13Kernel_traitsIf6__halffS2_fjLj5120ELj1ELj1ELj8ELj8ENS_18Kernel_traits_baseILj5120EfS2_fS2_fjLj256EEEEELb1ELb0ELb0EEEvNS_9BwdParamsE,@"STO_CUDA_ENTRY STV_DEFAULT"
_ZN10layer_norm31ln_parallel_residual_bwd_kernelINS_13Kernel_traitsIf6__halffS2_fjLj5120ELj1ELj1ELj8ELj8ENS_18Kernel_traits_baseILj5120EfS2_fS2_fjLj256EEEEELb1ELb0ELb0EEEvNS_9BwdParamsE:
.text._ZN10layer_norm31ln_parallel_residual_bwd_kernelINS_13Kernel_traitsIf6__halffS2_fjLj5120ELj1ELj1ELj8ELj8ENS_18Kernel_traits_baseILj5120EfS2_fS2_fjLj256EEEEELb1ELb0ELb0EEEvNS_9BwdParamsE:
        /* <DEDUP_REMOVED lines=144> */
.L_x_4155:
        /* <DEDUP_REMOVED lines=51> */
[----:B------:R-:W-:-:S02]  /*0c30*/  HADD2.F32 R169, -RZ, R170.H0_H0 ;  /* 0x200000aaffa97230 */ /* 0x000fc40000004100 */
[C---:B--2---:R-:W-:Y:S01]  /*0c40*/  FADD.FTZ R16, -R182.reuse, R16 ;  /* 0x00000010b6107221 */ /* 0x044fe20000010100 */
[C---:B------:R-:W-:Y:S01]  /*0c50*/  FADD.FTZ R216, -R182.reuse, R17 ;  /* 0x00000011b6d87221 */ /* 0x040fe20000010100 */
[----:B------:R-:W-:Y:S02]  /*0c60*/  HADD2.F32 R17, -RZ, R20.H0_H0 ;  /* 0x20000014ff117230 */ /* 0x000fe40000004100 */
[----:B------:R-:W-:Y:S02]  /*0c70*/  HADD2.F32 R20, -RZ, R181.H0_H0 ;  /* 0x200000b5ff147230 */ /* 0x000fe40000004100 */
[----:B-----5:R-:W-:Y:S01]  /*0c80*/  FMUL.FTZ R217, R5, R16 ;  /* 0x0000001005d97220 */ /* 0x020fe20000410000 */
[----:B0-----:R-:W-:Y:S02]  /*0c90*/  HADD2.F32 R173, -RZ, R171.H0_H0 ;  /* 0x200000abffad7230 */ /* 0x001fe40000004100 */
[----:B------:R-:W-:Y:S01]  /*0ca0*/  FADD.FTZ R168, -R182, R18 ;  /* 0x00000012b6a87221 */ /* 0x000fe20000010100 */
[----:B------:R-:W-:Y:S01]  /*0cb0*/  FMUL.FTZ R215, R144, R169 ;  /* 0x000000a990d77220 */ /* 0x000fe20000410000 */
[----:B------:R-:W-:Y:S01]  /*0cc0*/  FADD.FTZ R170, -R182, R19 ;  /* 0x00000013b6aa7221 */ /* 0x000fe20000010100 */
        /* <DEDUP_REMOVED lines=9> */
[-C--:B------:R-:W-:Y:S01]  /*0d60*/  FFMA.FTZ R16, R149, R18.reuse, R16 ;  /* 0x0000001295107223 */ /* 0x080fe20000010010 */
[----:B------:R-:W-:Y:S01]  /*0d70*/  FFMA.FTZ R109, R216, R18, R109 ;  /* 0x00000012d86d7223 */ /* 0x000fe2000001006d */
[----:B-1----:R-:W-:-:S02]  /*0d80*/  HADD2.F32 R174, -RZ, R179.H0_H0 ;  /* 0x200000b3ffae7230 */ /* 0x002fc40000004100 */
[----:B------:R-:W-:Y:S01]  /*0d90*/  FFMA.FTZ R18, R150, R19, R169 ;  /* 0x0000001396127223 */ /* 0x000fe200000100a9 */
[----:B------:R-:W-:Y:S01]  /*0da0*/  FADD.FTZ R169, RZ, R215 ;  /* 0x000000d7ffa97221 */ /* 0x000fe20000010000 */
[C---:B------:R-:W-:Y:S01]  /*0db0*/  FFMA.FTZ R171, R217.reuse, R215, RZ ;  /* 0x000000d7d9ab7223 */ /* 0x040fe200000100ff */
[----:B------:R-:W-:Y:S01]  /*0dc0*/  FADD.FTZ R88, R88, R17 ;  /* 0x0000001158587221 */ /* 0x000fe20000010000 */
[----:B------:R-:W-:Y:S01]  /*0dd0*/  FFMA.FTZ R108, R217, R17, R108 ;  /* 0x00000011d96c7223 */ /* 0x000fe2000001006c */
[----:B------:R-:W-:Y:S02]  /*0de0*/  HADD2.F32 R172, -RZ, R180.H0_H0 ;  /* 0x200000b4ffac7230 */ /* 0x000fe40000004100 */
        /* <DEDUP_REMOVED lines=21> */
.L_x_4090:
[----:B----4-:R-:W-:Y:S05]  /*0f40*/  BSYNC.RECONVERGENT B0 ;  /* 0x0000000000007941 */ /* 0x010fea0003800200 */
.L_x_4089:
        /* <DEDUP_REMOVED lines=24> */
[----:B------:R-:W-:Y:S01]  /*10d0*/  IADD3 R183, PT, PT, R183, 0x100, RZ ;  /* 0x00000100b7b77810 */ /* 0x000fe20007ffe0ff */
[----:B---3--:R-:W-:Y:S01]  /*10e0*/  IMAD.MOV.U32 R21, RZ, RZ, R172 ;  /* 0x000000ffff157224 */ /* 0x008fe200078e00ac */
[--C-:B------:R-:W-:Y:S01]  /*10f0*/  SHF.R.U64 R187, R172, 0x10, R173.reuse ;  /* 0x00000010acbb7819 */ /* 0x100fe200000012ad */
[--C-:B------:R-:W-:Y:S01]  /*1100*/  IMAD.MOV.U32 R180, RZ, RZ, R173.reuse ;  /* 0x000000ffffb47224 */ /* 0x100fe200078e00ad */
[----:B------:R-:W-:Y:S01]  /*1110*/  SHF.R.U32.HI R186, RZ, 0x10, R173 ;  /* 0x00000010ffba7819 */ /* 0x000fe200000116ad */
[----:B----4-:R-:W-:Y:S01]  /*1120*/  IMAD.MOV.U32 R172, RZ, RZ, R22 ;  /* 0x000000ffffac7224 */ /* 0x010fe200078e0016 */
[--C-:B------:R-:W-:Y:S01]  /*1130*/  SHF.R.U64 R22, R22, 0x10, R23.reuse ;  /* 0x0000001016167819 */ /* 0x100fe20000001217 */
[--C-:B------:R-:W-:Y:S01]  /*1140*/  IMAD.MOV.U32 R181, RZ, RZ, R23.reuse ;  /* 0x000000ffffb57224 */ /* 0x100fe200078e0017 */
[----:B------:R-:W-:Y:S02]  /*1150*/  SHF.R.U32.HI R185, RZ, 0x10, R23 ;  /* 0x00000010ffb97819 */ /* 0x000fe40000011617 */
[----:B------:R-:W-:-:S02]  /*1160*/  HADD2.F32 R173, -RZ, R172.H0_H0 ;  /* 0x200000acffad7230 */ /* 0x000fc40000004100 */
[C---:B--2---:R-:W-:Y:S01]  /*1170*/  FADD.FTZ R168, -R182.reuse, R168 ;  /* 0x000000a8b6a87221 */ /* 0x044fe20000010100 */
[C---:B0-----:R-:W-:Y:S01]  /*1180*/  FADD.FTZ R174, -R182.reuse, R170 ;  /* 0x000000aab6ae7221 */ /* 0x041fe20000010100 */
[----:B------:R-:W-:Y:S02]  /*1190*/  HADD2.F32 R170, -RZ, R22.H0_H0 ;  /* 0x20000016ffaa7230 */ /* 0x000fe40000004100 */
[----:B------:R-:W-:Y:S01]  /*11a0*/  FADD.FTZ R184, -R182, R169 ;  /* 0x000000a9b6b87221 */ /* 0x000fe20000010100 */
[----:B------:R-:W-:Y:S02]  /*11b0*/  HADD2.F32 R23, -RZ, R21.H0_H0 ;  /* 0x20000015ff177230 */ /* 0x000fe40000004100 */
[----:B-----5:R-:W-:Y:S01]  /*11c0*/  FMUL.FTZ R21, R5, R168 ;  /* 0x000000a805157220 */ /* 0x020fe20000410000 */
[----:B------:R-:W-:Y:S01]  /*11d0*/  FMUL.FTZ R169, R136, R173 ;  /* 0x000000ad88a97220 */ /* 0x000fe20000410000 */
[----:B------:R-:W-:Y:S02]  /*11e0*/  HADD2.F32 R168, -RZ, R187.H0_H0 ;  /* 0x200000bbffa87230 */ /* 0x000fe40000004100 */
[----:B------:R-:W-:Y:S01]  /*11f0*/  FMUL.FTZ R172, R137, R170 ;  /* 0x000000aa89ac7220 */ /* 0x000fe20000410000 */
[----:B------:R-:W-:Y:S01]  /*1200*/  FADD.FTZ R84, R84, R23 ;  /* 0x0000001754547221 */ /* 0x000fe20000010000 */
[-C--:B------:R-:W-:Y:S01]  /*1210*/  FFMA.FTZ R22, R140, R23.reuse, R169 ;  /* 0x000000178c167223 */ /* 0x080fe200000100a9 */
[----:B------:R-:W-:Y:S01]  /*1220*/  FFMA.FTZ R104, R21, R23, R104 ;  /* 0x0000001715687223 */ /* 0x000fe20000010068 */
[----:B------:R-:W-:Y:S01]  /*1230*/  FMUL.FTZ R184, R5, R184 ;  /* 0x000000b805b87220 */ /* 0x000fe20000410000 */
[----:B------:R-:W-:Y:S01]  /*1240*/  FFMA.FTZ R23, R141, R168, R172 ;  /* 0x000000a88d177223 */ /* 0x000fe200000100ac */
[----:B------:R-:W-:-:S02]  /*1250*/  HADD2.F32 R181, -RZ, R181.H0_H0 ;  /* 0x200000b5ffb57230 */ /* 0x000fc40000004100 */
[----:B------:R-:W-:Y:S02]  /*1260*/  HADD2.F32 R172, -RZ, R185.H0_H0 ;  /* 0x200000b9ffac7230 */ /* 0x000fe40000004100 */
[----:B------:R-:W-:Y:S01]  /*1270*/  FADD.FTZ R45, R45, R170 ;  /* 0x000000aa2d2d7221 */ /* 0x000fe20000010000 */
[----:B------:R-:W-:Y:S01]  /*1280*/  FFMA.FTZ R65, R184, R170, R65 ;  /* 0x000000aab8417223 */ /* 0x000fe20000010041 */
[----:B------:R-:W-:Y:S01]  /*1290*/  FADD.FTZ R188, -R182, R171 ;  /* 0x000000abb6bc7221 */ /* 0x000fe20000010100 */
[----:B------:R-:W-:Y:S01]  /*12a0*/  FADD.FTZ R85, R85, R168 ;  /* 0x000000a855557221 */ /* 0x000fe20000010000 */
[----:B------:R-:W-:Y:S01]  /*12b0*/  FFMA.FTZ R105, R184, R168, R105 ;  /* 0x000000a8b8697223 */ /* 0x000fe20000010069 */
[----:B------:R-:W-:Y:S02]  /*12c0*/  HADD2.F32 R169, -RZ, R180.H0_H0 ;  /* 0x200000b4ffa97230 */ /* 0x000fe40000004100 */
[----:B------:R-:W-:Y:S01]  /*12d0*/  FMUL.FTZ R171, R138, R181 ;  /* 0x000000b58aab7220 */ /* 0x000fe20000410000 */
[----:B------:R-:W-:-:S02]  /*12e0*/  HADD2.F32 R170, -RZ, R186.H0_H0 ;  /* 0x200000baffaa7230 */ /* 0x000fc40000004100 */
        /* <DEDUP_REMOVED lines=23> */
.L_x_4092:
[----:B------:R-:W-:Y:S05]  /*1460*/  BSYNC.RECONVERGENT B0 ;  /* 0x0000000000007941 */ /* 0x000fea0003800200 */
.L_x_4091:
        /* <DEDUP_REMOVED lines=24> */
[----:B------:R-:W-:Y:S02]  /*15f0*/  IADD3 R183, PT, PT, R183, 0x100, RZ ;  /* 0x00000100b7b77810 */ /* 0x000fe40007ffe0ff */
[--C-:B---3--:R-:W-:Y:S02]  /*1600*/  SHF.R.U64 R190, R174, 0x10, R175.reuse ;  /* 0x00000010aebe7819 */ /* 0x108fe400000012af */
[----:B------:R-:W-:Y:S01]  /*1610*/  SHF.R.U32.HI R194, RZ, 0x10, R175 ;  /* 0x00000010ffc27819 */ /* 0x000fe200000116af */
[----:B----4-:R-:W-:Y:S01]  /*1620*/  IMAD.MOV.U32 R189, RZ, RZ, R176 ;  /* 0x000000ffffbd7224 */ /* 0x010fe200078e00b0 */
[--C-:B------:R-:W-:Y:S01]  /*1630*/  SHF.R.U64 R191, R176, 0x10, R177.reuse ;  /* 0x00000010b0bf7819 */ /* 0x100fe200000012b1 */
[----:B------:R-:W-:Y:S01]  /*1640*/  IMAD.MOV.U32 R176, RZ, RZ, R174 ;  /* 0x000000ffffb07224 */ /* 0x000fe200078e00ae */
[--C-:B------:R-:W-:Y:S01]  /*1650*/  SHF.R.U32.HI R195, RZ, 0x10, R177.reuse ;  /* 0x00000010ffc37819 */ /* 0x100fe200000116b1 */
[----:B------:R-:W-:-:S02]  /*1660*/  IMAD.MOV.U32 R193, RZ, RZ, R177 ;  /* 0x000000ffffc17224 */ /* 0x000fc400078e00b1 */
[C---:B--2---:R-:W-:Y:S01]  /*1670*/  FADD.FTZ R168, -R182.reuse, R168 ;  /* 0x000000a8b6a87221 */ /* 0x044fe20000010100 */
[C---:B------:R-:W-:Y:S01]  /*1680*/  FADD.FTZ R174, -R182.reuse, R170 ;  /* 0x000000aab6ae7221 */ /* 0x040fe20000010100 */
[----:B------:R-:W-:Y:S02]  /*1690*/  HADD2.F32 R170, -RZ, R190.H0_H0 ;  /* 0x200000beffaa7230 */ /* 0x000fe40000004100 */
[----:B------:R-:W-:Y:S01]  /*16a0*/  FADD.FTZ R192, -R182, R169 ;  /* 0x000000a9b6c07221 */ /* 0x000fe20000010100 */
[----:B------:R-:W-:Y:S02]  /*16b0*/  HADD2.F32 R169, -RZ, R189.H0_H0 ;  /* 0x200000bdffa97230 */ /* 0x000fe40000004100 */
[----:B-----5:R-:W-:Y:S01]  /*16c0*/  FMUL.FTZ R189, R5, R168 ;  /* 0x000000a805bd7220 */ /* 0x020fe20000410000 */
[----:B------:R-:W-:Y:S02]  /*16d0*/  IMAD.MOV.U32 R177, RZ, RZ, R175 ;  /* 0x000000ffffb17224 */ /* 0x000fe400078e00af */
[----:B0-----:R-:W-:Y:S01]  /*16e0*/  FMUL.FTZ R172, R129, R170 ;  /* 0x000000aa81ac7220 */ /* 0x001fe20000410000 */
[----:B------:R-:W-:-:S02]  /*16f0*/  HADD2.F32 R175, -RZ, R176.H0_H0 ;  /* 0x200000b0ffaf7230 */ /* 0x000fc40000004100 */
[----:B------:R-:W-:Y:S02]  /*1700*/  HADD2.F32 R168, -RZ, R191.H0_H0 ;  /* 0x200000bfffa87230 */ /* 0x000fe40000004100 */
[----:B------:R-:W-:Y:S01]  /*1710*/  FADD.FTZ R196, -R182, R171 ;  /* 0x000000abb6c47221 */ /* 0x000fe20000010100 */
[----:B------:R-:W-:Y:S01]  /*1720*/  FMUL.FTZ R192, R5, R192 ;  /* 0x000000c005c07220 */ /* 0x000fe20000410000 */
[----:B------:R-:W-:Y:S01]  /*1730*/  FMUL.FTZ R171, R128, R175 ;  /* 0x000000af80ab7220 */ /* 0x000fe20000410000 */
[----:B------:R-:W-:Y:S02]  /*1740*/  HADD2.F32 R177, -RZ, R177.H0_H0 ;  /* 0x200000b1ffb17230 */ /* 0x000fe40000004100 */
[----:B------:R-:W-:Y:S01]  /*1750*/  FFMA.FTZ R191, R133, R168, R172 ;  /* 0x000000a885bf7223 */ /* 0x000fe200000100ac */
[----:B------:R-:W-:Y:S02]  /*1760*/  HADD2.F32 R172, -RZ, R194.H0_H0 ;  /* 0x200000c2ffac7230 */ /* 0x000fe40000004100 */
[----:B------:R-:W-:Y:S01]  /*1770*/  FADD.FTZ R80, R80, R169 ;  /* 0x000000a950507221 */ /* 0x000fe20000010000 */
[-C--:B------:R-:W-:Y:S01]  /*1780*/  FFMA.FTZ R190, R132, R169.reuse, R171 ;  /* 0x000000a984be7223 */ /* 0x080fe200000100ab */
[----:B------:R-:W-:Y:S01]  /*1790*/  FFMA.FTZ R100, R189, R169, R100 ;  /* 0x000000a9bd647223 */ /* 0x000fe20000010064 */
[----:B------:R-:W-:Y:S01]  /*17a0*/  FADD.FTZ R41, R41, R170 ;  /* 0x000000aa29297221 */ /* 0x000fe20000010000 */
[C---:B------:R-:W-:Y:S01]  /*17b0*/  FFMA.FTZ R61, R192.reuse, R170, R61 ;  /* 0x000000aac03d7223 */ /* 0x040fe2000001003d */
[----:B------:R-:W-:Y:S01]  /*17c0*/  FADD.FTZ R81, R81, R168 ;  /* 0x000000a851517221 */ /* 0x000fe20000010000 */
[----:B------:R-:W-:Y:S01]  /*17d0*/  FFMA.FTZ R101, R192, R168, R101 ;  /* 0x000000a8c0657223 */ /* 0x000fe20000010065 */
[----:B------:R-:W-:-:S02]  /*17e0*/  HADD2.F32 R169, -RZ, R193.H0_H0 ;  /* 0x200000c1ffa97230 */ /* 0x000fc40000004100 */
[----:B------:R-:W-:Y:S01]  /*17f0*/  FMUL.FTZ R171, R130, R177 ;  /* 0x000000b182ab7220 */ /* 0x000fe20000410000 */
[----:B------:R-:W-:Y:S02]  /*1800*/  HADD2.F32 R170, -RZ, R195.H0_H0 ;  /* 0x200000c3ffaa7230 */ /* 0x000fe40000004100 */
        /* <DEDUP_REMOVED lines=23> */
.L_x_4094:
[----:B------:R-:W-:Y:S05]  /*1980*/  BSYNC.RECONVERGENT B0 ;  /* 0x0000000000007941 */ /* 0x000fea0003800200 */
.L_x_4093:
        /* <DEDUP_REMOVED lines=81> */
.L_x_4096:
[----:B------:R-:W-:Y:S05]  /*1ea0*/  BSYNC.RECONVERGENT B0 ;  /* 0x0000000000007941 */ /* 0x000fea0003800200 */
.L_x_4095:
        /* <DEDUP_REMOVED lines=10> */
[----:B-1----:R-:W-:Y:S01]  /*1f50*/  IMAD.WIDE.U32 R172, R183, 0x8, R172 ;  /* 0x00000008b7ac7825 */ /* 0x002fe200078e00ac */
[----:B------:R-:W3:Y:S01]  /*1f60*/  LDG.E.128 R168, desc[UR10][R168.64] ;  /* 0x0000000aa8a87981 */ /* 0x000ee2000c1e1d00 */
[----:B------:R-:W-:-:S04]  /*1f70*/  ISETP.NE.AND.EX P0, PT, RZ, UR17, PT, P0 ;  /* 0x00000011ff007c0c */ /* 0x000fc8000bf05300 */
[----:B------:R-:W4:Y:S03]  /*1f80*/  LDG.E.64 R172, desc[UR10][R172.64] ;  /* 0x0000000aacac7981 */ /* 0x000f26000c1e1b00 */
[----:B------:R-:W1:Y:S01]  /*1f90*/  @P5 LDC.64 R176, c[0x0][0x3b8] ;  /* 0x0000ee00ffb05b82 */ /* 0x000e620000000a00 */
[----:B--2---:R-:W-:-:S06]  /*1fa0*/  IMAD.WIDE.U32 R174, R183, 0x8, R174 ;  /* 0x00000008b7ae7825 */ /* 0x004fcc00078e00ae */
[----:B------:R-:W2:Y:S01]  /*1fb0*/  LDG.E.64 R174, desc[UR10][R174.64] ;  /* 0x0000000aaeae7981 */ /* 0x000ea2000c1e1b00 */
[----:B------:R-:W0:Y:S01]  /*1fc0*/  @P0 LDC.64 R178, c[0x0][0x438] ;  /* 0x00010e00ffb20b82 */ /* 0x000e220000000a00 */
[----:B-1----:R-:W-:-:S05]  /*1fd0*/  @P5 IMAD.WIDE.U32 R176, R183, 0x4, R176 ;  /* 0x00000004b7b05825 */ /* 0x002fca00078e00b0 */
[----:B------:R-:W5:Y:S01]  /*1fe0*/  @P5 LDG.E R15, desc[UR10][R176.64] ;  /* 0x0000000ab00f5981 */ /* 0x000f62000c1e1900 */
[----:B0-----:R-:W-:-:S05]  /*1ff0*/  @P0 IMAD.WIDE.U32 R178, R183, 0x10, R178 ;  /* 0x00000010b7b20825 */ /* 0x001fca00078e00b2 */
[----:B------:R-:W5:Y:S01]  /*2000*/  @P0 LDG.E.128 R160, desc[UR10][R178.64] ;  /* 0x0000000ab2a00981 */ /* 0x000f62000c1e1d00 */
[----:B------:R-:W-:-:S05]  /*2010*/  IMAD.WIDE.U32 R180, R183, 0x4, R180 ;  /* 0x00000004b7b47825 */ /* 0x000fca00078e00b4 */
[----:B------:R0:W5:Y:S01]  /*2020*/  LDG.E R14, desc[UR10][R180.64] ;  /* 0x0000000ab40e7981 */ /* 0x000162000c1e1900 */
[C---:B---3--:R-:W-:Y:S01]  /*2030*/  FADD.FTZ R212, -R182.reuse, R170 ;  /* 0x000000aab6d47221 */ /* 0x048fe20000010100 */
[----:B------:R-:W-:Y:S01]  /*2040*/  FADD.FTZ R214, -R182, R171 ;  /* 0x000000abb6d67221 */ /* 0x000fe20000010100 */
[----:B----4-:R-:W-:Y:S01]  /*2050*/  IMAD.MOV.U32 R170, RZ, RZ, R172 ;  /* 0x000000ffffaa7224 */ /* 0x010fe200078e00ac */
[----:B------:R-:W-:Y:S01]  /*2060*/  SHF.R.U64 R172, R172, 0x10, R173 ;  /* 0x00000010acac7819 */ /* 0x000fe200000012ad */
[----:B------:R-:W-:-:S03]  /*2070*/  FADD.FTZ R168, -R182, R168 ;  /* 0x000000a8b6a87221 */ /* 0x000fc60000010100 */
[----:B------:R-:W-:Y:S02]  /*2080*/  HADD2.F32 R171, -RZ, R170.H0_H0 ;  /* 0x200000aaffab7230 */ /* 0x000fe40000004100 */
[----:B------:R-:W-:Y:S01]  /*2090*/  HADD2.F32 R170, -RZ, R172.H0_H0 ;  /* 0x200000acffaa7230 */ /* 0x000fe20000004100 */
[----:B--2---:R-:W-:Y:S01]  /*20a0*/  SHF.R.U64 R183, R174, 0x10, R175 ;  /* 0x00000010aeb77819 */ /* 0x004fe200000012af */
[----:B------:R-:W-:Y:S01]  /*20b0*/  FADD.FTZ R208, -R182, R169 ;  /* 0x000000a9b6d07221 */ /* 0x000fe20000010100 */
[----:B------:R-:W-:Y:S02]  /*20c0*/  IMAD.MOV.U32 R169, RZ, RZ, R174 ;  /* 0x000000ffffa97224 */ /* 0x000fe400078e00ae */
[----:B-----5:R-:W-:Y:S01]  /*20d0*/  FMUL.FTZ R205, R5, R168 ;  /* 0x000000a805cd7220 */ /* 0x020fe20000410000 */
[--C-:B------:R-:W-:Y:S01]  /*20e0*/  IMAD.MOV.U32 R182, RZ, RZ, R175.reuse ;  /* 0x000000ffffb67224 */ /* 0x100fe200078e00af */
[----:B0-----:R-:W-:Y:S01]  /*20f0*/  SHF.R.U32.HI R180, RZ, 0x10, R175 ;  /* 0x00000010ffb47819 */ /* 0x001fe200000116af */
[----:B------:R-:W-:Y:S01]  /*2100*/  HADD2.F32 R168, -RZ, R183.H0_H0 ;  /* 0x200000b7ffa87230 */ /* 0x000fe20000004100 */
[--C-:B------:R-:W-:Y:S01]  /*2110*/  SHF.R.U32.HI R175, RZ, 0x10, R173.reuse ;  /* 0x00000010ffaf7819 */ /* 0x100fe200000116ad */
[----:B------:R-:W-:Y:S01]  /*2120*/  FMUL.FTZ R172, R113, R170 ;  /* 0x000000aa71ac7220 */ /* 0x000fe20000410000 */
[----:B------:R-:W-:-:S02]  /*2130*/  IMAD.MOV.U32 R174, RZ, RZ, R173 ;  /* 0x000000ffffae7224 */ /* 0x000fc400078e00ad */
[----:B------:R-:W-:Y:S01]  /*2140*/  FMUL.FTZ R208, R5, R208 ;  /* 0x000000d005d07220 */ /* 0x000fe20000410000 */
[----:B------:R-:W-:Y:S02]  /*2150*/  HADD2.F32 R169, -RZ, R169.H0_H0 ;  /* 0x200000a9ffa97230 */ /* 0x000fe40000004100 */
[----:B------:R-:W-:Y:S01]  /*2160*/  FMUL.FTZ R173, R112, R171 ;  /* 0x000000ab70ad7220 */ /* 0x000fe20000410000 */
[-C--:B------:R-:W-:Y:S01]  /*2170*/  FFMA.FTZ R209, R117, R168.reuse, R172 ;  /* 0x000000a875d17223 */ /* 0x080fe200000100ac */
[----:B------:R-:W-:Y:S02]  /*2180*/  HADD2.F32 R172, -RZ, R175.H0_H0 ;  /* 0x200000afffac7230 */ /* 0x000fe40000004100 */
[----:B------:R-:W-:Y:S01]  /*2190*/  FFMA.FTZ R93, R208, R168, R93 ;  /* 0x000000a8d05d7223 */ /* 0x000fe2000001005d */
[----:B------:R-:W-:Y:S01]  /*21a0*/  FFMA.FTZ R210, R116, R169, R173 ;  /* 0x000000a974d27223 */ /* 0x000fe200000100ad */
[----:B------:R-:W-:Y:S01]  /*21b0*/  FADD.FTZ R73, R73, R168 ;  /* 0x000000a849497221 */ /* 0x000fe20000010000 */
[----:B------:R-:W-:-:S02]  /*21c0*/  HADD2.F32 R173, -RZ, R174.H0_H0 ;  /* 0x200000aeffad7230 */ /* 0x000fc40000004100 */
[C---:B------:R-:W-:Y:S01]  /*21d0*/  FMUL.FTZ R211, R5.reuse, R212 ;  /* 0x000000d405d37220 */ /* 0x040fe20000410000 */
[----:B------:R-:W-:Y:S02]  /*21e0*/  HADD2.F32 R168, -RZ, R180.H0_H0 ;  /* 0x200000b4ffa87230 */ /* 0x000fe40000004100 */
[----:B------:R-:W-:Y:S01]  /*21f0*/  FMUL.FTZ R212, R5, R214 ;  /* 0x000000d605d47220 */ /* 0x000fe20000410000 */
[----:B------:R-:W-:Y:S01]  /*2200*/  FMUL.FTZ R174, R115, R172 ;  /* 0x000000ac73ae7220 */ /* 0x000fe20000410000 */
[----:B------:R-:W-:Y:S01]  /*2210*/  FFMA.FTZ R92, R205, R169, R92 ;  /* 0x000000a9cd5c7223 */ /* 0x000fe2000001005c */
[----:B------:R-:W-:Y:S01]  /*2220*/  FADD.FTZ R72, R72, R169 ;  /* 0x000000a948487221 */ /* 0x000fe20000010000 */
[----:B------:R-:W-:Y:S02]  /*2230*/  HADD2.F32 R169, -RZ, R182.H0_H0 ;  /* 0x200000b6ffa97230 */ /* 0x000fe40000004100 */
        /* <DEDUP_REMOVED lines=22> */
[----:B------:R-:W-:-:S07]  /*23a0*/  FFMA.FTZ R206, R212, R213, R206 ;  /* 0x000000d5d4ce7223 */ /* 0x000fce00000100ce */
.L_x_4098:
[----:B------:R-:W-:Y:S05]  /*23b0*/  BSYNC.RECONVERGENT B0 ;  /* 0x0000000000007941 */ /* 0x000fea0003800200 */
.L_x_4097:
        /* <DEDUP_REMOVED lines=32> */
.L_x_4100:
[----:B------:R-:W-:Y:S05]  /*25c0*/  BSYNC.RECONVERGENT B0 ;  /* 0x0000000000007941 */ /* 0x000fea0003800200 */
.L_x_4099:
        /* <DEDUP_REMOVED lines=87> */
.L_x_4105:
        /* <DEDUP_REMOVED lines=17> */
[----:B------:R-:W-:Y:S01]  /*2c50*/  F2FP.F16.F32.PACK_AB R168, R169, R168 ;  /* 0x000000a8a9a8723e */ /* 0x000fe200000000ff */
        /* <DEDUP_REMOVED lines=13> */
.L_x_4104:
        /* <DEDUP_REMOVED lines=36> */
.L_x_4107:
        /* <DEDUP_REMOVED lines=31> */
.L_x_4103:
        /* <DEDUP_REMOVED lines=53> */
.L_x_4109:
        /* <DEDUP_REMOVED lines=33> */
[----:B------:R-:W-:Y:S01]  /*36c0*/  F2FP.F16.F32.PACK_AB R176, R177, R176 ;  /* 0x000000b0b1b0723e */ /* 0x000fe200000000ff */
[----:B------:R-:W-:-:S03]  /*36d0*/  FMUL.FTZ R178, R167, UR14 ;  /* 0x0000000ea7b27c20 */ /* 0x000fc60008410000 */
[----:B------:R-:W-:Y:S02]  /*36e0*/  PRMT R219, R176, 0x7632, R219 ;  /* 0x00007632b0db7816 */ /* 0x000fe400000000db */
[----:B------:R-:W-:Y:S02]  /*36f0*/  FSEL R180, R178, RZ, P5 ;  /* 0x000000ffb2b47208 */ /* 0x000fe40002800000 */
[----:B------:R-:W-:-:S04]  /*3700*/  ISETP.GE.U32.AND P5, PT, R6, 0x1000000, PT ;  /* 0x010000000600780c */ /* 0x000fc80003fa6070 */
[----:B------:R-:W-:Y:S02]  /*3710*/  FSEL R181, R178, RZ, P5 ;  /* 0x000000ffb2b57208 */ /* 0x000fe40002800000 */
[----:B------:R-:W-:Y:S02]  /*3720*/  PRMT R178, R176, 0x7610, R178 ;  /* 0x00007610b0b27816 */ /* 0x000fe400000000b2 */
[----:B------:R-:W-:-:S04]  /*3730*/  F2FP.F16.F32.PACK_AB R181, R181, R180 ;  /* 0x000000b4b5b5723e */ /* 0x000fc800000000ff */
[----:B------:R-:W-:Y:S01]  /*3740*/  PRMT R218, R181, 0x7632, R218 ;  /* 0x00007632b5da7816 */ /* 0x000fe200000000da */
[----:B------:R-:W-:Y:S06]  /*3750*/  BRA `(.L_x_4106) ;  /* 0x0000000400707947 */ /* 0x000fec0003800000 */
.L_x_4108:
        /* <DEDUP_REMOVED lines=23> */
[----:B------:R-:W-:Y:S01]  /*38d0*/  F2FP.F16.F32.PACK_AB R169, R169, R176 ;  /* 0x000000b0a9a9723e */ /* 0x000fe200000000ff */
        /* <DEDUP_REMOVED lines=8> */
[----:B------:R-:W-:Y:S02]  /*3960*/  F2FP.F16.F32.PACK_AB R181, R170, R181 ;  /* 0x000000b5aab5723e */ /* 0x000fe400000000ff */
[----:B------:R-:W-:Y:S02]  /*3970*/  FSEL R177, R168, RZ, P5 ;  /* 0x000000ffa8b17208 */ /* 0x000fe40002800000 */
[----:B------:R-:W-:Y:S02]  /*3980*/  LOP3.LUT P5, RZ, R6, 0xff, RZ, 0xc0, !PT ;  /* 0x000000ff06ff7812 */ /* 0x000fe400078ac0ff */
[----:B------:R-:W-:-:S02]  /*3990*/  PRMT R219, R181, 0x7632, R219 ;  /* 0x00007632b5db7816 */ /* 0x000fc400000000db */
        /* <DEDUP_REMOVED lines=14> */
.L_x_4110:
        /* <DEDUP_REMOVED lines=41> */
[----:B------:R-:W-:-:S07]  /*3d10*/  PRMT R218, R181, 0x7632, R218 ;  /* 0x00007632b5da7816 */ /* 0x000fce00000000da */
.L_x_4106:
        /* <DEDUP_REMOVED lines=24> */
.L_x_4111:
[----:B------:R-:W-:-:S07]  /*3ea0*/  VIADD R4, R4, 0x100 ;  /* 0x0000010004047836 */ /* 0x000fce0000000000 */
.L_x_4102:
[----:B------:R-:W-:Y:S05]  /*3eb0*/  BSYNC.RECONVERGENT B0 ;  /* 0x0000000000007941 */ /* 0x000fea0003800200 */
.L_x_4101:
        /* <DEDUP_REMOVED lines=55> */
.L_x_4116:
        /* <DEDUP_REMOVED lines=43> */
.L_x_4115:
        /* <DEDUP_REMOVED lines=47> */
.L_x_4118:
        /* <DEDUP_REMOVED lines=43> */
.L_x_4114:
        /* <DEDUP_REMOVED lines=38> */
.L_x_4120:
        /* <DEDUP_REMOVED lines=31> */
.L_x_4119:
        /* <DEDUP_REMOVED lines=35> */
.L_x_4121:
        /* <DEDUP_REMOVED lines=30> */
.L_x_4117:
        /* <DEDUP_REMOVED lines=20> */
.L_x_4122:
[----:B------:R-:W-:-:S07]  /*5420*/  VIADD R4, R4, 0x100 ;  /* 0x0000010004047836 */ /* 0x000fce0000000000 */
.L_x_4113:
[----:B------:R-:W-:Y:S05]  /*5430*/  BSYNC.RECONVERGENT B0 ;  /* 0x0000000000007941 */ /* 0x000fea0003800200 */
.L_x_4112:
        /* <DEDUP_REMOVED lines=55> */
.L_x_4127:
        /* <DEDUP_REMOVED lines=43> */
.L_x_4126:
        /* <DEDUP_REMOVED lines=47> */
.L_x_4129:
        /* <DEDUP_REMOVED lines=43> */
.L_x_4125:
        /* <DEDUP_REMOVED lines=38> */
.L_x_4131:
        /* <DEDUP_REMOVED lines=31> */
.L_x_4130:
        /* <DEDUP_REMOVED lines=35> */
.L_x_4132:
        /* <DEDUP_REMOVED lines=30> */
.L_x_4128:
        /* <DEDUP_REMOVED lines=20> */
.L_x_4133:
[----:B------:R-:W-:-:S07]  /*69a0*/  VIADD R4, R4, 0x100 ;  /* 0x0000010004047836 */ /* 0x000fce0000000000 */
.L_x_4124:
[----:B------:R-:W-:Y:S05]  /*69b0*/  BSYNC.RECONVERGENT B0 ;  /* 0x0000000000007941 */ /* 0x000fea0003800200 */
.L_x_4123:
        /* <DEDUP_REMOVED lines=55> */
.L_x_4138:
        /* <DEDUP_REMOVED lines=43> */
.L_x_4137:
        /* <DEDUP_REMOVED lines=47> */
.L_x_4140:
        /* <DEDUP_REMOVED lines=43> */
.L_x_4136:
        /* <DEDUP_REMOVED lines=38> */
.L_x_4142:
        /* <DEDUP_REMOVED lines=31> */
.L_x_4141:
        /* <DEDUP_REMOVED lines=35> */
.L_x_4143:
        /* <DEDUP_REMOVED lines=30> */
.L_x_4139:
        /* <DEDUP_REMOVED lines=20> */
.L_x_4144:
[----:B------:R-:W-:-:S07]  /*7f20*/  VIADD R4, R4, 0x100 ;  /* 0x0000010004047836 */ /* 0x000fce0000000000 */
.L_x_4135:
[----:B------:R-:W-:Y:S05]  /*7f30*/  BSYNC.RECONVERGENT B0 ;  /* 0x0000000000007941 */ /* 0x000fea0003800200 */
.L_x_4134:
        /* <DEDUP_REMOVED lines=51> */
[----:B------:R-:W-:Y:S02]  /*8270*/  F2FP.F16.F32.PACK_AB R173, R174, R173 ;  /* 0x000000adaead723e */ /* 0x000fe400000000ff */
[----:B------:R-:W-:Y:S02]  /*8280*/  PRMT R174, R176, 0x7610, R174 ;  /* 0x00007610b0ae7816 */ /* 0x000fe400000000ae */
[----:B------:R-:W-:Y:S01]  /*8290*/  PRMT R219, R173, 0x7632, R219 ;  /* 0x00007632addb7816 */ /* 0x000fe200000000db */
[----:B------:R-:W-:Y:S06]  /*82a0*/  BRA `(.L_x_4150) ;  /* 0x0000001000207947 */ /* 0x000fec0003800000 */
.L_x_4149:
        /* <DEDUP_REMOVED lines=43> */
.L_x_4148:
        /* <DEDUP_REMOVED lines=47> */
.L_x_4151:
        /* <DEDUP_REMOVED lines=43> */
.L_x_4147:
        /* <DEDUP_REMOVED lines=26> */
[----:B------:R-:W-:-:S05]  /*8ca0*/  FMUL.FTZ R167, R166, UR14 ;  /* 0x0000000ea6a77c20 */ /* 0x000fca0008410000 */
[----:B------:R-:W-:Y:S01]  /*8cb0*/  FSEL R170, R167, RZ, P6 ;  /* 0x000000ffa7aa7208 */ /* 0x000fe20003000000 */
[----:B------:R-:W-:Y:S01]  /*8cc0*/  FFMA.FTZ R167, R5, R174, R163 ;  /* 0x000000ae05a77223 */ /* 0x000fe200000100a3 */
[----:B------:R-:W-:-:S03]  /*8cd0*/  ISETP.GE.U32.AND P6, PT, R14, 0x1000000, PT ;  /* 0x010000000e00780c */ /* 0x000fc60003fc6070 */
[----:B------:R-:W-:-:S05]  /*8ce0*/  FMUL.FTZ R5, R167, UR14 ;  /* 0x0000000ea7057c20 */ /* 0x000fca0008410000 */
[----:B------:R-:W-:-:S04]  /*8cf0*/  FSEL R5, R5, RZ, P6 ;  /* 0x000000ff05057208 */ /* 0x000fc80003000000 */
[----:B------:R-:W-:Y:S02]  /*8d00*/  F2FP.F16.F32.PACK_AB R173, R5, R170 ;  /* 0x000000aa05ad723e */ /* 0x000fe400000000ff */
[C---:B------:R-:W-:Y:S02]  /*8d10*/  PRMT R170, R168.reuse, 0x7632, R170 ;  /* 0x00007632a8aa7816 */ /* 0x040fe400000000aa */
[----:B------:R-:W-:Y:S02]  /*8d20*/  PRMT R5, R168, 0x7610, R5 ;  /* 0x00007610a8057816 */ /* 0x000fe40000000005 */
[----:B------:R-:W-:Y:S01]  /*8d30*/  PRMT R174, R173, 0x7632, R174 ;  /* 0x00007632adae7816 */ /* 0x000fe200000000ae */
[----:B------:R-:W-:Y:S06]  /*8d40*/  BRA `(.L_x_4150) ;  /* 0x0000000400787947 */ /* 0x000fec0003800000 */
.L_x_4153:
        /* <DEDUP_REMOVED lines=30> */
.L_x_4152:
        /* <DEDUP_REMOVED lines=22> */
[----:B------:R-:W-:-:S04]  /*9090*/  FMUL.FTZ R166, R5, R166 ;  /* 0x000000a605a67220 */ /* 0x000fc80000410000 */
[----:B------:R-:W-:-:S05]  /*90a0*/  FMUL.FTZ R167, R166, UR14 ;  /* 0x0000000ea6a77c20 */ /* 0x000fca0008410000 */
[----:B------:R-:W-:Y:S01]  /*90b0*/  FSEL R170, R167, RZ, P6 ;  /* 0x000000ffa7aa7208 */ /* 0x000fe20003000000 */
[----:B------:R-:W-:Y:S01]  /*90c0*/  FMUL.FTZ R167, R5, R174 ;  /* 0x000000ae05a77220 */ /* 0x000fe20000410000 */
        /* <DEDUP_REMOVED lines=8> */
.L_x_4154:
        /* <DEDUP_REMOVED lines=30> */
.L_x_4150:
        /* <DEDUP_REMOVED lines=20> */
.L_x_4146:
[----:B------:R-:W-:Y:S05]  /*9470*/  BSYNC.RECONVERGENT B0 ;  /* 0x0000000000007941 */ /* 0x000fea0003800200 */
.L_x_4145:
[----:B------:R-:W-:Y:S01]  /*9480*/  ISETP.NE.AND P5, PT, R175, RZ, PT ;  /* 0x000000ffaf00720c */ /* 0x000fe20003fa5270 */
[----:B------:R-:W-:-:S12]  /*9490*/  UPLOP3.LUT UP1, UPT, UPT, UPT, UP1, 0x40, 0x4 ;  /* 0x000000000004789c */ /* 0x000fd80003f2e810 */
[----:B------:R-:W-:Y:S05]  /*94a0*/  @!P5 BRA `(.L_x_4155) ;  /* 0xffffff740014d947 */ /* 0x000fea000383ffff */
.L_x_4088:
        /* <DEDUP_REMOVED lines=18> */
.L_x_4157:
[----:B------:R-:W-:Y:S05]  /*95d0*/  BSYNC.RECONVERGENT B0 ;  /* 0x0000000000007941 */ /* 0x000fea0003800200 */
.L_x_4156:
        /* <DEDUP_REMOVED lines=15> */
.L_x_4159:
[----:B------:R-:W-:Y:S05]  /*96d0*/  BSYNC.RECONVERGENT B0 ;  /* 0x0000000000007941 */ /* 0x000fea0003800200 */
.L_x_4158:
        /* <DEDUP_REMOVED lines=15> */
.L_x_4161:
[----:B------:R-:W-:Y:S05]  /*97d0*/  BSYNC.RECONVERGENT B0 ;  /* 0x0000000000007941 */ /* 0x000fea0003800200 */
.L_x_4160:
        /* <DEDUP_REMOVED lines=15> */
.L_x_4163:
[----:B------:R-:W-:Y:S05]  /*98d0*/  BSYNC.RECONVERGENT B0 ;  /* 0x0000000000007941 */ /* 0x000fea0003800200 */
.L_x_4162:
        /* <DEDUP_REMOVED lines=14> */
.L_x_4164:
        /* <DEDUP_REMOVED lines=12> */
.L_x_5460:


//--------------------- .text._ZN10layer_norm31ln_parallel_residual_bwd_kernelINS_13Kernel_traitsIf6__halffS2_fjLj5120ELj1ELj1ELj8ELj8ENS_18Kernel_traits_baseILj5120EfS2_fS2_fjLj256EEEEELb1ELb0ELb1EEEvNS_9BwdParamsE --------------------------
	.section	.text._ZN10layer_norm31ln_parallel_residual_bwd_kernelINS_13Kernel_traitsIf6__halffS2_fjLj5120ELj1ELj1ELj8ELj8ENS_18Kernel_traits_baseILj5120EfS2_fS2_fjLj256EEEEELb1ELb0ELb1EEEvNS_9BwdParamsE,"ax",@progbits
	.align	128
        .global         _ZN10layer_norm31ln_parallel_residual_bwd_kernelINS_13Kernel_traitsIf6__halffS2_fjLj5120ELj1ELj1ELj8ELj8ENS_18Kernel_traits_baseILj5120EfS2_fS2_fjLj256EEEEELb1ELb0ELb1EEEvNS_9BwdParamsE
        .type           _ZN10layer_norm31ln_parallel_residual_bwd_kernelINS_13Kernel_traitsIf6__halffS2_fjLj5120ELj1ELj1ELj8ELj8ENS_18Kernel_traits_baseILj5120EfS2_fS2_fjLj256EEEEELb1ELb0ELb1EEEvNS_9BwdParamsE,@function
        .size           _ZN10layer_norm31ln_parallel_residual_bwd_kernelINS_13Kernel_traitsIf6__halffS2_fjLj5120ELj1ELj1ELj8ELj8ENS_18Kernel_traits_baseILj5120EfS2_fS2_fjLj256EEEEELb1ELb0ELb1EEEvNS_9BwdParamsE,(.L_x_5461 - _ZN10layer_norm31ln_parallel_residual_bwd_kernelINS_13Kernel_traitsIf6__halffS2_fjLj5120ELj1ELj1ELj8ELj8ENS_18Kernel_traits_baseILj5120EfS2_fS2_fjLj256EEEEELb1ELb0ELb1EEEvNS_9BwdParamsE)
        .other          _ZN10layer_norm31ln_parallel_residual_bwd_kernelINS_13Kernel_traitsIf6__halffS2_fjLj5120ELj1ELj1ELj8ELj8ENS_18Kernel_traits_baseILj5120EfS2_fS2_fjLj256EEEEELb1ELb0ELb1EEEvNS_9BwdParamsE,@"STO_CUDA_ENTRY STV_DEFAULT"
_ZN10layer_norm31ln_parallel_residual_bwd_kernelINS_13Kernel_traitsIf6__halffS2_fjLj5120ELj1ELj1ELj8ELj8ENS_18Kernel_traits_baseILj5120EfS2_fS2_fjLj256EEEEELb1ELb0ELb1EEEvNS_9BwdParamsE:
.text._ZN10layer_norm31ln_parallel_residual_bwd_kernelINS_13Kernel_traitsIf6__halffS2_fjLj5120ELj1ELj1ELj8ELj8ENS_18Kernel_traits_baseILj5120EfS2_fS2_fjLj256EEEEELb1ELb0ELb1EEEvNS_9BwdParamsE:
        /* <DEDUP_REMOVED lines=91> */
[----:B------:R-:W-:Y:S01]  /*05b0*/  CS2R R160, SRZ ;  /* 0x0000000000a07805 */ /* 0x000fe2000001ff00 */
[----:B------:R-:W-:Y:S01]  /*05c0*/  IMAD.MOV.U32 R164, RZ, RZ, RZ ;  /* 0x000000ffffa47224 */ /* 0x000fe200078e00ff */
[----:B------:R-:W5:Y:S01]  /*05d0*/  LDG.E.128 R68, desc[UR10][R4.64+0x1000] ;  /* 0x0010000a04447981 */ /* 0x000f62000c1e1d00 */
[----:B------:R-:W-:Y:S02]  /*05e0*/  CS2R R12, SRZ ;  /* 0x00000000000c7805 */ /* 0x000fe4000001ff00 */
[----:B------:R-:W-:Y:S02]  /*05f0*/  CS2R R10, SRZ ;  /* 0x00000000000a7805 */ /* 0x000fe4000001ff00 */
[----:B------:R-:W-:Y:S01]  /*0600*/  CS2R R8, SRZ ;  /* 0x0000000000087805 */ /* 0x000fe2000001ff00 */
[----:B------:R-:W5:Y:S01]  /*0610*/  LDG.E.128 R72, desc[UR10][R4.64+0x2000] ;  /* 0x0020000a04487981 */ /* 0x000f62000c1e1d00 */
[----:B------:R-:W-:-:S02]  /*0620*/  CS2R R6, SRZ ;  /* 0x0000000000067805 */ /* 0x000fc4000001ff00 */
        /* <DEDUP_REMOVED lines=12> */
.L_x_4213:
        /* <DEDUP_REMOVED lines=13> */
[C---:B------:R-:W-:Y:S02]  /*07c0*/  VIADD R172, R175.reuse, 0x300 ;  /* 0x00000300afac7836 */ /* 0x040fe40000000000 */
[----:B----4-:R-:W-:-:S04]  /*07d0*/  IMAD.WIDE.U32 R200, R175, 0x8, R112 ;  /* 0x00000008afc87825 */ /* 0x010fc800078e0070 */
[----:B------:R-:W-:Y:S02]  /*07e0*/  IMAD.WIDE.U32 R190, R172, 0x8, R112 ;  /* 0x00000008acbe7825 */ /* 0x000fe400078e0070 */
[----:B------:R-:W4:Y:S01]  /*07f0*/  LDG.E.64 R200, desc[UR10][R200.64] ;  /* 0x0000000ac8c87981 */ /* 0x000f22000c1e1b00 */
[C---:B------:R-:W-:Y:S01]  /*0800*/  IADD3 R173, PT, PT, R175.reuse, 0x200, RZ ;  /* 0x00000200afad7810 */ /* 0x040fe20007ffe0ff */
[C---:B------:R-:W-:Y:S02]  /*0810*/  VIADD R174, R175.reuse, 0x100 ;  /* 0x00000100afae7836 */ /* 0x040fe40000000000 */
[----:B------:R-:W4:Y:S01]  /*0820*/  LDG.E.64 R190, desc[UR10][R190.64] ;  /* 0x0000000abebe7981 */ /* 0x000f22000c1e1b00 */
[C---:B------:R-:W-:Y:S01]  /*0830*/  IADD3 R170, PT, PT, R175.reuse, 0x400, RZ ;  /* 0x00000400afaa7810 */ /* 0x040fe20007ffe0ff */
        /* <DEDUP_REMOVED lines=46> */
[----:B------:R-:W-:-:S06]  /*0b20*/  FADD.FTZ R187, -R231, R111 ;  /* 0x0000006fe7bb7221 */ /* 0x000fcc0000010100 */
[----:B------:R-:W1:Y:S01]  /*0b30*/  @P0 LDC.64 R110, c[0x0][0x3b8] ;  /* 0x0000ee00ff6e0b82 */ /* 0x000e620000000a00 */
[--C-:B----4-:R-:W-:Y:S02]  /*0b40*/  SHF.R.U64 R244, R200, 0x10, R201.reuse ;  /* 0x00000010c8f47819 */ /* 0x110fe400000012c9 */
        /* <DEDUP_REMOVED lines=14> */
[----:B------:R-:W-:Y:S02]  /*0c30*/  SHF.R.U32.HI R241, RZ, 0x10, R205 ;  /* 0x00000010fff17819 */ /* 0x000fe400000116cd */
[----:B------:R-:W-:Y:S02]  /*0c40*/  SHF.R.U64 R207, R202, 0x10, R203 ;  /* 0x00000010cacf7819 */ /* 0x000fe400000012cb */
[----:B------:R-:W-:-:S02]  /*0c50*/  SHF.R.U64 R202, R184, 0x10, R185 ;  /* 0x00000010b8ca7819 */ /* 0x000fc400000012b9 */
[----:B------:R-:W-:Y:S01]  /*0c60*/  MOV R204, R185 ;  /* 0x000000b900cc7202 */ /* 0x000fe20000000f00 */
[C---:B------:R-:W-:Y:S01]  /*0c70*/  FADD.FTZ R186, -R231.reuse, R112 ;  /* 0x00000070e7ba7221 */ /* 0x040fe20000010100 */
[----:B------:R-:W-:Y:S01]  /*0c80*/  SHF.R.U32.HI R205, RZ, 0x10, R185 ;  /* 0x00000010ffcd7819 */ /* 0x000fe200000116b9 */
[----:B------:R-:W-:Y:S01]  /*0c90*/  FADD.FTZ R185, -R231, R113 ;  /* 0x00000071e7b97221 */ /* 0x000fe20000010100 */
[----:B------:R-:W-:Y:S01]  /*0ca0*/  IMAD.MOV.U32 R235, RZ, RZ, R184 ;  /* 0x000000ffffeb7224 */ /* 0x000fe200078e00b8 */
[----:B------:R-:W-:Y:S01]  /*0cb0*/  SHF.R.U64 R215, R182, 0x10, R183 ;  /* 0x00000010b6d77819 */ /* 0x000fe200000012b7 */
[----:B------:R-:W-:Y:S01]  /*0cc0*/  @P0 IMAD.WIDE.U32 R112, R172, 0x4, R216 ;  /* 0x00000004ac700825 */ /* 0x000fe200078e00d8 */
[----:B------:R-:W-:-:S03]  /*0cd0*/  MOV R219, R183 ;  /* 0x000000b700db7202 */ /* 0x000fc60000000f00 */
[C---:B------:R-:W-:Y:S01]  /*0ce0*/  FADD.FTZ R184, -R231.reuse, R114 ;  /* 0x00000072e7b87221 */ /* 0x040fe20000010100 */
        /* <DEDUP_REMOVED lines=10> */
[----:B------:R-:W-:Y:S01]  /*0d90*/  MOV R210, R199 ;  /* 0x000000c700d27202 */ /* 0x000fe20000000f00 */
[----:B------:R-:W-:Y:S01]  /*0da0*/  IMAD.MOV.U32 R200, RZ, RZ, R196 ;  /* 0x000000ffffc87224 */ /* 0x000fe200078e00c4 */
[----:B------:R-:W-:Y:S01]  /*0db0*/  SHF.R.U32.HI R209, RZ, 0x10, R199 ;  /* 0x00000010ffd17819 */ /* 0x000fe200000116c7 */
[C---:B------:R-:W-:Y:S01]  /*0dc0*/  FADD.FTZ R116, -R231.reuse, R116 ;  /* 0x00000074e7747221 */ /* 0x040fe20000010100 */
[----:B------:R-:W-:Y:S01]  /*0dd0*/  SHF.R.U64 R199, R196, 0x10, R197 ;  /* 0x00000010c4c77819 */ /* 0x000fe200000012c5 */
[C---:B------:R-:W-:Y:S01]  /*0de0*/  FADD.FTZ R117, -R231.reuse, R117 ;  /* 0x00000075e7757221 */ /* 0x040fe20000010100 */
[C---:B------:R-:W-:Y:S01]  /*0df0*/  FADD.FTZ R118, -R231.reuse, R118 ;  /* 0x00000076e7767221 */ /* 0x040fe20000010100 */
[----:B--2---:R-:W2:Y:S01]  /*0e00*/  @P1 LDC.64 R110, c[0x0][0x438] ;  /* 0x00010e00ff6e1b82 */ /* 0x004ea20000000a00 */
        /* <DEDUP_REMOVED lines=15> */
[----:B------:R-:W-:-:S03]  /*0f00*/  MOV R238, R195 ;  /* 0x000000c300ee7202 */ /* 0x000fc60000000f00 */
[----:B------:R-:W-:Y:S01]  /*0f10*/  HADD2.F32 R245, -RZ, R245.H0_H0 ;  /* 0x200000f5fff57230 */ /* 0x000fe20000004100 */
[----:B------:R4:W5:Y:S01]  /*0f20*/  LDG.E R182, desc[UR10][R190.64] ;  /* 0x0000000abeb67981 */ /* 0x000962000c1e1900 */
[----:B------:R-:W-:Y:S01]  /*0f30*/  SHF.R.U32.HI R237, RZ, 0x10, R195 ;  /* 0x00000010ffed7819 */ /* 0x000fe200000116c3 */
[----:B0-----:R-:W-:Y:S01]  /*0f40*/  IMAD.WIDE.U32 R126, R172, 0x4, R108 ;  /* 0x00000004ac7e7825 */ /* 0x001fe200078e006c */
[----:B------:R-:W-:-:S03]  /*0f50*/  SHF.R.U64 R195, R192, 0x10, R193 ;  /* 0x00000010c0c37819 */ /* 0x000fc600000012c1 */
[----:B------:R-:W-:Y:S01]  /*0f60*/  FMUL.FTZ R217, R64, R245 ;  /* 0x000000f540d97220 */ /* 0x000fe20000410000 */
[----:B------:R-:W-:Y:S01]  /*0f70*/  IMAD.MOV.U32 R214, RZ, RZ, R198 ;  /* 0x000000ffffd67224 */ /* 0x000fe200078e00c6 */
[----:B------:R-:W-:Y:S01]  /*0f80*/  MOV R198, R197 ;  /* 0x000000c500c67202 */ /* 0x000fe20000000f00 */
[----:B----4-:R-:W-:Y:S01]  /*0f90*/  IMAD.WIDE.U32 R190, R173, 0x4, R108 ;  /* 0x00000004adbe7825 */ /* 0x010fe200078e006c */
[----:B------:R-:W-:-:S03]  /*0fa0*/  SHF.R.U32.HI R197, RZ, 0x10, R197 ;  /* 0x00000010ffc57819 */ /* 0x000fc600000116c5 */
[----:B------:R-:W-:Y:S02]  /*0fb0*/  HADD2.F32 R248, -RZ, R248.H0_H0 ;  /* 0x200000f8fff87230 */ /* 0x000fe40000004100 */
[----:B------:R-:W-:Y:S01]  /*0fc0*/  HADD2.F32 R244, -RZ, R244.H0_H0 ;  /* 0x200000f4fff47230 */ /* 0x000fe20000004100 */
[----:B------:R-:W-:Y:S01]  /*0fd0*/  MOV R206, R203 ;  /* 0x000000cb00ce7202 */ /* 0x000fe20000000f00 */
[----:B------:R-:W-:Y:S01]  /*0fe0*/  IMAD.MOV.U32 R240, RZ, RZ, R194 ;  /* 0x000000fffff07224 */ /* 0x000fe200078e00c2 */
[----:B------:R-:W-:Y:S01]  /*0ff0*/  MOV R194, R193 ;  /* 0x000000c100c27202 */ /* 0x000fe20000000f00 */
[----:B------:R-:W-:Y:S01]  /*1000*/  IMAD.MOV.U32 R236, RZ, RZ, R192 ;  /* 0x000000ffffec7224 */ /* 0x000fe200078e00c0 */
[----:B------:R-:W-:Y:S01]  /*1010*/  SHF.R.U32.HI R193, RZ, 0x10, R193 ;  /* 0x00000010ffc17819 */ /* 0x000fe200000116c1 */
[----:B------:R-:W5:Y:S01]  /*1020*/  LDG.E R192, desc[UR10][R190.64] ;  /* 0x0000000abec07981 */ /* 0x000f62000c1e1900 */
[----:B-1----:R-:W-:Y:S01]  /*1030*/  @P1 IMAD.WIDE.U32 R114, R173, 0x10, R114 ;  /* 0x00000010ad721825 */ /* 0x002fe200078e0072 */
[----:B------:R-:W-:-:S03]  /*1040*/  SHF.R.U32.HI R203, RZ, 0x10, R203 ;  /* 0x00000010ffcb7819 */ /* 0x000fc600000116cb */
[----:B------:R-:W-:Y:S01]  /*1050*/  FMUL.FTZ R213, R65, R244 ;  /* 0x000000f441d57220 */ /* 0x000fe20000410000 */
[----:B------:R-:W-:Y:S01]  /*1060*/  IMAD.WIDE.U32 R108, R170, 0x4, R108 ;  /* 0x00000004aa6c7825 */ /* 0x000fe200078e006c */
[----:B------:R-:W5:Y:S03]  /*1070*/  @P1 LDG.E.128 R96, desc[UR10][R114.64] ;  /* 0x0000000a72601981 */ /* 0x000f66000c1e1d00 */
[----:B------:R-:W-:Y:S01]  /*1080*/  HADD2.F32 R247, -RZ, R247.H0_H0 ;  /* 0x200000f7fff77230 */ /* 0x000fe20000004100 */
[----:B------:R0:W5:Y:S01]  /*1090*/  LDG.E R191, desc[UR10][R126.64] ;  /* 0x0000000a7ebf7981 */ /* 0x000162000c1e1900 */
[----:B------:R-:W-:Y:S02]  /*10a0*/  HADD2.F32 R243, -RZ, R243.H0_H0 ;  /* 0x200000f3fff37230 */ /* 0x000fe40000004100 */
[----:B------:R-:W-:Y:S02]  /*10b0*/  HADD2.F32 R123, -RZ, R195.H0_H0 ;  /* 0x200000c3ff7b7230 */ /* 0x000fe40000004100 */
[----:B------:R-:W-:Y:S01]  /*10c0*/  FMUL.FTZ R195, R171, R118 ;  /* 0x00000076abc37220 */ /* 0x000fe20000410000 */
[----:B---3--:R-:W-:Y:S01]  /*10d0*/  @P1 IMAD.WIDE.U32 R112, R172, 0x10, R112 ;  /* 0x00000010ac701825 */ /* 0x008fe200078e0070 */
[----:B------:R1:W5:Y:S03]  /*10e0*/  LDG.E R190, desc[UR10][R108.64] ;  /* 0x0000000a6cbe7981 */ /* 0x000366000c1e1900 */
[----:B0-----:R-:W-:-:S02]  /*10f0*/  HADD2.F32 R127, -RZ, R201.H0_H0 ;  /* 0x200000c9ff7f7230 */ /* 0x001fc40000004100 */
[----:B------:R-:W-:Y:S01]  /*1100*/  FFMA.FTZ R201, R44, R248, R217 ;  /* 0x000000f82cc97223 */ /* 0x000fe200000100d9 */
[----:B------:R-:W-:Y:S02]  /*1110*/  HADD2.F32 R118, -RZ, R197.H0_H0 ;  /* 0x200000c5ff767230 */ /* 0x000fe40000004100 */
[C---:B------:R-:W-:Y:S01]  /*1120*/  FMUL.FTZ R197, R171.reuse, R120 ;  /* 0x00000078abc57220 */ /* 0x040fe20000410000 */
[----:B------:R-:W-:Y:S01]  /*1130*/  HADD2.F32 R246, -RZ, R246.H0_H0 ;  /* 0x200000f6fff67230 */ /* 0x000fe20000004100 */
[----:B------:R0:W5:Y:S01]  /*1140*/  @P1 LDG.E.128 R100, desc[UR10][R112.64] ;  /* 0x0000000a70641981 */ /* 0x000162000c1e1d00 */
[----:B------:R-:W-:Y:S02]  /*1150*/  HADD2.F32 R242, -RZ, R242.H0_H0 ;  /* 0x200000f2fff27230 */ /* 0x000fe40000004100 */
[----:B-1----:R-:W-:Y:S01]  /*1160*/  FMUL.FTZ R109, R66, R243 ;  /* 0x000000f3426d7220 */ /* 0x002fe20000410000 */
[----:B------:R-:W-:Y:S02]  /*1170*/  HADD2.F32 R115, -RZ, R193.H0_H0 ;  /* 0x200000c1ff737230 */ /* 0x000fe40000004100 */
[----:B------:R-:W-:Y:S01]  /*1180*/  FMUL.FTZ R193, R171, R116 ;  /* 0x00000074abc17220 */ /* 0x000fe20000410000 */
[----:B------:R-:W-:-:S02]  /*1190*/  HADD2.F32 R120, -RZ, R208.H0_H0 ;  /* 0x200000d0ff787230 */ /* 0x000fc40000004100 */
[----:B------:R-:W-:Y:S01]  /*11a0*/  FADD.FTZ R208, RZ, R201 ;  /* 0x000000c9ffd07221 */ /* 0x000fe20000010000 */
[----:B------:R-:W-:Y:S02]  /*11b0*/  HADD2.F32 R126, -RZ, R203.H0_H0 ;  /* 0x200000cbff7e7230 */ /* 0x000fe40000004100 */
[----:B------:R-:W-:Y:S01]  /*11c0*/  FFMA.FTZ R203, R45, R247, R213 ;  /* 0x000000f72dcb7223 */ /* 0x000fe200000100d5 */
[----:B--2---:R-:W-:-:S04]  /*11d0*/  @P1 IMAD.WIDE.U32 R110, R170, 0x10, R110 ;  /* 0x00000010aa6e1825 */ /* 0x004fc800078e006e */
[----:B------:R-:W-:Y:S01]  /*11e0*/  FMUL.FTZ R108, R67, R242 ;  /* 0x000000f2436c7220 */ /* 0x000fe20000410000 */
[----:B------:R-:W-:Y:S02]  /*11f0*/  HADD2.F32 R116, -RZ, R199.H0_H0 ;  /* 0x200000c7ff747230 */ /* 0x000fe40000004100 */
[C---:B------:R-:W-:Y:S01]  /*1200*/  FMUL.FTZ R199, R171.reuse, R122 ;  /* 0x0000007aabc77220 */ /* 0x040fe20000410000 */
[----:B------:R-:W-:Y:S01]  /*1210*/  HADD2.F32 R241, -RZ, R241.H0_H0 ;  /* 0x200000f1fff17230 */ /* 0x000fe20000004100 */
[----:B------:R1:W5:Y:S01]  /*1220*/  @P1 LDG.E.128 R104, desc[UR10][R110.64] ;  /* 0x0000000a6e681981 */ /* 0x000362000c1e1d00 */
[----:B------:R-:W-:Y:S02]  /*1230*/  HADD2.F32 R236, -RZ, R236.H0_H0 ;  /* 0x200000ecffec7230 */ /* 0x000fe40000004100 */
[----:B------:R-:W-:Y:S02]  /*1240*/  HADD2.F32 R119, -RZ, R194.H0_H0 ;  /* 0x200000c2ff777230 */ /* 0x000fe40000004100 */
[----:B------:R-:W-:Y:S01]  /*1250*/  FMUL.FTZ R194, R171, R117 ;  /* 0x00000075abc27220 */ /* 0x000fe20000410000 */
[----:B0-----:R-:W-:-:S02]  /*1260*/  HADD2.F32 R112, -RZ, R209.H0_H0 ;  /* 0x200000d1ff707230 */ /* 0x001fc40000004100 */
[----:B------:R-:W-:Y:S01]  /*1270*/  FADD.FTZ R209, R203, R208 ;  /* 0x000000d0cbd17221 */ /* 0x000fe20000010000 */
[----:B------:R-:W-:Y:S02]  /*1280*/  HADD2.F32 R122, -RZ, R206.H0_H0 ;  /* 0x200000ceff7a7230 */ /* 0x000fe40000004100 */
[----:B------:R-:W-:Y:S01]  /*1290*/  FFMA.FTZ R206, R46, R246, R109 ;  /* 0x000000f62ece7223 */ /* 0x000fe2000001006d */
[----:B------:R-:W-:Y:S02]  /*12a0*/  HADD2.F32 R117, -RZ, R198.H0_H0 ;  /* 0x200000c6ff757230 */ /* 0x000fe40000004100 */
[C---:B------:R-:W-:Y:S01]  /*12b0*/  FMUL.FTZ R198, R171.reuse, R121 ;  /* 0x00000079abc67220 */ /* 0x040fe20000410000 */
[----:B------:R-:W-:Y:S01]  /*12c0*/  FMUL.FTZ R0, R171, R0 ;  /* 0x00000000ab007220 */ /* 0x000fe20000410000 */
[----:B------:R-:W-:Y:S02]  /*12d0*/  HADD2.F32 R240, -RZ, R240.H0_H0 ;  /* 0x200000f0fff07230 */ /* 0x000fe40000004100 */
[----:B------:R-:W-:Y:S01]  /*12e0*/  FMUL.FTZ R109, R68, R236 ;  /* 0x000000ec446d7220 */ /* 0x000fe20000410000 */
[----:B-1----:R-:W-:-:S02]  /*12f0*/  HADD2.F32 R111, -RZ, R212.H0_H0 ;  /* 0x200000d4ff6f7230 */ /* 0x002fc40000004100 */
[----:B------:R-:W-:Y:S01]  /*1300*/  FADD.FTZ R212, R206, R209 ;  /* 0x000000d1ced47221 */ /* 0x000fe20000010000 */
[----:B------:R-:W-:Y:S02]  /*1310*/  HADD2.F32 R121, -RZ, R207.H0_H0 ;  /* 0x200000cfff797230 */ /* 0x000fe40000004100 */
[----:B------:R-:W-:Y:S01]  /*1320*/  FFMA.FTZ R207, R47, R241, R108 ;  /* 0x000000f12fcf7223 */ /* 0x000fe2000001006c */
[----:B------:R-:W-:Y:S02]  /*1330*/  HADD2.F32 R110, -RZ, R210.H0_H0 ;  /* 0x200000d2ff6e7230 */ /* 0x000fe40000004100 */
[----:B------:R-:W-:Y:S01]  /*1340*/  FMUL.FTZ R189, R171, R189 ;  /* 0x000000bdabbd7220 */ /* 0x000fe20000410000 */
[----:B------:R-:W-:Y:S02]  /*1350*/  HADD2.F32 R239, -RZ, R239.H0_H0 ;  /* 0x200000efffef7230 */ /* 0x000fe40000004100 */
[----:B------:R-:W-:Y:S01]  /*1360*/  FFMA.FTZ R210, R0, R201, RZ ;  /* 0x000000c900d27223 */ /* 0x000fe200000100ff */
[----:B------:R-:W-:Y:S01]  /*1370*/  FMUL.FTZ R108, R69, R123 ;  /* 0x0000007b456c7220 */ /* 0x000fe20000410000 */
[----:B------:R-:W-:Y:S01]  /*1380*/  FFMA.FTZ R208, R48, R240, R109 ;  /* 0x000000f030d07223 */ /* 0x000fe2000001006d */
[----:B------:R-:W-:Y:S01]  /*1390*/  FADD.FTZ R217, R207, R212 ;  /* 0x000000d4cfd97221 */ /* 0x000fe20000010000 */
[----:B------:R-:W-:Y:S01]  /*13a0*/  FMUL.FTZ R188, R171, R188 ;  /* 0x000000bcabbc7220 */ /* 0x000fe20000410000 */
[----:B------:R-:W-:-:S02]  /*13b0*/  HADD2.F32 R238, -RZ, R238.H0_H0 ;  /* 0x200000eeffee7230 */ /* 0x000fc40000004100 */
[----:B------:R-:W-:Y:S01]  /*13c0*/  FFMA.FTZ R213, R189, R203, R210 ;  /* 0x000000cbbdd57223 */ /* 0x000fe200000100d2 */
[----:B------:R-:W-:Y:S02]  /*13d0*/  HADD2.F32 R114, -RZ, R214.H0_H0 ;  /* 0x200000d6ff727230 */ /* 0x000fe40000004100 */
[----:B------:R-:W-:Y:S01]  /*13e0*/  FMUL.FTZ R109, R70, R119 ;  /* 0x00000077466d7220 */ /* 0x000fe20000410000 */
[----:B------:R-:W-:Y:S01]  /*13f0*/  FFMA.FTZ R209, R49, R239, R108 ;  /* 0x000000ef31d17223 */ /* 0x000fe2000001006c */
[----:B------:R-:W-:Y:S01]  /*1400*/  FADD.FTZ R214, R208, R217 ;  /* 0x000000d9d0d67221 */ /* 0x000fe20000010000 */
[----:B------:R-:W-:Y:S01]  /*1410*/  FMUL.FTZ R187, R171, R187 ;  /* 0x000000bbabbb7220 */ /* 0x000fe20000410000 */
[----:B------:R-:W-:Y:S01]  /*1420*/  FFMA.FTZ R108, R188, R206, R213 ;  /* 0x000000cebc6c7223 */ /* 0x000fe200000100d5 */
[----:B------:R-:W-:Y:S02]  /*1430*/  HADD2.F32 R237, -RZ, R237.H0_H0 ;  /* 0x200000edffed7230 */ /* 0x000fe40000004100 */
[----:B------:R-:W-:Y:S01]  /*1440*/  FFMA.FTZ R210, R50, R238, R109 ;  /* 0x000000ee32d27223 */ /* 0x000fe2000001006d */
[----:B------:R-:W-:-:S02]  /*1450*/  HADD2.F32 R113, -RZ, R200.H0_H0 ;  /* 0x200000c8ff717230 */ /* 0x000fc40000004100 */
        /* <DEDUP_REMOVED lines=26> */
[----:B------:R-:W-:-:S02]  /*1600*/  HADD2.F32 R232, -RZ, R232.H0_H0 ;  /* 0x200000e8ffe87230 */ /* 0x000fc40000004100 */
[----:B------:R-:W-:Y:S01]  /*1610*/  FADD.FTZ R108, R216, R221 ;  /* 0x000000ddd86c7221 */ /* 0x000fe20000010000 */
[----:B------:R-:W-:Y:S01]  /*1620*/  FFMA.FTZ R218, R56, R120, R109 ;  /* 0x0000007838da7223 */ /* 0x000fe2000001006d */
[----:B------:R-:W-:Y:S01]  /*1630*/  FFMA.FTZ R109, R193, R213, R220 ;  /* 0x000000d5c16d7223 */ /* 0x000fe200000100dc */
[----:B------:R-:W-:Y:S02]  /*1640*/  HADD2.F32 R233, -RZ, R233.H0_H0 ;  /* 0x200000e9ffe97230 */ /* 0x000fe40000004100 */
        /* <DEDUP_REMOVED lines=15> */
[----:B------:R-:W-:Y:S01]  /*1740*/  FMUL.FTZ R109, R80, R211 ;  /* 0x000000d3506d7220 */ /* 0x000fe20000410000 */
[----:B------:R-:W-:Y:S02]  /*1750*/  HADD2.F32 R215, -RZ, R215.H0_H0 ;  /* 0x200000d7ffd77230 */ /* 0x000fe40000004100 */
[----:B------:R-:W-:Y:S01]  /*1760*/  FFMA.FTZ R222, R59, R126, R222 ;  /* 0x0000007e3bde7223 */ /* 0x000fe200000100de */
[----:B------:R-:W-:Y:S01]  /*1770*/  FADD.FTZ R225, R221, R224 ;  /* 0x000000e0dde17221 */ /* 0x000fe20000010000 */
[----:B------:R-:W-:-:S02]  /*1780*/  HADD2.F32 R219, -RZ, R219.H0_H0 ;  /* 0x200000dbffdb7230 */ /* 0x000fc40000004100 */
[----:B------:R-:W-:Y:S01]  /*1790*/  FFMA.FTZ R224, R60, R235, R109 ;  /* 0x000000eb3ce07223 */ /* 0x000fe2000001006d */
[----:B------:R-:W-:Y:S02]  /*17a0*/  HADD2.F32 R202, -RZ, R202.H0_H0 ;  /* 0x200000caffca7230 */ /* 0x000fe40000004100 */
[----:B------:R-:W-:Y:S01]  /*17b0*/  FFMA.FTZ R109, R197, R218, R108 ;  /* 0x000000dac56d7223 */ /* 0x000fe2000001006c */
[----:B------:R-:W-:Y:S01]  /*17c0*/  FADD.FTZ R227, R222, R225 ;  /* 0x000000e1dee37221 */ /* 0x000fe20000010000 */
[----:B------:R-:W-:Y:S01]  /*17d0*/  FMUL.FTZ R226, R81, R215 ;  /* 0x000000d751e27220 */ /* 0x000fe20000410000 */
[----:B------:R-:W-:Y:S02]  /*17e0*/  HADD2.F32 R204, -RZ, R204.H0_H0 ;  /* 0x200000ccffcc7230 */ /* 0x000fe40000004100 */
[----:B------:R-:W-:Y:S01]  /*17f0*/  FMUL.FTZ R249, R82, R219 ;  /* 0x000000db52f97220 */ /* 0x000fe20000410000 */
[----:B------:R-:W-:Y:S02]  /*1800*/  HADD2.F32 R223, -RZ, R223.H0_H0 ;  /* 0x200000dfffdf7230 */ /* 0x000fe40000004100 */
[----:B------:R-:W-:Y:S01]  /*1810*/  FFMA.FTZ R108, R198, R220, R109 ;  /* 0x000000dcc66c7223 */ /* 0x000fe2000001006d */
[----:B------:R-:W-:Y:S01]  /*1820*/  FFMA.FTZ R225, R61, R202, R226 ;  /* 0x000000ca3de17223 */ /* 0x000fe200000100e2 */
[----:B------:R-:W-:Y:S01]  /*1830*/  FADD.FTZ R228, R224, R227 ;  /* 0x000000e3e0e47221 */ /* 0x000fe20000010000 */
[----:B------:R-:W-:-:S02]  /*1840*/  HADD2.F32 R205, -RZ, R205.H0_H0 ;  /* 0x200000cdffcd7230 */ /* 0x000fc40000004100 */
        /* <DEDUP_REMOVED lines=48> */
.L_x_4167:
[----:B------:R-:W-:Y:S05]  /*1b50*/  BSYNC.RECONVERGENT B0 ;  /* 0x0000000000007941 */ /* 0x000fea0003800200 */
.L_x_4166:
        /* <DEDUP_REMOVED lines=160> */
.L_x_4170:
        /* <DEDUP_REMOVED lines=31> */
.L_x_4169:
        /* <DEDUP_REMOVED lines=36> */
.L_x_4172:
        /* <DEDUP_REMOVED lines=31> */
.L_x_4168:
        /* <DEDUP_REMOVED lines=52> */
.L_x_4174:
        /* <DEDUP_REMOVED lines=44> */
.L_x_4173:
        /* <DEDUP_REMOVED lines=50> */
.L_x_4175:
        /* <DEDUP_REMOVED lines=43> */
.L_x_4171:
        /* <DEDUP_REMOVED lines=22> */
.L_x_4176:
        /* <DEDUP_REMOVED lines=47> */
.L_x_4179:
        /* <DEDUP_REMOVED lines=44> */
.L_x_4178:
        /* <DEDUP_REMOVED lines=45> */
.L_x_4181:
        /* <DEDUP_REMOVED lines=43> */
.L_x_4177:
        /* <DEDUP_REMOVED lines=32> */
.L_x_4183:
        /* <DEDUP_REMOVED lines=31> */
.L_x_4182:
        /* <DEDUP_REMOVED lines=31> */
.L_x_4184:
        /* <DEDUP_REMOVED lines=30> */
.L_x_4180:
        /* <DEDUP_REMOVED lines=19> */
.L_x_4185:
        /* <DEDUP_REMOVED lines=47> */
.L_x_4188:
        /* <DEDUP_REMOVED lines=45> */
.L_x_4187:
        /* <DEDUP_REMOVED lines=45> */
.L_x_4190:
        /* <DEDUP_REMOVED lines=45> */
.L_x_4186:
        /* <DEDUP_REMOVED lines=32> */
.L_x_4192:
        /* <DEDUP_REMOVED lines=31> */
.L_x_4191:
        /* <DEDUP_REMOVED lines=31> */
.L_x_4193:
        /* <DEDUP_REMOVED lines=30> */
.L_x_4189:
        /* <DEDUP_REMOVED lines=19> */
.L_x_4194:
        /* <DEDUP_REMOVED lines=47> */
.L_x_4197:
        /* <DEDUP_REMOVED lines=44> */
.L_x_4196:
        /* <DEDUP_REMOVED lines=45> */
.L_x_4199:
        /* <DEDUP_REMOVED lines=44> */
.L_x_4195:
        /* <DEDUP_REMOVED lines=32> */
.L_x_4201:
        /* <DEDUP_REMOVED lines=31> */
.L_x_4200:
        /* <DEDUP_REMOVED lines=31> */
.L_x_4202:
        /* <DEDUP_REMOVED lines=29> */
.L_x_4198:
        /* <DEDUP_REMOVED lines=19> */
.L_x_4203:
        /* <DEDUP_REMOVED lines=47> */
.L_x_4206:
        /* <DEDUP_REMOVED lines=45> */
.L_x_4205:
        /* <DEDUP_REMOVED lines=45> */
.L_x_4208:
        /* <DEDUP_REMOVED lines=44> */
.L_x_4204:
        /* <DEDUP_REMOVED lines=33> */
.L_x_4210:
        /* <DEDUP_REMOVED lines=31> */
.L_x_4209:
        /* <DEDUP_REMOVED lines=32> */
.L_x_4211:
        /* <DEDUP_REMOVED lines=30> */
.L_x_4207:
        /* <DEDUP_REMOVED lines=19> */
.L_x_4212:
[----:B------:R-:W-:Y:S01]  /*89a0*/  UPLOP3.LUT UP1, UPT, UPT, UPT, UP1, 0x40, 0x4 ;  /* 0x000000000004789c */ /* 0x000fe20003f2e810 */
[----:B------:R-:W-:Y:S10]  /*89b0*/  @!P3 BRA `(.L_x_4213) ;  /* 0xffffff7c004cb947 */ /* 0x000ff4000383ffff */
[----:B------:R-:W-:Y:S01]  /*89c0*/  MOV R86, R28 ;  /* 0x0000001c00567202 */ /* 0x000fe20000000f00 */
[----:B------:R-:W-:Y:S01]  /*89d0*/  IMAD.MOV.U32 R28, RZ, RZ, R42 ;  /* 0x000000ffff1c7224 */ /* 0x000fe200078e002a */
[----:B------:R-:W-:Y:S01]  /*89e0*/  MOV R87, R29 ;  /* 0x0000001d00577202 */ /* 0x000fe20000000f00 */
        /* <DEDUP_REMOVED lines=76> */
[----:B------:R-:W-:-:S07]  /*8eb0*/  MOV R19, R133 ;  /* 0x0000008500137202 */ /* 0x000fce0000000f00 */
.L_x_4165:
        /* <DEDUP_REMOVED lines=33> */
.L_x_4214:
        /* <DEDUP_REMOVED lines=11> */
.L_x_5461:


//--------------------- .text._ZN10layer_norm22ln_bwd_finalize_kernelINS_22Kernel_traits_finalizeILj5120Ef6__halffS2_fjLb0ELj1024ELj4ENS_18Kernel_traits_baseILj5120EfS2_fS2_fjLj1024EEEEELb0ELb0EEEvNS_9BwdParamsE --------------------------
	.section	.text._ZN10layer_norm22ln_bwd_finalize_kernelINS_22Kernel_traits_finalizeILj5120Ef6__halffS2_fjLb0ELj1024ELj4ENS_18Kernel_traits_baseILj5120EfS2_fS2_fjLj1024EEEEELb0ELb0EEEvNS_9BwdParamsE,"ax",@progbits
	.align	128
        .global         _ZN10layer_norm22ln_bwd_finalize_kernelINS_22Kernel_traits_finalizeILj5120Ef6__halffS2_fjLb0ELj1024ELj4ENS_18Kernel_traits_baseILj5120EfS2_fS2_fjLj1024EEEEELb0ELb0EEEvNS_9BwdParamsE
        .type           _ZN10layer_norm22ln_bwd_finalize_kernelINS_22Kernel_traits_finalizeILj5120Ef6__halffS2_fjLb0ELj1024ELj4ENS_18Kernel_traits_baseILj5120EfS2_fS2_fjLj1024EEEEELb0ELb0EEEvNS_9BwdParamsE,@function
        .size           _ZN10layer_norm22ln_bwd_finalize_kernelINS_22Kernel_traits_finalizeILj5120Ef6__halffS2_fjLb0ELj1024ELj4ENS_18Kernel_traits_baseILj5120EfS2_fS2_fjLj1024EEEEELb0ELb0EEEvNS_9BwdParamsE,(.L_x_5462 - _ZN10layer_norm22ln_bwd_finalize_kernelINS_22Kernel_traits_finalizeILj5120Ef6__halffS2_fjLb0ELj1024ELj4ENS_18Kernel_traits_baseILj5120EfS2_fS2_fjLj1024EEEEELb0ELb0EEEvNS_9BwdParamsE)
        .other          _ZN10layer_norm22ln_bwd_finalize_kernelINS_22Kernel_traits_finalizeILj5120Ef6__halffS2_fjLb0ELj1024ELj4ENS_18Kernel_traits_baseILj5120EfS2_fS2_fjLj1024EEEEELb0ELb0EEEvNS_9BwdParamsE,@"STO_CUDA_ENTRY STV_DEFAULT"
_ZN10layer_norm22ln_bwd_finalize_kernelINS_22Kernel_traits_finalizeILj5120Ef6__halffS2_fjLb0ELj1024ELj4ENS_18Kernel_traits_baseILj5120EfS2_fS2_fjLj1024EEEEELb0ELb0EEEvNS_9BwdParamsE:
.text._ZN10layer_norm22ln_bwd_finalize_kernelINS_22Kernel_traits_finalizeILj5120Ef6__halffS2_fjLb0ELj1024ELj4ENS_18Kernel_traits_baseILj5120EfS2_fS2_fjLj1024EEEEELb0ELb0EEEvNS_9BwdParamsE:
        /* <DEDUP_REMOVED lines=78> */
.L_x_4219:
        /* <DEDUP_REMOVED lines=118> */
.L_x_4218:
[----:B------:R-:W-:Y:S05]  /*0c40*/  BSYNC.RECONVERGENT B1 ;  /* 0x0000000000017941 */ /* 0x000fea0003800200 */
.L_x_4217:
        /* <DEDUP_REMOVED lines=68> */
.L_x_4221:
[----:B------:R-:W-:Y:S05]  /*1090*/  BSYNC.RECONVERGENT B1 ;  /* 0x0000000000017941 */ /* 0x000fea0003800200 */
.L_x_4220:
        /* <DEDUP_REMOVED lines=37> */
.L_x_4223:
[----:B------:R-:W-:Y:S05]  /*12f0*/  BSYNC.RECONVERGENT B1 ;  /* 0x0000000000017941 */ /* 0x000fea0003800200 */
.L_x_4222:
[----:B------:R-:W-:Y:S05]  /*1300*/  @!P1 BRA `(.L_x_4216) ;  /* 0x00000000003c9947 */ /* 0x000fea0003800000 */
[----:B------:R-:W0:Y:S01]  /*1310*/  LDC.64 R8, c[0x0][0x440] ;  /* 0x00011000ff087b82 */ /* 0x000e220000000a00 */
[----:B------:R-:W-:Y:S01]  /*1320*/  IMAD R0, R3, R54, R0 ;  /* 0x0000003603007224 */ /* 0x000fe200078e0200 */
[----:B------:R-:W-:-:S04]  /*1330*/  IADD3 R12, PT, PT, -R55, RZ, RZ ;  /* 0x000000ff370c7210 */ /* 0x000fc80007ffe1ff */
[----:B------:R-:W-:Y:S02]  /*1340*/  IADD3 R3, PT, PT, R57, R0, RZ ;  /* 0x0000000039037210 */ /* 0x000fe40007ffe0ff */
[----:B------:R-:W1:Y:S05]  /*1350*/  LDC.64 R10, c[0x0][0x448] ;  /* 0x00011200ff0a7b82 */ /* 0x000e6a0000000a00 */
.L_x_4224:
        /* <DEDUP_REMOVED lines=10> */
.L_x_4216:
[----:B------:R-:W-:Y:S05]  /*1400*/  BSYNC.RECONVERGENT B0 ;  /* 0x0000000000007941 */ /* 0x000fea0003800200 */
.L_x_4215:
        /* <DEDUP_REMOVED lines=60> */
.L_x_4225:
        /* <DEDUP_REMOVED lines=11> */
.L_x_5462:


//--------------------- .text._ZN10layer_norm40ln_parallel_residual_bwd_finalize_kernelINS_22Kernel_traits_finalizeILj5120Ef6__halffS2_fjLb0ELj1024ELj4ENS_18Kernel_traits_baseILj5120EfS2_fS2_fjLj1024EEEEELb0EEEvNS_9BwdParamsE --------------------------
	.section	.text._ZN10layer_norm40ln_parallel_residual_bwd_finalize_kernelINS_22Kernel_traits_finalizeILj5120Ef6__halffS2_fjLb0ELj1024ELj4ENS_18Kernel_traits_baseILj5120EfS2_fS2_fjLj1024EEEEELb0EEEvNS_9BwdParamsE,"ax",@progbits
	.align	128
        .global         _ZN10layer_norm40ln_parallel_residual_bwd_finalize_kernelINS_22Kernel_traits_finalizeILj5120Ef6__halffS2_fjLb0ELj1024ELj4ENS_18Kernel_traits_baseILj5120EfS2_fS2_fjLj1024EEEEELb0EEEvNS_9BwdParamsE
        .type           _ZN10layer_norm40ln_parallel_residual_bwd_finalize_kernelINS_22Kernel_traits_finalizeILj5120Ef6__halffS2_fjLb0ELj1024ELj4ENS_18Kernel_traits_baseILj5120EfS2_fS2_fjLj1024EEEEELb0EEEvNS_9BwdParamsE,@function
        .size           _ZN10layer_norm40ln_parallel_residual_bwd_finalize_kernelINS_22Kernel_traits_finalizeILj5120Ef6__halffS2_fjLb0ELj1024ELj4ENS_18Kernel_traits_baseILj5120EfS2_fS2_fjLj1024EEEEELb0EEEvNS_9BwdParamsE,(.L_x_5463 - _ZN10layer_norm40ln_parallel_residual_bwd_finalize_kernelINS_22Kernel_traits_finalizeILj5120Ef6__halffS2_fjLb0ELj1024ELj4ENS_18Kernel_traits_baseILj5120EfS2_fS2_fjLj1024EEEEELb0EEEvNS_9BwdParamsE)
        .other          _ZN10layer_norm40ln_parallel_residual_bwd_finalize_kernelINS_22Kernel_traits_finalizeILj5120Ef6__halffS2_fjLb0ELj1024ELj4ENS_18Kernel_traits_baseILj5120EfS2_fS2_fjLj1024EEEEELb0EEEvNS_9BwdParamsE,@"STO_CUDA_ENTRY STV_DEFAULT"
_ZN10layer_norm40ln_parallel_residual_bwd_finalize_kernelINS_22Kernel_traits_finalizeILj5120Ef6__halffS2_fjLb0ELj1024ELj4ENS_18Kernel_traits_baseILj5120EfS2_fS2_fjLj1024EEEEELb0EEEvNS_9BwdParamsE:
.text._ZN10layer_norm40ln_parallel_residual_bwd_finalize_kernelINS_22Kernel_traits_finalizeILj5120Ef6__halffS2_fjLb0ELj1024ELj4ENS_18Kernel_traits_baseILj5120EfS2_fS2_fjLj1024EEEEELb0EEEvNS_9BwdParamsE:
        /* <DEDUP_REMOVED lines=58> */
.L_x_4230:
        /* <DEDUP_REMOVED lines=112> */
.L_x_4229:
[----:B------:R-:W-:Y:S05]  /*0aa0*/  BSYNC.RECONVERGENT B1 ;  /* 0x0000000000017941 */ /* 0x000fea0003800200 */
.L_x_4228:
        /* <DEDUP_REMOVED lines=66> */
.L_x_4232:
[----:B------:R-:W-:Y:S05]  /*0ed0*/  BSYNC.RECONVERGENT B1 ;  /* 0x0000000000017941 */ /* 0x000fea0003800200 */
.L_x_4231:
        /* <DEDUP_REMOVED lines=36> */
.L_x_4234:
[----:B------:R-:W-:Y:S05]  /*1120*/  BSYNC.RECONVERGENT B1 ;  /* 0x0000000000017941 */ /* 0x000fea0003800200 */
.L_x_4233:
        /* <DEDUP_REMOVED lines=18> */
.L_x_4227:
[----:B------:R-:W-:Y:S05]  /*1250*/  BSYNC.RECONVERGENT B0 ;  /* 0x0000000000007941 */ /* 0x000fea0003800200 */
.L_x_4226:
        /* <DEDUP_REMOVED lines=92> */
.L_x_4235:
        /* <DEDUP_REMOVED lines=14> */
.L_x_5463:


//--------------------- .text._ZN10layer_norm31ln_parallel_residual_bwd_kernelINS_13Kernel_traitsIf6__halffS2_fjLj5120ELj1ELj1ELj8ELj8ENS_18Kernel_traits_baseILj5120EfS2_fS2_fjLj256EEEEELb1ELb1ELb0EEEvNS_9BwdParamsE --------------------------
	.section	.text._ZN10layer_norm31ln_parallel_residual_bwd_kernelINS_13Kernel_traitsIf6__halffS2_fjLj5120ELj1ELj1ELj8ELj8ENS_18Kernel_traits_baseILj5120EfS2_fS2_fjLj256EEEEELb1ELb1ELb0EEEvNS_9BwdParamsE,"ax",@progbits
	.align	128
        .global         _ZN10layer_norm31ln_parallel_residual_bwd_kernelINS_13Kernel_traitsIf6__halffS2_fjLj5120ELj1ELj1ELj8ELj8ENS_18Kernel_traits_baseILj5120EfS2_fS2_fjLj256EEEEELb1ELb1ELb0EEEvNS_9BwdParamsE
        .type           _ZN10layer_norm31ln_parallel_residual_bwd_kernelINS_13Kernel_traitsIf6__halffS2_fjLj5120ELj1ELj1ELj8ELj8ENS_18Kernel_traits_baseILj5120EfS2_fS2_fjLj256EEEEELb1ELb1ELb0EEEvNS_9BwdParamsE,@function
        .size           _ZN10layer_norm31ln_parallel_residual_bwd_kernelINS_13Kernel_traitsIf6__halffS2_fjLj5120ELj1ELj1ELj8ELj8ENS_18Kernel_traits_baseILj5120EfS2_fS2_fjLj256EEEEELb1ELb1ELb0EEEvNS_9BwdParamsE,(.L_x_5464 - _ZN10layer_norm31ln_parallel_residual_bwd_kernelINS_13Kernel_traitsIf6__halffS2_fjLj5120ELj1ELj1ELj8ELj8ENS_18Kernel_traits_baseILj5120EfS2_fS2_fjLj256EEEEELb1ELb1ELb0EEEvNS_9BwdParamsE)
        .other          _ZN10layer_norm31ln_parallel_residual_bwd_kernelINS_13Kernel_traitsIf6__halffS2_fjLj5120ELj1ELj1ELj8ELj8ENS_18Kernel_traits_baseILj5120EfS2_fS2_fjLj256EEEEELb1ELb1ELb0EEEvNS_9BwdParamsE,@"STO_CUDA_ENTRY STV_DEFAULT"
_ZN10layer_norm31ln_parallel_residual_bwd_kernelINS_13Kernel_traitsIf6__halffS2_fjLj5120ELj1ELj1ELj8ELj8ENS_18Kernel_traits_baseILj5120EfS2_fS2_fjLj256EEEEELb1ELb1ELb0EEEvNS_9BwdParamsE:
.text._ZN10layer_norm31ln_parallel_residual_bwd_kernelINS_13Kernel_traitsIf6__halffS2_fjLj5120ELj1ELj1ELj8ELj8ENS_18Kernel_traits_baseILj5120EfS2_fS2_fjLj256EEEEELb1ELb1ELb0EEEvNS_9BwdParamsE:
        /* <DEDUP_REMOVED lines=89> */
.L_x_4303:
        /* <DEDUP_REMOVED lines=45> */
[----:B------:R-:W-:Y:S02]  /*0860*/  HADD2.F32 R89, -RZ, R3.H0_H0 ;  /* 0x20000003ff597230 */ /* 0x000fe40000004100 */
[C---:B------:R-:W-:Y:S01]  /*0870*/  FADD.FTZ R88, -R92.reuse, R88 ;  /* 0x000000585c587221 */ /* 0x040fe20000010100 */
[----:B------:R-:W-:Y:S01]  /*0880*/  FADD.FTZ R94, -R92, R90 ;  /* 0x0000005a5c5e7221 */ /* 0x000fe20000010100 */
[----:B------:R-:W-:-:S02]  /*0890*/  HADD2.F32 R90, -RZ, R151.H0_H0 ;  /* 0x20000097ff5a7230 */ /* 0x000fc40000004100 */
[----:B-----5:R-:W-:Y:S01]  /*08a0*/  FMUL.FTZ R3, R147, R88 ;  /* 0x0000005893037220 */ /* 0x020fe20000410000 */
[-C--:B------:R-:W-:Y:S01]  /*08b0*/  FMUL.FTZ R154, R60, R89.reuse ;  /* 0x000000593c9a7220 */ /* 0x080fe20000410000 */
[----:B------:R-:W-:Y:S01]  /*08c0*/  SHF.R.U32.HI R95, RZ, 0x10, R95 ;  /* 0x00000010ff5f7819 */ /* 0x000fe2000001165f */
[----:B------:R-:W-:Y:S02]  /*08d0*/  HADD2.F32 R93, -RZ, R93.H0_H0 ;  /* 0x2000005dff5d7230 */ /* 0x000fe40000004100 */
[----:B------:R-:W-:Y:S01]  /*08e0*/  FADD.FTZ R20, R20, R89 ;  /* 0x0000005914147221 */ /* 0x000fe20000010000 */
[----:B------:R-:W-:Y:S01]  /*08f0*/  FFMA.FTZ R40, R3, R89, R40 ;  /* 0x0000005903287223 */ /* 0x000fe20000010028 */
[----:B------:R-:W-:Y:S01]  /*0900*/  FMUL.FTZ R151, R61, R90 ;  /* 0x0000005a3d977220 */ /* 0x000fe20000410000 */
[----:B------:R-:W-:Y:S01]  /*0910*/  FADD.FTZ R88, RZ, R154 ;  /* 0x0000009aff587221 */ /* 0x000fe20000010000 */
[----:B------:R-:W-:Y:S01]  /*0920*/  FMUL.FTZ R150, R147, R150 ;  /* 0x0000009693967220 */ /* 0x000fe20000410000 */
[----:B------:R-:W-:Y:S01]  /*0930*/  FFMA.FTZ R89, R3, R154, RZ ;  /* 0x0000009a03597223 */ /* 0x000fe200000100ff */
[----:B------:R-:W-:Y:S01]  /*0940*/  FADD.FTZ R152, -R92, R91 ;  /* 0x0000005b5c987221 */ /* 0x000fe20000010100 */
[----:B0-----:R-:W-:-:S02]  /*0950*/  HADD2.F32 R96, -RZ, R95.H0_H0 ;  /* 0x2000005fff607230 */ /* 0x001fc40000004100 */
[----:B------:R-:W-:Y:S01]  /*0960*/  FADD.FTZ R91, R88, R151 ;  /* 0x00000097585b7221 */ /* 0x000fe20000010000 */
        /* <DEDUP_REMOVED lines=16> */
.L_x_4238:
[----:B----4-:R-:W-:Y:S05]  /*0a70*/  BSYNC.RECONVERGENT B0 ;  /* 0x0000000000007941 */ /* 0x010fea0003800200 */
.L_x_4237:
        /* <DEDUP_REMOVED lines=27> */
[----:B------:R-:W-:Y:S02]  /*0c30*/  HADD2.F32 R89, -RZ, R134.H0_H0 ;  /* 0x20000086ff597230 */ /* 0x000fe40000004100 */
[----:B------:R-:W-:Y:S01]  /*0c40*/  FADD.FTZ R88, -R92, R88 ;  /* 0x000000585c587221 */ /* 0x000fe20000010100 */
[----:B------:R-:W-:-:S02]  /*0c50*/  HADD2.F32 R90, -RZ, R137.H0_H0 ;  /* 0x20000089ff5a7230 */ /* 0x000fc40000004100 */
[C---:B0----5:R-:W-:Y:S01]  /*0c60*/  FMUL.FTZ R133, R147.reuse, R136 ;  /* 0x0000008893857220 */ /* 0x061fe20000410000 */
[----:B------:R-:W-:Y:S01]  /*0c70*/  FADD.FTZ R138, -R92, R91 ;  /* 0x0000005b5c8a7221 */ /* 0x000fe20000010100 */
[----:B------:R-:W-:Y:S01]  /*0c80*/  FMUL.FTZ R131, R147, R88 ;  /* 0x0000005893837220 */ /* 0x000fe20000410000 */
[-C--:B------:R-:W-:Y:S01]  /*0c90*/  FMUL.FTZ R136, R56, R89.reuse ;  /* 0x0000005938887220 */ /* 0x080fe20000410000 */
[----:B------:R-:W-:Y:S01]  /*0ca0*/  HADD2.F32 R91, -RZ, R135.H0_H0 ;  /* 0x20000087ff5b7230 */ /* 0x000fe20000004100 */
        /* <DEDUP_REMOVED lines=11> */
[----:B-1----:R-:W-:-:S02]  /*0d60*/  HADD2.F32 R98, -RZ, R97.H0_H0 ;  /* 0x20000061ff627230 */ /* 0x002fc40000004100 */
        /* <DEDUP_REMOVED lines=11> */
.L_x_4240:
[----:B------:R-:W-:Y:S05]  /*0e20*/  BSYNC.RECONVERGENT B0 ;  /* 0x0000000000007941 */ /* 0x000fea0003800200 */
.L_x_4239:
        /* <DEDUP_REMOVED lines=30> */
[----:B------:R-:W-:Y:S01]  /*1010*/  FADD.FTZ R158, -R92, R91 ;  /* 0x0000005b5c9e7221 */ /* 0x000fe20000010100 */
[C---:B--2--5:R-:W-:Y:S01]  /*1020*/  FMUL.FTZ R113, R147.reuse, R88 ;  /* 0x0000005893717220 */ /* 0x064fe20000410000 */
[-C--:B------:R-:W-:Y:S01]  /*1030*/  FMUL.FTZ R116, R52, R89.reuse ;  /* 0x0000005934747220 */ /* 0x080fe20000410000 */
[----:B------:R-:W-:Y:S01]  /*1040*/  HADD2.F32 R91, -RZ, R117.H0_H0 ;  /* 0x20000075ff5b7230 */ /* 0x000fe20000004100 */
[----:B------:R-:W-:Y:S01]  /*1050*/  SHF.R.U32.HI R97, RZ, 0x10, R97 ;  /* 0x00000010ff617819 */ /* 0x000fe20000011661 */
[----:B0-----:R-:W-:Y:S01]  /*1060*/  FMUL.FTZ R115, R147, R118 ;  /* 0x0000007693737220 */ /* 0x001fe20000410000 */
        /* <DEDUP_REMOVED lines=22> */
.L_x_4242:
[----:B------:R-:W-:Y:S05]  /*11d0*/  BSYNC.RECONVERGENT B0 ;  /* 0x0000000000007941 */ /* 0x000fea0003800200 */
.L_x_4241:
        /* <DEDUP_REMOVED lines=58> */
.L_x_4244:
[----:B------:R-:W-:Y:S05]  /*1580*/  BSYNC.RECONVERGENT B0 ;  /* 0x0000000000007941 */ /* 0x000fea0003800200 */
.L_x_4243:
        /* <DEDUP_REMOVED lines=23> */
[----:B------:R-:W-:-:S03]  /*1700*/  IMAD.MOV.U32 R139, RZ, RZ, R97 ;  /* 0x000000ffff8b7224 */ /* 0x000fc600078e0061 */
[----:B------:R-:W-:Y:S02]  /*1710*/  HADD2.F32 R95, -RZ, R95.H0_H0 ;  /* 0x2000005fff5f7230 */ /* 0x000fe40000004100 */
[C---:B----4-:R-:W-:Y:S01]  /*1720*/  FADD.FTZ R88, -R92.reuse, R88 ;  /* 0x000000585c587221 */ /* 0x050fe20000010100 */
[C---:B------:R-:W-:Y:S01]  /*1730*/  FADD.FTZ R144, -R92.reuse, R90 ;  /* 0x0000005a5c907221 */ /* 0x040fe20000010100 */
[----:B------:R-:W-:Y:S01]  /*1740*/  FADD.FTZ R146, -R92, R91 ;  /* 0x0000005b5c927221 */ /* 0x000fe20000010100 */
[----:B------:R-:W-:Y:S02]  /*1750*/  HADD2.F32 R90, -RZ, R145.H0_H0 ;  /* 0x20000091ff5a7230 */ /* 0x000fe40000004100 */
[----:B0-----:R-:W-:Y:S01]  /*1760*/  FMUL.FTZ R142, R44, R95 ;  /* 0x0000005f2c8e7220 */ /* 0x001fe20000410000 */
[----:B------:R-:W-:Y:S02]  /*1770*/  HADD2.F32 R91, -RZ, R139.H0_H0 ;  /* 0x2000008bff5b7230 */ /* 0x000fe40000004100 */
[----:B------:R-:W-:Y:S01]  /*1780*/  FADD.FTZ R96, -R92, R89 ;  /* 0x000000595c607221 */ /* 0x000fe20000010100 */
[C---:B-----5:R-:W-:Y:S01]  /*1790*/  FMUL.FTZ R139, R147.reuse, R88 ;  /* 0x00000058938b7220 */ /* 0x060fe20000410000 */
[----:B------:R-:W-:Y:S01]  /*17a0*/  SHF.R.U32.HI R97, RZ, 0x10, R97 ;  /* 0x00000010ff617819 */ /* 0x000fe20000011661 */
[----:B------:R-:W-:Y:S01]  /*17b0*/  FMUL.FTZ R141, R147, R144 ;  /* 0x00000090938d7220 */ /* 0x000fe20000410000 */
[----:B------:R-:W-:Y:S01]  /*17c0*/  FMUL.FTZ R143, R45, R90 ;  /* 0x0000005a2d8f7220 */ /* 0x000fe20000410000 */
[----:B------:R-:W-:Y:S01]  /*17d0*/  FADD.FTZ R88, R93, R142 ;  /* 0x0000008e5d587221 */ /* 0x000fe20000010000 */
[----:B------:R-:W-:Y:S01]  /*17e0*/  FMUL.FTZ R140, R147, R96 ;  /* 0x00000060938c7220 */ /* 0x000fe20000410000 */
[----:B------:R-:W-:Y:S01]  /*17f0*/  FFMA.FTZ R89, R139, R142, R94 ;  /* 0x0000008e8b597223 */ /* 0x000fe2000001005e */
        /* <DEDUP_REMOVED lines=18> */
.L_x_4246:
[----:B------:R-:W-:Y:S05]  /*1920*/  BSYNC.RECONVERGENT B0 ;  /* 0x0000000000007941 */ /* 0x000fea0003800200 */
.L_x_4245:
        /* <DEDUP_REMOVED lines=32> */
.L_x_4248:
[----:B------:R-:W-:Y:S05]  /*1b30*/  BSYNC.RECONVERGENT B0 ;  /* 0x0000000000007941 */ /* 0x000fea0003800200 */
.L_x_4247:
        /* <DEDUP_REMOVED lines=84> */
[----:B------:R-:W-:Y:S01]  /*2080*/  PRMT R94, R93, 0x7632, R94 ;  /* 0x000076325d5e7816 */ /* 0x000fe2000000005e */
[----:B------:R-:W-:Y:S06]  /*2090*/  BRA `(.L_x_4254) ;  /* 0x00000010006c7947 */ /* 0x000fec0003800000 */
.L_x_4253:
        /* <DEDUP_REMOVED lines=28> */
[----:B------:R-:W-:Y:S01]  /*2260*/  PRMT R94, R93, 0x7632, R94 ;  /* 0x000076325d5e7816 */ /* 0x000fe2000000005e */
[----:B------:R-:W-:Y:S06]  /*2270*/  BRA `(.L_x_4254) ;  /* 0x0000000c00f47947 */ /* 0x000fec0003800000 */
.L_x_4252:
        /* <DEDUP_REMOVED lines=33> */
[----:B------:R-:W-:Y:S01]  /*2490*/  PRMT R94, R93, 0x7632, R94 ;  /* 0x000076325d5e7816 */ /* 0x000fe2000000005e */
[----:B------:R-:W-:Y:S06]  /*24a0*/  BRA `(.L_x_4254) ;  /* 0x0000000c00687947 */ /* 0x000fec0003800000 */
.L_x_4255:
        /* <DEDUP_REMOVED lines=28> */
[----:B------:R-:W-:Y:S01]  /*2670*/  PRMT R94, R93, 0x7632, R94 ;  /* 0x000076325d5e7816 */ /* 0x000fe2000000005e */
[----:B------:R-:W-:Y:S06]  /*2680*/  BRA `(.L_x_4254) ;  /* 0x0000000800f07947 */ /* 0x000fec0003800000 */
.L_x_4251:
        /* <DEDUP_REMOVED lines=34> */
[----:B------:R-:W-:Y:S01]  /*28b0*/  FMUL.FTZ R90, R147, R90 ;  /* 0x0000005a935a7220 */ /* 0x000fe20000410000 */
        /* <DEDUP_REMOVED lines=13> */
[C---:B------:R-:W-:Y:S02]  /*2990*/  PRMT R110, R97.reuse, 0x7632, R110 ;  /* 0x00007632616e7816 */ /* 0x040fe4000000006e */
[----:B------:R-:W-:Y:S02]  /*29a0*/  PRMT R93, R97, 0x7610, R93 ;  /* 0x00007610615d7816 */ /* 0x000fe4000000005d */
[----:B------:R-:W-:Y:S01]  /*29b0*/  PRMT R111, R94, 0x7632, R111 ;  /* 0x000076325e6f7816 */ /* 0x000fe2000000006f */
[----:B------:R-:W-:Y:S06]  /*29c0*/  BRA `(.L_x_4254) ;  /* 0x0000000800207947 */ /* 0x000fec0003800000 */
.L_x_4257:
        /* <DEDUP_REMOVED lines=37> */
[----:B------:R-:W-:Y:S02]  /*2c20*/  ISETP.GE.U32.AND P5, PT, R100, 0x1000000, PT ;  /* 0x010000006400780c */ /* 0x000fe40003fa6070 */
[----:B------:R-:W-:Y:S02]  /*2c30*/  PRMT R93, R94, 0x7610, R93 ;  /* 0x000076105e5d7816 */ /* 0x000fe4000000005d */
[----:B------:R-:W-:-:S04]  /*2c40*/  FSEL R96, R96, RZ, P5 ;  /* 0x000000ff60607208 */ /* 0x000fc80002800000 */
[----:B------:R-:W-:-:S04]  /*2c50*/  F2FP.F16.F32.PACK_AB R96, R96, R97 ;  /* 0x000000616060723e */ /* 0x000fc800000000ff */
[C---:B------:R-:W-:Y:S02]  /*2c60*/  PRMT R111, R96.reuse, 0x7632, R111 ;  /* 0x00007632606f7816 */ /* 0x040fe4000000006f */
[----:B------:R-:W-:Y:S01]  /*2c70*/  PRMT R94, R96, 0x7610, R94 ;  /* 0x00007610605e7816 */ /* 0x000fe2000000005e */
[----:B------:R-:W-:Y:S06]  /*2c80*/  BRA `(.L_x_4254) ;  /* 0x0000000400707947 */ /* 0x000fec0003800000 */
.L_x_4256:
        /* <DEDUP_REMOVED lines=49> */
.L_x_4258:
        /* <DEDUP_REMOVED lines=42> */
[----:B------:R-:W-:-:S07]  /*3240*/  PRMT R94, R96, 0x7610, R94 ;  /* 0x00007610605e7816 */ /* 0x000fce000000005e */
.L_x_4254:
        /* <DEDUP_REMOVED lines=24> */
.L_x_4259:
[----:B------:R-:W-:-:S07]  /*33d0*/  VIADD R129, R129, 0x100 ;  /* 0x0000010081817836 */ /* 0x000fce0000000000 */
.L_x_4250:
[----:B------:R-:W-:Y:S05]  /*33e0*/  BSYNC.RECONVERGENT B0 ;  /* 0x0000000000007941 */ /* 0x000fea0003800200 */
.L_x_4249:
        /* <DEDUP_REMOVED lines=56> */
.L_x_4264:
        /* <DEDUP_REMOVED lines=44> */
.L_x_4263:
        /* <DEDUP_REMOVED lines=48> */
.L_x_4266:
        /* <DEDUP_REMOVED lines=44> */
.L_x_4262:
        /* <DEDUP_REMOVED lines=38> */
.L_x_4268:
        /* <DEDUP_REMOVED lines=31> */
.L_x_4267:
        /* <DEDUP_REMOVED lines=31> */
[----:B------:R-:W-:-:S04]  /*4630*/  F2FP.F16.F32.PACK_AB R92, R93, R92 ;  /* 0x0000005c5d5c723e */ /* 0x000fc800000000ff */
[C---:B------:R-:W-:Y:S02]  /*4640*/  PRMT R158, R92.reuse, 0x7632, R158 ;  /* 0x000076325c9e7816 */ /* 0x040fe4000000009e */
[----:B------:R-:W-:Y:S01]  /*4650*/  PRMT R97, R92, 0x7610, R97 ;  /* 0x000076105c617816 */ /* 0x000fe20000000061 */
[----:B------:R-:W-:Y:S06]  /*4660*/  BRA `(.L_x_4265) ;  /* 0x0000000000787947 */ /* 0x000fec0003800000 */
.L_x_4269:
        /* <DEDUP_REMOVED lines=30> */
.L_x_4265:
        /* <DEDUP_REMOVED lines=20> */
.L_x_4270:
[----:B------:R-:W-:-:S07]  /*4990*/  VIADD R129, R129, 0x100 ;  /* 0x0000010081817836 */ /* 0x000fce0000000000 */
.L_x_4261:
[----:B------:R-:W-:Y:S05]  /*49a0*/  BSYNC.RECONVERGENT B0 ;  /* 0x0000000000007941 */ /* 0x000fea0003800200 */
.L_x_4260:
        /* <DEDUP_REMOVED lines=56> */
.L_x_4275:
        /* <DEDUP_REMOVED lines=44> */
.L_x_4274:
        /* <DEDUP_REMOVED lines=48> */
.L_x_4277:
        /* <DEDUP_REMOVED lines=44> */
.L_x_4273:
        /* <DEDUP_REMOVED lines=38> */
.L_x_4279:
        /* <DEDUP_REMOVED lines=31> */
.L_x_4278:
        /* <DEDUP_REMOVED lines=35> */
.L_x_4280:
        /* <DEDUP_REMOVED lines=30> */
.L_x_4276:
        /* <DEDUP_REMOVED lines=20> */
.L_x_4281:
[----:B------:R-:W-:-:S07]  /*5f50*/  VIADD R129, R129, 0x100 ;  /* 0x0000010081817836 */ /* 0x000fce0000000000 */
.L_x_4272:
[----:B------:R-:W-:Y:S05]  /*5f60*/  BSYNC.RECONVERGENT B0 ;  /* 0x0000000000007941 */ /* 0x000fea0003800200 */
.L_x_4271:
        /* <DEDUP_REMOVED lines=56> */
.L_x_4286:
        /* <DEDUP_REMOVED lines=44> */
.L_x_4285:
        /* <DEDUP_REMOVED lines=48> */
.L_x_4288:
        /* <DEDUP_REMOVED lines=44> */
.L_x_4284:
        /* <DEDUP_REMOVED lines=38> */
.L_x_4290:
        /* <DEDUP_REMOVED lines=31> */
.L_x_4289:
        /* <DEDUP_REMOVED lines=35> */
.L_x_4291:
        /* <DEDUP_REMOVED lines=30> */
.L_x_4287:
        /* <DEDUP_REMOVED lines=20> */
.L_x_4292:
[----:B------:R-:W-:-:S07]  /*7510*/  VIADD R129, R129, 0x100 ;  /* 0x0000010081817836 */ /* 0x000fce0000000000 */
.L_x_4283:
[----:B------:R-:W-:Y:S05]  /*7520*/  BSYNC.RECONVERGENT B0 ;  /* 0x0000000000007941 */ /* 0x000fea0003800200 */
.L_x_4282:
        /* <DEDUP_REMOVED lines=49> */
[----:B------:R-:W-:Y:S02]  /*7840*/  LOP3.LUT P6, RZ, R107, 0xff0000, RZ, 0xc0, !PT ;  /* 0x00ff00006bff7812 */ /* 0x000fe400078cc0ff */
[----:B------:R-:W-:Y:S02]  /*7850*/  PRMT R90, R92, 0x7610, R90 ;  /* 0x000076105c5a7816 */ /* 0x000fe4000000005a */
[----:B------:R-:W-:Y:S02]  /*7860*/  FSEL R88, R88, RZ, P6 ;  /* 0x000000ff58587208 */ /* 0x000fe40003000000 */
[----:B------:R-:W-:-:S02]  /*7870*/  PRMT R92, R94, 0x7610, R92 ;  /* 0x000076105e5c7816 */ /* 0x000fc4000000005c */
[----:B------:R-:W-:-:S04]  /*7880*/  F2FP.F16.F32.PACK_AB R88, R88, R89 ;  /* 0x000000595858723e */ /* 0x000fc800000000ff */
[C---:B------:R-:W-:Y:S02]  /*7890*/  PRMT R110, R88.reuse, 0x7632, R110 ;  /* 0x00007632586e7816 */ /* 0x040fe4000000006e */
[----:B------:R-:W-:Y:S01]  /*78a0*/  PRMT R91, R88, 0x7610, R91 ;  /* 0x00007610585b7816 */ /* 0x000fe2000000005b */
[----:B------:R-:W-:Y:S06]  /*78b0*/  BRA `(.L_x_4298) ;  /* 0x0000001000447947 */ /* 0x000fec0003800000 */
.L_x_4297:
        /* <DEDUP_REMOVED lines=45> */
.L_x_4296:
        /* <DEDUP_REMOVED lines=45> */
[----:B------:R-:W-:-:S04]  /*7e60*/  F2FP.F16.F32.PACK_AB R88, R88, R89 ;  /* 0x000000595858723e */ /* 0x000fc800000000ff */
[C---:B------:R-:W-:Y:S02]  /*7e70*/  PRMT R110, R88.reuse, 0x7632, R110 ;  /* 0x00007632586e7816 */ /* 0x040fe4000000006e */
[----:B------:R-:W-:Y:S01]  /*7e80*/  PRMT R91, R88, 0x7610, R91 ;  /* 0x00007610585b7816 */ /* 0x000fe2000000005b */
[----:B------:R-:W-:Y:S06]  /*7e90*/  BRA `(.L_x_4298) ;  /* 0x0000000800cc7947 */ /* 0x000fec0003800000 */
.L_x_4299:
        /* <DEDUP_REMOVED lines=45> */
.L_x_4295:
        /* <DEDUP_REMOVED lines=38> */
.L_x_4301:
        /* <DEDUP_REMOVED lines=29> */
[----:B------:R-:W-:Y:S01]  /*85a0*/  PRMT R91, R89, 0x7610, R91 ;  /* 0x00007610595b7816 */ /* 0x000fe2000000005b */
[----:B------:R-:W-:Y:S06]  /*85b0*/  BRA `(.L_x_4298) ;  /* 0x0000000400047947 */ /* 0x000fec0003800000 */
.L_x_4300:
        /* <DEDUP_REMOVED lines=35> */
.L_x_4302:
        /* <DEDUP_REMOVED lines=30> */
.L_x_4298:
        /* <DEDUP_REMOVED lines=20> */
.L_x_4294:
[----:B------:R-:W-:Y:S05]  /*8b10*/  BSYNC.RECONVERGENT B0 ;  /* 0x0000000000007941 */ /* 0x000fea0003800200 */
.L_x_4293:
[----:B------:R-:W-:Y:S01]  /*8b20*/  ISETP.NE.AND P5, PT, R99, RZ, PT ;  /* 0x000000ff6300720c */ /* 0x000fe20003fa5270 */
[----:B------:R-:W-:-:S12]  /*8b30*/  UPLOP3.LUT UP1, UPT, UPT, UPT, UP1, 0x40, 0x4 ;  /* 0x000000000004789c */ /* 0x000fd80003f2e810 */
[----:B------:R-:W-:Y:S05]  /*8b40*/  @!P5 BRA `(.L_x_4303) ;  /* 0xffffff780090d947 */ /* 0x000fea000383ffff */
.L_x_4236:
        /* <DEDUP_REMOVED lines=39> */
.L_x_4304:
        /* <DEDUP_REMOVED lines=12> */
.L_x_5464:


//--------------------- .text._ZN10layer_norm22ln_bwd_finalize_kernelINS_22Kernel_traits_finalizeILj5120Ef6__halffS2_fjLb0ELj1024ELj4ENS_18Kernel_traits_baseILj5120EfS2_fS2_fjLj1024EEEEELb0ELb1EEEvNS_9BwdParamsE --------------------------
	.section	.text._ZN10layer_norm22ln_bwd_finalize_kernelINS_22Kernel_traits_finalizeILj5120Ef6__halffS2_fjLb0ELj1024ELj4ENS_18Kernel_traits_baseILj5120EfS2_fS2_fjLj1024EEEEELb0ELb1EEEvNS_9BwdParamsE,"ax",@progbits
	.align	128
        .global         _ZN10layer_norm22ln_bwd_finalize_kernelINS_22Kernel_traits_finalizeILj5120Ef6__halffS2_fjLb0ELj1024ELj4ENS_18Kernel_traits_baseILj5120EfS2_fS2_fjLj1024EEEEELb0ELb1EEEvNS_9BwdParamsE
        .type           _ZN10layer_norm22ln_bwd_finalize_kernelINS_22Kernel_traits_finalizeILj5120Ef6__halffS2_fjLb0ELj1024ELj4ENS_18Kernel_traits_baseILj5120EfS2_fS2_fjLj1024EEEEELb0ELb1EEEvNS_9BwdParamsE,@function
        .size           _ZN10layer_norm22ln_bwd_finalize_kernelINS_22Kernel_traits_finalizeILj5120Ef6__halffS2_fjLb0ELj1024ELj4ENS_18Kernel_traits_baseILj5120EfS2_fS2_fjLj1024EEEEELb0ELb1EEEvNS_9BwdParamsE,(.L_x_5465 - _ZN10layer_norm22ln_bwd_finalize_kernelINS_22Kernel_traits_finalizeILj5120Ef6__halffS2_fjLb0ELj1024ELj4ENS_18Kernel_traits_baseILj5120EfS2_fS2_fjLj1024EEEEELb0ELb1EEEvNS_9BwdParamsE)
        .other          _ZN10layer_norm22ln_bwd_finalize_kernelINS_22Kernel_traits_finalizeILj5120Ef6__halffS2_fjLb0ELj1024ELj4ENS_18Kernel_traits_baseILj5120EfS2_fS2_fjLj1024EEEEELb0ELb1EEEvNS_9BwdParamsE,@"STO_CUDA_ENTRY STV_DEFAULT"
_ZN10layer_norm22ln_bwd_finalize_kernelINS_22Kernel_traits_finalizeILj5120Ef6__halffS2_fjLb0ELj1024ELj4ENS_18Kernel_traits_baseILj5120EfS2_fS2_fjLj1024EEEEELb0ELb1EEEvNS_9BwdParamsE:
.text._ZN10layer_norm22ln_bwd_finalize_kernelINS_22Kernel_traits_finalizeILj5120Ef6__halffS2_fjLb0ELj1024ELj4ENS_18Kernel_traits_baseILj5120EfS2_fS2_fjLj1024EEEEELb0ELb1EEEvNS_9BwdParamsE:
        /* <DEDUP_REMOVED lines=77> */
.L_x_4309:
        /* <DEDUP_REMOVED lines=118> */
.L_x_4308:
[----:B------:R-:W-:Y:S05]  /*0c30*/  BSYNC.RECONVERGENT B1 ;  /* 0x0000000000017941 */ /* 0x000fea0003800200 */
.L_x_4307:
        /* <DEDUP_REMOVED lines=69> */
.L_x_4311:
[----:B------:R-:W-:Y:S05]  /*1090*/  BSYNC.RECONVERGENT B1 ;  /* 0x0000000000017941 */ /* 0x000fea0003800200 */
.L_x_4310:
        /* <DEDUP_REMOVED lines=38> */
.L_x_4313:
[----:B------:R-:W-:Y:S05]  /*1300*/  BSYNC.RECONVERGENT B1 ;  /* 0x0000000000017941 */ /* 0x000fea0003800200 */
.L_x_4312:
[----:B------:R-:W-:Y:S05]  /*1310*/  @!P1 BRA `(.L_x_4306) ;  /* 0x0000000000409947 */ /* 0x000fea0003800000 */
[----:B------:R-:W0:Y:S01]  /*1320*/  LDC R14, c[0x0][0x388] ;  /* 0x0000e200ff0e7b82 */ /* 0x000e220000000800 */
[----:B------:R-:W-:-:S07]  /*1330*/  IADD3 R12, PT, PT, -R54, RZ, RZ ;  /* 0x000000ff360c7210 */ /* 0x000fce0007ffe1ff */
[----:B------:R-:W1:Y:S08]  /*1340*/  LDC.64 R8, c[0x0][0x440] ;  /* 0x00011000ff087b82 */ /* 0x000e700000000a00 */
[----:B------:R-:W2:Y:S01]  /*1350*/  LDC.64 R10, c[0x0][0x448] ;  /* 0x00011200ff0a7b82 */ /* 0x000ea20000000a00 */
[----:B0-----:R-:W-:-:S05]  /*1360*/  IMAD R0, R3, R14, R0 ;  /* 0x0000000e03007224 */ /* 0x001fca00078e0200 */
[----:B------:R-:W-:-:S07]  /*1370*/  IADD3 R3, PT, PT, R57, R0, RZ ;  /* 0x0000000039037210 */ /* 0x000fce0007ffe0ff */
.L_x_4314:
        /* <DEDUP_REMOVED lines=10> */
.L_x_4306:
[----:B------:R-:W-:Y:S05]  /*1420*/  BSYNC.RECONVERGENT B0 ;  /* 0x0000000000007941 */ /* 0x000fea0003800200 */
.L_x_4305:
        /* <DEDUP_REMOVED lines=57> */
.L_x_4315:
        /* <DEDUP_REMOVED lines=12> */
.L_x_5465:


//--------------------- .text._ZN10layer_norm40ln_parallel_residual_bwd_finalize_kernelINS_22Kernel_traits_finalizeILj5120Ef6__halffS2_fjLb0ELj1024ELj4ENS_18Kernel_traits_baseILj5120EfS2_fS2_fjLj1024EEEEELb1EEEvNS_9BwdParamsE --------------------------
	.section	.text._ZN10layer_norm40ln_parallel_residual_bwd_finalize_kernelINS_22Kernel_traits_finalizeILj5120Ef6__halffS2_fjLb0ELj1024ELj4ENS_18Kernel_traits_baseILj5120EfS2_fS2_fjLj1024EEEEELb1EEEvNS_9BwdParamsE,"ax",@progbits
	.align	128
        .global         _ZN10layer_norm40ln_parallel_residual_bwd_finalize_kernelINS_22Kernel_traits_finalizeILj5120Ef6__halffS2_fjLb0ELj1024ELj4ENS_18Kernel_traits_baseILj5120EfS2_fS2_fjLj1024EEEEELb1EEEvNS_9BwdParamsE
        .type           _ZN10layer_norm40ln_parallel_residual_bwd_finalize_kernelINS_22Kernel_traits_finalizeILj5120Ef6__halffS2_fjLb0ELj1024ELj4ENS_18Kernel_traits_baseILj5120EfS2_fS2_fjLj1024EEEEELb1EEEvNS_9BwdParamsE,@function
        .size           _ZN10layer_norm40ln_parallel_residual_bwd_finalize_kernelINS_22Kernel_traits_finalizeILj5120Ef6__halffS2_fjLb0ELj1024ELj4ENS_18Kernel_traits_baseILj5120EfS2_fS2_fjLj1024EEEEELb1EEEvNS_9BwdParamsE,(.L_x_5466 - _ZN10layer_norm40ln_parallel_residual_bwd_finalize_kernelINS_22Kernel_traits_finalizeILj5120Ef6__halffS2_fjLb0ELj1024ELj4ENS_18Kernel_traits_baseILj5120EfS2_fS2_fjLj1024EEEEELb1EEEvNS_9BwdParamsE)
        .other          _ZN10layer_norm40ln_parallel_residual_bwd_finalize_kernelINS_22Kernel_traits_finalizeILj5120Ef6__halffS2_fjLb0ELj1024ELj4ENS_18Kernel_traits_baseILj5120EfS2_fS2_fjLj1024EEEEELb1EEEvNS_9BwdParamsE,@"STO_CUDA_ENTRY STV_DEFAULT"
_ZN10layer_norm40ln_parallel_residual_bwd_finalize_kernelINS_22Kernel_traits_finalizeILj5120Ef6__halffS2_fjLb0ELj1024ELj4ENS_18Kernel_traits_baseILj5120EfS2_fS2_fjLj1024EEEEELb1EEEvNS_9BwdParamsE:
.text._ZN10layer_norm40ln_parallel_residual_bwd_finalize_kernelINS_22Kernel_traits_finalizeILj5120Ef6__halffS2_fjLb0ELj1024ELj4ENS_18Kernel_traits_baseILj5120EfS2_fS2_fjLj1024EEEEELb1EEEvNS_9BwdParamsE:
        /* <DEDUP_REMOVED lines=57> */
.L_x_4320:
        /* <DEDUP_REMOVED lines=112> */
.L_x_4319:
[----:B------:R-:W-:Y:S05]  /*0a90*/  BSYNC.RECONVERGENT B1 ;  /* 0x0000000000017941 */ /* 0x000fea0003800200 */
.L_x_4318:
        /* <DEDUP_REMOVED lines=67> */
.L_x_4322:
[----:B------:R-:W-:Y:S05]  /*0ed0*/  BSYNC.RECONVERGENT B1 ;  /* 0x0000000000017941 */ /* 0x000fea0003800200 */
.L_x_4321:
        /* <DEDUP_REMOVED lines=37> */
.L_x_4324:
[----:B------:R-:W-:Y:S05]  /*1130*/  BSYNC.RECONVERGENT B1 ;  /* 0x0000000000017941 */ /* 0x000fea0003800200 */
.L_x_4323:
        /* <DEDUP_REMOVED lines=19> */
.L_x_4317:
[----:B------:R-:W-:Y:S05]  /*1270*/  BSYNC.RECONVERGENT B0 ;  /* 0x0000000000007941 */ /* 0x000fea0003800200 */
.L_x_4316:
        /* <DEDUP_REMOVED lines=89> */
.L_x_4325:
        /* <DEDUP_REMOVED lines=15> */
.L_x_5466:


//--------------------- .text._ZN10layer_norm31ln_parallel_residual_bwd_kernelINS_13Kernel_traitsIf6__halffS2_fjLj5120ELj1ELj1ELj8ELj8ENS_18Kernel_traits_baseILj5120EfS2_fS2_fjLj256EEEEELb1ELb1ELb1EEEvNS_9BwdParamsE --------------------------
	.section	.text._ZN10layer_norm31ln_parallel_residual_bwd_kernelINS_13Kernel_traitsIf6__halffS2_fjLj5120ELj1ELj1ELj8ELj8ENS_18Kernel_traits_baseILj5120EfS2_fS2_fjLj256EEEEELb1ELb1ELb1EEEvNS_9BwdParamsE,"ax",@progbits
	.align	128
        .global         _ZN10layer_norm31ln_parallel_residual_bwd_kernelINS_13Kernel_traitsIf6__halffS2_fjLj5120ELj1ELj1ELj8ELj8ENS_18Kernel_traits_baseILj5120EfS2_fS2_fjLj256EEEEELb1ELb1ELb1EEEvNS_9BwdParamsE
        .type           _ZN10layer_norm31ln_parallel_residual_bwd_kernelINS_13Kernel_traitsIf6__halffS2_fjLj5120ELj1ELj1ELj8ELj8ENS_18Kernel_traits_baseILj5120EfS2_fS2_fjLj256EEEEELb1ELb1ELb1EEEvNS_9BwdParamsE,@function
        .size           _ZN10layer_norm31ln_parallel_residual_bwd_kernelINS_13Kernel_traitsIf6__halffS2_fjLj5120ELj1ELj1ELj8ELj8ENS_18Kernel_traits_baseILj5120EfS2_fS2_fjLj256EEEEELb1ELb1ELb1EEEvNS_9BwdParamsE,(.L_x_5467 - _ZN10layer_norm31ln_parallel_residual_bwd_kernelINS_13Kernel_traitsIf6__halffS2_fjLj5120ELj1ELj1ELj8ELj8ENS_18Kernel_traits_baseILj5120EfS2_fS2_fjLj256EEEEELb1ELb1ELb1EEEvNS_9BwdParamsE)
        .other          _ZN10layer_norm31ln_parallel_residual_bwd_kernelINS_13Kernel_traitsIf6__halffS2_fjLj5120ELj1ELj1ELj8ELj8ENS_18Kernel_traits_baseILj5120EfS2_fS2_fjLj256EEEEELb1ELb1ELb1EEEvNS_9BwdParamsE,@"STO_CUDA_ENTRY STV_DEFAULT"
_ZN10layer_norm31ln_parallel_residual_bwd_kernelINS_13Kernel_traitsIf6__halffS2_fjLj5120ELj1ELj1ELj8ELj8ENS_18Kernel_traits_baseILj5120EfS2_fS2_fjLj256EEEEELb1ELb1ELb1EEEvNS_9BwdParamsE:
.text._ZN10layer_norm31ln_parallel_residual_bwd_kernelINS_13Kernel_traitsIf6__halffS2_fjLj5120ELj1ELj1ELj8ELj8ENS_18Kernel_traits_baseILj5120EfS2_fS2_fjLj256EEEEELb1ELb1ELb1EEEvNS_9BwdParamsE:
        /* <DEDUP_REMOVED lines=62> */
[----:B------:R-:W-:Y:S01]  /*03e0*/  HFMA2 R113, -RZ, RZ, 0, 0 ;  /* 0x00000000ff717431 */ /* 0x000fe200000001ff */
        /* <DEDUP_REMOVED lines=9> */
.L_x_4374:
[----:B---3--:R-:W-:Y:S01]  /*0480*/  IMAD R0, R84, UR7, RZ ;  /* 0x0000000754007c24 */ /* 0x008fe2000f8e02ff */
[----:B0-----:R-:W0:Y:S04]  /*0490*/  LDC.64 R134, c[0x0][0x428] ;  /* 0x00010a00ff867b82 */ /* 0x001e280000000a00 */
[----:B-1----:R-:W-:-:S04]  /*04a0*/  SHF.R.S32.HI R3, RZ, 0x1f, R0 ;  /* 0x0000001fff037819 */ /* 0x002fc80000011400 */
[----:B------:R-:W-:Y:S01]  /*04b0*/  LEA.HI R3, R3, R0, RZ, 0x2 ;  /* 0x0000000003037211 */ /* 0x000fe200078f10ff */
[----:B------:R-:W2:Y:S03]  /*04c0*/  LDC.64 R64, c[0x0][0x3a8] ;  /* 0x0000ea00ff407b82 */ /* 0x000ea60000000a00 */
[----:B------:R-:W-:-:S05]  /*04d0*/  LEA.HI.SX32 R105, R3, R56, 0x1e ;  /* 0x0000003803697211 */ /* 0x000fca00078ff2ff */
[----:B------:R-:W3:Y:S01]  /*04e0*/  LDC.64 R2, c[0x0][0x3c0] ;  /* 0x0000f000ff027b82 */ /* 0x000ee20000000a00 */
[C---:B------:R-:W-:Y:S02]  /*04f0*/  VIADD R106, R105.reuse, 0x100 ;  /* 0x00000100696a7836 */ /* 0x040fe40000000000 */
[----:B------:R-:W-:-:S05]  /*0500*/  VIADD R107, R105, 0x200 ;  /* 0x00000200696b7836 */ /* 0x000fca0000000000 */
[----:B------:R-:W4:Y:S01]  /*0510*/  LDC.64 R124, c[0x0][0x3c8] ;  /* 0x0000f200ff7c7b82 */ /* 0x000f220000000a00 */
[----:B0-----:R-:W-:-:S04]  /*0520*/  IMAD.WIDE.U32 R130, R106, 0x8, R134 ;  /* 0x000000086a827825 */ /* 0x001fc800078e0086 */
[--C-:B------:R-:W-:Y:S02]  /*0530*/  IMAD.WIDE.U32 R126, R107, 0x8, R134.reuse ;  /* 0x000000086b7e7825 */ /* 0x100fe400078e0086 */
[----:B------:R-:W4:Y:S01]  /*0540*/  LDG.E.64 R130, desc[UR10][R130.64] ;  /* 0x0000000a82827981 */ /* 0x000f22000c1e1b00 */
[----:B------:R-:W0:Y:S01]  /*0550*/  @P0 LDC.64 R136, c[0x0][0x438] ;  /* 0x00010e00ff880b82 */ /* 0x000e220000000a00 */
[C---:B------:R-:W-:Y:S02]  /*0560*/  IMAD.WIDE.U32 R128, R105.reuse, 0x8, R134 ;  /* 0x0000000869807825 */ /* 0x040fe400078e0086 */
[----:B------:R-:W4:Y:S02]  /*0570*/  LDG.E.64 R126, desc[UR10][R126.64] ;  /* 0x0000000a7e7e7981 */ /* 0x000f24000c1e1b00 */
[----:B--2---:R-:W-:Y:S02]  /*0580*/  IMAD.WIDE.U32 R48, R105, 0x10, R64 ;  /* 0x0000001069307825 */ /* 0x004fe400078e0040 */
[----:B------:R-:W2:Y:S01]  /*0590*/  LDG.E.64 R128, desc[UR10][R128.64] ;  /* 0x0000000a80807981 */ /* 0x000ea2000c1e1b00 */
[----:B------:R-:W-:Y:S01]  /*05a0*/  ISETP.NE.U32.AND P1, PT, RZ, UR12, PT ;  /* 0x0000000cff007c0c */ /* 0x000fe2000bf25070 */
[C---:B---3--:R-:W-:Y:S01]  /*05b0*/  IMAD.WIDE R2, R84.reuse, 0x4, R2 ;  /* 0x0000000454027825 */ /* 0x048fe200078e0202 */
[----:B------:R-:W3:Y:S01]  /*05c0*/  LDC.64 R140, c[0x0][0x380] ;  /* 0x0000e000ff8c7b82 */ /* 0x000ee20000000a00 */
[----:B------:R-:W2:Y:S04]  /*05d0*/  LDG.E.128 R48, desc[UR10][R48.64] ;  /* 0x0000000a30307981 */ /* 0x000ea8000c1e1d00 */
[----:B------:R1:W2:Y:S01]  /*05e0*/  LDG.E R0, desc[UR10][R2.64] ;  /* 0x0000000a02007981 */ /* 0x0002a2000c1e1900 */
[----:B----4-:R-:W-:-:S02]  /*05f0*/  IMAD.WIDE R124, R84, 0x4, R124 ;  /* 0x00000004547c7825 */ /* 0x010fc400078e027c */
[----:B------:R-:W4:Y:S02]  /*0600*/  LDC.64 R152, c[0x0][0x3b0] ;  /* 0x0000ec00ff987b82 */ /* 0x000f240000000a00 */
[C---:B------:R-:W-:Y:S01]  /*0610*/  VIADD R121, R105.reuse, 0x300 ;  /* 0x0000030069797836 */ /* 0x040fe20000000000 */
[----:B------:R0:W2:Y:S01]  /*0620*/  LDG.E R123, desc[UR10][R124.64] ;  /* 0x0000000a7c7b7981 */ /* 0x0000a2000c1e1900 */
[----:B------:R-:W-:Y:S02]  /*0630*/  VIADD R122, R105, 0x400 ;  /* 0x00000400697a7836 */ /* 0x000fe40000000000 */
[--C-:B------:R-:W-:Y:S02]  /*0640*/  IMAD.WIDE.U32 R52, R106, 0x10, R64.reuse ;  /* 0x000000106a347825 */ /* 0x100fe400078e0040 */
[----:B-1----:R-:W1:Y:S02]  /*0650*/  LDC.64 R2, c[0x0][0x438] ;  /* 0x00010e00ff027b82 */ /* 0x002e640000000a00 */
[----:B------:R-:W-:-:S02]  /*0660*/  IMAD.WIDE.U32 R56, R107, 0x10, R64 ;  /* 0x000000106b387825 */ /* 0x000fc400078e0040 */
[----:B------:R-:W2:Y:S02]  /*0670*/  LDG.E.128 R52, desc[UR10][R52.64] ;  /* 0x0000000a34347981 */ /* 0x000ea4000c1e1d00 */
[C-C-:B------:R-:W-:Y:S02]  /*0680*/  IMAD.WIDE.U32 R60, R121.reuse, 0x10, R64.reuse ;  /* 0x00000010793c7825 */ /* 0x140fe400078e0040 */
[----:B------:R-:W2:Y:S02]  /*0690*/  LDG.E.128 R56, desc[UR10][R56.64] ;  /* 0x0000000a38387981 */ /* 0x000ea4000c1e1d00 */
[----:B------:R-:W-:Y:S02]  /*06a0*/  IMAD.WIDE.U32 R64, R122, 0x10, R64 ;  /* 0x000000107a407825 */ /* 0x000fe400078e0040 */
[----:B------:R-:W2:Y:S04]  /*06b0*/  LDG.E.128 R60, desc[UR10][R60.64] ;  /* 0x0000000a3c3c7981 */ /* 0x000ea8000c1e1d00 */
[----:B------:R-:W2:Y:S01]  /*06c0*/  LDG.E.128 R64, desc[UR10][R64.64] ;  /* 0x0000000a40407981 */ /* 0x000ea2000c1e1d00 */
[----:B------:R-:W-:-:S04]  /*06d0*/  IMAD.WIDE.U32 R132, R121, 0x8, R134 ;  /* 0x0000000879847825 */ /* 0x000fc800078e0086 */
[----:B------:R-:W-:Y:S02]  /*06e0*/  IMAD.WIDE.U32 R134, R122, 0x8, R134 ;  /* 0x000000087a867825 */ /* 0x000fe400078e0086 */
[----:B------:R-:W2:Y:S04]  /*06f0*/  LDG.E.64 R132, desc[UR10][R132.64] ;  /* 0x0000000a84847981 */ /* 0x000ea8000c1e1b00 */
[----:B------:R-:W2:Y:S01]  /*0700*/  LDG.E.64 R134, desc[UR10][R134.64] ;  /* 0x0000000a86867981 */ /* 0x000ea2000c1e1b00 */
[----:B------:R-:W-:Y:S01]  /*0710*/  ISETP.NE.AND.EX P1, PT, RZ, UR13, PT, P1 ;  /* 0x0000000dff007c0c */ /* 0x000fe2000bf25310 */
[----:B0-----:R-:W-:Y:S01]  /*0720*/  @P0 IMAD.WIDE.U32 R124, R105, 0x10, R136 ;  /* 0x00000010697c0825 */ /* 0x001fe200078e0088 */
[----:B-1----:R-:W-:-:S04]  /*0730*/  ISETP.NE.U32.AND P2, PT, R2, RZ, PT ;  /* 0x000000ff0200720c */ /* 0x002fc80003f45070 */
[----:B-----5:R-:W5:Y:S01]  /*0740*/  @P0 LDG.E.128 R24, desc[UR10][R124.64] ;  /* 0x0000000a7c180981 */ /* 0x020f62000c1e1d00 */
[----:B------:R-:W-:-:S06]  /*0750*/  ISETP.NE.AND.EX P0, PT, R3, RZ, PT, P2 ;  /* 0x000000ff0300720c */ /* 0x000fcc0003f05320 */
[----:B------:R-:W0:Y:S08]  /*0760*/  @P1 LDC.64 R146, c[0x0][0x3b8] ;  /* 0x0000ee00ff921b82 */ /* 0x000e300000000a00 */
[----:B------:R-:W1:Y:S08]  /*0770*/  @P1 LDC.64 R138, c[0x0][0x3b8] ;  /* 0x0000ee00ff8a1b82 */ /* 0x000e700000000a00 */
[----:B------:R-:W4:Y:S08]  /*0780*/  @P1 LDC.64 R142, c[0x0][0x3b8] ;  /* 0x0000ee00ff8e1b82 */ /* 0x000f300000000a00 */
[----:B------:R-:W4:Y:S08]  /*0790*/  @P1 LDC.64 R160, c[0x0][0x3b8] ;  /* 0x0000ee00ffa01b82 */ /* 0x000f300000000a00 */
[----:B------:R-:W4:Y:S08]  /*07a0*/  @P1 LDC.64 R150, c[0x0][0x3b8] ;  /* 0x0000ee00ff961b82 */ /* 0x000f300000000a00 */
[----:B------:R-:W2:Y:S01]  /*07b0*/  @P0 LDC.64 R156, c[0x0][0x438] ;  /* 0x00010e00ff9c0b82 */ /* 0x000ea20000000a00 */
[----:B0-----:R-:W-:-:S04]  /*07c0*/  @P1 IMAD.WIDE.U32 R146, R107, 0x4, R146 ;  /* 0x000000046b921825 */ /* 0x001fc800078e0092 */
[----:B---3--:R-:W-:Y:S01]  /*07d0*/  IMAD.IADD R84, R84, 0x1, R140 ;  /* 0x0000000154547824 */ /* 0x008fe200078e028c */
[----:B------:R0:W5:Y:S01]  /*07e0*/  @P1 LDG.E R110, desc[UR10][R146.64] ;  /* 0x0000000a926e1981 */ /* 0x000162000c1e1900 */
[----:B-1----:R-:W-:Y:S01]  /*07f0*/  @P1 IMAD.WIDE.U32 R136, R105, 0x4, R138 ;  /* 0x0000000469881825 */ /* 0x002fe200078e008a */
[----:B------:R-:W1:Y:S03]  /*0800*/  @P0 LDC.64 R154, c[0x0][0x438] ;  /* 0x00010e00ff9a0b82 */ /* 0x000e660000000a00 */
[----:B----4-:R-:W-:-:S04]  /*0810*/  @P1 IMAD.WIDE.U32 R142, R106, 0x4, R142 ;  /* 0x000000046a8e1825 */ /* 0x010fc800078e008e */
[--C-:B------:R-:W-:Y:S01]  /*0820*/  IMAD.WIDE.U32 R144, R107, 0x4, R152.reuse ;  /* 0x000000046b907825 */ /* 0x100fe200078e0098 */
[----:B------:R-:W-:Y:S01]  /*0830*/  ISETP.GE.AND P4, PT, R84, R141, PT ;  /* 0x0000008d5400720c */ /* 0x000fe20003f86270 */
[----:B------:R-:W5:Y:S01]  /*0840*/  @P1 LDG.E R108, desc[UR10][R136.64] ;  /* 0x0000000a886c1981 */ /* 0x000f62000c1e1900 */
[----:B------:R-:W3:Y:S01]  /*0850*/  @P0 LDC.64 R158, c[0x0][0x438] ;  /* 0x00010e00ff9e0b82 */ /* 0x000ee20000000a00 */
        /* <DEDUP_REMOVED lines=8> */
[----:B----4-:R-:W-:Y:S02]  /*08e0*/  IMAD.WIDE.U32 R142, R122, 0x4, R152 ;  /* 0x000000047a8e7825 */ /* 0x010fe400078e0098 */
[----:B------:R-:W5:Y:S02]  /*08f0*/  LDG.E R138, desc[UR10][R138.64] ;  /* 0x0000000a8a8a7981 */ /* 0x000f64000c1e1900 */
[----:B------:R-:W-:-:S02]  /*0900*/  @P1 IMAD.WIDE.U32 R150, R121, 0x4, R150 ;  /* 0x0000000479961825 */ /* 0x000fc400078e0096 */
[----:B------:R-:W5:Y:S04]  /*0910*/  LDG.E R124, desc[UR10][R142.64] ;  /* 0x0000000a8e7c7981 */ /* 0x000f68000c1e1900 */
[----:B------:R-:W5:Y:S04]  /*0920*/  @P1 LDG.E R111, desc[UR10][R150.64] ;  /* 0x0000000a966f1981 */ /* 0x000f68000c1e1900 */
[----:B------:R3:W5:Y:S02]  /*0930*/  LDG.E R137, desc[UR10][R140.64] ;  /* 0x0000000a8c897981 */ /* 0x000764000c1e1900 */
[----:B---3--:R-:W-:-:S05]  /*0940*/  @P0 IMAD.WIDE.U32 R140, R121, 0x10, R158 ;  /* 0x00000010798c0825 */ /* 0x008fca00078e009e */
[----:B------:R-:W5:Y:S01]  /*0950*/  @P0 LDG.E.128 R36, desc[UR10][R140.64] ;  /* 0x0000000a8c240981 */ /* 0x000f62000c1e1d00 */
[----:B------:R-:W-:Y:S01]  /*0960*/  IMAD.MOV.U32 R153, RZ, RZ, R130 ;  /* 0x000000ffff997224 */ /* 0x000fe200078e0082 */
[--C-:B------:R-:W-:Y:S01]  /*0970*/  SHF.R.U64 R171, R130, 0x10, R131.reuse ;  /* 0x0000001082ab7819 */ /* 0x100fe20000001283 */
[--C-:B------:R-:W-:Y:S01]  /*0980*/  IMAD.MOV.U32 R144, RZ, RZ, R131.reuse ;  /* 0x000000ffff907224 */ /* 0x100fe200078e0083 */
[----:B------:R-:W-:Y:S01]  /*0990*/  SHF.R.U32.HI R169, RZ, 0x10, R131 ;  /* 0x00000010ffa97819 */ /* 0x000fe20000011683 */
[----:B--2---:R-:W-:Y:S01]  /*09a0*/  @P0 IMAD.WIDE.U32 R130, R107, 0x10, R156 ;  /* 0x000000106b820825 */ /* 0x004fe200078e009c */
[--C-:B------:R-:W-:Y:S02]  /*09b0*/  SHF.R.U64 R157, R126, 0x10, R127.reuse ;  /* 0x000000107e9d7819 */ /* 0x100fe4000000127f */
[--C-:B------:R-:W-:Y:S01]  /*09c0*/  SHF.R.U32.HI R148, RZ, 0x10, R127.reuse ;  /* 0x00000010ff947819 */ /* 0x100fe2000001167f */
[----:B------:R-:W-:Y:S02]  /*09d0*/  IMAD.MOV.U32 R145, RZ, RZ, R126 ;  /* 0x000000ffff917224 */ /* 0x000fe400078e007e */
[----:B------:R-:W-:Y:S01]  /*09e0*/  IMAD.MOV.U32 R146, RZ, RZ, R127 ;  /* 0x000000ffff927224 */ /* 0x000fe200078e007f */
[----:B------:R-:W-:Y:S01]  /*09f0*/  MOV R150, R128 ;  /* 0x0000008000967202 */ /* 0x000fe20000000f00 */
[----:B------:R-:W0:Y:S01]  /*0a00*/  @P0 LDC.64 R126, c[0x0][0x438] ;  /* 0x00010e00ff7e0b82 */ /* 0x000e220000000a00 */
[----:B------:R-:W-:-:S03]  /*0a10*/  FSEL R170, R0, RZ, !P3 ;  /* 0x000000ff00aa7208 */ /* 0x000fc60005800000 */
[----:B------:R-:W-:Y:S01]  /*0a20*/  HADD2.F32 R149, -RZ, R150.H0_H0 ;  /* 0x20000096ff957230 */ /* 0x000fe20000004100 */
[--C-:B------:R-:W-:Y:S01]  /*0a30*/  SHF.R.U64 R152, R128, 0x10, R129.reuse ;  /* 0x0000001080987819 */ /* 0x100fe20000001281 */
[--C-:B------:R-:W-:Y:S01]  /*0a40*/  IMAD.MOV.U32 R139, RZ, RZ, R129.reuse ;  /* 0x000000ffff8b7224 */ /* 0x100fe200078e0081 */
[----:B------:R-:W-:Y:S01]  /*0a50*/  SHF.R.U32.HI R151, RZ, 0x10, R129 ;  /* 0x00000010ff977819 */ /* 0x000fe20000011681 */
[C---:B------:R-:W-:Y:S01]  /*0a60*/  FADD.FTZ R0, -R170.reuse, R48 ;  /* 0x00000030aa007221 */ /* 0x040fe20000010100 */
[----:B------:R-:W-:Y:S01]  /*0a70*/  FADD.FTZ R48, -R170, R51 ;  /* 0x00000033aa307221 */ /* 0x000fe20000010100 */
[----:B------:R-:W-:Y:S01]  /*0a80*/  HADD2.F32 R153, -RZ, R153.H0_H0 ;  /* 0x20000099ff997230 */ /* 0x000fe20000004100 */
[----:B------:R-:W5:Y:S01]  /*0a90*/  @P0 LDG.E.128 R32, desc[UR10][R130.64] ;  /* 0x0000000a82200981 */ /* 0x000f62000c1e1d00 */
[C---:B------:R-:W-:Y:S01]  /*0aa0*/  FMUL.FTZ R0, R123.reuse, R0 ;  /* 0x000000007b007220 */ /* 0x040fe20000410000 */
[----:B------:R-:W-:Y:S01]  /*0ab0*/  FMUL.FTZ R143, R123, R48 ;  /* 0x000000307b8f7220 */ /* 0x000fe20000410000 */
[----:B------:R-:W-:-:S02]  /*0ac0*/  HADD2.F32 R48, -RZ, R152.H0_H0 ;  /* 0x20000098ff307230 */ /* 0x000fc40000004100 */
[----:B------:R-:W-:Y:S01]  /*0ad0*/  FADD.FTZ R104, R149, R104 ;  /* 0x0000006895687221 */ /* 0x000fe20000010000 */
[-C--:B------:R-:W-:Y:S01]  /*0ae0*/  FFMA.FTZ R85, R0, R149.reuse, R85 ;  /* 0x0000009500557223 */ /* 0x080fe20000010055 */
[----:B------:R-:W-:Y:S01]  /*0af0*/  FMUL.FTZ R149, R20, R149 ;  /* 0x0000009514957220 */ /* 0x000fe20000410000 */
[----:B------:R-:W-:Y:S01]  /*0b00*/  FADD.FTZ R52, -R170, R52 ;  /* 0x00000034aa347221 */ /* 0x000fe20000010100 */
[----:B-1----:R-:W-:-:S04]  /*0b10*/  @P0 IMAD.WIDE.U32 R128, R106, 0x10, R154 ;  /* 0x000000106a800825 */ /* 0x002fc800078e009a */
[C---:B------:R-:W-:Y:S01]  /*0b20*/  FADD.FTZ R142, -R170.reuse, R49 ;  /* 0x00000031aa8e7221 */ /* 0x040fe20000010100 */
[----:B------:R-:W-:Y:S01]  /*0b30*/  HADD2.F32 R139, -RZ, R139.H0_H0 ;  /* 0x2000008bff8b7230 */ /* 0x000fe20000004100 */
[----:B------:R1:W5:Y:S01]  /*0b40*/  @P0 LDG.E.128 R28, desc[UR10][R128.64] ;  /* 0x0000000a801c0981 */ /* 0x000362000c1e1d00 */
[----:B------:R-:W-:Y:S02]  /*0b50*/  HADD2.F32 R156, -RZ, R151.H0_H0 ;  /* 0x20000097ff9c7230 */ /* 0x000fe40000004100 */
[----:B------:R-:W-:Y:S01]  /*0b60*/  FMUL.FTZ R151, R21, R48 ;  /* 0x0000003015977220 */ /* 0x000fe20000410000 */
[----:B------:R-:W-:Y:S01]  /*0b70*/  FADD.FTZ R166, -R170, R65 ;  /* 0x00000041aaa67221 */ /* 0x000fe20000010100 */
[----:B------:R-:W-:Y:S01]  /*0b80*/  FMUL.FTZ R65, R123, R52 ;  /* 0x000000347b417220 */ /* 0x000fe20000410000 */
[----:B------:R-:W-:Y:S01]  /*0b90*/  FADD.FTZ R52, RZ, R149 ;  /* 0x00000095ff347221 */ /* 0x000fe20000010000 */
[----:B------:R-:W-:Y:S01]  /*0ba0*/  FMUL.FTZ R152, R22, R139 ;  /* 0x0000008b16987220 */ /* 0x000fe20000410000 */
[----:B-1----:R-:W-:Y:S01]  /*0bb0*/  FADD.FTZ R128, -R170, R53 ;  /* 0x00000035aa807221 */ /* 0x002fe20000010100 */
[----:B0-----:R-:W-:-:S04]  /*0bc0*/  @P0 IMAD.WIDE.U32 R126, R122, 0x10, R126 ;  /* 0x000000107a7e0825 */ /* 0x001fc800078e007e */
[----:B------:R-:W-:Y:S01]  /*0bd0*/  FADD.FTZ R53, R151, R52 ;  /* 0x0000003497357221 */ /* 0x000fe20000010000 */
[----:B------:R-:W-:Y:S01]  /*0be0*/  FMUL.FTZ R142, R123, R142 ;  /* 0x0000008e7b8e7220 */ /* 0x000fe20000410000 */
[-C--:B------:R-:W-:Y:S01]  /*0bf0*/  FFMA.FTZ R102, R143, R156.reuse, R102 ;  /* 0x0000009c8f667223 */ /* 0x080fe20000010066 */
[----:B------:R-:W-:Y:S01]  /*0c00*/  FADD.FTZ R115, R156, R115 ;  /* 0x000000739c737221 */ /* 0x000fe20000010000 */
[----:B------:R-:W-:Y:S01]  /*0c10*/  FMUL.FTZ R156, R23, R156 ;  /* 0x0000009c179c7220 */ /* 0x000fe20000410000 */
[----:B------:R-:W-:Y:S01]  /*0c20*/  FADD.FTZ R53, R152, R53 ;  /* 0x0000003598357221 */ /* 0x000fe20000010000 */
[----:B------:R-:W-:Y:S01]  /*0c30*/  FADD.FTZ R130, -R170, R55 ;  /* 0x00000037aa827221 */ /* 0x000fe20000010100 */
[----:B------:R-:W-:Y:S01]  /*0c40*/  FFMA.FTZ R113, R142, R48, R113 ;  /* 0x000000308e717223 */ /* 0x000fe20000010071 */
[----:B------:R-:W-:Y:S01]  /*0c50*/  FADD.FTZ R103, R48, R103 ;  /* 0x0000006730677221 */ /* 0x000fe20000010000 */
[----:B------:R0:W5:Y:S01]  /*0c60*/  @P0 LDG.E.128 R40, desc[UR10][R126.64] ;  /* 0x0000000a7e280981 */ /* 0x000162000c1e1d00 */
[----:B------:R-:W-:-:S02]  /*0c70*/  HADD2.F32 R48, -RZ, R171.H0_H0 ;  /* 0x200000abff307230 */ /* 0x000fc40000004100 */
[----:B------:R-:W-:Y:S01]  /*0c80*/  FADD.FTZ R53, R156, R53 ;  /* 0x000000359c357221 */ /* 0x000fe20000010000 */
[----:B------:R-:W-:Y:S02]  /*0c90*/  HADD2.F32 R49, -RZ, R146.H0_H0 ;  /* 0x20000092ff317230 */ /* 0x000fe40000004100 */
[----:B------:R-:W-:Y:S01]  /*0ca0*/  FMUL.FTZ R146, R16, R153 ;  /* 0x0000009910927220 */ /* 0x000fe20000410000 */
[----:B------:R-:W-:Y:S02]  /*0cb0*/  HADD2.F32 R144, -RZ, R144.H0_H0 ;  /* 0x20000090ff907230 */ /* 0x000fe40000004100 */
[----:B------:R-:W-:Y:S01]  /*0cc0*/  FADD.FTZ R99, R48, R99 ;  /* 0x0000006330637221 */ /* 0x000fe20000010000 */
[C---:B0-----:R-:W-:Y:S01]  /*0cd0*/  FMUL.FTZ R126, R123.reuse, R128 ;  /* 0x000000807b7e7220 */ /* 0x041fe20000410000 */
[----:B------:R-:W-:Y:S01]  /*0ce0*/  FMUL.FTZ R127, R123, R130 ;  /* 0x000000827b7f7220 */ /* 0x000fe20000410000 */
[----:B------:R-:W-:Y:S02]  /*0cf0*/  HADD2.F32 R130, -RZ, R145.H0_H0 ;  /* 0x20000091ff827230 */ /* 0x000fe40000004100 */
[-C--:B------:R-:W-:Y:S01]  /*0d00*/  FMUL.FTZ R145, R17, R48.reuse ;  /* 0x0000003011917220 */ /* 0x080fe20000410000 */
[----:B------:R-:W-:Y:S01]  /*0d10*/  FFMA.FTZ R117, R126, R48, R117 ;  /* 0x000000307e757223 */ /* 0x000fe20000010075 */
[----:B------:R-:W-:Y:S01]  /*0d20*/  FADD.FTZ R48, R146, R53 ;  /* 0x0000003592307221 */ /* 0x000fe20000010000 */
[----:B------:R-:W-:Y:S01]  /*0d30*/  FADD.FTZ R50, -R170, R50 ;  /* 0x00000032aa327221 */ /* 0x000fe20000010100 */
[----:B------:R-:W-:Y:S01]  /*0d40*/  FFMA.FTZ R51, R0, R149, RZ ;  /* 0x0000009500337223 */ /* 0x000fe200000100ff */
[----:B------:R-:W-:-:S02]  /*0d50*/  HADD2.F32 R158, -RZ, R169.H0_H0 ;  /* 0x200000a9ff9e7230 */ /* 0x000fc40000004100 */
[----:B------:R-:W-:Y:S01]  /*0d60*/  FADD.FTZ R56, -R170, R56 ;  /* 0x00000038aa387221 */ /* 0x000fe20000010100 */
        /* <DEDUP_REMOVED lines=34> */
[----:B------:R-:W-:-:S03]  /*0f90*/  HADD2.F32 R50, -RZ, R157.H0_H0 ;  /* 0x2000009dff327230 */ /* 0x000fc60000004100 */
[----:B------:R-:W-:Y:S01]  /*0fa0*/  FFMA.FTZ R48, R67, R150, R48 ;  /* 0x0000009643307223 */ /* 0x000fe20000010030 */
[----:B------:R-:W-:-:S03]  /*0fb0*/  FMUL.FTZ R62, R123, R132 ;  /* 0x000000847b3e7220 */ /* 0x000fc60000410000 */
[----:B------:R-:W-:Y:S01]  /*0fc0*/  FFMA.FTZ R48, R127, R158, R48 ;  /* 0x0000009e7f307223 */ /* 0x000fe20000010030 */
[----:B------:R-:W-:Y:S02]  /*0fd0*/  MOV R129, R133 ;  /* 0x0000008500817202 */ /* 0x000fe40000000f00 */
[----:B------:R-:W-:Y:S01]  /*0fe0*/  SHF.R.U32.HI R159, RZ, 0x10, R133 ;  /* 0x00000010ff9f7819 */ /* 0x000fe20000011685 */
[----:B------:R-:W-:Y:S01]  /*0ff0*/  FMUL.FTZ R133, R13, R50 ;  /* 0x000000320d857220 */ /* 0x000fe20000410000 */
[----:B------:R-:W-:Y:S01]  /*1000*/  FFMA.FTZ R53, R61, R130, R48 ;  /* 0x000000823d357223 */ /* 0x000fe20000010030 */
[----:B------:R-:W-:Y:S01]  /*1010*/  FFMA.FTZ R81, R62, R50, R81 ;  /* 0x000000323e517223 */ /* 0x000fe20000010051 */
[----:B------:R-:W-:Y:S01]  /*1020*/  FADD.FTZ R83, R50, R83 ;  /* 0x0000005332537221 */ /* 0x000fe20000010000 */
[----:B------:R-:W-:Y:S02]  /*1030*/  HADD2.F32 R50, -RZ, R148.H0_H0 ;  /* 0x20000094ff327230 */ /* 0x000fe40000004100 */
[----:B------:R-:W-:Y:S01]  /*1040*/  FMUL.FTZ R63, R123, R58 ;  /* 0x0000003a7b3f7220 */ /* 0x000fe20000410000 */
[----:B------:R-:W-:Y:S01]  /*1050*/  FADD.FTZ R55, R133, R52 ;  /* 0x0000003485377221 */ /* 0x000fe20000010000 */
[----:B------:R-:W-:Y:S01]  /*1060*/  FMUL.FTZ R140, R14, R49 ;  /* 0x000000310e8c7220 */ /* 0x000fe20000410000 */
[----:B------:R-:W-:Y:S01]  /*1070*/  FFMA.FTZ R48, R62, R133, R53 ;  /* 0x000000853e307223 */ /* 0x000fe20000010035 */
[--C-:B------:R-:W-:Y:S01]  /*1080*/  IMAD.MOV.U32 R165, RZ, RZ, R135.reuse ;  /* 0x000000ffffa57224 */ /* 0x100fe200078e0087 */
[----:B------:R-:W-:Y:S01]  /*1090*/  SHF.R.U32.HI R167, RZ, 0x10, R135 ;  /* 0x00000010ffa77819 */ /* 0x000fe20000011687 */
[----:B------:R-:W-:-:S02]  /*10a0*/  HADD2.F32 R51, -RZ, R147.H0_H0 ;  /* 0x20000093ff337230 */ /* 0x000fc40000004100 */
[----:B------:R-:W-:Y:S01]  /*10b0*/  FMUL.FTZ R135, R123, R134 ;  /* 0x000000867b877220 */ /* 0x000fe20000410000 */
[----:B------:R-:W-:Y:S01]  /*10c0*/  FADD.FTZ R55, R140, R55 ;  /* 0x000000378c377221 */ /* 0x000fe20000010000 */
[----:B------:R-:W-:Y:S01]  /*10d0*/  FMUL.FTZ R148, R15, R50 ;  /* 0x000000320f947220 */ /* 0x000fe20000410000 */
[----:B------:R-:W-:Y:S01]  /*10e0*/  FFMA.FTZ R48, R63, R140, R48 ;  /* 0x0000008c3f307223 */ /* 0x000fe20000010030 */
[----:B------:R-:W-:Y:S01]  /*10f0*/  FFMA.FTZ R118, R67, R144, R118 ;  /* 0x0000009043767223 */ /* 0x000fe20000010076 */
[----:B------:R-:W-:Y:S01]  /*1100*/  FADD.FTZ R79, R144, R79 ;  /* 0x0000004f904f7221 */ /* 0x000fe20000010000 */
        /* <DEDUP_REMOVED lines=15> */
[----:B------:R-:W-:Y:S01]  /*1200*/  FFMA.FTZ R96, R65, R153, R96 ;  /* 0x0000009941607223 */ /* 0x000fe20000010060 */
[----:B------:R-:W-:Y:S01]  /*1210*/  FADD.FTZ R100, R153, R100 ;  /* 0x0000006499647221 */ /* 0x000fe20000010000 */
        /* <DEDUP_REMOVED lines=62> */
.L_x_4328:
[----:B------:R-:W-:Y:S05]  /*1600*/  BSYNC.RECONVERGENT B0 ;  /* 0x0000000000007941 */ /* 0x000fea0003800200 */
.L_x_4327:
        /* <DEDUP_REMOVED lines=97> */
.L_x_4331:
        /* <DEDUP_REMOVED lines=31> */
.L_x_4330:
        /* <DEDUP_REMOVED lines=36> */
.L_x_4333:
        /* <DEDUP_REMOVED lines=31> */
.L_x_4329:
        /* <DEDUP_REMOVED lines=52> */
.L_x_4335:
        /* <DEDUP_REMOVED lines=44> */
.L_x_4334:
        /* <DEDUP_REMOVED lines=50> */
.L_x_4336:
        /* <DEDUP_REMOVED lines=43> */
.L_x_4332:
        /* <DEDUP_REMOVED lines=22> */
.L_x_4337:
        /* <DEDUP_REMOVED lines=47> */
.L_x_4340:
        /* <DEDUP_REMOVED lines=45> */
.L_x_4339:
        /* <DEDUP_REMOVED lines=45> */
.L_x_4342:
        /* <DEDUP_REMOVED lines=44> */
.L_x_4338:
        /* <DEDUP_REMOVED lines=33> */
.L_x_4344:
        /* <DEDUP_REMOVED lines=31> */
.L_x_4343:
        /* <DEDUP_REMOVED lines=32> */
.L_x_4345:
        /* <DEDUP_REMOVED lines=30> */
.L_x_4341:
        /* <DEDUP_REMOVED lines=19> */
.L_x_4346:
        /* <DEDUP_REMOVED lines=47> */
.L_x_4349:
        /* <DEDUP_REMOVED lines=45> */
.L_x_4348:
        /* <DEDUP_REMOVED lines=45> */
.L_x_4351:
        /* <DEDUP_REMOVED lines=44> */
.L_x_4347:
        /* <DEDUP_REMOVED lines=33> */
.L_x_4353:
        /* <DEDUP_REMOVED lines=31> */
.L_x_4352:
        /* <DEDUP_REMOVED lines=32> */
.L_x_4354:
        /* <DEDUP_REMOVED lines=30> */
.L_x_4350:
        /* <DEDUP_REMOVED lines=19> */
.L_x_4355:
        /* <DEDUP_REMOVED lines=47> */
.L_x_4358:
        /* <DEDUP_REMOVED lines=44> */
.L_x_4357:
        /* <DEDUP_REMOVED lines=45> */
.L_x_4360:
        /* <DEDUP_REMOVED lines=44> */
.L_x_4356:
        /* <DEDUP_REMOVED lines=33> */
.L_x_4362:
        /* <DEDUP_REMOVED lines=31> */
.L_x_4361:
        /* <DEDUP_REMOVED lines=32> */
.L_x_4363:
        /* <DEDUP_REMOVED lines=30> */
.L_x_4359:
        /* <DEDUP_REMOVED lines=19> */
.L_x_4364:
        /* <DEDUP_REMOVED lines=47> */
.L_x_4367:
        /* <DEDUP_REMOVED lines=45> */
.L_x_4366:
        /* <DEDUP_REMOVED lines=45> */
.L_x_4369:
        /* <DEDUP_REMOVED lines=43> */
.L_x_4365:
        /* <DEDUP_REMOVED lines=33> */
.L_x_4371:
        /* <DEDUP_REMOVED lines=27> */
[----:B01----:R-:W-:Y:S02]  /*7b80*/  PRMT R55, R49, 0x7610, R55 ;  /* 0x0000761031377816 */ /* 0x003fe40000000037 */
[C---:B------:R-:W-:Y:S02]  /*7b90*/  PRMT R53, R59.reuse, 0x7632, R53 ;  /* 0x000076323b357816 */ /* 0x040fe40000000035 */
[----:B------:R-:W-:Y:S01]  /*7ba0*/  PRMT R52, R59, 0x7610, R52 ;  /* 0x000076103b347816 */ /* 0x000fe20000000034 */
[----:B------:R-:W-:Y:S06]  /*7bb0*/  BRA `(.L_x_4368) ;  /* 0x0000000000f87947 */ /* 0x000fec0003800000 */
.L_x_4370:
        /* <DEDUP_REMOVED lines=32> */
.L_x_4372:
        /* <DEDUP_REMOVED lines=30> */
.L_x_4368:
        /* <DEDUP_REMOVED lines=19> */
.L_x_4373:
        /* <DEDUP_REMOVED lines=39> */
.L_x_4326:
        /* <DEDUP_REMOVED lines=19> */
.L_x_4375:
        /* <DEDUP_REMOVED lines=9> */
.L_x_5467:


//--------------------- .text._ZN10layer_norm31ln_parallel_residual_bwd_kernelINS_13Kernel_traitsI6__halfffffjLj5120ELj1ELj1ELj8ELj16ENS_18Kernel_traits_baseILj5120ES2_ffffjLj256EEEEELb0ELb0ELb0EEEvNS_9BwdParamsE --------------------------
	.section	.text._ZN10layer_norm31ln_parallel_residual_bwd_kernelINS_13Kernel_traitsI6__halfffffjLj5120ELj1ELj1ELj8ELj16ENS_18Kernel_traits_baseILj5120ES2_ffffjLj256EEEEELb0ELb0ELb0EEEvNS_9BwdParamsE,"ax",@progbits
	.align	128
        .global         _ZN10layer_norm31ln_parallel_residual_bwd_kernelINS_13Kernel_traitsI6__halfffffjLj5120ELj1ELj1ELj8ELj16ENS_18Kernel_traits_baseILj5120ES2_ffffjLj256EEEEELb0ELb0ELb0EEEvNS_9BwdParamsE
        .type           _ZN10layer_norm31ln_parallel_residual_bwd_kernelINS_13Kernel_traitsI6__halfffffjLj5120ELj1ELj1ELj8ELj16ENS_18Kernel_traits_baseILj5120ES2_ffffjLj256EEEEELb0ELb0ELb0EEEvNS_9BwdParamsE,@function
        .size           _ZN10layer_norm31ln_parallel_residual_bwd_kernelINS_13Kernel_traitsI6__halfffffjLj5120ELj1ELj1ELj8ELj16ENS_18Kernel_traits_baseILj5120ES2_ffffjLj256EEEEELb0ELb0ELb0EEEvNS_9BwdParamsE,(.L_x_5468 - _ZN10layer_norm31ln_parallel_residual_bwd_kernelINS_13Kernel_traitsI6__halfffffjLj5120ELj1ELj1ELj8ELj16ENS_18Kernel_traits_baseILj5120ES2_ffffjLj256EEEEELb0ELb0ELb0EEEvNS_9BwdParamsE)
        .other          _ZN10layer_norm31ln_parallel_residual_bwd_kernelINS_13Kernel_traitsI6__halfffffjLj5120ELj1ELj1ELj8ELj16ENS_18Kernel_traits_baseILj5120ES2_ffffjLj256EEEEELb0ELb0ELb0EEEvNS_9BwdParamsE,@"STO_CUDA_ENTRY STV_DEFAULT"
_ZN10layer_norm31ln_parallel_residual_bwd_kernelINS_13Kernel_traitsI6__halfffffjLj5120ELj1ELj1ELj8ELj16ENS_18Kernel_traits_baseILj5120ES2_ffffjLj256EEEEELb0ELb0ELb0EEEvNS_9BwdParamsE:
.text._ZN10layer_norm31ln_parallel_residual_bwd_kernelINS_13Kernel_traitsI6__halfffffjLj5120ELj1ELj1ELj8ELj16ENS_18Kernel_traits_baseILj5120ES2_ffffjLj256EEEEELb0ELb0ELb0EEEvNS_9BwdParamsE:
        /* <DEDUP_REMOVED lines=12> */
[----:B0-----:R-:W-:Y:S02]  /*00c0*/  LOP3.LUT R135, R183, 0xff, RZ, 0x3c, !PT ;  /* 0x000000ffb7877812 */ /* 0x001fe400078e3cff */
[----:B------:R-:W-:-:S03]  /*00d0*/  MOV R27, R183 ;  /* 0x000000b7001b7202 */ /* 0x000fc60000000f00 */
[----:B------:R-:W0:Y:S01]  /*00e0*/  LDC.64 R10, c[0x0][0x3d0] ;  /* 0x0000f400ff0a7b82 */ /* 0x000e220000000a00 */
[----:B------:R-:W-:-:S04]  /*00f0*/  LEA.HI.SX32 R135, R0, R135, 0x1e ;  /* 0x0000008700877211 */ /* 0x000fc800078ff2ff */
[C---:B------:R-:W-:Y:S02]  /*0100*/  ISETP.GE.U32.AND P0, PT, R135.reuse, 0x100, PT ;  /* 0x000001008700780c */ /* 0x040fe40003f06070 */
[C---:B------:R-:W-:Y:S01]  /*0110*/  ISETP.GE.U32.AND P1, PT, R135.reuse, 0x200, PT ;  /* 0x000002008700780c */ /* 0x040fe20003f26070 */
[----:B------:R-:W0:Y:S01]  /*0120*/  LDC.64 R12, c[0x0][0x3d8] ;  /* 0x0000f600ff0c7b82 */ /* 0x000e220000000a00 */
[C---:B------:R-:W-:Y:S02]  /*0130*/  ISETP.GE.U32.AND P2, PT, R135.reuse, 0x300, PT ;  /* 0x000003008700780c */ /* 0x040fe40003f46070 */
[C---:B------:R-:W-:Y:S02]  /*0140*/  ISETP.GE.U32.AND P3, PT, R135.reuse, 0x400, PT ;  /* 0x000004008700780c */ /* 0x040fe40003f66070 */
[----:B------:R-:W-:-:S03]  /*0150*/  ISETP.GE.U32.AND P4, PT, R135, 0x500, PT ;  /* 0x000005008700780c */ /* 0x000fc60003f86070 */
[----:B------:R-:W0:Y:S01]  /*0160*/  LDC.64 R14, c[0x0][0x3d0] ;  /* 0x0000f400ff0e7b82 */ /* 0x000e220000000a00 */
[----:B------:R-:W-:Y:S01]  /*0170*/  P2R R165, PR, RZ, 0x10 ;  /* 0x00000010ffa57803 */ /* 0x000fe20000000000 */
[----:B--2---:R-:W-:-:S04]  /*0180*/  @P0 IMAD.WIDE.U32 R2, R27, 0x8, R2 ;  /* 0x000000081b020825 */ /* 0x004fc800078e0002 */
[C---:B---3--:R-:W-:Y:S01]  /*0190*/  @P0 IMAD.WIDE.U32 R4, R27.reuse, 0x8, R4 ;  /* 0x000000081b040825 */ /* 0x048fe200078e0004 */
[----:B------:R-:W5:Y:S01]  /*01a0*/  @P0 LDG.E.64 R84, desc[UR12][R2.64] ;  /* 0x0000000c02540981 */ /* 0x000f62000c1e1b00 */
[----:B------:R-:W2:Y:S01]  /*01b0*/  LDC.64 R20, c[0x0][0x3d8] ;  /* 0x0000f600ff147b82 */ /* 0x000ea20000000a00 */
[----:B------:R-:W-:-:S07]  /*01c0*/  @P0 LOP3.LUT R27, R27, 0x100, RZ, 0xfc, !PT ;  /* 0x000001001b1b0812 */ /* 0x000fce00078efcff */
[----:B------:R-:W3:Y:S01]  /*01d0*/  LDC.64 R22, c[0x0][0x3d0] ;  /* 0x0000f400ff167b82 */ /* 0x000ee20000000a00 */
[C---:B----4-:R-:W-:Y:S01]  /*01e0*/  @P1 IMAD.WIDE.U32 R6, R27.reuse, 0x8, R6 ;  /* 0x000000081b061825 */ /* 0x050fe200078e0006 */
[----:B------:R4:W5:Y:S03]  /*01f0*/  @P0 LDG.E.64 R86, desc[UR12][R4.64] ;  /* 0x0000000c04560981 */ /* 0x000966000c1e1b00 */
[C---:B-1----:R-:W-:Y:S01]  /*0200*/  @P1 IMAD.WIDE.U32 R8, R27.reuse, 0x8, R8 ;  /* 0x000000081b081825 */ /* 0x042fe200078e0008 */
[----:B------:R-:W-:Y:S01]  /*0210*/  @P1 IADD3 R27, PT, PT, R27, 0x100, RZ ;  /* 0x000001001b1b1810 */ /* 0x000fe20007ffe0ff */
[----:B------:R1:W5:Y:S01]  /*0220*/  @P1 LDG.E.64 R88, desc[UR12][R6.64] ;  /* 0x0000000c06581981 */ /* 0x000362000c1e1b00 */
[----:B------:R-:W4:Y:S03]  /*0230*/  LDC.64 R24, c[0x0][0x3d8] ;  /* 0x0000f600ff187b82 */ /* 0x000f260000000a00 */
[C---:B0-----:R-:W-:Y:S01]  /*0240*/  @P2 IMAD.WIDE.U32 R10, R27.reuse, 0x8, R10 ;  /* 0x000000081b0a2825 */ /* 0x041fe200078e000a */
[----:B------:R0:W5:Y:S03]  /*0250*/  @P1 LDG.E.64 R90, desc[UR12][R8.64] ;  /* 0x0000000c085a1981 */ /* 0x000166000c1e1b00 */
[C---:B------:R-:W-:Y:S01]  /*0260*/  @P2 IMAD.WIDE.U32 R16, R27.reuse, 0x8, R12 ;  /* 0x000000081b102825 */ /* 0x040fe200078e000c */
[----:B------:R-:W1:Y:S01]  /*0270*/  S2UR UR4, SR_CTAID.X ;  /* 0x00000000000479c3 */ /* 0x000e620000002500 */
[----:B------:R-:W-:Y:S01]  /*0280*/  @P2 IADD3 R27, PT, PT, R27, 0x100, RZ ;  /* 0x000001001b1b2810 */ /* 0x000fe20007ffe0ff */
[----:B------:R0:W5:Y:S04]  /*0290*/  @P2 LDG.E.64 R92, desc[UR12][R10.64] ;  /* 0x0000000c0a5c2981 */ /* 0x000168000c1e1b00 */
[C---:B------:R-:W-:Y:S01]  /*02a0*/  @P3 IMAD.WIDE.U32 R18, R27.reuse, 0x8, R14 ;  /* 0x000000081b123825 */ /* 0x040fe200078e000e */
[----:B------:R-:W5:Y:S03]  /*02b0*/  @P2 LDG.E.64 R94, desc[UR12][R16.64] ;  /* 0x0000000c105e2981 */ /* 0x000f66000c1e1b00 */
[C---:B--2---:R-:W-:Y:S01]  /*02c0*/  @P3 IMAD.WIDE.U32 R20, R27.reuse, 0x8, R20 ;  /* 0x000000081b143825 */ /* 0x044fe200078e0014 */
[----:B------:R-:W-:Y:S01]  /*02d0*/  @P3 IADD3 R27, PT, PT, R27, 0x100, RZ ;  /* 0x000001001b1b3810 */ /* 0x000fe20007ffe0ff */
[----:B------:R-:W5:Y:S04]  /*02e0*/  @P3 LDG.E.64 R96, desc[UR12][R18.64] ;  /* 0x0000000c12603981 */ /* 0x000f68000c1e1b00 */
[C---:B---3--:R-:W-:Y:S01]  /*02f0*/  @P4 IMAD.WIDE.U32 R12, R27.reuse, 0x8, R22 ;  /* 0x000000081b0c4825 */ /* 0x048fe200078e0016 */
[----:B------:R-:W5:Y:S03]  /*0300*/  @P3 LDG.E.64 R98, desc[UR12][R20.64] ;  /* 0x0000000c14623981 */ /* 0x000f66000c1e1b00 */
[----:B----4-:R-:W-:Y:S01]  /*0310*/  @P4 IMAD.WIDE.U32 R14, R27, 0x8, R24 ;  /* 0x000000081b0e4825 */ /* 0x010fe200078e0018 */
[----:B------:R2:W5:Y:S01]  /*0320*/  @P4 LDG.E.64 R100, desc[UR12][R12.64] ;  /* 0x0000000c0c644981 */ /* 0x000562000c1e1b00 */
[----:B-1----:R-:W-:-:S03]  /*0330*/  MOV R134, UR4 ;  /* 0x0000000400867c02 */ /* 0x002fc60008000f00 */
[----:B------:R1:W5:Y:S01]  /*0340*/  @P4 LDG.E.64 R102, desc[UR12][R14.64] ;  /* 0x0000000c0e664981 */ /* 0x000362000c1e1b00 */
[----:B------:R-:W-:Y:S02]  /*0350*/  ISETP.GE.AND P4, PT, R134, UR5, PT ;  /* 0x0000000586007c0c */ /* 0x000fe4000bf86270 */
[----:B------:R-:W-:Y:S02]  /*0360*/  CS2R R4, SRZ ;  /* 0x0000000000047805 */ /* 0x000fe4000001ff00 */
[----:B------:R-:W-:Y:S02]  /*0370*/  CS2R R6, SRZ ;  /* 0x0000000000067805 */ /* 0x000fe4000001ff00 */
[----:B0-----:R-:W-:Y:S02]  /*0380*/  CS2R R8, SRZ ;  /* 0x0000000000087805 */ /* 0x001fe4000001ff00 */
[----:B------:R-:W-:Y:S02]  /*0390*/  CS2R R10, SRZ ;  /* 0x00000000000a7805 */ /* 0x000fe4000001ff00 */
[----:B--2---:R-:W-:-:S02]  /*03a0*/  CS2R R12, SRZ ;  /* 0x00000000000c7805 */ /* 0x004fc4000001ff00 */
[----:B------:R-:W-:Y:S02]  /*03b0*/  CS2R R16, SRZ ;  /* 0x0000000000107805 */ /* 0x000fe4000001ff00 */
[----:B-1----:R-:W-:Y:S02]  /*03c0*/  CS2R R14, SRZ ;  /* 0x00000000000e7805 */ /* 0x002fe4000001ff00 */
        /* <DEDUP_REMOVED lines=99> */
[----:B------:R-:W-:Y:S01]  /*0a00*/  MOV R193, R103 ;  /* 0x0000006700c17202 */ /* 0x000fe20000000f00 */
[----:B------:R-:W-:Y:S01]  /*0a10*/  UPLOP3.LUT UP1, UPT, UPT, UPT, UPT, 0x40, 0x4 ;  /* 0x000000000004789c */ /* 0x000fe20003f2e870 */
[----:B------:R-:W-:Y:S01]  /*0a20*/  SHF.R.U32.HI R20, RZ, 0x10, R103 ;  /* 0x00000010ff147819 */ /* 0x000fe20000011667 */
[----:B------:R-:W0:Y:S01]  /*0a30*/  LDCU UR11, c[0x0][0x400] ;  /* 0x00008000ff0b77ac */ /* 0x000e220008000800 */
[----:B------:R-:W-:-:S02]  /*0a40*/  MOV R150, R84 ;  /* 0x0000005400967202 */ /* 0x000fc40000000f00 */
[--C-:B------:R-:W-:Y:S01]  /*0a50*/  SHF.R.U64 R0, R84, 0x10, R85.reuse ;  /* 0x0000001054007819 */ /* 0x100fe20000001255 */
[----:B------:R-:W1:Y:S01]  /*0a60*/  LDCU.64 UR6, c[0x0][0x470] ;  /* 0x00008e00ff0677ac */ /* 0x000e620008000a00 */
[----:B------:R-:W-:Y:S02]  /*0a70*/  MOV R149, R85 ;  /* 0x0000005500957202 */ /* 0x000fe40000000f00 */
[----:B------:R-:W-:Y:S01]  /*0a80*/  SHF.R.U32.HI R3, RZ, 0x10, R85 ;  /* 0x00000010ff037819 */ /* 0x000fe20000011655 */
[----:B------:R-:W2:Y:S01]  /*0a90*/  LDCU.64 UR14, c[0x0][0x438] ;  /* 0x00008700ff0e77ac */ /* 0x000ea20008000a00 */
[----:B------:R-:W-:Y:S02]  /*0aa0*/  MOV R148, R86 ;  /* 0x0000005600947202 */ /* 0x000fe40000000f00 */
[----:B------:R-:W-:Y:S01]  /*0ab0*/  SHF.R.U64 R2, R86, 0x10, R87 ;  /* 0x0000001056027819 */ /* 0x000fe20000001257 */
[----:B------:R-:W3:Y:S01]  /*0ac0*/  LDCU.64 UR8, c[0x0][0x478] ;  /* 0x00008f00ff0877ac */ /* 0x000ee20008000a00 */
[----:B------:R-:W-:-:S02]  /*0ad0*/  PLOP3.LUT P1, PT, PT, PT, UP0, 0x80, 0x8 ;  /* 0x000000000008781c */ /* 0x000fc40003f2f008 */
[----:B------:R-:W-:Y:S02]  /*0ae0*/  PRMT R147, R4, 0x5410, R147 ;  /* 0x0000541004937816 */ /* 0x000fe40000000093 */
[----:B------:R-:W-:Y:S02]  /*0af0*/  PRMT R146, R5, 0x5410, R146 ;  /* 0x0000541005927816 */ /* 0x000fe40000000092 */
[----:B------:R-:W-:Y:S02]  /*0b00*/  CS2R R4, SRZ ;  /* 0x0000000000047805 */ /* 0x000fe4000001ff00 */
[----:B------:R-:W-:Y:S02]  /*0b10*/  PRMT R145, R7, 0x5410, R145 ;  /* 0x0000541007917816 */ /* 0x000fe40000000091 */
[----:B------:R-:W-:Y:S02]  /*0b20*/  PRMT R177, R177, 0x5410, R6 ;  /* 0x00005410b1b17816 */ /* 0x000fe40000000006 */
[----:B------:R-:W-:-:S02]  /*0b30*/  CS2R R6, SRZ ;  /* 0x0000000000067805 */ /* 0x000fc4000001ff00 */
        /* <DEDUP_REMOVED lines=19> */
[----:B------:R-:W-:Y:S02]  /*0c70*/  CS2R R20, SRZ ;  /* 0x0000000000147805 */ /* 0x000fe4000001ff00 */
[----:B------:R-:W-:Y:S02]  /*0c80*/  PRMT R150, R0, 0x5410, R150 ;  /* 0x0000541000967816 */ /* 0x000fe40000000096 */
[----:B------:R-:W-:Y:S02]  /*0c90*/  PRMT R149, R3, 0x5410, R149 ;  /* 0x0000541003957816 */ /* 0x000fe40000000095 */
[----:B------:R-:W-:Y:S02]  /*0ca0*/  PRMT R148, R2, 0x5410, R148 ;  /* 0x0000541002947816 */ /* 0x000fe40000000094 */
[----:B0123--:R-:W-:-:S07]  /*0cb0*/  P2R R124, PR, RZ, 0x2 ;  /* 0x00000002ff7c7803 */ /* 0x00ffce0000000000 */
.L_x_4439:
[----:B0-234-:R-:W0:Y:S01]  /*0cc0*/  LDC.64 R112, c[0x0][0x3c0] ;  /* 0x0000f000ff707b82 */ /* 0x01de220000000a00 */
        /* <DEDUP_REMOVED lines=17> */
[----:B------:R-:W-:Y:S02]  /*0de0*/  P2R R165, PR, RZ, 0x40 ;  /* 0x00000040ffa57803 */ /* 0x000fe40000000000 */
        /* <DEDUP_REMOVED lines=8> */
[----:B------:R-:W3:Y:S01]  /*0e70*/  LDG.E.128 R112, desc[UR12][R112.64] ;  /* 0x0000000c70707981 */ /* 0x000ee2000c1e1d00 */
[----:B-1----:R-:W-:-:S06]  /*0e80*/  IMAD.WIDE.U32 R116, R133, 0x10, R116 ;  /* 0x0000001085747825 */ /* 0x002fcc00078e0074 */
[----:B------:R-:W4:Y:S01]  /*0e90*/  LDG.E.128 R116, desc[UR12][R116.64] ;  /* 0x0000000c74747981 */ /* 0x000f22000c1e1d00 */
        /* <DEDUP_REMOVED lines=9> */
[----:B------:R-:W-:Y:S02]  /*0f30*/  HADD2.F32 R130, -RZ, R150.H0_H0 ;  /* 0x20000096ff827230 */ /* 0x000fe40000004100 */
[----:B0-----:R-:W-:-:S05]  /*0f40*/  @P0 IMAD.WIDE.U32 R126, R133, 0x10, R126 ;  /* 0x00000010857e0825 */ /* 0x001fca00078e007e */
[----:B------:R0:W5:Y:S02]  /*0f50*/  @P0 LDG.E.128 R84, desc[UR12][R126.64] ;  /* 0x0000000c7e540981 */ /* 0x000164000c1e1d00 */
[----:B0-----:R-:W-:Y:S01]  /*0f60*/  HADD2.F32 R126, -RZ, R149.H0_H0 ;  /* 0x20000095ff7e7230 */ /* 0x001fe20000004100 */
[----:B------:R-:W-:Y:S01]  /*0f70*/  IADD3 R181, PT, PT, R133, 0x100, RZ ;  /* 0x0000010085b57810 */ /* 0x000fe20007ffe0ff */
[----:B---3--:R-:W-:Y:S01]  /*0f80*/  FMUL.FTZ R125, R112, R125 ;  /* 0x0000007d707d7220 */ /* 0x008fe20000410000 */
[----:B------:R-:W-:Y:S01]  /*0f90*/  FMUL.FTZ R158, R115, R158 ;  /* 0x0000009e739e7220 */ /* 0x000fe20000410000 */
[----:B------:R-:W-:Y:S02]  /*0fa0*/  FMUL.FTZ R144, R113, R144 ;  /* 0x0000009071907220 */ /* 0x000fe40000410000 */
[----:B----4-:R-:W-:Y:S01]  /*0fb0*/  FFMA.FTZ R132, R116, R3, R125 ;  /* 0x0000000374847223 */ /* 0x010fe2000001007d */
[----:B------:R-:W-:Y:S02]  /*0fc0*/  HADD2.F32 R125, -RZ, R147.H1_H1 ;  /* 0x30000093ff7d7230 */ /* 0x000fe40000004100 */
[----:B------:R-:W-:Y:S01]  /*0fd0*/  FFMA.FTZ R143, R119, R126, R158 ;  /* 0x0000007e778f7223 */ /* 0x000fe2000001009e */
[----:B------:R-:W-:-:S02]  /*0fe0*/  HADD2.F32 R3, -RZ, R149.H1_H1 ;  /* 0x30000095ff037230 */ /* 0x000fc40000004100 */
[----:B------:R-:W-:Y:S01]  /*0ff0*/  FMUL.FTZ R125, R114, R125 ;  /* 0x0000007d727d7220 */ /* 0x000fe20000410000 */
[C---:B--2---:R-:W-:Y:S01]  /*1000*/  FADD.FTZ R158, -R124.reuse, R121 ;  /* 0x000000797c9e7221 */ /* 0x044fe20000010100 */
[----:B------:R-:W-:Y:S01]  /*1010*/  FADD.FTZ R120, -R124, R120 ;  /* 0x000000787c787221 */ /* 0x000fe20000010100 */
[----:B------:R-:W-:Y:S01]  /*1020*/  FFMA.FTZ R130, R117, R130, R144 ;  /* 0x0000008275827223 */ /* 0x000fe20000010090 */
[----:B------:R-:W-:Y:S01]  /*1030*/  FFMA.FTZ R144, R118, R3, R125 ;  /* 0x0000000376907223 */ /* 0x000fe2000001007d */
[C---:B-----5:R-:W-:Y:S01]  /*1040*/  FMUL.FTZ R158, R131.reuse, R158 ;  /* 0x0000009e839e7220 */ /* 0x060fe20000410000 */
[----:B------:R-:W-:Y:S01]  /*1050*/  FMUL.FTZ R3, R131, R120 ;  /* 0x0000007883037220 */ /* 0x000fe20000410000 */
[----:B------:R-:W-:Y:S01]  /*1060*/  FADD.FTZ R122, -R124, R122 ;  /* 0x0000007a7c7a7221 */ /* 0x000fe20000010100 */
[----:B------:R-:W-:Y:S01]  /*1070*/  FADD.FTZ R65, R65, R113 ;  /* 0x0000007141417221 */ /* 0x000fe20000010000 */
[-C--:B------:R-:W-:Y:S01]  /*1080*/  FFMA.FTZ R45, R113, R158.reuse, R45 ;  /* 0x0000009e712d7223 */ /* 0x080fe2000001002d */
[----:B------:R-:W-:Y:S01]  /*1090*/  FADD.FTZ R25, R25, R117 ;  /* 0x0000007519197221 */ /* 0x000fe20000010000 */
[----:B------:R-:W-:Y:S01]  /*10a0*/  FFMA.FTZ R5, R117, R158, R5 ;  /* 0x0000009e75057223 */ /* 0x000fe20000010005 */
[----:B------:R-:W-:Y:S01]  /*10b0*/  FADD.FTZ R113, RZ, R132 ;  /* 0x00000084ff717221 */ /* 0x000fe20000010000 */
[----:B------:R-:W-:Y:S01]  /*10c0*/  FFMA.FTZ R117, R3, R132, RZ ;  /* 0x0000008403757223 */ /* 0x000fe200000100ff */
[----:B------:R-:W-:Y:S01]  /*10d0*/  FMUL.FTZ R171, R131, R122 ;  /* 0x0000007a83ab7220 */ /* 0x000fe20000410000 */
[----:B------:R-:W-:Y:S01]  /*10e0*/  FADD.FTZ R64, R64, R112 ;  /* 0x0000007040407221 */ /* 0x000fe20000010000 */
[----:B------:R-:W-:Y:S01]  /*10f0*/  FFMA.FTZ R44, R112, R3, R44 ;  /* 0x00000003702c7223 */ /* 0x000fe2000001002c */
[----:B------:R-:W-:Y:S01]  /*1100*/  FADD.FTZ R113, R113, R130 ;  /* 0x0000008271717221 */ /* 0x000fe20000010000 */
[----:B------:R-:W-:Y:S01]  /*1110*/  FADD.FTZ R168, -R124, R123 ;  /* 0x0000007b7ca87221 */ /* 0x000fe20000010100 */
[----:B------:R-:W-:Y:S01]  /*1120*/  FFMA.FTZ R112, R158, R130, R117 ;  /* 0x000000829e707223 */ /* 0x000fe20000010075 */
[----:B------:R-:W-:Y:S01]  /*1130*/  FADD.FTZ R66, R66, R114 ;  /* 0x0000007242427221 */ /* 0x000fe20000010000 */
[----:B------:R-:W-:Y:S01]  /*1140*/  FFMA.FTZ R46, R114, R171, R46 ;  /* 0x000000ab722e7223 */ /* 0x000fe2000001002e */
[----:B------:R-:W-:Y:S01]  /*1150*/  FADD.FTZ R114, R113, R144 ;  /* 0x0000009071727221 */ /* 0x000fe20000010000 */
[----:B------:R-:W-:Y:S01]  /*1160*/  FMUL.FTZ R168, R131, R168 ;  /* 0x000000a883a87220 */ /* 0x000fe20000410000 */
[----:B------:R-:W-:Y:S01]  /*1170*/  FFMA.FTZ R113, R171, R144, R112 ;  /* 0x00000090ab717223 */ /* 0x000fe20000010070 */
[----:B------:R-:W-:Y:S01]  /*1180*/  FADD.FTZ R24, R24, R116 ;  /* 0x0000007418187221 */ /* 0x000fe20000010000 */
[----:B------:R-:W-:Y:S01]  /*1190*/  FFMA.FTZ R4, R116, R3, R4 ;  /* 0x0000000374047223 */ /* 0x000fe20000010004 */
[----:B------:R-:W-:Y:S01]  /*11a0*/  FADD.FTZ R26, R26, R118 ;  /* 0x000000761a1a7221 */ /* 0x000fe20000010000 */
[----:B------:R-:W-:Y:S01]  /*11b0*/  FFMA.FTZ R6, R118, R171, R6 ;  /* 0x000000ab76067223 */ /* 0x000fe20000010006 */
[----:B------:R-:W-:Y:S01]  /*11c0*/  FADD.FTZ R27, R27, R119 ;  /* 0x000000771b1b7221 */ /* 0x000fe20000010000 */
[-C--:B------:R-:W-:Y:S01]  /*11d0*/  FFMA.FTZ R7, R119, R168.reuse, R7 ;  /* 0x000000a877077223 */ /* 0x080fe20000010007 */
[----:B------:R-:W-:Y:S01]  /*11e0*/  FADD.FTZ R67, R67, R115 ;  /* 0x0000007343437221 */ /* 0x000fe20000010000 */
[----:B------:R-:W-:Y:S01]  /*11f0*/  FFMA.FTZ R47, R115, R168, R47 ;  /* 0x000000a8732f7223 */ /* 0x000fe2000001002f */
[----:B------:R-:W-:Y:S01]  /*1200*/  FADD.FTZ R125, R114, R143 ;  /* 0x0000008f727d7221 */ /* 0x000fe20000010000 */
[----:B------:R-:W-:-:S07]  /*1210*/  FFMA.FTZ R180, R168, R143, R113 ;  /* 0x0000008fa8b47223 */ /* 0x000fce0000010071 */
.L_x_4378:
[----:B------:R-:W-:Y:S05]  /*1220*/  BSYNC.RECONVERGENT B0 ;  /* 0x0000000000007941 */ /* 0x000fea0003800200 */
.L_x_4377:
[----:B------:R-:W-:Y:S04]  /*1230*/  BSSY.RECONVERGENT B0, `(.L_x_4379) ;  /* 0x0000041000007945 */ /* 0x000fe80003800200 */
[----:B------:R-:W-:Y:S05]  /*1240*/  @!P1 BRA `(.L_x_4380) ;  /* 0x0000000000fc9947 */ /* 0x000fea0003800000 */
        /* <DEDUP_REMOVED lines=12> */
[--C-:B------:R-:W-:Y:S02]  /*1310*/  HADD2.F32 R141, -RZ, R177.reuse.H0_H0 ;  /* 0x200000b1ff8d7230 */ /* 0x100fe40000004100 */
[----:B------:R-:W-:Y:S02]  /*1320*/  HADD2.F32 R129, -RZ, R146.H1_H1 ;  /* 0x30000092ff817230 */ /* 0x000fe40000004100 */
[----:B------:R-:W-:Y:S02]  /*1330*/  HADD2.F32 R142, -RZ, R177.H1_H1 ;  /* 0x300000b1ff8e7230 */ /* 0x000fe40000004100 */
[--C-:B------:R-:W-:Y:S02]  /*1340*/  HADD2.F32 R157, -RZ, R178.reuse.H0_H0 ;  /* 0x200000b2ff9d7230 */ /* 0x100fe40000004100 */
[----:B------:R-:W-:Y:S02]  /*1350*/  HADD2.F32 R160, -RZ, R178.H1_H1 ;  /* 0x300000b2ffa07230 */ /* 0x000fe40000004100 */
[----:B------:R-:W-:-:S02]  /*1360*/  HADD2.F32 R128, -RZ, R146.H0_H0 ;  /* 0x20000092ff807230 */ /* 0x000fc40000004100 */
[----:B0-----:R-:W-:-:S05]  /*1370*/  @P0 IMAD.WIDE.U32 R126, R181, 0x10, R126 ;  /* 0x00000010b57e0825 */ /* 0x001fca00078e007e */
[----:B------:R0:W5:Y:S02]  /*1380*/  @P0 LDG.E.128 R88, desc[UR12][R126.64] ;  /* 0x0000000c7e580981 */ /* 0x000164000c1e1d00 */
[--C-:B0-----:R-:W-:Y:S01]  /*1390*/  HADD2.F32 R126, -RZ, R145.reuse.H0_H0 ;  /* 0x20000091ff7e7230 */ /* 0x101fe20000004100 */
[----:B------:R-:W-:Y:S01]  /*13a0*/  IADD3 R181, PT, PT, R181, 0x100, RZ ;  /* 0x00000100b5b57810 */ /* 0x000fe20007ffe0ff */
[----:B---3--:R-:W-:Y:S01]  /*13b0*/  FMUL.FTZ R141, R112, R141 ;  /* 0x0000008d708d7220 */ /* 0x008fe20000410000 */
[----:B------:R-:W-:Y:S01]  /*13c0*/  FMUL.FTZ R142, R113, R142 ;  /* 0x0000008e718e7220 */ /* 0x000fe20000410000 */
[----:B------:R-:W-:Y:S01]  /*13d0*/  FMUL.FTZ R157, R114, R157 ;  /* 0x0000009d729d7220 */ /* 0x000fe20000410000 */
[----:B------:R-:W-:Y:S01]  /*13e0*/  FMUL.FTZ R160, R115, R160 ;  /* 0x000000a073a07220 */ /* 0x000fe20000410000 */
[----:B----4-:R-:W-:Y:S01]  /*13f0*/  FFMA.FTZ R129, R116, R129, R141 ;  /* 0x0000008174817223 */ /* 0x010fe2000001008d */
[----:B------:R-:W-:Y:S02]  /*1400*/  HADD2.F32 R141, -RZ, R145.H1_H1 ;  /* 0x30000091ff8d7230 */ /* 0x000fe40000004100 */
[----:B------:R-:W-:-:S03]  /*1410*/  FFMA.FTZ R128, R117, R128, R142 ;  /* 0x0000008075807223 */ /* 0x000fc6000001008e */
[----:B------:R-:W-:Y:S01]  /*1420*/  FFMA.FTZ R142, R118, R141, R157 ;  /* 0x0000008d768e7223 */ /* 0x000fe2000001009d */
[----:B------:R-:W-:Y:S01]  /*1430*/  FFMA.FTZ R141, R119, R126, R160 ;  /* 0x0000007e778d7223 */ /* 0x000fe200000100a0 */
[C---:B--2---:R-:W-:Y:S01]  /*1440*/  FADD.FTZ R160, -R124.reuse, R121 ;  /* 0x000000797ca07221 */ /* 0x044fe20000010100 */
[----:B------:R-:W-:-:S03]  /*1450*/  FADD.FTZ R120, -R124, R120 ;  /* 0x000000787c787221 */ /* 0x000fc60000010100 */
[C---:B-----5:R-:W-:Y:S01]  /*1460*/  FMUL.FTZ R160, R131.reuse, R160 ;  /* 0x000000a083a07220 */ /* 0x060fe20000410000 */
[----:B------:R-:W-:Y:S01]  /*1470*/  FMUL.FTZ R157, R131, R120 ;  /* 0x00000078839d7220 */ /* 0x000fe20000410000 */
[----:B------:R-:W-:Y:S01]  /*1480*/  FADD.FTZ R122, -R124, R122 ;  /* 0x0000007a7c7a7221 */ /* 0x000fe20000010100 */
[----:B------:R-:W-:Y:S01]  /*1490*/  FADD.FTZ R69, R69, R113 ;  /* 0x0000007145457221 */ /* 0x000fe20000010000 */
[----:B------:R-:W-:Y:S01]  /*14a0*/  FFMA.FTZ R49, R113, R160, R49 ;  /* 0x000000a071317223 */ /* 0x000fe20000010031 */
[----:B------:R-:W-:Y:S01]  /*14b0*/  FADD.FTZ R125, R125, R129 ;  /* 0x000000817d7d7221 */ /* 0x000fe20000010000 */
[----:B------:R-:W-:Y:S01]  /*14c0*/  FFMA.FTZ R113, R157, R129, R180 ;  /* 0x000000819d717223 */ /* 0x000fe200000100b4 */
[----:B------:R-:W-:Y:S01]  /*14d0*/  FADD.FTZ R68, R68, R112 ;  /* 0x0000007044447221 */ /* 0x000fe20000010000 */
[----:B------:R-:W-:Y:S01]  /*14e0*/  FFMA.FTZ R48, R112, R157, R48 ;  /* 0x0000009d70307223 */ /* 0x000fe20000010030 */
[----:B------:R-:W-:Y:S01]  /*14f0*/  FMUL.FTZ R169, R131, R122 ;  /* 0x0000007a83a97220 */ /* 0x000fe20000410000 */
[----:B------:R-:W-:Y:S01]  /*1500*/  FADD.FTZ R170, -R124, R123 ;  /* 0x0000007b7caa7221 */ /* 0x000fe20000010100 */
[----:B------:R-:W-:Y:S01]  /*1510*/  FADD.FTZ R125, R125, R128 ;  /* 0x000000807d7d7221 */ /* 0x000fe20000010000 */
        /* <DEDUP_REMOVED lines=18> */
.L_x_4380:
[----:B------:R-:W-:Y:S05]  /*1640*/  BSYNC.RECONVERGENT B0 ;  /* 0x0000000000007941 */ /* 0x000fea0003800200 */
.L_x_4379:
        /* <DEDUP_REMOVED lines=15> */
[----:B------:R-:W-:Y:S02]  /*1740*/  HADD2.F32 R151, -RZ, R179.H0_H0 ;  /* 0x200000b3ff977230 */ /* 0x000fe40000004100 */
[----:B------:R-:W-:Y:S02]  /*1750*/  HADD2.F32 R152, -RZ, R184.H1_H1 ;  /* 0x300000b8ff987230 */ /* 0x000fe40000004100 */
[----:B------:R-:W-:Y:S02]  /*1760*/  HADD2.F32 R162, -RZ, R185.H1_H1 ;  /* 0x300000b9ffa27230 */ /* 0x000fe40000004100 */
[----:B------:R-:W-:Y:S02]  /*1770*/  HADD2.F32 R0, -RZ, R179.H1_H1 ;  /* 0x300000b3ff007230 */ /* 0x000fe40000004100 */
[----:B0-----:R-:W-:-:S05]  /*1780*/  @P0 IMAD.WIDE.U32 R126, R181, 0x10, R126 ;  /* 0x00000010b57e0825 */ /* 0x001fca00078e007e */
[----:B------:R0:W5:Y:S02]  /*1790*/  @P0 LDG.E.128 R92, desc[UR12][R126.64] ;  /* 0x0000000c7e5c0981 */ /* 0x000164000c1e1d00 */
[--C-:B0-----:R-:W-:Y:S01]  /*17a0*/  HADD2.F32 R126, -RZ, R182.reuse.H1_H1 ;  /* 0x300000b6ff7e7230 */ /* 0x101fe20000004100 */
[----:B------:R-:W-:Y:S01]  /*17b0*/  IADD3 R181, PT, PT, R181, 0x100, RZ ;  /* 0x00000100b5b57810 */ /* 0x000fe20007ffe0ff */
[----:B---3--:R-:W-:Y:S01]  /*17c0*/  FMUL.FTZ R159, R112, R159 ;  /* 0x0000009f709f7220 */ /* 0x008fe20000410000 */
[----:B------:R-:W-:Y:S01]  /*17d0*/  FMUL.FTZ R152, R113, R152 ;  /* 0x0000009871987220 */ /* 0x000fe20000410000 */
[----:B------:R-:W-:Y:S02]  /*17e0*/  FMUL.FTZ R162, R115, R162 ;  /* 0x000000a273a27220 */ /* 0x000fe40000410000 */
[----:B----4-:R-:W-:Y:S01]  /*17f0*/  FFMA.FTZ R2, R116, R151, R159 ;  /* 0x0000009774027223 */ /* 0x010fe2000001009f */
[----:B------:R-:W-:Y:S02]  /*1800*/  HADD2.F32 R159, -RZ, R185.H0_H0 ;  /* 0x200000b9ff9f7230 */ /* 0x000fe40000004100 */
[----:B------:R-:W-:Y:S01]  /*1810*/  FFMA.FTZ R0, R117, R0, R152 ;  /* 0x0000000075007223 */ /* 0x000fe20000010098 */
[----:B------:R-:W-:-:S02]  /*1820*/  HADD2.F32 R151, -RZ, R182.H0_H0 ;  /* 0x200000b6ff977230 */ /* 0x000fc40000004100 */
[----:B------:R-:W-:Y:S01]  /*1830*/  FFMA.FTZ R152, R119, R126, R162 ;  /* 0x0000007e77987223 */ /* 0x000fe200000100a2 */
[----:B------:R-:W-:Y:S01]  /*1840*/  FMUL.FTZ R159, R114, R159 ;  /* 0x0000009f729f7220 */ /* 0x000fe20000410000 */
[C---:B--2---:R-:W-:Y:S01]  /*1850*/  FADD.FTZ R162, -R124.reuse, R121 ;  /* 0x000000797ca27221 */ /* 0x044fe20000010100 */
[----:B------:R-:W-:Y:S02]  /*1860*/  FADD.FTZ R120, -R124, R120 ;  /* 0x000000787c787221 */ /* 0x000fe40000010100 */
[----:B------:R-:W-:Y:S01]  /*1870*/  FFMA.FTZ R151, R118, R151, R159 ;  /* 0x0000009776977223 */ /* 0x000fe2000001009f */
[----:B------:R-:W-:Y:S01]  /*1880*/  FADD.FTZ R122, -R124, R122 ;  /* 0x0000007a7c7a7221 */ /* 0x000fe20000010100 */
[C---:B-----5:R-:W-:Y:S01]  /*1890*/  FMUL.FTZ R162, R131.reuse, R162 ;  /* 0x000000a283a27220 */ /* 0x060fe20000410000 */
[----:B------:R-:W-:Y:S01]  /*18a0*/  FMUL.FTZ R159, R131, R120 ;  /* 0x00000078839f7220 */ /* 0x000fe20000410000 */
        /* <DEDUP_REMOVED lines=8> */
[----:B------:R-:W-:Y:S01]  /*1930*/  FFMA.FTZ R54, R114, R167, R54 ;  /* 0x000000a772367223 */ /* 0x000fe20000010036 */
[----:B------:R-:W-:Y:S01]  /*1940*/  FADD.FTZ R172, -R124, R123 ;  /* 0x0000007b7cac7221 */ /* 0x000fe20000010100 */
[----:B------:R-:W-:Y:S01]  /*1950*/  FADD.FTZ R112, R125, R0 ;  /* 0x000000007d707221 */ /* 0x000fe20000010000 */
[----:B------:R-:W-:-:S02]  /*1960*/  FFMA.FTZ R114, R162, R0, R113 ;  /* 0x00000000a2727223 */ /* 0x000fc40000010071 */
        /* <DEDUP_REMOVED lines=15> */
.L_x_4382:
[----:B------:R-:W-:Y:S05]  /*1a60*/  BSYNC.RECONVERGENT B0 ;  /* 0x0000000000007941 */ /* 0x000fea0003800200 */
.L_x_4381:
        /* <DEDUP_REMOVED lines=14> */
[----:B------:R-:W-:Y:S02]  /*1b50*/  HADD2.F32 R161, -RZ, R188.H0_H0 ;  /* 0x200000bcffa17230 */ /* 0x000fe40000004100 */
[----:B------:R-:W-:Y:S02]  /*1b60*/  HADD2.F32 R153, -RZ, R186.H0_H0 ;  /* 0x200000baff997230 */ /* 0x000fe40000004100 */
[----:B------:R-:W-:Y:S02]  /*1b70*/  HADD2.F32 R154, -RZ, R188.H1_H1 ;  /* 0x300000bcff9a7230 */ /* 0x000fe40000004100 */
[----:B------:R-:W-:Y:S02]  /*1b80*/  HADD2.F32 R164, -RZ, R189.H1_H1 ;  /* 0x300000bdffa47230 */ /* 0x000fe40000004100 */
[----:B------:R-:W-:Y:S02]  /*1b90*/  HADD2.F32 R138, -RZ, R186.H1_H1 ;  /* 0x300000baff8a7230 */ /* 0x000fe40000004100 */
[----:B0-----:R-:W-:-:S05]  /*1ba0*/  @P0 IMAD.WIDE.U32 R126, R181, 0x10, R126 ;  /* 0x00000010b57e0825 */ /* 0x001fca00078e007e */
[----:B------:R0:W5:Y:S02]  /*1bb0*/  @P0 LDG.E.128 R96, desc[UR12][R126.64] ;  /* 0x0000000c7e600981 */ /* 0x000164000c1e1d00 */
[----:B0-----:R-:W-:Y:S01]  /*1bc0*/  HADD2.F32 R126, -RZ, R187.H1_H1 ;  /* 0x300000bbff7e7230 */ /* 0x001fe20000004100 */
        /* <DEDUP_REMOVED lines=43> */
.L_x_4384:
[----:B------:R-:W-:Y:S05]  /*1e80*/  BSYNC.RECONVERGENT B0 ;  /* 0x0000000000007941 */ /* 0x000fea0003800200 */
.L_x_4383:
        /* <DEDUP_REMOVED lines=16> */
[--C-:B------:R-:W-:Y:S02]  /*1f90*/  HADD2.F32 R166, -RZ, R193.reuse.H1_H1 ;  /* 0x300000c1ffa67230 */ /* 0x100fe40000004100 */
[--C-:B------:R-:W-:Y:S02]  /*1fa0*/  HADD2.F32 R139, -RZ, R190.reuse.H0_H0 ;  /* 0x200000beff8b7230 */ /* 0x100fe40000004100 */
[----:B------:R-:W-:Y:S02]  /*1fb0*/  HADD2.F32 R140, -RZ, R190.H1_H1 ;  /* 0x300000beff8c7230 */ /* 0x000fe40000004100 */
[----:B------:R-:W-:-:S02]  /*1fc0*/  HADD2.F32 R163, -RZ, R193.H0_H0 ;  /* 0x200000c1ffa37230 */ /* 0x000fc40000004100 */
[----:B0-----:R-:W-:-:S05]  /*1fd0*/  @P0 IMAD.WIDE.U32 R126, R181, 0x10, R126 ;  /* 0x00000010b57e0825 */ /* 0x001fca00078e007e */
[----:B------:R0:W5:Y:S02]  /*1fe0*/  @P0 LDG.E.128 R100, desc[UR12][R126.64] ;  /* 0x0000000c7e640981 */ /* 0x000164000c1e1d00 */
[--C-:B0-----:R-:W-:Y:S02]  /*1ff0*/  HADD2.F32 R126, -RZ, R191.reuse.H1_H1 ;  /* 0x300000bfff7e7230 */ /* 0x101fe40000004100 */
[----:B---3--:R-:W-:Y:S01]  /*2000*/  FMUL.FTZ R155, R112, R155 ;  /* 0x0000009b709b7220 */ /* 0x008fe20000410000 */
[----:B------:R-:W-:Y:S01]  /*2010*/  FMUL.FTZ R156, R113, R156 ;  /* 0x0000009c719c7220 */ /* 0x000fe20000410000 */
[----:B------:R-:W-:Y:S01]  /*2020*/  FMUL.FTZ R166, R115, R166 ;  /* 0x000000a673a67220 */ /* 0x000fe20000410000 */
[----:B------:R-:W-:Y:S01]  /*2030*/  FMUL.FTZ R163, R114, R163 ;  /* 0x000000a372a37220 */ /* 0x000fe20000410000 */
[----:B----4-:R-:W-:Y:S01]  /*2040*/  FFMA.FTZ R139, R116, R139, R155 ;  /* 0x0000008b748b7223 */ /* 0x010fe2000001009b */
[----:B------:R-:W-:Y:S01]  /*2050*/  FFMA.FTZ R140, R117, R140, R156 ;  /* 0x0000008c758c7223 */ /* 0x000fe2000001009c */
[----:B------:R-:W-:-:S02]  /*2060*/  HADD2.F32 R155, -RZ, R191.H0_H0 ;  /* 0x200000bfff9b7230 */ /* 0x000fc40000004100 */
[----:B------:R-:W-:Y:S01]  /*2070*/  FFMA.FTZ R156, R119, R126, R166 ;  /* 0x0000007e779c7223 */ /* 0x000fe200000100a6 */
[C---:B--2---:R-:W-:Y:S01]  /*2080*/  FADD.FTZ R166, -R124.reuse, R121 ;  /* 0x000000797ca67221 */ /* 0x044fe20000010100 */
[----:B------:R-:W-:Y:S01]  /*2090*/  FADD.FTZ R120, -R124, R120 ;  /* 0x000000787c787221 */ /* 0x000fe20000010100 */
        /* <DEDUP_REMOVED lines=31> */
.L_x_4386:
[----:B------:R-:W-:Y:S05]  /*2290*/  BSYNC.RECONVERGENT B0 ;  /* 0x0000000000007941 */ /* 0x000fea0003800200 */
.L_x_4385:
        /* <DEDUP_REMOVED lines=32> */
.L_x_4388:
[----:B------:R-:W-:Y:S05]  /*24a0*/  BSYNC.RECONVERGENT B0 ;  /* 0x0000000000007941 */ /* 0x000fea0003800200 */
.L_x_4387:
        /* <DEDUP_REMOVED lines=35> */
[----:B------:R-:W-:Y:S02]  /*26e0*/  P2R R125, PR, RZ, 0x1 ;  /* 0x00000001ff7d7803 */ /* 0x000fe40000000000 */
[----:B------:R-:W-:Y:S01]  /*26f0*/  ISETP.GE.U32.AND P0, PT, R135, 0x100, PT ;  /* 0x000001008700780c */ /* 0x000fe20003f06070 */
[----:B------:R-:W-:Y:S01]  /*2700*/  FADD.FTZ R126, R126, R195 ;  /* 0x000000c37e7e7221 */ /* 0x000fe20000010000 */
[----:B------:R-:W-:Y:S01]  /*2710*/  FADD.FTZ R112, R127, R112 ;  /* 0x000000707f707221 */ /* 0x000fe20000010000 */
[----:B0-----:R-:W-:Y:S02]  /*2720*/  ISETP.NE.AND P4, PT, R113, RZ, PT ;  /* 0x000000ff7100720c */ /* 0x001fe40003f85270 */
[----:B------:R-:W-:Y:S01]  /*2730*/  FMUL.FTZ R123, R126, UR11 ;  /* 0x0000000b7e7b7c20 */ /* 0x000fe20008410000 */
[----:B------:R-:W-:Y:S01]  /*2740*/  FMUL.FTZ R122, R112, UR11 ;  /* 0x0000000b707a7c20 */ /* 0x000fe20008410000 */
[----:B------:R-:W-:-:S03]  /*2750*/  P2R R124, PR, RZ, 0x10 ;  /* 0x00000010ff7c7803 */ /* 0x000fc60000000000 */
[----:B------:R-:W-:-:S03]  /*2760*/  FSEL R123, R123, RZ, !P4 ;  /* 0x000000ff7b7b7208 */ /* 0x000fc60006000000 */
[----:B------:R-:W-:Y:S05]  /*2770*/  @!P0 BRA `(.L_x_4390) ;  /* 0x0000000800b88947 */ /* 0x000fea0003800000 */
        /* <DEDUP_REMOVED lines=22> */
[----:B------:R-:W-:Y:S01]  /*28e0*/  FMUL.FTZ R115, R131, R118 ;  /* 0x0000007683737220 */ /* 0x000fe20000410000 */
[----:B------:R-:W-:Y:S06]  /*28f0*/  BRA `(.L_x_4394) ;  /* 0x0000000800207947 */ /* 0x000fec0003800000 */
.L_x_4393:
        /* <DEDUP_REMOVED lines=11> */
[----:B------:R-:W-:-:S02]  /*29b0*/  FMUL.FTZ R115, R131, R106 ;  /* 0x0000006a83737220 */ /* 0x000fc40000410000 */
[----:B------:R-:W-:Y:S02]  /*29c0*/  MOV R104, R112 ;  /* 0x0000007000687202 */ /* 0x000fe40000000f00 */
[----:B------:R-:W-:Y:S02]  /*29d0*/  MOV R105, R113 ;  /* 0x0000007100697202 */ /* 0x000fe40000000f00 */
[----:B------:R-:W-:Y:S02]  /*29e0*/  MOV R106, R114 ;  /* 0x00000072006a7202 */ /* 0x000fe40000000f00 */
[----:B------:R-:W-:Y:S01]  /*29f0*/  MOV R107, R115 ;  /* 0x00000073006b7202 */ /* 0x000fe20000000f00 */
[----:B------:R-:W-:Y:S06]  /*2a00*/  BRA `(.L_x_4394) ;  /* 0x0000000400dc7947 */ /* 0x000fec0003800000 */
.L_x_4392:
        /* <DEDUP_REMOVED lines=20> */
.L_x_4395:
        /* <DEDUP_REMOVED lines=14> */
[-C--:B------:R-:W-:Y:S02]  /*2c30*/  MOV R106, R114.reuse ;  /* 0x00000072006a7202 */ /* 0x080fe40000000f00 */
[-C--:B------:R-:W-:Y:S02]  /*2c40*/  MOV R107, R115.reuse ;  /* 0x00000073006b7202 */ /* 0x080fe40000000f00 */
[----:B------:R-:W-:Y:S02]  /*2c50*/  MOV R111, R115 ;  /* 0x00000073006f7202 */ /* 0x000fe40000000f00 */
[----:B------:R-:W-:-:S02]  /*2c60*/  MOV R110, R114 ;  /* 0x00000072006e7202 */ /* 0x000fc40000000f00 */
[----:B------:R-:W-:Y:S02]  /*2c70*/  MOV R109, R113 ;  /* 0x00000071006d7202 */ /* 0x000fe40000000f00 */
[----:B------:R-:W-:Y:S01]  /*2c80*/  MOV R108, R112 ;  /* 0x00000070006c7202 */ /* 0x000fe20000000f00 */
[----:B------:R-:W-:Y:S06]  /*2c90*/  BRA `(.L_x_4394) ;  /* 0x0000000400387947 */ /* 0x000fec0003800000 */
.L_x_4391:
        /* <DEDUP_REMOVED lines=20> */
[----:B------:R-:W-:Y:S06]  /*2de0*/  BRA `(.L_x_4394) ;  /* 0x0000000000e47947 */ /* 0x000fec0003800000 */
.L_x_4397:
        /* <DEDUP_REMOVED lines=11> */
[----:B------:R-:W-:-:S02]  /*2ea0*/  FFMA.FTZ R115, R131, R106, R87 ;  /* 0x0000006a83737223 */ /* 0x000fc40000010057 */
[----:B------:R-:W-:Y:S02]  /*2eb0*/  MOV R105, R113 ;  /* 0x0000007100697202 */ /* 0x000fe40000000f00 */
[----:B------:R-:W-:Y:S02]  /*2ec0*/  MOV R104, R112 ;  /* 0x0000007000687202 */ /* 0x000fe40000000f00 */
[----:B------:R-:W-:Y:S02]  /*2ed0*/  MOV R106, R114 ;  /* 0x00000072006a7202 */ /* 0x000fe40000000f00 */
[----:B------:R-:W-:Y:S01]  /*2ee0*/  MOV R107, R115 ;  /* 0x00000073006b7202 */ /* 0x000fe20000000f00 */
[----:B------:R-:W-:Y:S06]  /*2ef0*/  BRA `(.L_x_4394) ;  /* 0x0000000000a07947 */ /* 0x000fec0003800000 */
.L_x_4396:
        /* <DEDUP_REMOVED lines=20> */
.L_x_4398:
        /* <DEDUP_REMOVED lines=14> */
[-C--:B------:R-:W-:Y:S02]  /*3120*/  MOV R106, R114.reuse ;  /* 0x00000072006a7202 */ /* 0x080fe40000000f00 */
[-C--:B------:R-:W-:Y:S02]  /*3130*/  MOV R107, R115.reuse ;  /* 0x00000073006b7202 */ /* 0x080fe40000000f00 */
[----:B------:R-:W-:Y:S02]  /*3140*/  MOV R111, R115 ;  /* 0x00000073006f7202 */ /* 0x000fe40000000f00 */
[----:B------:R-:W-:-:S02]  /*3150*/  MOV R110, R114 ;  /* 0x00000072006e7202 */ /* 0x000fc40000000f00 */
[----:B------:R-:W-:Y:S02]  /*3160*/  MOV R109, R113 ;  /* 0x00000071006d7202 */ /* 0x000fe40000000f00 */
[----:B------:R-:W-:-:S07]  /*3170*/  MOV R108, R112 ;  /* 0x00000070006c7202 */ /* 0x000fce0000000f00 */
.L_x_4394:
[----:B------:R-:W-:Y:S01]  /*3180*/  ISETP.NE.U32.AND P4, PT, RZ, UR4, PT ;  /* 0x00000004ff007c0c */ /* 0x000fe2000bf85070 */
[----:B------:R-:W0:Y:S03]  /*3190*/  LDC.64 R118, c[0x0][0x468] ;  /* 0x00011a00ff767b82 */ /* 0x000e260000000a00 */
[----:B------:R-:W-:-:S13]  /*31a0*/  ISETP.NE.AND.EX P4, PT, RZ, UR5, PT, P4 ;  /* 0x00000005ff007c0c */ /* 0x000fda000bf85340 */
[----:B------:R-:W1:Y:S01]  /*31b0*/  @P4 LDC.64 R116, c[0x0][0x478] ;  /* 0x00011e00ff744b82 */ /* 0x000e620000000a00 */
[----:B0-----:R-:W-:-:S04]  /*31c0*/  IMAD.WIDE.U32 R118, R133, 0x10, R118 ;  /* 0x0000001085767825 */ /* 0x001fc800078e0076 */
[----:B-1----:R-:W-:-:S05]  /*31d0*/  @P4 IMAD.WIDE.U32 R120, R133, 0x10, R116 ;  /* 0x0000001085784825 */ /* 0x002fca00078e0074 */
[----:B------:R0:W-:Y:S01]  /*31e0*/  @P4 STG.E.128 desc[UR12][R120.64], R108 ;  /* 0x0000006c78004986 */ /* 0x0001e2000c101d0c */
[----:B------:R-:W-:-:S03]  /*31f0*/  ISETP.NE.U32.AND P4, PT, RZ, UR6, PT ;  /* 0x00000006ff007c0c */ /* 0x000fc6000bf85070 */
[----:B------:R0:W-:Y:S01]  /*3200*/  STG.E.128 desc[UR12][R118.64], R112 ;  /* 0x0000007076007986 */ /* 0x0001e2000c101d0c */
[----:B------:R-:W-:-:S13]  /*3210*/  ISETP.NE.AND.EX P4, PT, RZ, UR7, PT, P4 ;  /* 0x00000007ff007c0c */ /* 0x000fda000bf85340 */
[----:B------:R-:W1:Y:S02]  /*3220*/  @P4 LDC.64 R116, c[0x0][0x470] ;  /* 0x00011c00ff744b82 */ /* 0x000e640000000a00 */
[C---:B-1----:R-:W-:Y:S01]  /*3230*/  @P4 IMAD.WIDE.U32 R116, R133.reuse, 0x10, R116 ;  /* 0x0000001085744825 */ /* 0x042fe200078e0074 */
[----:B------:R-:W-:-:S04]  /*3240*/  IADD3 R133, PT, PT, R133, 0x100, RZ ;  /* 0x0000010085857810 */ /* 0x000fc80007ffe0ff */
[----:B------:R0:W-:Y:S03]  /*3250*/  @P4 STG.E.128 desc[UR12][R116.64], R104 ;  /* 0x0000006874004986 */ /* 0x0001e6000c101d0c */
.L_x_4390:
[----:B------:R-:W-:Y:S05]  /*3260*/  BSYNC.RECONVERGENT B0 ;  /* 0x0000000000007941 */ /* 0x000fea0003800200 */
.L_x_4389:
        /* <DEDUP_REMOVED lines=10> */
[----:B------:R-:W-:-:S06]  /*3310*/  UISETP.NE.AND.EX UP0, UPT, UR7, URZ, UPT, UP0 ;  /* 0x000000ff0700728c */ /* 0x000fcc000bf05300 */
[----:B------:R-:W-:-:S13]  /*3320*/  PLOP3.LUT P5, PT, PT, PT, UP0, 0x80, 0x8 ;  /* 0x000000000008781c */ /* 0x000fda0003faf008 */
        /* <DEDUP_REMOVED lines=22> */
.L_x_4403:
        /* <DEDUP_REMOVED lines=17> */
.L_x_4402:
[----:B0-----:R-:W0:Y:S02]  /*35a0*/  LDC.64 R112, c[0x0][0x470] ;  /* 0x00011c00ff707b82 */ /* 0x001e240000000a00 */
[----:B0-----:R-:W-:-:S04]  /*35b0*/  ISETP.NE.U32.AND P5, PT, R112, RZ, PT ;  /* 0x000000ff7000720c */ /* 0x001fc80003fa5070 */
[----:B------:R-:W-:-:S13]  /*35c0*/  ISETP.NE.AND.EX P5, PT, R113, RZ, PT, P5 ;  /* 0x000000ff7100720c */ /* 0x000fda0003fa5350 */
        /* <DEDUP_REMOVED lines=18> */
.L_x_4405:
        /* <DEDUP_REMOVED lines=13> */
.L_x_4401:
[----:B0-----:R-:W0:Y:S02]  /*37c0*/  LDC.64 R112, c[0x0][0x478] ;  /* 0x00011e00ff707b82 */ /* 0x001e240000000a00 */
[----:B0-----:R-:W-:-:S04]  /*37d0*/  ISETP.NE.U32.AND P4, PT, R112, RZ, PT ;  /* 0x000000ff7000720c */ /* 0x001fc80003f85070 */
[----:B------:R-:W-:-:S13]  /*37e0*/  ISETP.NE.AND.EX P4, PT, R113, RZ, PT, P4 ;  /* 0x000000ff7100720c */ /* 0x000fda0003f85340 */
[----:B------:R-:W-:Y:S05]  /*37f0*/  @!P4 BRA `(.L_x_4406) ;  /* 0x0000000000a8c947 */ /* 0x000fea0003800000 */
[----:B------:R-:W0:Y:S02]  /*3800*/  LDC.64 R108, c[0x0][0x470] ;  /* 0x00011c00ff6c7b82 */ /* 0x000e240000000a00 */
        /* <DEDUP_REMOVED lines=24> */
.L_x_4407:
        /* <DEDUP_REMOVED lines=17> */
.L_x_4406:
        /* <DEDUP_REMOVED lines=21> */
.L_x_4408:
        /* <DEDUP_REMOVED lines=11> */
[----:B------:R-:W-:-:S07]  /*3ca0*/  FMUL.FTZ R115, R131, R118 ;  /* 0x0000007683737220 */ /* 0x000fce0000410000 */
.L_x_4404:
[----:B------:R-:W0:Y:S08]  /*3cb0*/  @P4 LDC.64 R116, c[0x0][0x478] ;  /* 0x00011e00ff744b82 */ /* 0x000e300000000a00 */
[----:B------:R-:W1:Y:S01]  /*3cc0*/  LDC.64 R118, c[0x0][0x468] ;  /* 0x00011a00ff767b82 */ /* 0x000e620000000a00 */
[----:B0-----:R-:W-:-:S07]  /*3cd0*/  @P4 IMAD.WIDE.U32 R120, R133, 0x10, R116 ;  /* 0x0000001085784825 */ /* 0x001fce00078e0074 */
[----:B------:R-:W0:Y:S01]  /*3ce0*/  @P5 LDC.64 R116, c[0x0][0x470] ;  /* 0x00011c00ff745b82 */ /* 0x000e220000000a00 */
[----:B------:R2:W-:Y:S01]  /*3cf0*/  @P4 STG.E.128 desc[UR12][R120.64], R108 ;  /* 0x0000006c78004986 */ /* 0x0005e2000c101d0c */
[----:B-1----:R-:W-:-:S05]  /*3d00*/  IMAD.WIDE.U32 R118, R133, 0x10, R118 ;  /* 0x0000001085767825 */ /* 0x002fca00078e0076 */
[----:B------:R2:W-:Y:S01]  /*3d10*/  STG.E.128 desc[UR12][R118.64], R112 ;  /* 0x0000007076007986 */ /* 0x0005e2000c101d0c */
[C---:B0-----:R-:W-:Y:S01]  /*3d20*/  @P5 IMAD.WIDE.U32 R116, R133.reuse, 0x10, R116 ;  /* 0x0000001085745825 */ /* 0x041fe200078e0074 */
[----:B------:R-:W-:-:S04]  /*3d30*/  IADD3 R133, PT, PT, R133, 0x100, RZ ;  /* 0x0000010085857810 */ /* 0x000fc80007ffe0ff */
[----:B------:R2:W-:Y:S03]  /*3d40*/  @P5 STG.E.128 desc[UR12][R116.64], R104 ;  /* 0x0000006874005986 */ /* 0x0005e6000c101d0c */
.L_x_4400:
[----:B------:R-:W-:Y:S05]  /*3d50*/  BSYNC.RECONVERGENT B0 ;  /* 0x0000000000007941 */ /* 0x000fea0003800200 */
.L_x_4399:
        /* <DEDUP_REMOVED lines=13> */
[-CC-:B0-2---:R-:W-:Y:S01]  /*3e30*/  FFMA.FTZ R107, R162, R122.reuse, R123.reuse ;  /* 0x0000007aa26b7223 */ /* 0x185fe2000001007b */
        /* <DEDUP_REMOVED lines=20> */
.L_x_4413:
        /* <DEDUP_REMOVED lines=17> */
.L_x_4412:
[----:B0-2---:R-:W0:Y:S02]  /*4090*/  LDC.64 R112, c[0x0][0x470] ;  /* 0x00011c00ff707b82 */ /* 0x005e240000000a00 */
        /* <DEDUP_REMOVED lines=20> */
.L_x_4415:
        /* <DEDUP_REMOVED lines=13> */
.L_x_4411:
[----:B0-2---:R-:W0:Y:S02]  /*42b0*/  LDC.64 R112, c[0x0][0x478] ;  /* 0x00011e00ff707b82 */ /* 0x005e240000000a00 */
        /* <DEDUP_REMOVED lines=28> */
.L_x_4417:
        /* <DEDUP_REMOVED lines=17> */
.L_x_4416:
        /* <DEDUP_REMOVED lines=21> */
.L_x_4418:
        /* <DEDUP_REMOVED lines=12> */
.L_x_4414:
        /* <DEDUP_REMOVED lines=10> */
.L_x_4410:
[----:B------:R-:W-:Y:S05]  /*4840*/  BSYNC.RECONVERGENT B0 ;  /* 0x0000000000007941 */ /* 0x000fea0003800200 */
.L_x_4409:
        /* <DEDUP_REMOVED lines=13> */
[-CC-:B0-23--:R-:W-:Y:S01]  /*4920*/  FFMA.FTZ R107, R164, R122.reuse, R123.reuse ;  /* 0x0000007aa46b7223 */ /* 0x18dfe2000001007b */
        /* <DEDUP_REMOVED lines=20> */
.L_x_4423:
        /* <DEDUP_REMOVED lines=17> */
.L_x_4422:
[----:B0-23--:R-:W0:Y:S02]  /*4b80*/  LDC.64 R112, c[0x0][0x470] ;  /* 0x00011c00ff707b82 */ /* 0x00de240000000a00 */
        /* <DEDUP_REMOVED lines=20> */
.L_x_4425:
        /* <DEDUP_REMOVED lines=13> */
.L_x_4421:
[----:B0-23--:R-:W0:Y:S02]  /*4da0*/  LDC.64 R112, c[0x0][0x478] ;  /* 0x00011e00ff707b82 */ /* 0x00de240000000a00 */
        /* <DEDUP_REMOVED lines=28> */
.L_x_4427:
        /* <DEDUP_REMOVED lines=17> */
.L_x_4426:
        /* <DEDUP_REMOVED lines=21> */
.L_x_4428:
        /* <DEDUP_REMOVED lines=12> */
.L_x_4424:
        /* <DEDUP_REMOVED lines=10> */
.L_x_4420:
[----:B------:R-:W-:Y:S05]  /*5330*/  BSYNC.RECONVERGENT B0 ;  /* 0x0000000000007941 */ /* 0x000fea0003800200 */
.L_x_4419:
        /* <DEDUP_REMOVED lines=13> */
[-CC-:B0-234-:R-:W-:Y:S01]  /*5410*/  FFMA.FTZ R105, R166, R122.reuse, R123.reuse ;  /* 0x0000007aa6697223 */ /* 0x19dfe2000001007b */
        /* <DEDUP_REMOVED lines=20> */
.L_x_4433:
        /* <DEDUP_REMOVED lines=17> */
.L_x_4432:
[----:B0-234-:R-:W0:Y:S02]  /*5670*/  LDC.64 R112, c[0x0][0x470] ;  /* 0x00011c00ff707b82 */ /* 0x01de240000000a00 */
        /* <DEDUP_REMOVED lines=20> */
.L_x_4435:
        /* <DEDUP_REMOVED lines=13> */
.L_x_4431:
[----:B0-234-:R-:W0:Y:S02]  /*5890*/  LDC.64 R112, c[0x0][0x478] ;  /* 0x00011e00ff707b82 */ /* 0x01de240000000a00 */
        /* <DEDUP_REMOVED lines=28> */
.L_x_4437:
        /* <DEDUP_REMOVED lines=17> */
.L_x_4436:
        /* <DEDUP_REMOVED lines=21> */
.L_x_4438:
        /* <DEDUP_REMOVED lines=12> */
.L_x_4434:
[----:B------:R-:W0:Y:S08]  /*5d80*/  @P4 LDC.64 R116, c[0x0][0x478] ;  /* 0x00011e00ff744b82 */ /* 0x000e300000000a00 */
[----:B------:R-:W1:Y:S01]  /*5d90*/  LDC.64 R118, c[0x0][0x468] ;  /* 0x00011a00ff767b82 */ /* 0x000e620000000a00 */
[----:B0-----:R-:W-:-:S07]  /*5da0*/  @P4 IMAD.WIDE.U32 R120, R133, 0x10, R116 ;  /* 0x0000001085784825 */ /* 0x001fce00078e0074 */
[----:B------:R-:W0:Y:S01]  /*5db0*/  @P5 LDC.64 R116, c[0x0][0x470] ;  /* 0x00011c00ff745b82 */ /* 0x000e220000000a00 */
[----:B------:R2:W-:Y:S01]  /*5dc0*/  @P4 STG.E.128 desc[UR12][R120.64], R108 ;  /* 0x0000006c78004986 */ /* 0x0005e2000c101d0c */
[----:B-1----:R-:W-:-:S05]  /*5dd0*/  IMAD.WIDE.U32 R118, R133, 0x10, R118 ;  /* 0x0000001085767825 */ /* 0x002fca00078e0076 */
[----:B------:R2:W-:Y:S01]  /*5de0*/  STG.E.128 desc[UR12][R118.64], R112 ;  /* 0x0000007076007986 */ /* 0x0005e2000c101d0c */
[----:B0-----:R-:W-:-:S05]  /*5df0*/  @P5 IMAD.WIDE.U32 R116, R133, 0x10, R116 ;  /* 0x0000001085745825 */ /* 0x001fca00078e0074 */
[----:B------:R2:W-:Y:S02]  /*5e00*/  @P5 STG.E.128 desc[UR12][R116.64], R104 ;  /* 0x0000006874005986 */ /* 0x0005e4000c101d0c */
.L_x_4430:
[----:B------:R-:W-:Y:S05]  /*5e10*/  BSYNC.RECONVERGENT B0 ;  /* 0x0000000000007941 */ /* 0x000fea0003800200 */
.L_x_4429:
[----:B------:R-:W-:Y:S01]  /*5e20*/  ISETP.NE.AND P4, PT, R125, RZ, PT ;  /* 0x000000ff7d00720c */ /* 0x000fe20003f85270 */
[----:B------:R-:W-:-:S12]  /*5e30*/  UPLOP3.LUT UP1, UPT, UPT, UPT, UP1, 0x40, 0x4 ;  /* 0x000000000004789c */ /* 0x000fd80003f2e810 */
[----:B------:R-:W-:Y:S05]  /*5e40*/  @!P4 BRA `(.L_x_4439) ;  /* 0xffffffac009cc947 */ /* 0x000fea000383ffff */
.L_x_4376:
[----:B------:R-:W1:Y:S01]  /*5e50*/  S2UR UR4, SR_CTAID.X ;  /* 0x00000000000479c3 */ /* 0x000e620000002500 */
[----:B------:R-:W-:Y:S01]  /*5e60*/  BSSY.RECONVERGENT B0, `(.L_x_4440) ;  /* 0x0000011000007945 */ /* 0x000fe20003800200 */
[----:B-1----:R-:W-:-:S05]  /*5e70*/  IMAD R0, R137, UR4, RZ ;  /* 0x0000000489007c24 */ /* 0x002fca000f8e02ff */
[----:B------:R-:W-:Y:S01]  /*5e80*/  LEA.HI R183, R0, R183, RZ, 0x1e ;  /* 0x000000b700b77211 */ /* 0x000fe200078ff0ff */
[----:B------:R-:W-:Y:S06]  /*5e90*/  @!P0 BRA `(.L_x_4441) ;  /* 0x0000000000348947 */ /* 0x000fec0003800000 */
[----:B------:R-:W1:Y:S08]  /*5ea0*/  LDC.64 R2, c[0x0][0x440] ;  /* 0x00011000ff027b82 */ /* 0x000e700000000a00 */
[----:B-----5:R-:W0:Y:S08]  /*5eb0*/  LDC.64 R84, c[0x0][0x448] ;  /* 0x00011200ff547b82 */ /* 0x020e300000000a00 */
[----:B------:R-:W2:Y:S08]  /*5ec0*/  LDC.64 R86, c[0x0][0x450] ;  /* 0x00011400ff567b82 */ /* 0x000eb00000000a00 */
[----:B------:R-:W3:Y:S01]  /*5ed0*/  LDC.64 R88, c[0x0][0x458] ;  /* 0x00011600ff587b82 */ /* 0x000ee20000000a00 */
[----:B-1----:R-:W-:-:S05]  /*5ee0*/  IMAD.WIDE.U32 R2, R183, 0x10, R2 ;  /* 0x00000010b7027825 */ /* 0x002fca00078e0002 */
[----:B------:R1:W-:Y:S01]  /*5ef0*/  STG.E.128 desc[UR12][R2.64], R24 ;  /* 0x0000001802007986 */ /* 0x0003e2000c101d0c */
[----:B0-----:R-:W-:-:S05]  /*5f00*/  IMAD.WIDE.U32 R84, R183, 0x10, R84 ;  /* 0x00000010b7547825 */ /* 0x001fca00078e0054 */
[----:B------:R1:W-:Y:S01]  /*5f10*/  STG.E.128 desc[UR12][R84.64], R4 ;  /* 0x0000000454007986 */ /* 0x0003e2000c101d0c */
[----:B--2---:R-:W-:-:S05]  /*5f20*/  IMAD.WIDE.U32 R86, R183, 0x10, R86 ;  /* 0x00000010b7567825 */ /* 0x004fca00078e0056 */
[----:B------:R1:W-:Y:S01]  /*5f30*/  STG.E.128 desc[UR12][R86.64], R64 ;  /* 0x0000004056007986 */ /* 0x0003e2000c101d0c */
[C---:B---3--:R-:W-:Y:S01]  /*5f40*/  IMAD.WIDE.U32 R88, R183.reuse, 0x10, R88 ;  /* 0x00000010b7587825 */ /* 0x048fe200078e0058 */
[----:B------:R-:W-:-:S04]  /*5f50*/  IADD3 R183, PT, PT, R183, 0x100, RZ ;  /* 0x00000100b7b77810 */ /* 0x000fc80007ffe0ff */
[----:B------:R1:W-:Y:S03]  /*5f60*/  STG.E.128 desc[UR12][R88.64], R44 ;  /* 0x0000002c58007986 */ /* 0x0003e6000c101d0c */
.L_x_4441:
[----:B------:R-:W-:Y:S05]  /*5f70*/  BSYNC.RECONVERGENT B0 ;  /* 0x0000000000007941 */ /* 0x000fea0003800200 */
.L_x_4440:
[----:B------:R-:W-:Y:S04]  /*5f80*/  BSSY.RECONVERGENT B0, `(.L_x_4442) ;  /* 0x000000f000007945 */ /* 0x000fe80003800200 */
[----:B------:R-:W-:Y:S05]  /*5f90*/  @!P1 BRA `(.L_x_4443) ;  /* 0x0000000000349947 */ /* 0x000fea0003800000 */
[----:B-1----:R-:W1:Y:S08]  /*5fa0*/  LDC.64 R2, c[0x0][0x440] ;  /* 0x00011000ff027b82 */ /* 0x002e700000000a00 */
[----:B------:R-:W0:Y:S08]  /*5fb0*/  LDC.64 R4, c[0x0][0x448] ;  /* 0x00011200ff047b82 */ /* 0x000e300000000a00 */
        /* <DEDUP_REMOVED lines=11> */
.L_x_4443:
[----:B------:R-:W-:Y:S05]  /*6070*/  BSYNC.RECONVERGENT B0 ;  /* 0x0000000000007941 */ /* 0x000fea0003800200 */
.L_x_4442:
        /* <DEDUP_REMOVED lines=15> */
.L_x_4445:
[----:B------:R-:W-:Y:S05]  /*6170*/  BSYNC.RECONVERGENT B0 ;  /* 0x0000000000007941 */ /* 0x000fea0003800200 */
.L_x_4444:
        /* <DEDUP_REMOVED lines=15> */
.L_x_4447:
[----:B------:R-:W-:Y:S05]  /*6270*/  BSYNC.RECONVERGENT B0 ;  /* 0x0000000000007941 */ /* 0x000fea0003800200 */
.L_x_4446:
[----:B------:R-:W-:-:S13]  /*6280*/  ISETP.NE.AND P0, PT, R165, RZ, PT ;  /* 0x000000ffa500720c */ /* 0x000fda0003f05270 */
[----:B------:R-:W-:Y:S05]  /*6290*/  @!P0 EXIT ;  /* 0x000000000000894d */ /* 0x000fea0003800000 */
[----:B-1----:R-:W1:Y:S08]  /*62a0*/  LDC.64 R2, c[0x0][0x440] ;  /* 0x00011000ff027b82 */ /* 0x002e700000000a00 */
[----:B------:R-:W0:Y:S08]  /*62b0*/  LDC.64 R4, c[0x0][0x448] ;  /* 0x00011200ff047b82 */ /* 0x000e300000000a00 */
[----:B------:R-:W2:Y:S08]  /*62c0*/  LDC.64 R6, c[0x0][0x450] ;  /* 0x00011400ff067b82 */ /* 0x000eb00000000a00 */
[----:B------:R-:W3:Y:S01]  /*62d0*/  LDC.64 R8, c[0x0][0x458] ;  /* 0x00011600ff087b82 */ /* 0x000ee20000000a00 */
[----:B-1----:R-:W-:-:S05]  /*62e0*/  IMAD.WIDE.U32 R2, R183, 0x10, R2 ;  /* 0x00000010b7027825 */ /* 0x002fca00078e0002 */
[----:B------:R-:W-:Y:S01]  /*62f0*/  STG.E.128 desc[UR12][R2.64], R40 ;  /* 0x0000002802007986 */ /* 0x000fe2000c101d0c */
[----:B0-----:R-:W-:-:S05]  /*6300*/  IMAD.WIDE.U32 R4, R183, 0x10, R4 ;  /* 0x00000010b7047825 */ /* 0x001fca00078e0004 */
[----:B------:R-:W-:Y:S01]  /*6310*/  STG.E.128 desc[UR12][R4.64], R20 ;  /* 0x0000001404007986 */ /* 0x000fe2000c101d0c */
[----:B--2---:R-:W-:-:S05]  /*6320*/  IMAD.WIDE.U32 R6, R183, 0x10, R6 ;  /* 0x00000010b7067825 */ /* 0x004fca00078e0006 */
[----:B------:R-:W-:Y:S01]  /*6330*/  STG.E.128 desc[UR12][R6.64], R80 ;  /* 0x0000005006007986 */ /* 0x000fe2000c101d0c */
[----:B---3--:R-:W-:-:S05]  /*6340*/  IMAD.WIDE.U32 R8, R183, 0x10, R8 ;  /* 0x00000010b7087825 */ /* 0x008fca00078e0008 */
[----:B------:R-:W-:Y:S01]  /*6350*/  STG.E.128 desc[UR12][R8.64], R60 ;  /* 0x0000003c08007986 */ /* 0x000fe2000c101d0c */
[----:B------:R-:W-:Y:S05]  /*6360*/  EXIT ;  /* 0x000000000000794d */ /* 0x000fea0003800000 */
.L_x_4448:
        /* <DEDUP_REMOVED lines=9> */
.L_x_5468:


//--------------------- .text._ZN10layer_norm31ln_parallel_residual_bwd_kernelINS_13Kernel_traitsI6__halfffffjLj5120ELj1ELj1ELj8ELj16ENS_18Kernel_traits_baseILj5120ES2_ffffjLj256EEEEELb0ELb0ELb1EEEvNS_9BwdParamsE --------------------------
	.section	.text._ZN10layer_norm31ln_parallel_residual_bwd_kernelINS_13Kernel_traitsI6__halfffffjLj5120ELj1ELj1ELj8ELj16ENS_18Kernel_traits_baseILj5120ES2_ffffjLj256EEEEELb0ELb0ELb1EEEvNS_9BwdParamsE,"ax",@progbits
	.align	128
        .global         _ZN10layer_norm31ln_parallel_residual_bwd_kernelINS_13Kernel_traitsI6__halfffffjLj5120ELj1ELj1ELj8ELj16ENS_18Kernel_traits_baseILj5120ES2_ffffjLj256EEEEELb0ELb0ELb1EEEvNS_9BwdParamsE
        .type           _ZN10layer_norm31ln_parallel_residual_bwd_kernelINS_13Kernel_traitsI6__halfffffjLj5120ELj1ELj1ELj8ELj16ENS_18Kernel_traits_baseILj5120ES2_ffffjLj256EEEEELb0ELb0ELb1EEEvNS_9BwdParamsE,@function
        .size           _ZN10layer_norm31ln_parallel_residual_bwd_kernelINS_13Kernel_traitsI6__halfffffjLj5120ELj1ELj1ELj8ELj16ENS_18Kernel_traits_baseILj5120ES2_ffffjLj256EEEEELb0ELb0ELb1EEEvNS_9BwdParamsE,(.L_x_5469 - _ZN10layer_norm31ln_parallel_residual_bwd_kernelINS_13Kernel_traitsI6__halfffffjLj5120ELj1ELj1ELj8ELj16ENS_18Kernel_traits_baseILj5120ES2_ffffjLj256EEEEELb0ELb0ELb1EEEvNS_9BwdParamsE)
        .other          _ZN10layer_norm31ln_parallel_residual_bwd_kernelINS_13Kernel_traitsI6__halfffffjLj5120ELj1ELj1ELj8ELj16ENS_18Kernel_traits_baseILj5120ES2_ffffjLj256EEEEELb0ELb0ELb1EEEvNS_9BwdParamsE,@"STO_CUDA_ENTRY STV_DEFAULT"
_ZN10layer_norm31ln_parallel_residual_bwd_kernelINS_13Kernel_traitsI6__halfffffjLj5120ELj1ELj1ELj8ELj16ENS_18Kernel_traits_baseILj5120ES2_ffffjLj256EEEEELb0ELb0ELb1EEEvNS_9BwdParamsE:
.text._ZN10layer_norm31ln_parallel_residual_bwd_kernelINS_13Kernel_traitsI6__halfffffjLj5120ELj1ELj1ELj8ELj16ENS_18Kernel_traits_baseILj5120ES2_ffffjLj256EEEEELb0ELb0ELb1EEEvNS_9BwdParamsE:
        /* <DEDUP_REMOVED lines=71> */
[----:B------:R-:W-:Y:S02]  /*0470*/  CS2R R24, SRZ ;  /* 0x0000000000187805 */ /* 0x000fe4000001ff00 */
[----:B------:R-:W-:Y:S01]  /*0480*/  CS2R R140, SRZ ;  /* 0x00000000008c7805 */ /* 0x000fe2000001ff00 */
[----:B------:R-:W4:Y:S01]  /*0490*/  LDG.E.64 R202, desc[UR12][R4.64+0x1800] ;  /* 0x0018000c04ca7981 */ /* 0x000f22000c1e1b00 */
[----:B--2---:R-:W-:Y:S01]  /*04a0*/  IMAD.WIDE.U32 R2, R112, 0x8, R2 ;  /* 0x0000000870027825 */ /* 0x004fe200078e0002 */
[----:B------:R-:W-:Y:S02]  /*04b0*/  CS2R R148, SRZ ;  /* 0x0000000000947805 */ /* 0x000fe4000001ff00 */
[----:B------:R-:W-:Y:S01]  /*04c0*/  CS2R R156, SRZ ;  /* 0x00000000009c7805 */ /* 0x000fe2000001ff00 */
[----:B------:R-:W2:Y:S01]  /*04d0*/  LDG.E.64 R198, desc[UR12][R4.64+0x1000] ;  /* 0x0010000c04c67981 */ /* 0x000ea2000c1e1b00 */
        /* <DEDUP_REMOVED lines=18> */
[----:B------:R-:W-:Y:S01]  /*0600*/  MOV R169, RZ ;  /* 0x000000ff00a97202 */ /* 0x000fe20000000f00 */
[----:B------:R-:W5:Y:S01]  /*0610*/  LDG.E.64 R178, desc[UR12][R2.64+0x1000] ;  /* 0x0010000c02b27981 */ /* 0x000f62000c1e1b00 */
[----:B------:R-:W-:Y:S01]  /*0620*/  UPLOP3.LUT UP1, UPT, UPT, UPT, UPT, 0x40, 0x4 ;  /* 0x000000000004789c */ /* 0x000fe20003f2e870 */
[----:B------:R-:W1:Y:S02]  /*0630*/  LDCU UR16, c[0x0][0x388] ;  /* 0x00007100ff1077ac */ /* 0x000e640008000800 */
[----:B------:R-:W5:Y:S01]  /*0640*/  LDG.E.64 R174, desc[UR12][R2.64+0x800] ;  /* 0x0008000c02ae7981 */ /* 0x000f62000c1e1b00 */
[----:B------:R-:W1:Y:S03]  /*0650*/  LDCU.U8 UR11, c[0x0][0x410] ;  /* 0x00008200ff0b77ac */ /* 0x000e660008000000 */
[----:B------:R1:W5:Y:S01]  /*0660*/  LDG.E.64 R170, desc[UR12][R2.64] ;  /* 0x0000000c02aa7981 */ /* 0x000362000c1e1b00 */
[----:B0-----:R-:W-:Y:S01]  /*0670*/  CS2R R4, SRZ ;  /* 0x0000000000047805 */ /* 0x001fe2000001ff00 */
[----:B------:R-:W0:Y:S01]  /*0680*/  LDCU UR17, c[0x0][0x400] ;  /* 0x00008000ff1177ac */ /* 0x000e220008000800 */
[----:B------:R-:W0:Y:S01]  /*0690*/  LDCU.64 UR6, c[0x0][0x470] ;  /* 0x00008e00ff0677ac */ /* 0x000e220008000a00 */
[----:B-1----:R-:W-:Y:S01]  /*06a0*/  CS2R R2, SRZ ;  /* 0x0000000000027805 */ /* 0x002fe2000001ff00 */
[----:B------:R-:W1:Y:S01]  /*06b0*/  LDCU.64 UR8, c[0x0][0x478] ;  /* 0x00008f00ff0877ac */ /* 0x000e620008000a00 */
[----:B------:R-:W0:Y:S01]  /*06c0*/  LDCU.64 UR14, c[0x0][0x438] ;  /* 0x00008700ff0e77ac */ /* 0x000e220008000a00 */
[----:B---3--:R-:W-:Y:S01]  /*06d0*/  HADD2.F32 R211, -RZ, R206.H0_H0 ;  /* 0x200000ceffd37230 */ /* 0x008fe20000004100 */
[--C-:B------:R-:W-:Y:S01]  /*06e0*/  SHF.R.U64 R206, R206, 0x10, R207.reuse ;  /* 0x00000010cece7819 */ /* 0x100fe200000012cf */
[----:B------:R-:W-:Y:S01]  /*06f0*/  HADD2.F32 R209, -RZ, R207.H0_H0 ;  /* 0x200000cfffd17230 */ /* 0x000fe20000004100 */
[----:B------:R-:W-:Y:S01]  /*0700*/  SHF.R.U32.HI R204, RZ, 0x10, R207 ;  /* 0x00000010ffcc7819 */ /* 0x000fe200000116cf */
[----:B----4-:R-:W-:Y:S01]  /*0710*/  HADD2.F32 R207, -RZ, R202.H0_H0 ;  /* 0x200000caffcf7230 */ /* 0x010fe20000004100 */
[--C-:B------:R-:W-:Y:S01]  /*0720*/  SHF.R.U64 R202, R202, 0x10, R203.reuse ;  /* 0x00000010caca7819 */ /* 0x100fe200000012cb */
[----:B------:R-:W-:Y:S01]  /*0730*/  HADD2.F32 R205, -RZ, R203.H0_H0 ;  /* 0x200000cbffcd7230 */ /* 0x000fe20000004100 */
[----:B------:R-:W-:Y:S01]  /*0740*/  SHF.R.U32.HI R200, RZ, 0x10, R203 ;  /* 0x00000010ffc87819 */ /* 0x000fe200000116cb */
[----:B--2---:R-:W-:Y:S01]  /*0750*/  HADD2.F32 R203, -RZ, R198.H0_H0 ;  /* 0x200000c6ffcb7230 */ /* 0x004fe20000004100 */
        /* <DEDUP_REMOVED lines=32> */
[----:B------:R-:W-:Y:S01]  /*0960*/  MOV R171, UR4 ;  /* 0x0000000400ab7c02 */ /* 0x000fe20008000f00 */
        /* <DEDUP_REMOVED lines=18> */
[----:B01----:R-:W-:-:S07]  /*0a90*/  HADD2.F32 R168, -RZ, R168.H0_H0 ;  /* 0x200000a8ffa87230 */ /* 0x003fce0000004100 */
.L_x_4492:
[----:B0-----:R-:W0:Y:S01]  /*0aa0*/  LDC.64 R226, c[0x0][0x3c0] ;  /* 0x0000f000ffe27b82 */ /* 0x001e220000000a00 */
[----:B------:R-:W-:-:S05]  /*0ab0*/  IMAD R44, R171, UR16, RZ ;  /* 0x00000010ab2c7c24 */ /* 0x000fca000f8e02ff */
[----:B------:R-:W-:Y:S02]  /*0ac0*/  SHF.R.S32.HI R45, RZ, 0x1f, R44 ;  /* 0x0000001fff2d7819 */ /* 0x000fe4000001142c */
[----:B------:R-:W1:Y:S02]  /*0ad0*/  LDC.64 R128, c[0x0][0x3a8] ;  /* 0x0000ea00ff807b82 */ /* 0x000e640000000a00 */
[----:B------:R-:W-:-:S04]  /*0ae0*/  LEA.HI R45, R45, R44, RZ, 0x2 ;  /* 0x0000002c2d2d7211 */ /* 0x000fc800078f10ff */
[----:B------:R-:W-:Y:S02]  /*0af0*/  LEA.HI.SX32 R215, R45, R112, 0x1e ;  /* 0x000000702dd77211 */ /* 0x000fe400078ff2ff */
[----:B------:R-:W2:Y:S08]  /*0b00*/  LDC.64 R76, c[0x0][0x430] ;  /* 0x00010c00ff4c7b82 */ /* 0x000eb00000000a00 */
[----:B------:R-:W3:Y:S01]  /*0b10*/  LDC.64 R80, c[0x0][0x428] ;  /* 0x00010a00ff507b82 */ /* 0x000ee20000000a00 */
[----:B0-----:R-:W-:-:S07]  /*0b20*/  IMAD.WIDE R226, R171, 0x4, R226 ;  /* 0x00000004abe27825 */ /* 0x001fce00078e02e2 */
[----:B------:R-:W0:Y:S01]  /*0b30*/  LDC.64 R70, c[0x0][0x3c8] ;  /* 0x0000f200ff467b82 */ /* 0x000e220000000a00 */
[C---:B------:R-:W-:Y:S02]  /*0b40*/  IADD3 R214, PT, PT, R215.reuse, 0x100, RZ ;  /* 0x00000100d7d67810 */ /* 0x040fe40007ffe0ff */
[C---:B------:R-:W-:Y:S02]  /*0b50*/  IADD3 R212, PT, PT, R215.reuse, 0x200, RZ ;  /* 0x00000200d7d47810 */ /* 0x040fe40007ffe0ff */
[C---:B------:R-:W-:Y:S02]  /*0b60*/  IADD3 R210, PT, PT, R215.reuse, 0x300, RZ ;  /* 0x00000300d7d27810 */ /* 0x040fe40007ffe0ff */
[C---:B------:R-:W-:Y:S01]  /*0b70*/  IADD3 R208, PT, PT, R215.reuse, 0x400, RZ ;  /* 0x00000400d7d07810 */ /* 0x040fe20007ffe0ff */
[--C-:B-1----:R-:W-:Y:S01]  /*0b80*/  IMAD.WIDE.U32 R112, R215, 0x10, R128.reuse ;  /* 0x00000010d7707825 */ /* 0x102fe200078e0080 */
[----:B------:R-:W4:Y:S03]  /*0b90*/  LDG.E R226, desc[UR12][R226.64] ;  /* 0x0000000ce2e27981 */ /* 0x000f26000c1e1900 */
[----:B------:R-:W-:-:S02]  /*0ba0*/  IMAD.WIDE.U32 R116, R214, 0x10, R128 ;  /* 0x00000010d6747825 */ /* 0x000fc400078e0080 */
[----:B------:R-:W4:Y:S02]  /*0bb0*/  LDG.E.128 R112, desc[UR12][R112.64] ;  /* 0x0000000c70707981 */ /* 0x000f24000c1e1d00 */
[--C-:B------:R-:W-:Y:S02]  /*0bc0*/  IMAD.WIDE.U32 R120, R212, 0x10, R128.reuse ;  /* 0x00000010d4787825 */ /* 0x100fe400078e0080 */
[----:B------:R-:W4:Y:S02]  /*0bd0*/  LDG.E.128 R116, desc[UR12][R116.64] ;  /* 0x0000000c74747981 */ /* 0x000f24000c1e1d00 */
[--C-:B------:R-:W-:Y:S02]  /*0be0*/  IMAD.WIDE.U32 R124, R210, 0x10, R128.reuse ;  /* 0x00000010d27c7825 */ /* 0x100fe400078e0080 */
[----:B------:R-:W4:Y:S02]  /*0bf0*/  LDG.E.128 R120, desc[UR12][R120.64] ;  /* 0x0000000c78787981 */ /* 0x000f24000c1e1d00 */
[----:B------:R-:W-:-:S02]  /*0c00*/  IMAD.WIDE.U32 R128, R208, 0x10, R128 ;  /* 0x00000010d0807825 */ /* 0x000fc400078e0080 */
[----:B------:R-:W4:Y:S02]  /*0c10*/  LDG.E.128 R124, desc[UR12][R124.64] ;  /* 0x0000000c7c7c7981 */ /* 0x000f24000c1e1d00 */
[C---:B--2---:R-:W-:Y:S02]  /*0c20*/  IMAD.WIDE.U32 R44, R215.reuse, 0x10, R76 ;  /* 0x00000010d72c7825 */ /* 0x044fe400078e004c */
[----:B------:R-:W2:Y:S02]  /*0c30*/  LDG.E.128 R128, desc[UR12][R128.64] ;  /* 0x0000000c80807981 */ /* 0x000ea4000c1e1d00 */
[----:B---3--:R-:W-:Y:S02]  /*0c40*/  IMAD.WIDE.U32 R48, R215, 0x10, R80 ;  /* 0x00000010d7307825 */ /* 0x008fe400078e0050 */
[----:B------:R-:W3:Y:S02]  /*0c50*/  LDG.E.128 R44, desc[UR12][R44.64] ;  /* 0x0000000c2c2c7981 */ /* 0x000ee4000c1e1d00 */
[----:B0-----:R-:W-:-:S02]  /*0c60*/  IMAD.WIDE R70, R171, 0x4, R70 ;  /* 0x00000004ab467825 */ /* 0x001fc400078e0246 */
[----:B------:R-:W3:Y:S04]  /*0c70*/  LDG.E.128 R48, desc[UR12][R48.64] ;  /* 0x0000000c30307981 */ /* 0x000ee8000c1e1d00 */
[----:B------:R-:W3:Y:S01]  /*0c80*/  LDG.E R213, desc[UR12][R70.64] ;  /* 0x0000000c46d57981 */ /* 0x000ee2000c1e1900 */
[----:B------:R-:W-:-:S04]  /*0c90*/  IMAD.WIDE.U32 R52, R214, 0x10, R76 ;  /* 0x00000010d6347825 */ /* 0x000fc800078e004c */
[----:B------:R-:W-:Y:S02]  /*0ca0*/  IMAD.WIDE.U32 R64, R214, 0x10, R80 ;  /* 0x00000010d6407825 */ /* 0x000fe400078e0050 */
[----:B------:R-:W3:Y:S04]  /*0cb0*/  LDG.E.128 R52, desc[UR12][R52.64] ;  /* 0x0000000c34347981 */ /* 0x000ee8000c1e1d00 */
[----:B------:R-:W3:Y:S01]  /*0cc0*/  LDG.E.128 R64, desc[UR12][R64.64] ;  /* 0x0000000c40407981 */ /* 0x000ee2000c1e1d00 */
        /* <DEDUP_REMOVED lines=12> */
[----:B------:R-:W-:-:S04]  /*0d90*/  ISETP.NE.U32.AND P1, PT, RZ, UR14, PT ;  /* 0x0000000eff007c0c */ /* 0x000fc8000bf25070 */
[----:B------:R-:W-:Y:S02]  /*0da0*/  ISETP.NE.AND.EX P1, PT, RZ, UR15, PT, P1 ;  /* 0x0000000fff007c0c */ /* 0x000fe4000bf25310 */
[----:B------:R-:W-:-:S11]  /*0db0*/  ISETP.NE.AND P2, PT, RZ, UR11, PT ;  /* 0x0000000bff007c0c */ /* 0x000fd6000bf45270 */
[----:B------:R-:W0:Y:S08]  /*0dc0*/  @P1 LDC.64 R218, c[0x0][0x438] ;  /* 0x00010e00ffda1b82 */ /* 0x000e300000000a00 */
[----:B------:R-:W1:Y:S08]  /*0dd0*/  @P1 LDC.64 R224, c[0x0][0x438] ;  /* 0x00010e00ffe01b82 */ /* 0x000e700000000a00 */
[----:B------:R-:W1:Y:S08]  /*0de0*/  @P1 LDC.64 R222, c[0x0][0x438] ;  /* 0x00010e00ffde1b82 */ /* 0x000e700000000a00 */
[----:B------:R-:W1:Y:S08]  /*0df0*/  @P1 LDC.64 R216, c[0x0][0x438] ;  /* 0x00010e00ffd81b82 */ /* 0x000e700000000a00 */
[----:B------:R-:W1:Y:S01]  /*0e00*/  @P1 LDC.64 R220, c[0x0][0x438] ;  /* 0x00010e00ffdc1b82 */ /* 0x000e620000000a00 */
[----:B0-----:R-:W-:-:S04]  /*0e10*/  @P1 IMAD.WIDE.U32 R218, R210, 0x10, R218 ;  /* 0x00000010d2da1825 */ /* 0x001fc800078e00da */
[----:B-1----:R-:W-:Y:S01]  /*0e20*/  @P1 IMAD.WIDE.U32 R224, R215, 0x10, R224 ;  /* 0x00000010d7e01825 */ /* 0x002fe200078e00e0 */
[----:B-----5:R0:W5:Y:S03]  /*0e30*/  @P1 LDG.E.128 R96, desc[UR12][R218.64] ;  /* 0x0000000cda601981 */ /* 0x020166000c1e1d00 */
[----:B------:R-:W-:Y:S01]  /*0e40*/  @P1 IMAD.WIDE.U32 R222, R214, 0x10, R222 ;  /* 0x00000010d6de1825 */ /* 0x000fe200078e00de */
[----:B------:R1:W5:Y:S04]  /*0e50*/  @P1 LDG.E.128 R84, desc[UR12][R224.64] ;  /* 0x0000000ce0541981 */ /* 0x000368000c1e1d00 */
[----:B------:R1:W5:Y:S01]  /*0e60*/  @P1 LDG.E.128 R88, desc[UR12][R222.64] ;  /* 0x0000000cde581981 */ /* 0x000362000c1e1d00 */
[----:B------:R-:W-:-:S05]  /*0e70*/  @P1 IMAD.WIDE.U32 R216, R208, 0x10, R216 ;  /* 0x00000010d0d81825 */ /* 0x000fca00078e00d8 */
[----:B------:R1:W5:Y:S01]  /*0e80*/  @P1 LDG.E.128 R100, desc[UR12][R216.64] ;  /* 0x0000000cd8641981 */ /* 0x000362000c1e1d00 */
[----:B------:R-:W-:-:S05]  /*0e90*/  @P1 IMAD.WIDE.U32 R220, R212, 0x10, R220 ;  /* 0x00000010d4dc1825 */ /* 0x000fca00078e00dc */
[----:B------:R1:W5:Y:S01]  /*0ea0*/  @P1 LDG.E.128 R92, desc[UR12][R220.64] ;  /* 0x0000000cdc5c1981 */ /* 0x000362000c1e1d00 */
[----:B----4-:R-:W-:-:S05]  /*0eb0*/  FSEL R227, R226, RZ, !P2 ;  /* 0x000000ffe2e37208 */ /* 0x010fca0005000000 */
[C---:B------:R-:W-:Y:S01]  /*0ec0*/  FADD.FTZ R238, -R227.reuse, R112 ;  /* 0x00000070e3ee7221 */ /* 0x040fe20000010100 */
[C---:B------:R-:W-:Y:S01]  /*0ed0*/  FADD.FTZ R230, -R227.reuse, R118 ;  /* 0x00000076e3e67221 */ /* 0x040fe20000010100 */
[C---:B------:R-:W-:Y:S01]  /*0ee0*/  FADD.FTZ R236, -R227.reuse, R113 ;  /* 0x00000071e3ec7221 */ /* 0x040fe20000010100 */
[C---:B------:R-:W-:Y:S01]  /*0ef0*/  FADD.FTZ R232, -R227.reuse, R114 ;  /* 0x00000072e3e87221 */ /* 0x040fe20000010100 */
[C---:B------:R-:W-:Y:S01]  /*0f00*/  FADD.FTZ R228, -R227.reuse, R119 ;  /* 0x00000077e3e47221 */ /* 0x040fe20000010100 */
[----:B--2---:R-:W-:Y:S01]  /*0f10*/  FADD.FTZ R118, -R227, R128 ;  /* 0x00000080e3767221 */ /* 0x004fe20000010100 */
[----:B---3--:R-:W-:Y:S01]  /*0f20*/  FMUL.FTZ R128, R195, R44 ;  /* 0x0000002cc3807220 */ /* 0x008fe20000410000 */
[----:B------:R-:W-:-:S03]  /*0f30*/  FMUL.FTZ R235, R190, R45 ;  /* 0x0000002dbeeb7220 */ /* 0x000fc60000410000 */
[----:B------:R-:W-:Y:S01]  /*0f40*/  FFMA.FTZ R237, R175, R48, R128 ;  /* 0x00000030afed7223 */ /* 0x000fe20000010080 */
[----:B------:R-:W-:Y:S01]  /*0f50*/  FADD.FTZ R114, -R227, R130 ;  /* 0x00000082e3727221 */ /* 0x000fe20000010100 */
[----:B------:R-:W-:Y:S01]  /*0f60*/  FMUL.FTZ R238, R213, R238 ;  /* 0x000000eed5ee7220 */ /* 0x000fe20000410000 */
[----:B------:R-:W-:Y:S01]  /*0f70*/  FMUL.FTZ R130, R193, R46 ;  /* 0x0000002ec1827220 */ /* 0x000fe20000410000 */
[----:B------:R-:W-:Y:S01]  /*0f80*/  FFMA.FTZ R235, R170, R49, R235 ;  /* 0x00000031aaeb7223 */ /* 0x000fe200000100eb */
[----:B------:R-:W-:Y:S01]  /*0f90*/  FADD.FTZ R248, RZ, R237 ;  /* 0x000000edfff87221 */ /* 0x000fe20000010000 */
[----:B------:R-:W-:Y:S01]  /*0fa0*/  FMUL.FTZ R236, R213, R236 ;  /* 0x000000ecd5ec7220 */ /* 0x000fe20000410000 */
[----:B------:R-:W-:Y:S01]  /*0fb0*/  FFMA.FTZ R119, R238, R237, RZ ;  /* 0x000000edee777223 */ /* 0x000fe200000100ff */
[----:B------:R-:W-:Y:S01]  /*0fc0*/  FADD.FTZ R234, -R227, R115 ;  /* 0x00000073e3ea7221 */ /* 0x000fe20000010100 */
[----:B------:R-:W-:Y:S01]  /*0fd0*/  FMUL.FTZ R113, R188, R47 ;  /* 0x0000002fbc717220 */ /* 0x000fe20000410000 */
[----:B------:R-:W-:Y:S01]  /*0fe0*/  FFMA.FTZ R233, R173, R50, R130 ;  /* 0x00000032ade97223 */ /* 0x000fe20000010082 */
[----:B------:R-:W-:Y:S01]  /*0ff0*/  FADD.FTZ R248, R235, R248 ;  /* 0x000000f8ebf87221 */ /* 0x000fe20000010000 */
[----:B------:R-:W-:Y:S01]  /*1000*/  FMUL.FTZ R232, R213, R232 ;  /* 0x000000e8d5e87220 */ /* 0x000fe20000410000 */
[----:B------:R-:W-:Y:S01]  /*1010*/  FFMA.FTZ R119, R236, R235, R119 ;  /* 0x000000ebec777223 */ /* 0x000fe20000010077 */
[C---:B------:R-:W-:Y:S01]  /*1020*/  FADD.FTZ R226, -R227.reuse, R116 ;  /* 0x00000074e3e27221 */ /* 0x040fe20000010100 */
[----:B0-----:R-:W-:Y:S01]  /*1030*/  FADD.FTZ R218, -R227, R121 ;  /* 0x00000079e3da7221 */ /* 0x001fe20000010100 */
[----:B------:R-:W-:Y:S01]  /*1040*/  FMUL.FTZ R231, R213, R234 ;  /* 0x000000ead5e77220 */ /* 0x000fe20000410000 */
[----:B------:R-:W-:Y:S01]  /*1050*/  FFMA.FTZ R234, R168, R51, R113 ;  /* 0x00000033a8ea7223 */ /* 0x000fe20000010071 */
[----:B------:R-:W-:Y:S01]  /*1060*/  FMUL.FTZ R244, R199, R52 ;  /* 0x00000034c7f47220 */ /* 0x000fe20000410000 */
[----:B------:R-:W-:Y:S01]  /*1070*/  FADD.FTZ R121, R233, R248 ;  /* 0x000000f8e9797221 */ /* 0x000fe20000010000 */
[----:B-1----:R-:W-:Y:S01]  /*1080*/  FMUL.FTZ R225, R213, R230 ;  /* 0x000000e6d5e17220 */ /* 0x002fe20000410000 */
[----:B------:R-:W-:Y:S01]  /*1090*/  FFMA.FTZ R230, R232, R233, R119 ;  /* 0x000000e9e8e67223 */ /* 0x000fe20000010077 */
[----:B------:R-:W-:Y:S01]  /*10a0*/  FADD.FTZ R224, -R227, R117 ;  /* 0x00000075e3e07221 */ /* 0x000fe20000010100 */
[----:B------:R-:W-:Y:S01]  /*10b0*/  FMUL.FTZ R223, R213, R226 ;  /* 0x000000e2d5df7220 */ /* 0x000fe20000410000 */
[----:B------:R-:W-:Y:S01]  /*10c0*/  FMUL.FTZ R229, R194, R53 ;  /* 0x00000035c2e57220 */ /* 0x000fe20000410000 */
        /* <DEDUP_REMOVED lines=8> */
[C---:B------:R-:W-:Y:S01]  /*1150*/  FADD.FTZ R216, -R227.reuse, R120 ;  /* 0x00000078e3d87221 */ /* 0x040fe20000010100 */
        /* <DEDUP_REMOVED lines=12> */
[----:B------:R-:W-:Y:S01]  /*1220*/  FADD.FTZ R119, R229, R248 ;  /* 0x000000f8e5777221 */ /* 0x000fe20000010000 */
[----:B------:R-:W-:Y:S01]  /*1230*/  FFMA.FTZ R244, R224, R229, R117 ;  /* 0x000000e5e0f47223 */ /* 0x000fe20000010075 */
[----:B------:R-:W-:-:S02]  /*1240*/  FMUL.FTZ R242, R203, R56 ;  /* 0x00000038cbf27220 */ /* 0x000fc40000410000 */
[----:B------:R-:W-:Y:S01]  /*1250*/  FADD.FTZ R119, R228, R119 ;  /* 0x00000077e4777221 */ /* 0x000fe20000010000 */
[----:B------:R-:W-:Y:S01]  /*1260*/  FFMA.FTZ R244, R225, R228, R244 ;  /* 0x000000e4e1f47223 */ /* 0x000fe200000100f4 */
[C---:B------:R-:W-:Y:S01]  /*1270*/  FMUL.FTZ R131, R213.reuse, R216 ;  /* 0x000000d8d5837220 */ /* 0x040fe20000410000 */
[----:B------:R-:W-:Y:S01]  /*1280*/  FMUL.FTZ R216, R213, R218 ;  /* 0x000000dad5d87220 */ /* 0x000fe20000410000 */
[----:B------:R-:W-:Y:S01]  /*1290*/  FMUL.FTZ R221, R198, R57 ;  /* 0x00000039c6dd7220 */ /* 0x000fe20000410000 */
        /* <DEDUP_REMOVED lines=8> */
[----:B------:R-:W-:Y:S01]  /*1320*/  FFMA.FTZ R222, R176, R71, R115 ;  /* 0x00000047b0de7223 */ /* 0x000fe20000010073 */
[----:B------:R-:W-:Y:S01]  /*1330*/  FFMA.FTZ R115, R131, R218, R244 ;  /* 0x000000da83737223 */ /* 0x000fe200000100f4 */
[C---:B------:R-:W-:Y:S01]  /*1340*/  FMUL.FTZ R219, R213.reuse, R220 ;  /* 0x000000dcd5db7220 */ /* 0x040fe20000410000 */
[----:B------:R-:W-:Y:S01]  /*1350*/  FMUL.FTZ R123, R213, R124 ;  /* 0x0000007cd57b7220 */ /* 0x000fe20000410000 */
[----:B------:R-:W-:Y:S01]  /*1360*/  FFMA.FTZ R220, R181, R70, R240 ;  /* 0x00000046b5dc7223 */ /* 0x000fe200000100f0 */
[----:B------:R-:W-:Y:S01]  /*1370*/  FADD.FTZ R117, R221, R242 ;  /* 0x000000f2dd757221 */ /* 0x000fe20000010000 */
[----:B------:R-:W-:Y:S01]  /*1380*/  FMUL.FTZ R124, R213, R122 ;  /* 0x0000007ad57c7220 */ /* 0x000fe20000410000 */
[----:B------:R-:W-:Y:S01]  /*1390*/  FFMA.FTZ R122, R216, R221, R115 ;  /* 0x000000ddd87a7223 */ /* 0x000fe20000010073 */
[----:B------:R-:W-:Y:S01]  /*13a0*/  FMUL.FTZ R130, R207, R60 ;  /* 0x0000003ccf827220 */ /* 0x000fe20000410000 */
[----:B------:R-:W-:-:S02]  /*13b0*/  FADD.FTZ R117, R220, R117 ;  /* 0x00000075dc757221 */ /* 0x000fc40000010000 */
[----:B------:R-:W-:Y:S01]  /*13c0*/  FFMA.FTZ R122, R217, R220, R122 ;  /* 0x000000dcd97a7223 */ /* 0x000fe2000001007a */
[----:B------:R-:W-:Y:S01]  /*13d0*/  FMUL.FTZ R125, R213, R126 ;  /* 0x0000007ed57d7220 */ /* 0x000fe20000410000 */
[----:B------:R-:W-:Y:S01]  /*13e0*/  FMUL.FTZ R129, R202, R61 ;  /* 0x0000003dca817220 */ /* 0x000fe20000410000 */
[----:B------:R-:W-:Y:S01]  /*13f0*/  FFMA.FTZ R126, R187, R72, R130 ;  /* 0x00000048bb7e7223 */ /* 0x000fe20000010082 */
[----:B------:R-:W-:Y:S01]  /*1400*/  FADD.FTZ R117, R222, R117 ;  /* 0x00000075de757221 */ /* 0x000fe20000010000 */
[----:B------:R-:W-:Y:S01]  /*1410*/  FFMA.FTZ R122, R219, R222, R122 ;  /* 0x000000dedb7a7223 */ /* 0x000fe2000001007a */
[----:B------:R-:W-:Y:S01]  /*1420*/  FMUL.FTZ R113, R200, R63 ;  /* 0x0000003fc8717220 */ /* 0x000fe20000410000 */
[----:B------:R-:W-:Y:S01]  /*1430*/  FMUL.FTZ R127, R213, R120 ;  /* 0x00000078d57f7220 */ /* 0x000fe20000410000 */
[----:B------:R-:W-:Y:S01]  /*1440*/  FMUL.FTZ R128, R205, R62 ;  /* 0x0000003ecd807220 */ /* 0x000fe20000410000 */
[----:B------:R-:W-:Y:S01]  /*1450*/  FFMA.FTZ R129, R182, R73, R129 ;  /* 0x00000049b6817223 */ /* 0x000fe20000010081 */
[----:B------:R-:W-:Y:S01]  /*1460*/  FADD.FTZ R120, R126, R117 ;  /* 0x000000757e787221 */ /* 0x000fe20000010000 */
[----:B------:R-:W-:Y:S01]  /*1470*/  FFMA.FTZ R115, R123, R126, R122 ;  /* 0x0000007e7b737223 */ /* 0x000fe2000001007a */
[----:B------:R-:W-:Y:S01]  /*1480*/  FFMA.FTZ R130, R180, R75, R113 ;  /* 0x0000004bb4827223 */ /* 0x000fe20000010071 */
[----:B------:R-:W-:Y:S01]  /*1490*/  FFMA.FTZ R128, R185, R74, R128 ;  /* 0x0000004ab9807223 */ /* 0x000fe20000010080 */
[----:B------:R-:W-:Y:S01]  /*14a0*/  FADD.FTZ R117, R129, R120 ;  /* 0x0000007881757221 */ /* 0x000fe20000010000 */
[----:B------:R-:W-:Y:S01]  /*14b0*/  FMUL.FTZ R113, R213, R118 ;  /* 0x00000076d5717220 */ /* 0x000fe20000410000 */
[----:B------:R-:W-:Y:S01]  /*14c0*/  FFMA.FTZ R118, R124, R129, R115 ;  /* 0x000000817c767223 */ /* 0x000fe20000010073 */
[----:B------:R-:W-:Y:S01]  /*14d0*/  FMUL.FTZ R122, R211, R76 ;  /* 0x0000004cd37a7220 */ /* 0x000fe20000410000 */
[----:B------:R-:W-:-:S02]  /*14e0*/  FADD.FTZ R115, R128, R117 ;  /* 0x0000007580737221 */ /* 0x000fc40000010000 */
[----:B------:R-:W-:Y:S01]  /*14f0*/  FFMA.FTZ R120, R125, R128, R118 ;  /* 0x000000807d787223 */ /* 0x000fe20000010076 */
[----:B------:R-:W-:Y:S01]  /*1500*/  FFMA.FTZ R118, R191, R80, R122 ;  /* 0x00000050bf767223 */ /* 0x000fe2000001007a */
[----:B------:R-:W-:Y:S01]  /*1510*/  FADD.FTZ R115, R130, R115 ;  /* 0x0000007382737221 */ /* 0x000fe20000010000 */
[----:B------:R-:W-:Y:S01]  /*1520*/  FMUL.FTZ R117, R206, R77 ;  /* 0x0000004dce757220 */ /* 0x000fe20000410000 */
[----:B------:R-:W-:Y:S01]  /*1530*/  FFMA.FTZ R240, R127, R130, R120 ;  /* 0x000000827ff07223 */ /* 0x000fe20000010078 */
        /* <DEDUP_REMOVED lines=48> */
.L_x_4451:
[----:B------:R-:W-:Y:S05]  /*1840*/  BSYNC.RECONVERGENT B0 ;  /* 0x0000000000007941 */ /* 0x000fea0003800200 */
.L_x_4450:
[----:B------:R-:W1:Y:S08]  /*1850*/  S2UR UR5, SR_CgaCtaId ;  /* 0x00000000000579c3 */ /* 0x000e700000008800 */
[----:B------:R-:W-:Y:S01]  /*1860*/  BAR.SYNC.DEFER_BLOCKING 0x0 ;  /* 0x0000000000007b1d */ /* 0x000fe20000010000 */
[C---:B------:R-:W-:Y:S01]  /*1870*/  FADD.FTZ R163, R44.reuse, R163 ;  /* 0x000000a32ca37221 */ /* 0x040fe20000010000 */
[----:B------:R-:W-:Y:S01]  /*1880*/  FFMA.FTZ R165, R44, R238, R165 ;  /* 0x000000ee2ca57223 */ /* 0x000fe200000100a5 */
[C---:B------:R-:W-:Y:S01]  /*1890*/  FADD.FTZ R160, R45.reuse, R160 ;  /* 0x000000a02da07221 */ /* 0x040fe20000010000 */
[----:B------:R-:W-:Y:S01]  /*18a0*/  FFMA.FTZ R162, R45, R236, R162 ;  /* 0x000000ec2da27223 */ /* 0x000fe200000100a2 */
[C---:B------:R-:W-:Y:S01]  /*18b0*/  FADD.FTZ R155, R46.reuse, R155 ;  /* 0x0000009b2e9b7221 */ /* 0x040fe20000010000 */
[----:B------:R-:W-:Y:S01]  /*18c0*/  UMOV UR4, 0x400 ;  /* 0x0000040000047882 */ /* 0x000fe20000000000 */
[----:B------:R-:W-:Y:S01]  /*18d0*/  FFMA.FTZ R157, R46, R232, R157 ;  /* 0x000000e82e9d7223 */ /* 0x000fe2000001009d */
[C---:B------:R-:W-:Y:S01]  /*18e0*/  FADD.FTZ R152, R47.reuse, R152 ;  /* 0x000000982f987221 */ /* 0x040fe20000010000 */
[-C--:B------:R-:W-:Y:S01]  /*18f0*/  FFMA.FTZ R154, R47, R231.reuse, R154 ;  /* 0x000000e72f9a7223 */ /* 0x080fe2000001009a */
[C---:B------:R-:W-:Y:S01]  /*1900*/  FADD.FTZ R167, R48.reuse, R167 ;  /* 0x000000a730a77221 */ /* 0x040fe20000010000 */
[----:B------:R-:W-:Y:S01]  /*1910*/  FFMA.FTZ R169, R48, R238, R169 ;  /* 0x000000ee30a97223 */ /* 0x000fe200000100a9 */
        /* <DEDUP_REMOVED lines=11> */
[----:B-1----:R-:W-:Y:S01]  /*19d0*/  ULEA UR4, UR5, UR4, 0x18 ;  /* 0x0000000405047291 */ /* 0x002fe2000f8ec0ff */
[----:B------:R-:W-:Y:S01]  /*19e0*/  FFMA.FTZ R141, R54, R225, R141 ;  /* 0x000000e1368d7223 */ /* 0x000fe2000001008d */
[C---:B------:R-:W-:Y:S01]  /*19f0*/  FADD.FTZ R136, R55.reuse, R136 ;  /* 0x0000008837887221 */ /* 0x040fe20000010000 */
[----:B------:R-:W-:Y:S01]  /*1a00*/  FFMA.FTZ R138, R55, R227, R138 ;  /* 0x000000e3378a7223 */ /* 0x000fe2000001008a */
[----:B------:R-:W-:Y:S01]  /*1a10*/  UIADD3 UR5, UPT, UPT, UR4, 0x5040, URZ ;  /* 0x0000504004057890 */ /* 0x000fe2000fffe0ff */
[C---:B------:R-:W-:Y:S01]  /*1a20*/  FADD.FTZ R39, R56.reuse, R39 ;  /* 0x0000002738277221 */ /* 0x040fe20000010000 */
[----:B------:R-:W-:Y:S01]  /*1a30*/  @!UP1 UIADD3 UR5, UPT, UPT, UR4, 0x5000, URZ ;  /* 0x0000500004059890 */ /* 0x000fe2000fffe0ff */
[----:B------:R-:W-:Y:S01]  /*1a40*/  FFMA.FTZ R27, R56, R131, R27 ;  /* 0x00000083381b7223 */ /* 0x000fe2000001001b */
[----:B------:R-:W-:Y:S01]  /*1a50*/  UIADD3 UR10, UPT, UPT, UR4, 0x5050, URZ ;  /* 0x00005050040a7890 */ /* 0x000fe2000fffe0ff */
[C---:B------:R-:W-:Y:S01]  /*1a60*/  FADD.FTZ R36, R57.reuse, R36 ;  /* 0x0000002439247221 */ /* 0x040fe20000010000 */
[----:B------:R-:W-:Y:S01]  /*1a70*/  @!UP1 UIADD3 UR10, UPT, UPT, UR4, 0x5010, URZ ;  /* 0x00005010040a9890 */ /* 0x000fe2000fffe0ff */
[----:B------:R-:W-:Y:S01]  /*1a80*/  FFMA.FTZ R24, R57, R216, R24 ;  /* 0x000000d839187223 */ /* 0x000fe20000010018 */
[C---:B------:R-:W-:Y:S01]  /*1a90*/  FADD.FTZ R37, R58.reuse, R37 ;  /* 0x000000253a257221 */ /* 0x040fe20000010000 */
[----:B------:R-:W-:Y:S01]  /*1aa0*/  FFMA.FTZ R137, R58, R217, R137 ;  /* 0x000000d93a897223 */ /* 0x000fe20000010089 */
[C---:B------:R-:W-:Y:S01]  /*1ab0*/  FADD.FTZ R34, R59.reuse, R34 ;  /* 0x000000223b227221 */ /* 0x040fe20000010000 */
[----:B------:R-:W1:Y:S01]  /*1ac0*/  LDS.128 R44, [UR5] ;  /* 0x00000005ff2c7984 */ /* 0x000e620008000c00 */
[----:B------:R-:W-:Y:S01]  /*1ad0*/  UIADD3 UR5, UPT, UPT, UR4, 0x5060, URZ ;  /* 0x0000506004057890 */ /* 0x000fe2000fffe0ff */
[----:B------:R-:W-:Y:S01]  /*1ae0*/  FFMA.FTZ R134, R59, R219, R134 ;  /* 0x000000db3b867223 */ /* 0x000fe20000010086 */
[----:B------:R-:W-:Y:S01]  /*1af0*/  @!UP1 UIADD3 UR5, UPT, UPT, UR4, 0x5020, URZ ;  /* 0x0000502004059890 */ /* 0x000fe2000fffe0ff */
[----:B------:R-:W2:Y:S01]  /*1b00*/  LDS.128 R48, [UR10] ;  /* 0x0000000aff307984 */ /* 0x000ea20008000c00 */
[----:B------:R-:W-:Y:S01]  /*1b10*/  UIADD3 UR10, UPT, UPT, UR4, 0x5070, URZ ;  /* 0x00005070040a7890 */ /* 0x000fe2000fffe0ff */
[C---:B------:R-:W-:Y:S01]  /*1b20*/  FADD.FTZ R30, R63.reuse, R30 ;  /* 0x0000001e3f1e7221 */ /* 0x040fe20000010000 */
[----:B------:R-:W-:Y:S01]  /*1b30*/  @!UP1 UIADD3 UR10, UPT, UPT, UR4, 0x5030, URZ ;  /* 0x00005030040a9890 */ /* 0x000fe2000fffe0ff */
[----:B------:R-:W-:Y:S01]  /*1b40*/  FFMA.FTZ R42, R63, R127, R42 ;  /* 0x0000007f3f2a7223 */ /* 0x000fe2000001002a */
[C---:B------:R-:W-:Y:S01]  /*1b50*/  FADD.FTZ R35, R60.reuse, R35 ;  /* 0x000000233c237221 */ /* 0x040fe20000010000 */
[----:B------:R-:W-:Y:S01]  /*1b60*/  FFMA.FTZ R135, R60, R123, R135 ;  /* 0x0000007b3c877223 */ /* 0x000fe20000010087 */
[C---:B------:R-:W-:Y:S01]  /*1b70*/  FADD.FTZ R32, R61.reuse, R32 ;  /* 0x000000203d207221 */ /* 0x040fe20000010000 */
[----:B------:R-:W3:Y:S01]  /*1b80*/  LDS.128 R52, [UR5] ;  /* 0x00000005ff347984 */ /* 0x000ee20008000c00 */
[----:B------:R-:W-:Y:S01]  /*1b90*/  FFMA.FTZ R132, R61, R124, R132 ;  /* 0x0000007c3d847223 */ /* 0x000fe20000010084 */
[----:B------:R-:W-:Y:S01]  /*1ba0*/  UISETP.NE.U32.AND UP0, UPT, UR14, URZ, UPT ;  /* 0x000000ff0e00728c */ /* 0x000fe2000bf05070 */
[----:B------:R-:W4:Y:S01]  /*1bb0*/  LDC.64 R60, c[0x0][0x380] ;  /* 0x0000e000ff3c7b82 */ /* 0x000f220000000a00 */
[----:B------:R-:W0:Y:S01]  /*1bc0*/  LDS.128 R56, [UR10] ;  /* 0x0000000aff387984 */ /* 0x000e220008000c00 */
[C---:B------:R-:W-:Y:S01]  /*1bd0*/  FADD.FTZ R151, R64.reuse, R151 ;  /* 0x0000009740977221 */ /* 0x040fe20000010000 */
[----:B------:R-:W-:Y:S01]  /*1be0*/  UISETP.NE.AND.EX UP0, UPT, UR15, URZ, UPT, UP0 ;  /* 0x000000ff0f00728c */ /* 0x000fe2000bf05300 */
        /* <DEDUP_REMOVED lines=20> */
[----:B----4-:R-:W-:Y:S01]  /*1d30*/  IADD3 R171, PT, PT, R171, R60, RZ ;  /* 0x0000003cabab7210 */ /* 0x010fe20007ffe0ff */
[----:B-1----:R-:W-:Y:S01]  /*1d40*/  FADD.FTZ R63, RZ, R44 ;  /* 0x0000002cff3f7221 */ /* 0x002fe20000010000 */
[----:B------:R-:W-:Y:S01]  /*1d50*/  FADD.FTZ R44, RZ, R45 ;  /* 0x0000002dff2c7221 */ /* 0x000fe20000010000 */
[----:B------:R-:W-:Y:S01]  /*1d60*/  FFMA.FTZ R9, R74, R125, R9 ;  /* 0x0000007d4a097223 */ /* 0x000fe20000010009 */
[----:B------:R-:W-:Y:S01]  /*1d70*/  FADD.FTZ R18, R75, R18 ;  /* 0x000000124b127221 */ /* 0x000fe20000010000 */
[----:B------:R-:W-:Y:S01]  /*1d80*/  FADD.FTZ R63, R46, R63 ;  /* 0x0000003f2e3f7221 */ /* 0x000fe20000010000 */
[----:B------:R-:W-:Y:S01]  /*1d90*/  FADD.FTZ R44, R47, R44 ;  /* 0x0000002c2f2c7221 */ /* 0x000fe20000010000 */
[----:B------:R-:W-:Y:S01]  /*1da0*/  FFMA.FTZ R6, R75, R127, R6 ;  /* 0x0000007f4b067223 */ /* 0x000fe20000010006 */
[----:B------:R-:W-:Y:S01]  /*1db0*/  FADD.FTZ R33, R62, R33 ;  /* 0x000000213e217221 */ /* 0x000fe20000010000 */
[----:B--2---:R-:W-:Y:S01]  /*1dc0*/  FADD.FTZ R63, R63, R48 ;  /* 0x000000303f3f7221 */ /* 0x004fe20000010000 */
        /* <DEDUP_REMOVED lines=9> */
[-C--:B------:R-:W-:Y:S01]  /*1e60*/  FFMA.FTZ R8, R81, R116.reuse, R8 ;  /* 0x0000007451087223 */ /* 0x080fe20000010008 */
[----:B------:R-:W-:Y:S01]  /*1e70*/  FADD.FTZ R25, R82, R25 ;  /* 0x0000001952197221 */ /* 0x000fe20000010000 */
[----:B------:R-:W-:Y:S01]  /*1e80*/  FADD.FTZ R63, R54, R63 ;  /* 0x0000003f363f7221 */ /* 0x000fe20000010000 */
[----:B------:R-:W-:Y:S01]  /*1e90*/  FADD.FTZ R44, R55, R44 ;  /* 0x0000002c372c7221 */ /* 0x000fe20000010000 */
[----:B------:R-:W-:Y:S01]  /*1ea0*/  FFMA.FTZ R13, R82, R119, R13 ;  /* 0x00000077520d7223 */ /* 0x000fe2000001000d */
[----:B------:R-:W-:Y:S01]  /*1eb0*/  FADD.FTZ R22, R83, R22 ;  /* 0x0000001653167221 */ /* 0x000fe20000010000 */
[----:B0-----:R-:W-:Y:S01]  /*1ec0*/  FADD.FTZ R63, R63, R56 ;  /* 0x000000383f3f7221 */ /* 0x001fe20000010000 */
[----:B------:R-:W-:Y:S01]  /*1ed0*/  FADD.FTZ R44, R44, R57 ;  /* 0x000000392c2c7221 */ /* 0x000fe20000010000 */
[----:B------:R-:W-:Y:S01]  /*1ee0*/  FFMA.FTZ R10, R83, R121, R10 ;  /* 0x00000079530a7223 */ /* 0x000fe2000001000a */
[----:B------:R-:W-:Y:S01]  /*1ef0*/  FADD.FTZ R31, R76, R31 ;  /* 0x0000001f4c1f7221 */ /* 0x000fe20000010000 */
[----:B------:R-:W-:Y:S01]  /*1f00*/  FADD.FTZ R58, R58, R63 ;  /* 0x0000003f3a3a7221 */ /* 0x000fe20000010000 */
[----:B------:R-:W-:Y:S01]  /*1f10*/  FADD.FTZ R44, R59, R44 ;  /* 0x0000002c3b2c7221 */ /* 0x000fe20000010000 */
[----:B------:R-:W-:Y:S01]  /*1f20*/  FFMA.FTZ R43, R76, R113, R43 ;  /* 0x000000714c2b7223 */ /* 0x000fe2000001002b */
[C---:B------:R-:W-:Y:S01]  /*1f30*/  FADD.FTZ R28, R77.reuse, R28 ;  /* 0x0000001c4d1c7221 */ /* 0x040fe20000010000 */
[----:B------:R-:W-:Y:S01]  /*1f40*/  FMUL.FTZ R57, R58, UR17 ;  /* 0x000000113a397c20 */ /* 0x000fe20008410000 */
[----:B------:R-:W-:Y:S01]  /*1f50*/  FFMA.FTZ R40, R77, R116, R40 ;  /* 0x000000744d287223 */ /* 0x000fe20000010028 */
[C---:B------:R-:W-:Y:S01]  /*1f60*/  FADD.FTZ R29, R78.reuse, R29 ;  /* 0x0000001d4e1d7221 */ /* 0x040fe20000010000 */
[----:B------:R-:W-:Y:S01]  /*1f70*/  FFMA.FTZ R41, R78, R119, R41 ;  /* 0x000000774e297223 */ /* 0x000fe20000010029 */
[----:B------:R-:W-:Y:S01]  /*1f80*/  ISETP.GE.AND P3, PT, R171, R61, PT ;  /* 0x0000003dab00720c */ /* 0x000fe20003f66270 */
[C---:B------:R-:W-:Y:S01]  /*1f90*/  FADD.FTZ R26, R79.reuse, R26 ;  /* 0x0000001a4f1a7221 */ /* 0x040fe20000010000 */
        /* <DEDUP_REMOVED lines=24> */
[----:B------:R-:W-:Y:S06]  /*2120*/  BRA `(.L_x_4455) ;  /* 0x0000000800207947 */ /* 0x000fec0003800000 */
.L_x_4454:
        /* <DEDUP_REMOVED lines=17> */
.L_x_4453:
        /* <DEDUP_REMOVED lines=20> */
.L_x_4456:
        /* <DEDUP_REMOVED lines=21> */
.L_x_4452:
        /* <DEDUP_REMOVED lines=21> */
.L_x_4458:
        /* <DEDUP_REMOVED lines=17> */
.L_x_4457:
        /* <DEDUP_REMOVED lines=20> */
.L_x_4459:
        /* <DEDUP_REMOVED lines=20> */
.L_x_4455:
[----:B------:R-:W-:Y:S01]  /*29b0*/  ISETP.NE.U32.AND P0, PT, RZ, UR4, PT ;  /* 0x00000004ff007c0c */ /* 0x000fe2000bf05070 */
[----:B------:R-:W0:Y:S01]  /*29c0*/  LDC.64 R48, c[0x0][0x468] ;  /* 0x00011a00ff307b82 */ /* 0x000e220000000a00 */
[----:B------:R-:W-:Y:S02]  /*29d0*/  ISETP.NE.U32.AND P2, PT, RZ, UR6, PT ;  /* 0x00000006ff007c0c */ /* 0x000fe4000bf45070 */
[----:B------:R-:W-:Y:S02]  /*29e0*/  ISETP.NE.AND.EX P0, PT, RZ, UR5, PT, P0 ;  /* 0x00000005ff007c0c */ /* 0x000fe4000bf05300 */
[----:B------:R-:W-:-:S11]  /*29f0*/  ISETP.NE.AND.EX P2, PT, RZ, UR7, PT, P2 ;  /* 0x00000007ff007c0c */ /* 0x000fd6000bf45320 */
[----:B------:R-:W1:Y:S08]  /*2a00*/  @P0 LDC.64 R54, c[0x0][0x478] ;  /* 0x00011e00ff360b82 */ /* 0x000e700000000a00 */
[----:B------:R-:W2:Y:S01]  /*2a10*/  @P2 LDC.64 R50, c[0x0][0x470] ;  /* 0x00011c00ff322b82 */ /* 0x000ea20000000a00 */
[----:B0-----:R-:W-:-:S04]  /*2a20*/  IMAD.WIDE.U32 R52, R215, 0x10, R48 ;  /* 0x00000010d7347825 */ /* 0x001fc800078e0030 */
[----:B-1----:R-:W-:-:S05]  /*2a30*/  @P0 IMAD.WIDE.U32 R54, R215, 0x10, R54 ;  /* 0x00000010d7360825 */ /* 0x002fca00078e0036 */
[----:B------:R0:W-:Y:S01]  /*2a40*/  @P0 STG.E.128 desc[UR12][R54.64], R108 ;  /* 0x0000006c36000986 */ /* 0x0001e2000c101d0c */
[----:B--2---:R-:W-:-:S03]  /*2a50*/  @P2 IMAD.WIDE.U32 R50, R215, 0x10, R50 ;  /* 0x00000010d7322825 */ /* 0x004fc600078e0032 */
[----:B------:R0:W-:Y:S04]  /*2a60*/  STG.E.128 desc[UR12][R52.64], R44 ;  /* 0x0000002c34007986 */ /* 0x0001e8000c101d0c */
[----:B------:R0:W-:Y:S01]  /*2a70*/  @P2 STG.E.128 desc[UR12][R50.64], R104 ;  /* 0x0000006832002986 */ /* 0x0001e2000c101d0c */
        /* <DEDUP_REMOVED lines=24> */
.L_x_4462:
        /* <DEDUP_REMOVED lines=17> */
.L_x_4461:
        /* <DEDUP_REMOVED lines=18> */
.L_x_4464:
        /* <DEDUP_REMOVED lines=11> */
[----:B------:R-:W-:Y:S01]  /*2ee0*/  FFMA.FTZ R47, R213, R230, R91 ;  /* 0x000000e6d52f7223 */ /* 0x000fe2000001005b */
[----:B------:R-:W-:Y:S06]  /*2ef0*/  BRA `(.L_x_4463) ;  /* 0x0000000400187947 */ /* 0x000fec0003800000 */
.L_x_4460:
[----:B------:R-:W-:Y:S05]  /*2f00*/  @!P0 BRA `(.L_x_4465) ;  /* 0x00000000009c8947 */ /* 0x000fea0003800000 */
        /* <DEDUP_REMOVED lines=22> */
.L_x_4466:
        /* <DEDUP_REMOVED lines=17> */
.L_x_4465:
        /* <DEDUP_REMOVED lines=18> */
.L_x_4467:
        /* <DEDUP_REMOVED lines=11> */
[----:B------:R-:W-:-:S07]  /*3350*/  FMUL.FTZ R47, R213, R230 ;  /* 0x000000e6d52f7220 */ /* 0x000fce0000410000 */
.L_x_4463:
[----:B------:R-:W0:Y:S01]  /*3360*/  @P0 LDC.64 R54, c[0x0][0x478] ;  /* 0x00011e00ff360b82 */ /* 0x000e220000000a00 */
[----:B------:R-:W-:-:S07]  /*3370*/  IMAD.WIDE.U32 R52, R214, 0x10, R48 ;  /* 0x00000010d6347825 */ /* 0x000fce00078e0030 */
[----:B------:R-:W1:Y:S01]  /*3380*/  @P2 LDC.64 R50, c[0x0][0x470] ;  /* 0x00011c00ff322b82 */ /* 0x000e620000000a00 */
[----:B0-----:R-:W-:-:S05]  /*3390*/  @P0 IMAD.WIDE.U32 R54, R214, 0x10, R54 ;  /* 0x00000010d6360825 */ /* 0x001fca00078e0036 */
[----:B------:R0:W-:Y:S01]  /*33a0*/  @P0 STG.E.128 desc[UR12][R54.64], R108 ;  /* 0x0000006c36000986 */ /* 0x0001e2000c101d0c */
[----:B-1----:R-:W-:-:S03]  /*33b0*/  @P2 IMAD.WIDE.U32 R50, R214, 0x10, R50 ;  /* 0x00000010d6322825 */ /* 0x002fc600078e0032 */
        /* <DEDUP_REMOVED lines=26> */
.L_x_4470:
        /* <DEDUP_REMOVED lines=17> */
.L_x_4469:
        /* <DEDUP_REMOVED lines=18> */
.L_x_4472:
        /* <DEDUP_REMOVED lines=13> */
.L_x_4468:
        /* <DEDUP_REMOVED lines=23> */
.L_x_4474:
        /* <DEDUP_REMOVED lines=17> */
.L_x_4473:
        /* <DEDUP_REMOVED lines=18> */
.L_x_4475:
        /* <DEDUP_REMOVED lines=12> */
.L_x_4471:
        /* <DEDUP_REMOVED lines=32> */
.L_x_4478:
        /* <DEDUP_REMOVED lines=17> */
.L_x_4477:
        /* <DEDUP_REMOVED lines=18> */
.L_x_4480:
        /* <DEDUP_REMOVED lines=13> */
.L_x_4476:
        /* <DEDUP_REMOVED lines=23> */
.L_x_4482:
        /* <DEDUP_REMOVED lines=17> */
.L_x_4481:
        /* <DEDUP_REMOVED lines=18> */
.L_x_4483:
        /* <DEDUP_REMOVED lines=12> */
.L_x_4479:
        /* <DEDUP_REMOVED lines=32> */
.L_x_4486:
        /* <DEDUP_REMOVED lines=17> */
.L_x_4485:
        /* <DEDUP_REMOVED lines=18> */
.L_x_4488:
        /* <DEDUP_REMOVED lines=13> */
.L_x_4484:
        /* <DEDUP_REMOVED lines=23> */
.L_x_4490:
        /* <DEDUP_REMOVED lines=17> */
.L_x_4489:
        /* <DEDUP_REMOVED lines=18> */
.L_x_4491:
        /* <DEDUP_REMOVED lines=12> */
.L_x_4487:
[----:B------:R-:W0:Y:S01]  /*4f80*/  @P0 LDC.64 R52, c[0x0][0x478] ;  /* 0x00011e00ff340b82 */ /* 0x000e220000000a00 */
[----:B------:R-:W-:Y:S01]  /*4f90*/  IMAD.WIDE.U32 R48, R208, 0x10, R48 ;  /* 0x00000010d0307825 */ /* 0x000fe200078e0030 */
[----:B------:R-:W-:-:S06]  /*4fa0*/  UPLOP3.LUT UP1, UPT, UPT, UPT, UP1, 0x40, 0x4 ;  /* 0x000000000004789c */ /* 0x000fcc0003f2e810 */
[----:B------:R-:W1:Y:S01]  /*4fb0*/  @P2 LDC.64 R50, c[0x0][0x470] ;  /* 0x00011c00ff322b82 */ /* 0x000e620000000a00 */
[----:B0-----:R-:W-:-:S05]  /*4fc0*/  @P0 IMAD.WIDE.U32 R52, R208, 0x10, R52 ;  /* 0x00000010d0340825 */ /* 0x001fca00078e0034 */
[----:B------:R0:W-:Y:S01]  /*4fd0*/  @P0 STG.E.128 desc[UR12][R52.64], R108 ;  /* 0x0000006c34000986 */ /* 0x0001e2000c101d0c */
[----:B-1----:R-:W-:-:S03]  /*4fe0*/  @P2 IMAD.WIDE.U32 R50, R208, 0x10, R50 ;  /* 0x00000010d0322825 */ /* 0x002fc600078e0032 */
[----:B------:R0:W-:Y:S04]  /*4ff0*/  STG.E.128 desc[UR12][R48.64], R44 ;  /* 0x0000002c30007986 */ /* 0x0001e8000c101d0c */
[----:B------:R0:W-:Y:S01]  /*5000*/  @P2 STG.E.128 desc[UR12][R50.64], R104 ;  /* 0x0000006832002986 */ /* 0x0001e2000c101d0c */
[----:B------:R-:W-:Y:S05]  /*5010*/  @!P3 BRA `(.L_x_4492) ;  /* 0xffffffb800a0b947 */ /* 0x000fea000383ffff */
[----:B------:R-:W-:Y:S02]  /*5020*/  MOV R82, R17 ;  /* 0x0000001100527202 */ /* 0x000fe40000000f00 */
[----:B-----5:R-:W-:Y:S02]  /*5030*/  MOV R91, R34 ;  /* 0x00000022005b7202 */ /* 0x020fe40000000f00 */
[----:B0-----:R-:W-:Y:S02]  /*5040*/  MOV R108, R19 ;  /* 0x00000013006c7202 */ /* 0x001fe40000000f00 */
        /* <DEDUP_REMOVED lines=77> */
.L_x_4449:
        /* <DEDUP_REMOVED lines=33> */
.L_x_4493:
        /* <DEDUP_REMOVED lines=13> */
.L_x_5469:


//--------------------- .text._ZN10layer_norm31ln_parallel_residual_bwd_kernelINS_13Kernel_traitsI6__halfffffjLj5120ELj1ELj1ELj8ELj16ENS_18Kernel_traits_baseILj5120ES2_ffffjLj256EEEEELb0ELb1ELb0EEEvNS_9BwdParamsE --------------------------
	.section	.text._ZN10layer_norm31ln_parallel_residual_bwd_kernelINS_13Kernel_traitsI6__halfffffjLj5120ELj1ELj1ELj8ELj16ENS_18Kernel_traits_baseILj5120ES2_ffffjLj256EEEEELb0ELb1ELb0EEEvNS_9BwdParamsE,"ax",@progbits
	.align	128
        .global         _ZN10layer_norm31ln_parallel_residual_bwd_kernelINS_13Kernel_traitsI6__halfffffjLj5120ELj1ELj1ELj8ELj16ENS_18Kernel_traits_baseILj5120ES2_ffffjLj256EEEEELb0ELb1ELb0EEEvNS_9BwdParamsE
        .type           _ZN10layer_norm31ln_parallel_residual_bwd_kernelINS_13Kernel_traitsI6__halfffffjLj5120ELj1ELj1ELj8ELj16ENS_18Kernel_traits_baseILj5120ES2_ffffjLj256EEEEELb0ELb1ELb0EEEvNS_9BwdParamsE,@function
        .size           _ZN10layer_norm31ln_parallel_residual_bwd_kernelINS_13Kernel_traitsI6__halfffffjLj5120ELj1ELj1ELj8ELj16ENS_18Kernel_traits_baseILj5120ES2_ffffjLj256EEEEELb0ELb1ELb0EEEvNS_9BwdParamsE,(.L_x_5470 - _ZN10layer_norm31ln_parallel_residual_bwd_kernelINS_13Kernel_traitsI6__halfffffjLj5120ELj1ELj1ELj8ELj16ENS_18Kernel_traits_baseILj5120ES2_ffffjLj256EEEEELb0ELb1ELb0EEEvNS_9BwdParamsE)
        .other          _ZN10layer_norm31ln_parallel_residual_bwd_kernelINS_13Kernel_traitsI6__halfffffjLj5120ELj1ELj1ELj8ELj16ENS_18Kernel_traits_baseILj5120ES2_ffffjLj256EEEEELb0ELb1ELb0EEEvNS_9BwdParamsE,@"STO_CUDA_ENTRY STV_DEFAULT"
_ZN10layer_norm31ln_parallel_residual_bwd_kernelINS_13Kernel_traitsI6__halfffffjLj5120ELj1ELj1ELj8ELj16ENS_18Kernel_traits_baseILj5120ES2_ffffjLj256EEEEELb0ELb1ELb0EEEvNS_9BwdParamsE:
.text._ZN10layer_norm31ln_parallel_residual_bwd_kernelINS_13Kernel_traitsI6__halfffffjLj5120ELj1ELj1ELj8ELj16ENS_18Kernel_traits_baseILj5120ES2_ffffjLj256EEEEELb0ELb1ELb0EEEvNS_9BwdParamsE:
        /* <DEDUP_REMOVED lines=15> */
[----:B------:R-:W-:Y:S01]  /*00f0*/  ISETP.GE.U32.AND P4, PT, R0, 0x500, PT ;  /* 0x000005000000780c */ /* 0x000fe20003f86070 */
[----:B------:R-:W0:Y:S03]  /*0100*/  S2UR UR4, SR_CTAID.X ;  /* 0x00000000000479c3 */ /* 0x000e260000002500 */
[----:B------:R-:W-:-:S05]  /*0110*/  P2R R141, PR, RZ, 0x10 ;  /* 0x00000010ff8d7803 */ /* 0x000fca0000000000 */
[----:B------:R-:W1:Y:S08]  /*0120*/  @P0 LDC.64 R4, c[0x0][0x3d0] ;  /* 0x0000f400ff040b82 */ /* 0x000e700000000a00 */
[----:B------:R-:W4:Y:S08]  /*0130*/  @P1 LDC.64 R14, c[0x0][0x3d0] ;  /* 0x0000f400ff0e1b82 */ /* 0x000f300000000a00 */
[----:B------:R-:W3:Y:S01]  /*0140*/  @P2 LDC.64 R20, c[0x0][0x3d0] ;  /* 0x0000f400ff142b82 */ /* 0x000ee20000000a00 */
[C---:B-1----:R-:W-:Y:S01]  /*0150*/  @P0 IMAD.WIDE.U32 R4, R3.reuse, 0x8, R4 ;  /* 0x0000000803040825 */ /* 0x042fe200078e0004 */
[----:B------:R-:W-:-:S06]  /*0160*/  @P0 LOP3.LUT R3, R3, 0x100, RZ, 0xfc, !PT ;  /* 0x0000010003030812 */ /* 0x000fcc00078efcff */
[----:B------:R-:W1:Y:S01]  /*0170*/  @P3 LDC.64 R22, c[0x0][0x3d0] ;  /* 0x0000f400ff163b82 */ /* 0x000e620000000a00 */
[----:B--2---:R-:W5:Y:S01]  /*0180*/  @P0 LDG.E.64 R6, desc[UR12][R4.64] ;  /* 0x0000000c04060981 */ /* 0x004f62000c1e1b00 */
[C---:B----4-:R-:W-:Y:S01]  /*0190*/  @P1 IMAD.WIDE.U32 R18, R3.reuse, 0x8, R14 ;  /* 0x0000000803121825 */ /* 0x050fe200078e000e */
[----:B------:R-:W-:-:S05]  /*01a0*/  @P1 IADD3 R3, PT, PT, R3, 0x100, RZ ;  /* 0x0000010003031810 */ /* 0x000fca0007ffe0ff */
[----:B------:R-:W2:Y:S01]  /*01b0*/  @P4 LDC.64 R24, c[0x0][0x3d0] ;  /* 0x0000f400ff184b82 */ /* 0x000ea20000000a00 */
[----:B------:R-:W5:Y:S01]  /*01c0*/  @P1 LDG.E.64 R8, desc[UR12][R18.64] ;  /* 0x0000000c12081981 */ /* 0x000f62000c1e1b00 */
[C---:B---3--:R-:W-:Y:S01]  /*01d0*/  @P2 IMAD.WIDE.U32 R20, R3.reuse, 0x8, R20 ;  /* 0x0000000803142825 */ /* 0x048fe200078e0014 */
[----:B------:R-:W-:Y:S02]  /*01e0*/  @P2 IADD3 R3, PT, PT, R3, 0x100, RZ ;  /* 0x0000010003032810 */ /* 0x000fe40007ffe0ff */
[----:B0-----:R-:W-:Y:S02]  /*01f0*/  MOV R89, UR4 ;  /* 0x0000000400597c02 */ /* 0x001fe40008000f00 */
[----:B------:R-:W-:Y:S01]  /*0200*/  CS2R R56, SRZ ;  /* 0x0000000000387805 */ /* 0x000fe2000001ff00 */
[----:B------:R0:W5:Y:S01]  /*0210*/  @P2 LDG.E.64 R10, desc[UR12][R20.64] ;  /* 0x0000000c140a2981 */ /* 0x000162000c1e1b00 */
[C---:B-1----:R-:W-:Y:S01]  /*0220*/  @P3 IMAD.WIDE.U32 R22, R3.reuse, 0x8, R22 ;  /* 0x0000000803163825 */ /* 0x042fe200078e0016 */
[----:B------:R-:W-:-:S02]  /*0230*/  @P3 IADD3 R3, PT, PT, R3, 0x100, RZ ;  /* 0x0000010003033810 */ /* 0x000fc40007ffe0ff */
[----:B------:R-:W-:Y:S02]  /*0240*/  CS2R R58, SRZ ;  /* 0x00000000003a7805 */ /* 0x000fe4000001ff00 */
[----:B------:R-:W-:Y:S02]  /*0250*/  CS2R R52, SRZ ;  /* 0x0000000000347805 */ /* 0x000fe4000001ff00 */
[----:B------:R-:W-:Y:S01]  /*0260*/  CS2R R54, SRZ ;  /* 0x0000000000367805 */ /* 0x000fe2000001ff00 */
[----:B------:R1:W5:Y:S01]  /*0270*/  @P3 LDG.E.64 R12, desc[UR12][R22.64] ;  /* 0x0000000c160c3981 */ /* 0x000362000c1e1b00 */
[----:B--2---:R-:W-:-:S05]  /*0280*/  @P4 IMAD.WIDE.U32 R14, R3, 0x8, R24 ;  /* 0x00000008030e4825 */ /* 0x004fca00078e0018 */
[----:B------:R2:W5:Y:S01]  /*0290*/  @P4 LDG.E.64 R16, desc[UR12][R14.64] ;  /* 0x0000000c0e104981 */ /* 0x000562000c1e1b00 */
        /* <DEDUP_REMOVED lines=15> */
[----:B0-----:R-:W-:Y:S02]  /*0390*/  CS2R R20, SRZ ;  /* 0x0000000000147805 */ /* 0x001fe4000001ff00 */
[----:B-1----:R-:W-:Y:S01]  /*03a0*/  CS2R R22, SRZ ;  /* 0x0000000000167805 */ /* 0x002fe2000001ff00 */
        /* <DEDUP_REMOVED lines=42> */
[----:B------:R-:W-:Y:S02]  /*0650*/  PLOP3.LUT P1, PT, PT, PT, UP0, 0x80, 0x8 ;  /* 0x000000000008781c */ /* 0x000fe40003f2f008 */
        /* <DEDUP_REMOVED lines=17> */
.L_x_4557:
[----:B0--34-:R-:W4:Y:S01]  /*0770*/  LDC.64 R72, c[0x0][0x3c0] ;  /* 0x0000f000ff487b82 */ /* 0x019f220000000a00 */
[----:B------:R-:W-:-:S07]  /*0780*/  ISETP.NE.AND P4, PT, R85, RZ, PT ;  /* 0x000000ff5500720c */ /* 0x000fce0003f85270 */
[----:B------:R-:W0:Y:S08]  /*0790*/  LDC.64 R74, c[0x0][0x3c8] ;  /* 0x0000f200ff4a7b82 */ /* 0x000e300000000a00 */
        /* <DEDUP_REMOVED lines=15> */
[----:B------:R-:W-:Y:S02]  /*0890*/  P2R R141, PR, RZ, 0x40 ;  /* 0x00000040ff8d7803 */ /* 0x000fe40000000000 */
[----:B------:R-:W-:-:S02]  /*08a0*/  MOV R81, R110 ;  /* 0x0000006e00517202 */ /* 0x000fc40000000f00 */
[----:B----4-:R-:W-:Y:S01]  /*08b0*/  FSEL R80, R72, RZ, !P4 ;  /* 0x000000ff48507208 */ /* 0x010fe20006000000 */
[----:B0-----:R-:W-:Y:S06]  /*08c0*/  @!P0 BRA `(.L_x_4496) ;  /* 0x0000000000b08947 */ /* 0x001fec0003800000 */
[----:B------:R-:W0:Y:S01]  /*08d0*/  LDC.64 R76, c[0x0][0x3a8] ;  /* 0x0000ea00ff4c7b82 */ /* 0x000e220000000a00 */
[----:B--2---:R-:W-:-:S04]  /*08e0*/  ISETP.NE.U32.AND P0, PT, RZ, UR14, PT ;  /* 0x0000000eff007c0c */ /* 0x004fc8000bf05070 */
[----:B------:R-:W-:-:S03]  /*08f0*/  ISETP.NE.AND.EX P0, PT, RZ, UR15, PT, P0 ;  /* 0x0000000fff007c0c */ /* 0x000fc6000bf05300 */
[----:B------:R-:W1:Y:S10]  /*0900*/  LDC.64 R72, c[0x0][0x428] ;  /* 0x00010a00ff487b82 */ /* 0x000e740000000a00 */
[----:B------:R-:W2:Y:S01]  /*0910*/  @P0 LDC.64 R82, c[0x0][0x438] ;  /* 0x00010e00ff520b82 */ /* 0x000ea20000000a00 */
[----:B0-----:R-:W-:-:S06]  /*0920*/  IMAD.WIDE.U32 R76, R110, 0x10, R76 ;  /* 0x000000106e4c7825 */ /* 0x001fcc00078e004c */
[----:B------:R-:W4:Y:S01]  /*0930*/  LDG.E.128 R76, desc[UR12][R76.64] ;  /* 0x0000000c4c4c7981 */ /* 0x000f22000c1e1d00 */
[----:B-1----:R-:W-:-:S06]  /*0940*/  IMAD.WIDE.U32 R72, R110, 0x10, R72 ;  /* 0x000000106e487825 */ /* 0x002fcc00078e0048 */
[----:B------:R-:W3:Y:S01]  /*0950*/  LDG.E.128 R72, desc[UR12][R72.64] ;  /* 0x0000000c48487981 */ /* 0x000ee2000c1e1d00 */
[----:B------:R-:W-:Y:S02]  /*0960*/  HADD2.F32 R81, -RZ, R88.H0_H0 ;  /* 0x20000058ff517230 */ /* 0x000fe40000004100 */
[----:B------:R-:W-:Y:S02]  /*0970*/  HADD2.F32 R135, -RZ, R90.H0_H0 ;  /* 0x2000005aff877230 */ /* 0x000fe40000004100 */
[----:B--2---:R-:W-:-:S04]  /*0980*/  @P0 IMAD.WIDE.U32 R82, R110, 0x10, R82 ;  /* 0x000000106e520825 */ /* 0x004fc800078e0052 */
[----:B------:R-:W-:Y:S01]  /*0990*/  HADD2.F32 R138, -RZ, R90.H1_H1 ;  /* 0x3000005aff8a7230 */ /* 0x000fe20000004100 */
[----:B------:R0:W5:Y:S01]  /*09a0*/  @P0 LDG.E.128 R16, desc[UR12][R82.64] ;  /* 0x0000000c52100981 */ /* 0x000162000c1e1d00 */
[C---:B----4-:R-:W-:Y:S01]  /*09b0*/  FADD.FTZ R84, -R80.reuse, R76 ;  /* 0x0000004c50547221 */ /* 0x050fe20000010100 */
[C---:B------:R-:W-:Y:S01]  /*09c0*/  FADD.FTZ R136, -R80.reuse, R77 ;  /* 0x0000004d50887221 */ /* 0x040fe20000010100 */
[----:B------:R-:W-:Y:S02]  /*09d0*/  HADD2.F32 R76, -RZ, R88.H1_H1 ;  /* 0x30000058ff4c7230 */ /* 0x000fe40000004100 */
[C---:B------:R-:W-:Y:S01]  /*09e0*/  FADD.FTZ R78, -R80.reuse, R78 ;  /* 0x0000004e504e7221 */ /* 0x040fe20000010100 */
[C---:B-----5:R-:W-:Y:S01]  /*09f0*/  FMUL.FTZ R3, R129.reuse, R84 ;  /* 0x0000005481037220 */ /* 0x060fe20000410000 */
[C---:B------:R-:W-:Y:S01]  /*0a00*/  FMUL.FTZ R136, R129.reuse, R136 ;  /* 0x0000008881887220 */ /* 0x040fe20000410000 */
[----:B------:R-:W-:Y:S01]  /*0a10*/  FADD.FTZ R140, -R80, R79 ;  /* 0x0000004f508c7221 */ /* 0x000fe20000010100 */
[----:B------:R-:W-:Y:S01]  /*0a20*/  FMUL.FTZ R137, R129, R78 ;  /* 0x0000004e81897220 */ /* 0x000fe20000410000 */
[----:B---3--:R-:W-:Y:S01]  /*0a30*/  FMUL.FTZ R134, R72, R81 ;  /* 0x0000005148867220 */ /* 0x008fe20000410000 */
[----:B------:R-:W-:Y:S01]  /*0a40*/  FADD.FTZ R36, R36, R72 ;  /* 0x0000004824247221 */ /* 0x000fe20000010000 */
[----:B------:R-:W-:Y:S01]  /*0a50*/  FFMA.FTZ R56, R72, R3, R56 ;  /* 0x0000000348387223 */ /* 0x000fe20000010038 */
[----:B------:R-:W-:Y:S01]  /*0a60*/  FMUL.FTZ R133, R73, R76 ;  /* 0x0000004c49857220 */ /* 0x000fe20000410000 */
        /* <DEDUP_REMOVED lines=8> */
[----:B------:R-:W-:Y:S01]  /*0af0*/  FFMA.FTZ R74, R136, R133, R73 ;  /* 0x00000085884a7223 */ /* 0x000fe20000010049 */
[----:B------:R-:W-:Y:S01]  /*0b00*/  FMUL.FTZ R138, R75, R138 ;  /* 0x0000008a4b8a7220 */ /* 0x000fe20000410000 */
[----:B------:R-:W-:Y:S01]  /*0b10*/  FMUL.FTZ R140, R129, R140 ;  /* 0x0000008c818c7220 */ /* 0x000fe20000410000 */
[----:B0-----:R-:W-:Y:S01]  /*0b20*/  FADD.FTZ R83, R72, R135 ;  /* 0x0000008748537221 */ /* 0x001fe20000010000 */
[----:B------:R-:W-:Y:S01]  /*0b30*/  FFMA.FTZ R73, R137, R135, R74 ;  /* 0x0000008789497223 */ /* 0x000fe2000001004a */
[----:B------:R-:W-:Y:S01]  /*0b40*/  FADD.FTZ R39, R39, R75 ;  /* 0x0000004b27277221 */ /* 0x000fe20000010000 */
[----:B------:R-:W-:Y:S01]  /*0b50*/  FFMA.FTZ R59, R75, R140, R59 ;  /* 0x0000008c4b3b7223 */ /* 0x000fe2000001003b */
[----:B------:R-:W-:Y:S01]  /*0b60*/  IADD3 R81, PT, PT, R110, 0x100, RZ ;  /* 0x000001006e517810 */ /* 0x000fe20007ffe0ff */
[----:B------:R-:W-:Y:S01]  /*0b70*/  FADD.FTZ R83, R83, R138 ;  /* 0x0000008a53537221 */ /* 0x000fe20000010000 */
[----:B------:R-:W-:-:S07]  /*0b80*/  FFMA.FTZ R82, R140, R138, R73 ;  /* 0x0000008a8c527223 */ /* 0x000fce0000010049 */
.L_x_4496:
[----:B--23--:R-:W-:Y:S05]  /*0b90*/  BSYNC.RECONVERGENT B0 ;  /* 0x0000000000007941 */ /* 0x00cfea0003800200 */
.L_x_4495:
        /* <DEDUP_REMOVED lines=8> */
[----:B------:R-:W3:Y:S01]  /*0c20*/  LDG.E.128 R76, desc[UR12][R76.64] ;  /* 0x0000000c4c4c7981 */ /* 0x000ee2000c1e1d00 */
[----:B-1----:R-:W-:-:S06]  /*0c30*/  IMAD.WIDE.U32 R72, R81, 0x10, R72 ;  /* 0x0000001051487825 */ /* 0x002fcc00078e0048 */
[----:B------:R-:W4:Y:S01]  /*0c40*/  LDG.E.128 R72, desc[UR12][R72.64] ;  /* 0x0000000c48487981 */ /* 0x000f22000c1e1d00 */
[----:B--2---:R-:W-:-:S05]  /*0c50*/  @P0 IMAD.WIDE.U32 R84, R81, 0x10, R84 ;  /* 0x0000001051540825 */ /* 0x004fca00078e0054 */
[----:B------:R0:W5:Y:S01]  /*0c60*/  @P0 LDG.E.128 R12, desc[UR12][R84.64] ;  /* 0x0000000c540c0981 */ /* 0x000162000c1e1d00 */
[--C-:B------:R-:W-:Y:S01]  /*0c70*/  HADD2.F32 R87, -RZ, R91.reuse.H0_H0 ;  /* 0x2000005bff577230 */ /* 0x100fe20000004100 */
[----:B------:R-:W-:Y:S01]  /*0c80*/  IADD3 R81, PT, PT, R81, 0x100, RZ ;  /* 0x0000010051517810 */ /* 0x000fe20007ffe0ff */
[--C-:B------:R-:W-:Y:S02]  /*0c90*/  HADD2.F32 R121, -RZ, R92.reuse.H0_H0 ;  /* 0x2000005cff797230 */ /* 0x100fe40000004100 */
[----:B------:R-:W-:Y:S02]  /*0ca0*/  HADD2.F32 R128, -RZ, R92.H1_H1 ;  /* 0x3000005cff807230 */ /* 0x000fe40000004100 */
[C---:B---3--:R-:W-:Y:S01]  /*0cb0*/  FADD.FTZ R86, -R80.reuse, R76 ;  /* 0x0000004c50567221 */ /* 0x048fe20000010100 */
[C---:B------:R-:W-:Y:S01]  /*0cc0*/  FADD.FTZ R122, -R80.reuse, R77 ;  /* 0x0000004d507a7221 */ /* 0x040fe20000010100 */
[----:B------:R-:W-:Y:S02]  /*0cd0*/  HADD2.F32 R76, -RZ, R91.H1_H1 ;  /* 0x3000005bff4c7230 */ /* 0x000fe40000004100 */
[C---:B------:R-:W-:Y:S01]  /*0ce0*/  FADD.FTZ R78, -R80.reuse, R78 ;  /* 0x0000004e504e7221 */ /* 0x040fe20000010100 */
[C---:B-----5:R-:W-:Y:S01]  /*0cf0*/  FMUL.FTZ R115, R129.reuse, R86 ;  /* 0x0000005681737220 */ /* 0x060fe20000410000 */
[C---:B------:R-:W-:Y:S01]  /*0d00*/  FMUL.FTZ R122, R129.reuse, R122 ;  /* 0x0000007a817a7220 */ /* 0x040fe20000410000 */
[----:B------:R-:W-:Y:S01]  /*0d10*/  FADD.FTZ R130, -R80, R79 ;  /* 0x0000004f50827221 */ /* 0x000fe20000010100 */
[----:B------:R-:W-:Y:S01]  /*0d20*/  FMUL.FTZ R123, R129, R78 ;  /* 0x0000004e817b7220 */ /* 0x000fe20000410000 */
[----:B----4-:R-:W-:Y:S01]  /*0d30*/  FMUL.FTZ R118, R72, R87 ;  /* 0x0000005748767220 */ /* 0x010fe20000410000 */
[----:B------:R-:W-:Y:S01]  /*0d40*/  FADD.FTZ R32, R32, R72 ;  /* 0x0000004820207221 */ /* 0x000fe20000010000 */
[----:B------:R-:W-:Y:S01]  /*0d50*/  FFMA.FTZ R52, R72, R115, R52 ;  /* 0x0000007348347223 */ /* 0x000fe20000010034 */
[----:B------:R-:W-:Y:S01]  /*0d60*/  FMUL.FTZ R119, R73, R76 ;  /* 0x0000004c49777220 */ /* 0x000fe20000410000 */
        /* <DEDUP_REMOVED lines=16> */
[----:B0-----:R-:W-:-:S07]  /*0e70*/  FFMA.FTZ R82, R130, R128, R73 ;  /* 0x0000008082527223 */ /* 0x001fce0000010049 */
.L_x_4498:
[----:B------:R-:W-:Y:S05]  /*0e80*/  BSYNC.RECONVERGENT B0 ;  /* 0x0000000000007941 */ /* 0x000fea0003800200 */
.L_x_4497:
        /* <DEDUP_REMOVED lines=46> */
.L_x_4500:
[----:B------:R-:W-:Y:S05]  /*1170*/  BSYNC.RECONVERGENT B0 ;  /* 0x0000000000007941 */ /* 0x000fea0003800200 */
.L_x_4499:
        /* <DEDUP_REMOVED lines=15> */
[C---:B---3--:R-:W-:Y:S01]  /*1270*/  FADD.FTZ R86, -R80.reuse, R76 ;  /* 0x0000004c50567221 */ /* 0x048fe20000010100 */
[C---:B------:R-:W-:Y:S01]  /*1280*/  FADD.FTZ R106, -R80.reuse, R77 ;  /* 0x0000004d506a7221 */ /* 0x040fe20000010100 */
[----:B------:R-:W-:Y:S02]  /*1290*/  HADD2.F32 R76, -RZ, R95.H1_H1 ;  /* 0x3000005fff4c7230 */ /* 0x000fe40000004100 */
[----:B------:R-:W-:Y:S01]  /*12a0*/  FADD.FTZ R78, -R80, R78 ;  /* 0x0000004e504e7221 */ /* 0x000fe20000010100 */
[C---:B-----5:R-:W-:Y:S01]  /*12b0*/  FMUL.FTZ R101, R129.reuse, R86 ;  /* 0x0000005681657220 */ /* 0x060fe20000410000 */
[----:B------:R-:W-:Y:S01]  /*12c0*/  FMUL.FTZ R106, R129, R106 ;  /* 0x0000006a816a7220 */ /* 0x000fe20000410000 */
[----:B------:R-:W-:-:S02]  /*12d0*/  HADD2.F32 R77, -RZ, R96.H0_H0 ;  /* 0x20000060ff4d7230 */ /* 0x000fc40000004100 */
        /* <DEDUP_REMOVED lines=10> */
[----:B------:R-:W-:-:S02]  /*1380*/  HADD2.F32 R76, -RZ, R96.H1_H1 ;  /* 0x30000060ff4c7230 */ /* 0x000fc40000004100 */
[----:B------:R-:W-:Y:S01]  /*1390*/  FADD.FTZ R77, R72, R109 ;  /* 0x0000006d484d7221 */ /* 0x000fe20000010000 */
[----:B------:R-:W-:Y:S01]  /*13a0*/  FADD.FTZ R116, -R80, R79 ;  /* 0x0000004f50747221 */ /* 0x000fe20000010100 */
        /* <DEDUP_REMOVED lines=11> */
.L_x_4502:
[----:B------:R-:W-:Y:S05]  /*1460*/  BSYNC.RECONVERGENT B0 ;  /* 0x0000000000007941 */ /* 0x000fea0003800200 */
.L_x_4501:
        /* <DEDUP_REMOVED lines=13> */
[--C-:B------:R-:W-:Y:S02]  /*1540*/  HADD2.F32 R81, -RZ, R97.reuse.H0_H0 ;  /* 0x20000061ff517230 */ /* 0x100fe40000004100 */
        /* <DEDUP_REMOVED lines=31> */
.L_x_4504:
[----:B------:R-:W-:Y:S05]  /*1740*/  BSYNC.RECONVERGENT B0 ;  /* 0x0000000000007941 */ /* 0x000fea0003800200 */
.L_x_4503:
        /* <DEDUP_REMOVED lines=32> */
.L_x_4506:
[----:B------:R-:W-:Y:S05]  /*1950*/  BSYNC.RECONVERGENT B0 ;  /* 0x0000000000007941 */ /* 0x000fea0003800200 */
.L_x_4505:
        /* <DEDUP_REMOVED lines=40> */
[----:B------:R-:W-:Y:S01]  /*1be0*/  FMUL.FTZ R77, R86, UR11 ;  /* 0x0000000b564d7c20 */ /* 0x000fe20008410000 */
[----:B------:R-:W-:Y:S01]  /*1bf0*/  P2R R85, PR, RZ, 0x10 ;  /* 0x00000010ff557803 */ /* 0x000fe20000000000 */
[----:B------:R-:W-:-:S03]  /*1c00*/  FMUL.FTZ R76, R72, UR11 ;  /* 0x0000000b484c7c20 */ /* 0x000fc60008410000 */
        /* <DEDUP_REMOVED lines=26> */
.L_x_4511:
        /* <DEDUP_REMOVED lines=17> */
.L_x_4510:
        /* <DEDUP_REMOVED lines=20> */
.L_x_4513:
        /* <DEDUP_REMOVED lines=21> */
.L_x_4509:
        /* <DEDUP_REMOVED lines=21> */
.L_x_4515:
        /* <DEDUP_REMOVED lines=17> */
.L_x_4514:
        /* <DEDUP_REMOVED lines=20> */
.L_x_4516:
        /* <DEDUP_REMOVED lines=15> */
[-C--:B------:R-:W-:Y:S02]  /*25e0*/  MOV R67, R75.reuse ;  /* 0x0000004b00437202 */ /* 0x080fe40000000f00 */
[----:B------:R-:W-:Y:S02]  /*25f0*/  MOV R71, R75 ;  /* 0x0000004b00477202 */ /* 0x000fe40000000f00 */
[----:B------:R-:W-:-:S02]  /*2600*/  MOV R70, R74 ;  /* 0x0000004a00467202 */ /* 0x000fc40000000f00 */
[----:B------:R-:W-:Y:S02]  /*2610*/  MOV R69, R73 ;  /* 0x0000004900457202 */ /* 0x000fe40000000f00 */
[----:B------:R-:W-:-:S07]  /*2620*/  MOV R68, R72 ;  /* 0x0000004800447202 */ /* 0x000fce0000000f00 */
.L_x_4512:
        /* <DEDUP_REMOVED lines=14> */
.L_x_4508:
[----:B------:R-:W-:Y:S05]  /*2710*/  BSYNC.RECONVERGENT B0 ;  /* 0x0000000000007941 */ /* 0x000fea0003800200 */
.L_x_4507:
        /* <DEDUP_REMOVED lines=32> */
[----:B------:R-:W-:Y:S01]  /*2920*/  MOV R68, R72 ;  /* 0x0000004800447202 */ /* 0x000fe20000000f00 */
[----:B------:R-:W-:Y:S06]  /*2930*/  BRA `(.L_x_4522) ;  /* 0x0000000800087947 */ /* 0x000fec0003800000 */
.L_x_4521:
        /* <DEDUP_REMOVED lines=17> */
.L_x_4520:
        /* <DEDUP_REMOVED lines=21> */
.L_x_4523:
        /* <DEDUP_REMOVED lines=13> */
.L_x_4519:
        /* <DEDUP_REMOVED lines=29> */
.L_x_4525:
        /* <DEDUP_REMOVED lines=17> */
.L_x_4524:
        /* <DEDUP_REMOVED lines=21> */
.L_x_4526:
        /* <DEDUP_REMOVED lines=12> */
.L_x_4522:
[----:B------:R-:W0:Y:S08]  /*3160*/  @P4 LDC.64 R78, c[0x0][0x478] ;  /* 0x00011e00ff4e4b82 */ /* 0x000e300000000a00 */
[----:B------:R-:W1:Y:S08]  /*3170*/  LDC.64 R80, c[0x0][0x468] ;  /* 0x00011a00ff507b82 */ /* 0x000e700000000a00 */
[----:B------:R-:W2:Y:S01]  /*3180*/  @P5 LDC.64 R82, c[0x0][0x470] ;  /* 0x00011c00ff525b82 */ /* 0x000ea20000000a00 */
[----:B0-----:R-:W-:-:S05]  /*3190*/  @P4 IMAD.WIDE.U32 R78, R110, 0x10, R78 ;  /* 0x000000106e4e4825 */ /* 0x001fca00078e004e */
[----:B------:R3:W-:Y:S01]  /*31a0*/  @P4 STG.E.128 desc[UR12][R78.64], R68 ;  /* 0x000000444e004986 */ /* 0x0007e2000c101d0c */
[----:B-1----:R-:W-:-:S05]  /*31b0*/  IMAD.WIDE.U32 R80, R110, 0x10, R80 ;  /* 0x000000106e507825 */ /* 0x002fca00078e0050 */
[----:B------:R3:W-:Y:S01]  /*31c0*/  STG.E.128 desc[UR12][R80.64], R72 ;  /* 0x0000004850007986 */ /* 0x0007e2000c101d0c */
[C---:B--2---:R-:W-:Y:S01]  /*31d0*/  @P5 IMAD.WIDE.U32 R82, R110.reuse, 0x10, R82 ;  /* 0x000000106e525825 */ /* 0x044fe200078e0052 */
[----:B------:R-:W-:-:S04]  /*31e0*/  IADD3 R110, PT, PT, R110, 0x100, RZ ;  /* 0x000001006e6e7810 */ /* 0x000fc80007ffe0ff */
[----:B------:R3:W-:Y:S03]  /*31f0*/  @P5 STG.E.128 desc[UR12][R82.64], R64 ;  /* 0x0000004052005986 */ /* 0x0007e6000c101d0c */
.L_x_4518:
[----:B------:R-:W-:Y:S05]  /*3200*/  BSYNC.RECONVERGENT B0 ;  /* 0x0000000000007941 */ /* 0x000fea0003800200 */
.L_x_4517:
        /* <DEDUP_REMOVED lines=13> */
[-CC-:B0--3--:R-:W-:Y:S01]  /*32e0*/  FFMA.FTZ R66, R107, R76.reuse, R77.reuse ;  /* 0x0000004c6b427223 */ /* 0x189fe2000001004d */
        /* <DEDUP_REMOVED lines=20> */
.L_x_4531:
        /* <DEDUP_REMOVED lines=17> */
.L_x_4530:
[----:B0--3--:R-:W0:Y:S02]  /*3540*/  LDC.64 R72, c[0x0][0x470] ;  /* 0x00011c00ff487b82 */ /* 0x009e240000000a00 */
        /* <DEDUP_REMOVED lines=20> */
.L_x_4533:
        /* <DEDUP_REMOVED lines=13> */
.L_x_4529:
[----:B0--3--:R-:W0:Y:S02]  /*3760*/  LDC.64 R72, c[0x0][0x478] ;  /* 0x00011e00ff487b82 */ /* 0x009e240000000a00 */
        /* <DEDUP_REMOVED lines=28> */
.L_x_4535:
        /* <DEDUP_REMOVED lines=17> */
.L_x_4534:
        /* <DEDUP_REMOVED lines=21> */
.L_x_4536:
        /* <DEDUP_REMOVED lines=12> */
.L_x_4532:
        /* <DEDUP_REMOVED lines=10> */
.L_x_4528:
[----:B------:R-:W-:Y:S05]  /*3cf0*/  BSYNC.RECONVERGENT B0 ;  /* 0x0000000000007941 */ /* 0x000fea0003800200 */
.L_x_4527:
        /* <DEDUP_REMOVED lines=13> */
[-CC-:B0--34-:R-:W-:Y:S01]  /*3dd0*/  FFMA.FTZ R65, R101, R76.reuse, R77.reuse ;  /* 0x0000004c65417223 */ /* 0x199fe2000001004d */
        /* <DEDUP_REMOVED lines=20> */
.L_x_4541:
        /* <DEDUP_REMOVED lines=17> */
.L_x_4540:
[----:B0--34-:R-:W0:Y:S02]  /*4030*/  LDC.64 R72, c[0x0][0x470] ;  /* 0x00011c00ff487b82 */ /* 0x019e240000000a00 */
        /* <DEDUP_REMOVED lines=20> */
.L_x_4543:
        /* <DEDUP_REMOVED lines=13> */
.L_x_4539:
[----:B0--34-:R-:W0:Y:S02]  /*4250*/  LDC.64 R72, c[0x0][0x478] ;  /* 0x00011e00ff487b82 */ /* 0x019e240000000a00 */
        /* <DEDUP_REMOVED lines=28> */
.L_x_4545:
        /* <DEDUP_REMOVED lines=17> */
.L_x_4544:
        /* <DEDUP_REMOVED lines=21> */
.L_x_4546:
        /* <DEDUP_REMOVED lines=12> */
.L_x_4542:
        /* <DEDUP_REMOVED lines=10> */
.L_x_4538:
[----:B------:R-:W-:Y:S05]  /*47e0*/  BSYNC.RECONVERGENT B0 ;  /* 0x0000000000007941 */ /* 0x000fea0003800200 */
.L_x_4537:
        /* <DEDUP_REMOVED lines=34> */
.L_x_4551:
        /* <DEDUP_REMOVED lines=17> */
.L_x_4550:
        /* <DEDUP_REMOVED lines=21> */
.L_x_4553:
        /* <DEDUP_REMOVED lines=13> */
.L_x_4549:
        /* <DEDUP_REMOVED lines=29> */
.L_x_4555:
        /* <DEDUP_REMOVED lines=17> */
.L_x_4554:
        /* <DEDUP_REMOVED lines=21> */
.L_x_4556:
        /* <DEDUP_REMOVED lines=12> */
.L_x_4552:
[----:B------:R-:W0:Y:S08]  /*5230*/  @P4 LDC.64 R76, c[0x0][0x478] ;  /* 0x00011e00ff4c4b82 */ /* 0x000e300000000a00 */
[----:B------:R-:W1:Y:S08]  /*5240*/  LDC.64 R78, c[0x0][0x468] ;  /* 0x00011a00ff4e7b82 */ /* 0x000e700000000a00 */
[----:B------:R-:W2:Y:S01]  /*5250*/  @P5 LDC.64 R80, c[0x0][0x470] ;  /* 0x00011c00ff505b82 */ /* 0x000ea20000000a00 */
[----:B0-----:R-:W-:-:S05]  /*5260*/  @P4 IMAD.WIDE.U32 R76, R110, 0x10, R76 ;  /* 0x000000106e4c4825 */ /* 0x001fca00078e004c */
[----:B------:R0:W-:Y:S01]  /*5270*/  @P4 STG.E.128 desc[UR12][R76.64], R68 ;  /* 0x000000444c004986 */ /* 0x0001e2000c101d0c */
[----:B-1----:R-:W-:-:S05]  /*5280*/  IMAD.WIDE.U32 R78, R110, 0x10, R78 ;  /* 0x000000106e4e7825 */ /* 0x002fca00078e004e */
[----:B------:R0:W-:Y:S01]  /*5290*/  STG.E.128 desc[UR12][R78.64], R72 ;  /* 0x000000484e007986 */ /* 0x0001e2000c101d0c */
[----:B--2---:R-:W-:-:S05]  /*52a0*/  @P5 IMAD.WIDE.U32 R80, R110, 0x10, R80 ;  /* 0x000000106e505825 */ /* 0x004fca00078e0050 */
[----:B------:R0:W-:Y:S02]  /*52b0*/  @P5 STG.E.128 desc[UR12][R80.64], R64 ;  /* 0x0000004050005986 */ /* 0x0001e4000c101d0c */
.L_x_4548:
[----:B------:R-:W-:Y:S05]  /*52c0*/  BSYNC.RECONVERGENT B0 ;  /* 0x0000000000007941 */ /* 0x000fea0003800200 */
.L_x_4547:
[----:B------:R-:W-:Y:S01]  /*52d0*/  ISETP.NE.AND P4, PT, R84, RZ, PT ;  /* 0x000000ff5400720c */ /* 0x000fe20003f85270 */
[----:B------:R-:W-:-:S12]  /*52e0*/  UPLOP3.LUT UP1, UPT, UPT, UPT, UP1, 0x40, 0x4 ;  /* 0x000000000004789c */ /* 0x000fd80003f2e810 */
[----:B------:R-:W-:Y:S05]  /*52f0*/  @!P4 BRA `(.L_x_4557) ;  /* 0xffffffb4001cc947 */ /* 0x000fea000383ffff */
.L_x_4494:
[----:B------:R-:W1:Y:S01]  /*5300*/  S2UR UR4, SR_CTAID.X ;  /* 0x00000000000479c3 */ /* 0x000e620000002500 */
[----:B------:R-:W-:-:S07]  /*5310*/  ISETP.NE.AND P4, PT, R141, RZ, PT ;  /* 0x000000ff8d00720c */ /* 0x000fce0003f85270 */
[----:B------:R-:W2:Y:S08]  /*5320*/  LDC.64 R4, c[0x0][0x440] ;  /* 0x00011000ff047b82 */ /* 0x000eb00000000a00 */
[----:B-----5:R-:W0:Y:S08]  /*5330*/  LDC.64 R6, c[0x0][0x448] ;  /* 0x00011200ff067b82 */ /* 0x020e300000000a00 */
[----:B------:R-:W3:Y:S01]  /*5340*/  LDC.64 R8, c[0x0][0x440] ;  /* 0x00011000ff087b82 */ /* 0x000ee20000000a00 */
[----:B-1----:R-:W-:-:S05]  /*5350*/  IMAD R2, R2, UR4, RZ ;  /* 0x0000000402027c24 */ /* 0x002fca000f8e02ff */
[----:B------:R-:W-:Y:S02]  /*5360*/  LEA.HI R139, R2, R139, RZ, 0x1e ;  /* 0x0000008b028b7211 */ /* 0x000fe400078ff0ff */
[----:B------:R-:W1:Y:S03]  /*5370*/  LDC.64 R10, c[0x0][0x448] ;  /* 0x00011200ff0a7b82 */ /* 0x000e660000000a00 */
[----:B--2---:R-:W-:-:S05]  /*5380*/  @P0 IMAD.WIDE.U32 R2, R139, 0x10, R4 ;  /* 0x000000108b020825 */ /* 0x004fca00078e0004 */
[----:B------:R-:W2:Y:S01]  /*5390*/  LDC.64 R12, c[0x0][0x440] ;  /* 0x00011000ff0c7b82 */ /* 0x000ea20000000a00 */
[C---:B0-----:R-:W-:Y:S01]  /*53a0*/  @P0 IMAD.WIDE.U32 R4, R139.reuse, 0x10, R6 ;  /* 0x000000108b040825 */ /* 0x041fe200078e0006 */
[----:B------:R-:W-:Y:S01]  /*53b0*/  @P0 IADD3 R139, PT, PT, R139, 0x100, RZ ;  /* 0x000001008b8b0810 */ /* 0x000fe20007ffe0ff */
[----:B------:R0:W-:Y:S04]  /*53c0*/  @P0 STG.E.128 desc[UR12][R2.64], R36 ;  /* 0x0000002402000986 */ /* 0x0001e8000c101d0c */
[----:B------:R0:W-:Y:S01]  /*53d0*/  @P0 STG.E.128 desc[UR12][R4.64], R56 ;  /* 0x0000003804000986 */ /* 0x0001e2000c101d0c */
[----:B------:R-:W4:Y:S01]  /*53e0*/  LDC.64 R14, c[0x0][0x448] ;  /* 0x00011200ff0e7b82 */ /* 0x000f220000000a00 */
[----:B---3--:R-:W-:-:S05]  /*53f0*/  @P1 IMAD.WIDE.U32 R8, R139, 0x10, R8 ;  /* 0x000000108b081825 */ /* 0x008fca00078e0008 */
[----:B------:R0:W-:Y:S02]  /*5400*/  @P1 STG.E.128 desc[UR12][R8.64], R32 ;  /* 0x0000002008001986 */ /* 0x0001e4000c101d0c */
[----:B------:R-:W3:Y:S01]  /*5410*/  LDC.64 R16, c[0x0][0x440] ;  /* 0x00011000ff107b82 */ /* 0x000ee20000000a00 */
[C---:B-1----:R-:W-:Y:S01]  /*5420*/  @P1 IMAD.WIDE.U32 R10, R139.reuse, 0x10, R10 ;  /* 0x000000108b0a1825 */ /* 0x042fe200078e000a */
[----:B------:R-:W-:-:S04]  /*5430*/  @P1 IADD3 R139, PT, PT, R139, 0x100, RZ ;  /* 0x000001008b8b1810 */ /* 0x000fc80007ffe0ff */
[----:B------:R0:W-:Y:S02]  /*5440*/  @P1 STG.E.128 desc[UR12][R10.64], R52 ;  /* 0x000000340a001986 */ /* 0x0001e4000c101d0c */
[----:B------:R-:W1:Y:S01]  /*5450*/  LDC.64 R18, c[0x0][0x448] ;  /* 0x00011200ff127b82 */ /* 0x000e620000000a00 */
[----:B--2---:R-:W-:-:S05]  /*5460*/  @P2 IMAD.WIDE.U32 R12, R139, 0x10, R12 ;  /* 0x000000108b0c2825 */ /* 0x004fca00078e000c */
[----:B------:R0:W-:Y:S01]  /*5470*/  @P2 STG.E.128 desc[UR12][R12.64], R28 ;  /* 0x0000001c0c002986 */ /* 0x0001e2000c101d0c */
[C---:B----4-:R-:W-:Y:S01]  /*5480*/  @P2 IMAD.WIDE.U32 R14, R139.reuse, 0x10, R14 ;  /* 0x000000108b0e2825 */ /* 0x050fe200078e000e */
[----:B------:R-:W-:-:S04]  /*5490*/  @P2 IADD3 R139, PT, PT, R139, 0x100, RZ ;  /* 0x000001008b8b2810 */ /* 0x000fc80007ffe0ff */
[----:B------:R0:W-:Y:S01]  /*54a0*/  @P2 STG.E.128 desc[UR12][R14.64], R48 ;  /* 0x000000300e002986 */ /* 0x0001e2000c101d0c */
[----:B---3--:R-:W-:-:S05]  /*54b0*/  @P3 IMAD.WIDE.U32 R16, R139, 0x10, R16 ;  /* 0x000000108b103825 */ /* 0x008fca00078e0010 */
[----:B------:R0:W-:Y:S01]  /*54c0*/  @P3 STG.E.128 desc[UR12][R16.64], R24 ;  /* 0x0000001810003986 */ /* 0x0001e2000c101d0c */
[----:B-1----:R-:W-:-:S05]  /*54d0*/  @P3 IMAD.WIDE.U32 R18, R139, 0x10, R18 ;  /* 0x000000108b123825 */ /* 0x002fca00078e0012 */
        /* <DEDUP_REMOVED lines=10> */
.L_x_4558:
        /* <DEDUP_REMOVED lines=16> */
.L_x_5470:


//--------------------- .text._ZN10layer_norm31ln_parallel_residual_bwd_kernelINS_13Kernel_traitsI6__halfffffjLj5120ELj1ELj1ELj8ELj16ENS_18Kernel_traits_baseILj5120ES2_ffffjLj256EEEEELb0ELb1ELb1EEEvNS_9BwdParamsE --------------------------
	.section	.text._ZN10layer_norm31ln_parallel_residual_bwd_kernelINS_13Kernel_traitsI6__halfffffjLj5120ELj1ELj1ELj8ELj16ENS_18Kernel_traits_baseILj5120ES2_ffffjLj256EEEEELb0ELb1ELb1EEEvNS_9BwdParamsE,"ax",@progbits
	.align	128
        .global         _ZN10layer_norm31ln_parallel_residual_bwd_kernelINS_13Kernel_traitsI6__halfffffjLj5120ELj1ELj1ELj8ELj16ENS_18Kernel_traits_baseILj5120ES2_ffffjLj256EEEEELb0ELb1ELb1EEEvNS_9BwdParamsE
        .type           _ZN10layer_norm31ln_parallel_residual_bwd_kernelINS_13Kernel_traitsI6__halfffffjLj5120ELj1ELj1ELj8ELj16ENS_18Kernel_traits_baseILj5120ES2_ffffjLj256EEEEELb0ELb1ELb1EEEvNS_9BwdParamsE,@function
        .size           _ZN10layer_norm31ln_parallel_residual_bwd_kernelINS_13Kernel_traitsI6__halfffffjLj5120ELj1ELj1ELj8ELj16ENS_18Kernel_traits_baseILj5120ES2_ffffjLj256EEEEELb0ELb1ELb1EEEvNS_9BwdParamsE,(.L_x_5471 - _ZN10layer_norm31ln_parallel_residual_bwd_kernelINS_13Kernel_traitsI6__halfffffjLj5120ELj1ELj1ELj8ELj16ENS_18Kernel_traits_baseILj5120ES2_ffffjLj256EEEEELb0ELb1ELb1EEEvNS_9BwdParamsE)
        .other          _ZN10layer_norm31ln_parallel_residual_bwd_kernelINS_13Kernel_traitsI6__halfffffjLj5120ELj1ELj1ELj8ELj16ENS_18Kernel_traits_baseILj5120ES2_ffffjLj256EEEEELb0ELb1ELb1EEEvNS_9BwdParamsE,@"STO_CUDA_ENTRY STV_DEFAULT"
_ZN10layer_norm31ln_parallel_residual_bwd_kernelINS_13Kernel_traitsI6__halfffffjLj5120ELj1ELj1ELj8ELj16ENS_18Kernel_traits_baseILj5120ES2_ffffjLj256EEEEELb0ELb1ELb1EEEvNS_9BwdParamsE:
.text._ZN10layer_norm31ln_parallel_residual_bwd_kernelINS_13Kernel_traitsI6__halfffffjLj5120ELj1ELj1ELj8ELj16ENS_18Kernel_traits_baseILj5120ES2_ffffjLj256EEEEELb0ELb1ELb1EEEvNS_9BwdParamsE:
        /* <DEDUP_REMOVED lines=31> */
[----:B------:R-:W-:Y:S01]  /*01f0*/  HFMA2 R78, -RZ, RZ, 0, 0 ;  /* 0x00000000ff4e7431 */ /* 0x000fe200000001ff */
[----:B------:R-:W-:Y:S01]  /*0200*/  UPLOP3.LUT UP1, UPT, UPT, UPT, UPT, 0x40, 0x4 ;  /* 0x000000000004789c */ /* 0x000fe20003f2e870 */
[----:B------:R-:W-:Y:S01]  /*0210*/  HFMA2 R82, -RZ, RZ, 0, 0 ;  /* 0x00000000ff527431 */ /* 0x000fe200000001ff */
[----:B------:R-:W4:Y:S01]  /*0220*/  LDCU UR11, c[0x0][0x388] ;  /* 0x00007100ff0b77ac */ /* 0x000f220008000800 */
[----:B------:R-:W-:Y:S02]  /*0230*/  HFMA2 R86, -RZ, RZ, 0, 0 ;  /* 0x00000000ff567431 */ /* 0x000fe400000001ff */
[----:B------:R-:W-:Y:S01]  /*0240*/  HFMA2 R92, -RZ, RZ, 0, 0 ;  /* 0x00000000ff5c7431 */ /* 0x000fe200000001ff */
[----:B------:R-:W0:Y:S01]  /*0250*/  LDCU UR14, c[0x0][0x400] ;  /* 0x00008000ff0e77ac */ /* 0x000e220008000800 */
[----:B------:R-:W-:-:S02]  /*0260*/  HFMA2 R94, -RZ, RZ, 0, 0 ;  /* 0x00000000ff5e7431 */ /* 0x000fc400000001ff */
[----:B------:R-:W-:Y:S01]  /*0270*/  HFMA2 R133, -RZ, RZ, 0, 0 ;  /* 0x00000000ff857431 */ /* 0x000fe200000001ff */
[----:B------:R-:W-:Y:S02]  /*0280*/  MOV R132, UR4 ;  /* 0x0000000400847c02 */ /* 0x000fe40008000f00 */
[----:B------:R-:W-:Y:S02]  /*0290*/  CS2R R96, SRZ ;  /* 0x0000000000607805 */ /* 0x000fe4000001ff00 */
[----:B------:R-:W-:Y:S02]  /*02a0*/  CS2R R74, SRZ ;  /* 0x00000000004a7805 */ /* 0x000fe4000001ff00 */
[----:B------:R-:W-:Y:S02]  /*02b0*/  CS2R R98, SRZ ;  /* 0x0000000000627805 */ /* 0x000fe4000001ff00 */
[----:B------:R-:W-:Y:S01]  /*02c0*/  MOV R76, RZ ;  /* 0x000000ff004c7202 */ /* 0x000fe20000000f00 */
[----:B0-----:R-:W-:Y:S01]  /*02d0*/  IMAD.WIDE.U32 R2, R56, 0x8, R2 ;  /* 0x0000000838027825 */ /* 0x001fe200078e0002 */
[----:B------:R-:W-:-:S02]  /*02e0*/  CS2R R100, SRZ ;  /* 0x0000000000647805 */ /* 0x000fc4000001ff00 */
[----:B------:R-:W-:Y:S02]  /*02f0*/  CS2R R102, SRZ ;  /* 0x0000000000667805 */ /* 0x000fe4000001ff00 */
[----:B------:R-:W-:Y:S02]  /*0300*/  MOV R80, RZ ;  /* 0x000000ff00507202 */ /* 0x000fe40000000f00 */
[----:B------:R-:W-:Y:S01]  /*0310*/  CS2R R104, SRZ ;  /* 0x0000000000687805 */ /* 0x000fe2000001ff00 */
[----:B--2---:R-:W2:Y:S01]  /*0320*/  LDG.E.64 R112, desc[UR12][R2.64+0x2000] ;  /* 0x0020000c02707981 */ /* 0x004ea2000c1e1b00 */
[----:B------:R-:W-:Y:S02]  /*0330*/  CS2R R106, SRZ ;  /* 0x00000000006a7805 */ /* 0x000fe4000001ff00 */
[----:B------:R-:W-:Y:S02]  /*0340*/  MOV R84, RZ ;  /* 0x000000ff00547202 */ /* 0x000fe40000000f00 */
[----:B------:R-:W-:Y:S01]  /*0350*/  CS2R R108, SRZ ;  /* 0x00000000006c7805 */ /* 0x000fe2000001ff00 */
[----:B------:R-:W5:Y:S01]  /*0360*/  LDG.E.64 R116, desc[UR12][R2.64+0x1800] ;  /* 0x0018000c02747981 */ /* 0x000f62000c1e1b00 */
[----:B------:R-:W-:-:S02]  /*0370*/  CS2R R110, SRZ ;  /* 0x00000000006e7805 */ /* 0x000fc4000001ff00 */
[----:B------:R-:W-:Y:S01]  /*0380*/  MOV R88, RZ ;  /* 0x000000ff00587202 */ /* 0x000fe20000000f00 */
[----:B------:R-:W0:Y:S01]  /*0390*/  LDCU.64 UR8, c[0x0][0x478] ;  /* 0x00008f00ff0877ac */ /* 0x000e220008000a00 */
[----:B------:R-:W4:Y:S04]  /*03a0*/  LDG.E.64 R120, desc[UR12][R2.64+0x1000] ;  /* 0x0010000c02787981 */ /* 0x000f28000c1e1b00 */
[----:B------:R-:W4:Y:S04]  /*03b0*/  LDG.E.64 R124, desc[UR12][R2.64+0x800] ;  /* 0x0008000c027c7981 */ /* 0x000f28000c1e1b00 */
[----:B------:R-:W4:Y:S01]  /*03c0*/  LDG.E.64 R128, desc[UR12][R2.64] ;  /* 0x0000000c02807981 */ /* 0x000f22000c1e1b00 */
[----:B-1----:R-:W-:Y:S01]  /*03d0*/  UISETP.NE.U32.AND UP0, UPT, UR6, URZ, UPT ;  /* 0x000000ff0600728c */ /* 0x002fe2000bf05070 */
[----:B------:R-:W-:Y:S01]  /*03e0*/  MOV R90, RZ ;  /* 0x000000ff005a7202 */ /* 0x000fe20000000f00 */
[----:B---3--:R-:W-:Y:S01]  /*03f0*/  UISETP.NE.AND UP2, UPT, UR5, URZ, UPT ;  /* 0x000000ff0500728c */ /* 0x008fe2000bf45270 */
[----:B------:R-:W-:Y:S01]  /*0400*/  MOV R119, RZ ;  /* 0x000000ff00777202 */ /* 0x000fe20000000f00 */
[----:B------:R-:W-:Y:S01]  /*0410*/  UISETP.NE.AND.EX UP0, UPT, UR7, URZ, UPT, UP0 ;  /* 0x000000ff0700728c */ /* 0x000fe2000bf05300 */
[----:B------:R-:W-:Y:S01]  /*0420*/  MOV R123, RZ ;  /* 0x000000ff007b7202 */ /* 0x000fe20000000f00 */
[----:B------:R-:W1:Y:S01]  /*0430*/  LDCU.64 UR6, c[0x0][0x470] ;  /* 0x00008e00ff0677ac */ /* 0x000e620008000a00 */
[----:B------:R-:W-:-:S02]  /*0440*/  MOV R127, RZ ;  /* 0x000000ff007f7202 */ /* 0x000fc40000000f00 */
[----:B------:R-:W-:Y:S02]  /*0450*/  MOV R131, RZ ;  /* 0x000000ff00837202 */ /* 0x000fe40000000f00 */
[----:B------:R-:W-:Y:S02]  /*0460*/  MOV R115, RZ ;  /* 0x000000ff00737202 */ /* 0x000fe40000000f00 */
[----:B------:R-:W-:Y:S02]  /*0470*/  PLOP3.LUT P3, PT, PT, PT, UP2, 0x80, 0x8 ;  /* 0x000000000008781c */ /* 0x000fe40003f6f028 */
[----:B------:R-:W-:Y:S01]  /*0480*/  PLOP3.LUT P0, PT, PT, PT, UP0, 0x80, 0x8 ;  /* 0x000000000008781c */ /* 0x000fe20003f0f008 */
[----:B--2---:R-:W-:Y:S01]  /*0490*/  HADD2.F32 R77, -RZ, R112.H0_H0 ;  /* 0x20000070ff4d7230 */ /* 0x004fe20000004100 */
[--C-:B------:R-:W-:Y:S01]  /*04a0*/  SHF.R.U64 R112, R112, 0x10, R113.reuse ;  /* 0x0000001070707819 */ /* 0x100fe20000001271 */
[----:B------:R-:W-:Y:S01]  /*04b0*/  HADD2.F32 R79, -RZ, R113.H0_H0 ;  /* 0x20000071ff4f7230 */ /* 0x000fe20000004100 */
[----:B------:R-:W-:Y:S01]  /*04c0*/  SHF.R.U32.HI R114, RZ, 0x10, R113 ;  /* 0x00000010ff727819 */ /* 0x000fe20000011671 */
[----:B-----5:R-:W-:Y:S01]  /*04d0*/  HADD2.F32 R81, -RZ, R116.H0_H0 ;  /* 0x20000074ff517230 */ /* 0x020fe20000004100 */
[--C-:B------:R-:W-:Y:S01]  /*04e0*/  SHF.R.U64 R116, R116, 0x10, R117.reuse ;  /* 0x0000001074747819 */ /* 0x100fe20000001275 */
[----:B------:R-:W-:Y:S01]  /*04f0*/  HFMA2 R113, -RZ, RZ, 0, 0 ;  /* 0x00000000ff717431 */ /* 0x000fe200000001ff */
[----:B------:R-:W-:Y:S01]  /*0500*/  SHF.R.U32.HI R118, RZ, 0x10, R117 ;  /* 0x00000010ff767819 */ /* 0x000fe20000011675 */
[----:B----4-:R-:W-:Y:S01]  /*0510*/  HADD2.F32 R85, -RZ, R120.H0_H0 ;  /* 0x20000078ff557230 */ /* 0x010fe20000004100 */
        /* <DEDUP_REMOVED lines=11> */
[----:B------:R-:W-:-:S02]  /*05d0*/  HFMA2 R121, -RZ, RZ, 0, 0 ;  /* 0x00000000ff797431 */ /* 0x000fc400000001ff */
[----:B------:R-:W-:Y:S02]  /*05e0*/  HADD2.F32 R83, -RZ, R117.H0_H0 ;  /* 0x20000075ff537230 */ /* 0x000fe40000004100 */
[----:B------:R-:W-:Y:S01]  /*05f0*/  HFMA2 R125, -RZ, RZ, 0, 0 ;  /* 0x00000000ff7d7431 */ /* 0x000fe200000001ff */
[----:B------:R-:W-:Y:S01]  /*0600*/  MOV R117, RZ ;  /* 0x000000ff00757202 */ /* 0x000fe20000000f00 */
[----:B------:R-:W-:Y:S02]  /*0610*/  HFMA2 R129, -RZ, RZ, 0, 0 ;  /* 0x00000000ff817431 */ /* 0x000fe400000001ff */
        /* <DEDUP_REMOVED lines=10> */
.L_x_4602:
[----:B0-----:R-:W0:Y:S01]  /*06c0*/  LDC.64 R2, c[0x0][0x3c0] ;  /* 0x0000f000ff027b82 */ /* 0x001e220000000a00 */
        /* <DEDUP_REMOVED lines=8> */
[C---:B------:R-:W-:Y:S01]  /*0750*/  IADD3 R139, PT, PT, R145.reuse, 0x200, RZ ;  /* 0x00000200918b7810 */ /* 0x040fe20007ffe0ff */
[----:B------:R0:W3:Y:S01]  /*0760*/  LDG.E R134, desc[UR12][R2.64] ;  /* 0x0000000c02867981 */ /* 0x0000e2000c1e1900 */
[C---:B------:R-:W-:Y:S01]  /*0770*/  IADD3 R141, PT, PT, R145.reuse, 0x100, RZ ;  /* 0x00000100918d7810 */ /* 0x040fe20007ffe0ff */
[C---:B-1----:R-:W-:Y:S01]  /*0780*/  IMAD.WIDE.U32 R52, R145.reuse, 0x10, R68 ;  /* 0x0000001091347825 */ /* 0x042fe200078e0044 */
[----:B------:R-:W-:-:S03]  /*0790*/  IADD3 R137, PT, PT, R145, 0x300, RZ ;  /* 0x0000030091897810 */ /* 0x000fc60007ffe0ff */
[----:B------:R-:W1:Y:S01]  /*07a0*/  @P0 LDC.64 R146, c[0x0][0x438] ;  /* 0x00010e00ff920b82 */ /* 0x000e620000000a00 */
[----:B------:R-:W-:Y:S01]  /*07b0*/  IMAD.WIDE.U32 R60, R139, 0x10, R68 ;  /* 0x000000108b3c7825 */ /* 0x000fe200078e0044 */
[----:B------:R-:W4:Y:S03]  /*07c0*/  LDG.E.128 R52, desc[UR12][R52.64] ;  /* 0x0000000c34347981 */ /* 0x000f26000c1e1d00 */
[----:B--2---:R-:W-:Y:S02]  /*07d0*/  IMAD.WIDE.U32 R48, R145, 0x10, R36 ;  /* 0x0000001091307825 */ /* 0x004fe400078e0024 */
[----:B------:R-:W2:Y:S01]  /*07e0*/  LDG.E.128 R60, desc[UR12][R60.64] ;  /* 0x0000000c3c3c7981 */ /* 0x000ea2000c1e1d00 */
[----:B------:R-:W1:Y:S01]  /*07f0*/  @P0 LDC.64 R148, c[0x0][0x438] ;  /* 0x00010e00ff940b82 */ /* 0x000e620000000a00 */
[--C-:B------:R-:W-:Y:S02]  /*0800*/  IMAD.WIDE.U32 R56, R141, 0x10, R68.reuse ;  /* 0x000000108d387825 */ /* 0x100fe400078e0044 */
[----:B------:R-:W2:Y:S02]  /*0810*/  LDG.E.128 R48, desc[UR12][R48.64] ;  /* 0x0000000c30307981 */ /* 0x000ea4000c1e1d00 */
[----:B------:R-:W-:-:S02]  /*0820*/  IMAD.WIDE.U32 R64, R137, 0x10, R68 ;  /* 0x0000001089407825 */ /* 0x000fc400078e0044 */
[----:B------:R-:W2:Y:S01]  /*0830*/  LDG.E.128 R56, desc[UR12][R56.64] ;  /* 0x0000000c38387981 */ /* 0x000ea2000c1e1d00 */
[----:B------:R-:W1:Y:S03]  /*0840*/  LDC.64 R72, c[0x0][0x438] ;  /* 0x00010e00ff487b82 */ /* 0x000e660000000a00 */
[----:B------:R-:W2:Y:S01]  /*0850*/  LDG.E.128 R64, desc[UR12][R64.64] ;  /* 0x0000000c40407981 */ /* 0x000ea2000c1e1d00 */
[----:B0-----:R-:W-:Y:S01]  /*0860*/  IMAD.WIDE R2, R132, 0x4, R32 ;  /* 0x0000000484027825 */ /* 0x001fe200078e0220 */
[----:B------:R-:W-:-:S03]  /*0870*/  IADD3 R135, PT, PT, R145, 0x400, RZ ;  /* 0x0000040091877810 */ /* 0x000fc60007ffe0ff */
[----:B------:R-:W-:Y:S01]  /*0880*/  IMAD.WIDE.U32 R44, R141, 0x10, R36 ;  /* 0x000000108d2c7825 */ /* 0x000fe200078e0024 */
[----:B------:R1:W2:Y:S01]  /*0890*/  LDG.E R143, desc[UR12][R2.64] ;  /* 0x0000000c028f7981 */ /* 0x0002a2000c1e1900 */
[----:B------:R-:W0:Y:S02]  /*08a0*/  LDC.64 R150, c[0x0][0x380] ;  /* 0x0000e000ff967b82 */ /* 0x000e240000000a00 */
[----:B------:R-:W-:Y:S02]  /*08b0*/  IMAD.WIDE.U32 R68, R135, 0x10, R68 ;  /* 0x0000001087447825 */ /* 0x000fe400078e0044 */
[----:B------:R-:W2:Y:S04]  /*08c0*/  LDG.E.128 R44, desc[UR12][R44.64] ;  /* 0x0000000c2c2c7981 */ /* 0x000ea8000c1e1d00 */
[----:B------:R-:W2:Y:S01]  /*08d0*/  LDG.E.128 R68, desc[UR12][R68.64] ;  /* 0x0000000c44447981 */ /* 0x000ea2000c1e1d00 */
[----:B------:R-:W-:-:S06]  /*08e0*/  IMAD.WIDE.U32 R40, R139, 0x10, R36 ;  /* 0x000000108b287825 */ /* 0x000fcc00078e0024 */
[----:B------:R-:W2:Y:S01]  /*08f0*/  LDG.E.128 R40, desc[UR12][R40.64] ;  /* 0x0000000c28287981 */ /* 0x000ea2000c1e1d00 */
[----:B------:R-:W-:-:S06]  /*0900*/  IMAD.WIDE.U32 R32, R137, 0x10, R36 ;  /* 0x0000001089207825 */ /* 0x000fcc00078e0024 */
[----:B------:R-:W2:Y:S01]  /*0910*/  LDG.E.128 R32, desc[UR12][R32.64] ;  /* 0x0000000c20207981 */ /* 0x000ea2000c1e1d00 */
[----:B------:R-:W-:-:S06]  /*0920*/  IMAD.WIDE.U32 R36, R135, 0x10, R36 ;  /* 0x0000001087247825 */ /* 0x000fcc00078e0024 */
[----:B------:R-:W2:Y:S01]  /*0930*/  LDG.E.128 R36, desc[UR12][R36.64] ;  /* 0x0000000c24247981 */ /* 0x000ea2000c1e1d00 */
[----:B-1----:R-:W-:Y:S01]  /*0940*/  @P0 IMAD.WIDE.U32 R2, R145, 0x10, R146 ;  /* 0x0000001091020825 */ /* 0x002fe200078e0092 */
[----:B------:R-:W-:-:S03]  /*0950*/  ISETP.NE.U32.AND P1, PT, R72, RZ, PT ;  /* 0x000000ff4800720c */ /* 0x000fc60003f25070 */
[----:B------:R-:W-:Y:S01]  /*0960*/  @P0 IMAD.WIDE.U32 R146, R141, 0x10, R148 ;  /* 0x000000108d920825 */ /* 0x000fe200078e0094 */
[----:B-----5:R1:W5:Y:S04]  /*0970*/  @P0 LDG.E.128 R4, desc[UR12][R2.64] ;  /* 0x0000000c02040981 */ /* 0x020368000c1e1d00 */
[----:B------:R2:W5:Y:S01]  /*0980*/  @P0 LDG.E.128 R8, desc[UR12][R146.64] ;  /* 0x0000000c92080981 */ /* 0x000562000c1e1d00 */
[----:B------:R-:W-:-:S13]  /*0990*/  ISETP.NE.AND.EX P0, PT, R73, RZ, PT, P1 ;  /* 0x000000ff4900720c */ /* 0x000fda0003f05310 */
[----:B-1----:R-:W1:Y:S01]  /*09a0*/  @P0 LDC.64 R2, c[0x0][0x438] ;  /* 0x00010e00ff020b82 */ /* 0x002e620000000a00 */
[----:B0-----:R-:W-:-:S04]  /*09b0*/  IADD3 R132, PT, PT, R132, R150, RZ ;  /* 0x0000009684847210 */ /* 0x001fc80007ffe0ff */
[----:B------:R-:W-:Y:S02]  /*09c0*/  ISETP.GE.AND P4, PT, R132, R151, PT ;  /* 0x000000978400720c */ /* 0x000fe40003f86270 */
[----:B---3--:R-:W-:-:S05]  /*09d0*/  FSEL R178, R134, RZ, !P3 ;  /* 0x000000ff86b27208 */ /* 0x008fca0005800000 */
[C---:B----4-:R-:W-:Y:S01]  /*09e0*/  FADD.FTZ R134, -R178.reuse, R52 ;  /* 0x00000034b2867221 */ /* 0x050fe20000010100 */
[C---:B------:R-:W-:Y:S02]  /*09f0*/  FADD.FTZ R140, -R178.reuse, R53 ;  /* 0x00000035b28c7221 */ /* 0x040fe40000010100 */
[----:B------:R-:W0:Y:S01]  /*0a00*/  @P0 LDC.64 R52, c[0x0][0x438] ;  /* 0x00010e00ff340b82 */ /* 0x000e220000000a00 */
[C---:B--2---:R-:W-:Y:S01]  /*0a10*/  FADD.FTZ R160, -R178.reuse, R62 ;  /* 0x0000003eb2a07221 */ /* 0x044fe20000010100 */
[----:B------:R-:W-:Y:S01]  /*0a20*/  FMUL.FTZ R62, R93, R48 ;  /* 0x000000305d3e7220 */ /* 0x000fe20000410000 */
[----:B------:R-:W-:-:S03]  /*0a30*/  FADD.FTZ R146, -R178, R57 ;  /* 0x00000039b2927221 */ /* 0x000fc60000010100 */
[----:B------:R-:W-:Y:S01]  /*0a40*/  FADD.FTZ R57, RZ, R62 ;  /* 0x0000003eff397221 */ /* 0x000fe20000010000 */
[----:B------:R-:W-:Y:S01]  /*0a50*/  FADD.FTZ R168, -R178, R66 ;  /* 0x00000042b2a87221 */ /* 0x000fe20000010100 */
[----:B------:R-:W-:Y:S01]  /*0a60*/  FMUL.FTZ R66, R128, R49 ;  /* 0x0000003180427220 */ /* 0x000fe20000410000 */
[C---:B------:R-:W-:Y:S01]  /*0a70*/  FADD.FTZ R150, -R178.reuse, R56 ;  /* 0x00000038b2967221 */ /* 0x040fe20000010100 */
[----:B------:R-:W-:Y:S01]  /*0a80*/  FADD.FTZ R170, -R178, R67 ;  /* 0x00000043b2aa7221 */ /* 0x000fe20000010100 */
[----:B------:R-:W-:Y:S01]  /*0a90*/  FMUL.FTZ R67, R95, R50 ;  /* 0x000000325f437220 */ /* 0x000fe20000410000 */
[----:B------:R-:W-:Y:S01]  /*0aa0*/  FADD.FTZ R56, R66, R57 ;  /* 0x0000003942387221 */ /* 0x000fe20000010000 */
[C---:B------:R-:W-:Y:S01]  /*0ab0*/  FADD.FTZ R154, -R178.reuse, R59 ;  /* 0x0000003bb29a7221 */ /* 0x040fe20000010100 */
[----:B------:R-:W-:Y:S02]  /*0ac0*/  FADD.FTZ R144, -R178, R54 ;  /* 0x00000036b2907221 */ /* 0x000fe40000010100 */
[----:B------:R-:W-:Y:S01]  /*0ad0*/  FADD.FTZ R59, R67, R56 ;  /* 0x00000038433b7221 */ /* 0x000fe20000010000 */
[----:B-1----:R-:W-:-:S04]  /*0ae0*/  @P0 IMAD.WIDE.U32 R56, R135, 0x10, R2 ;  /* 0x0000001087380825 */ /* 0x002fc800078e0002 */
[----:B------:R-:W-:Y:S01]  /*0af0*/  FADD.FTZ R148, -R178, R55 ;  /* 0x00000037b2947221 */ /* 0x000fe20000010100 */
[----:B------:R-:W-:Y:S01]  /*0b00*/  FMUL.FTZ R3, R143, R134 ;  /* 0x000000868f037220 */ /* 0x000fe20000410000 */
[----:B------:R-:W1:Y:S01]  /*0b10*/  @P0 LDC.64 R54, c[0x0][0x438] ;  /* 0x00010e00ff360b82 */ /* 0x000e620000000a00 */
[----:B0-----:R-:W-:-:S04]  /*0b20*/  @P0 IMAD.WIDE.U32 R52, R139, 0x10, R52 ;  /* 0x000000108b340825 */ /* 0x001fc800078e0034 */
[----:B------:R-:W-:Y:S01]  /*0b30*/  FADD.FTZ R164, -R178, R64 ;  /* 0x00000040b2a47221 */ /* 0x000fe20000010100 */
[----:B------:R-:W-:Y:S01]  /*0b40*/  FMUL.FTZ R136, R130, R51 ;  /* 0x0000003382887220 */ /* 0x000fe20000410000 */
[----:B------:R-:W-:Y:S01]  /*0b50*/  FMUL.FTZ R163, R143, R140 ;  /* 0x0000008c8fa37220 */ /* 0x000fe20000410000 */
[----:B------:R-:W-:Y:S01]  /*0b60*/  FFMA.FTZ R64, R3, R62, RZ ;  /* 0x0000003e03407223 */ /* 0x000fe200000100ff */
[----:B------:R-:W-:Y:S01]  /*0b70*/  FADD.FTZ R152, -R178, R58 ;  /* 0x0000003ab2987221 */ /* 0x000fe20000010100 */
[----:B------:R-:W-:Y:S01]  /*0b80*/  FMUL.FTZ R58, R89, R44 ;  /* 0x0000002c593a7220 */ /* 0x000fe20000410000 */
[----:B------:R-:W-:Y:S01]  /*0b90*/  FADD.FTZ R59, R136, R59 ;  /* 0x0000003b883b7221 */ /* 0x000fe20000010000 */
[----:B------:R0:W5:Y:S01]  /*0ba0*/  @P0 LDG.E.128 R12, desc[UR12][R52.64] ;  /* 0x0000000c340c0981 */ /* 0x000162000c1e1d00 */
[C---:B------:R-:W-:Y:S01]  /*0bb0*/  FMUL.FTZ R2, R143.reuse, R144 ;  /* 0x000000908f027220 */ /* 0x040fe20000410000 */
[----:B------:R-:W-:Y:S01]  /*0bc0*/  FADD.FTZ R172, -R178, R68 ;  /* 0x00000044b2ac7221 */ /* 0x000fe20000010100 */
[----:B------:R-:W-:Y:S01]  /*0bd0*/  FMUL.FTZ R68, R124, R45 ;  /* 0x0000002d7c447220 */ /* 0x000fe20000410000 */
[----:B------:R-:W-:Y:S01]  /*0be0*/  FADD.FTZ R59, R58, R59 ;  /* 0x0000003b3a3b7221 */ /* 0x000fe20000010000 */
[----:B------:R-:W-:Y:S01]  /*0bf0*/  FMUL.FTZ R167, R143, R148 ;  /* 0x000000948fa77220 */ /* 0x000fe20000410000 */
[----:B------:R-:W-:Y:S01]  /*0c00*/  FMUL.FTZ R138, R91, R46 ;  /* 0x0000002e5b8a7220 */ /* 0x000fe20000410000 */
[C---:B------:R-:W-:Y:S01]  /*0c10*/  FMUL.FTZ R151, R143.reuse, R150 ;  /* 0x000000968f977220 */ /* 0x040fe20000410000 */
[----:B------:R-:W-:Y:S01]  /*0c20*/  FMUL.FTZ R142, R126, R47 ;  /* 0x0000002f7e8e7220 */ /* 0x000fe20000410000 */
[----:B------:R-:W-:Y:S01]  /*0c30*/  FMUL.FTZ R155, R143, R146 ;  /* 0x000000928f9b7220 */ /* 0x000fe20000410000 */
[----:B0-----:R-:W-:Y:S01]  /*0c40*/  FFMA.FTZ R53, R163, R66, R64 ;  /* 0x00000042a3357223 */ /* 0x001fe20000010040 */
[----:B------:R-:W-:Y:S01]  /*0c50*/  FADD.FTZ R59, R68, R59 ;  /* 0x0000003b443b7221 */ /* 0x000fe20000010000 */
[----:B------:R-:W-:Y:S01]  /*0c60*/  FADD.FTZ R156, -R178, R60 ;  /* 0x0000003cb29c7221 */ /* 0x000fe20000010100 */
[----:B------:R-:W-:Y:S01]  /*0c70*/  FMUL.FTZ R165, R143, R154 ;  /* 0x0000009a8fa57220 */ /* 0x000fe20000410000 */
[----:B------:R-:W-:Y:S01]  /*0c80*/  FFMA.FTZ R52, R2, R67, R53 ;  /* 0x0000004302347223 */ /* 0x000fe20000010035 */
[----:B------:R-:W-:Y:S01]  /*0c90*/  FADD.FTZ R59, R138, R59 ;  /* 0x0000003b8a3b7221 */ /* 0x000fe20000010000 */
[C---:B------:R-:W-:Y:S01]  /*0ca0*/  FADD.FTZ R158, -R178.reuse, R61 ;  /* 0x0000003db29e7221 */ /* 0x040fe20000010100 */
[C---:B------:R-:W-:Y:S01]  /*0cb0*/  FADD.FTZ R162, -R178.reuse, R63 ;  /* 0x0000003fb2a27221 */ /* 0x040fe20000010100 */
[----:B------:R-:W-:Y:S01]  /*0cc0*/  FFMA.FTZ R52, R167, R136, R52 ;  /* 0x00000088a7347223 */ /* 0x000fe20000010034 */
[----:B------:R-:W-:Y:S01]  /*0cd0*/  FMUL.FTZ R60, R85, R40 ;  /* 0x00000028553c7220 */ /* 0x000fe20000410000 */
[C---:B------:R-:W-:Y:S01]  /*0ce0*/  FADD.FTZ R166, -R178.reuse, R65 ;  /* 0x00000041b2a67221 */ /* 0x040fe20000010100 */
[----:B------:R-:W-:Y:S01]  /*0cf0*/  FADD.FTZ R174, -R178, R69 ;  /* 0x00000045b2ae7221 */ /* 0x000fe20000010100 */
[----:B------:R-:W-:Y:S01]  /*0d00*/  FFMA.FTZ R52, R151, R58, R52 ;  /* 0x0000003a97347223 */ /* 0x000fe20000010034 */
[----:B------:R-:W-:Y:S01]  /*0d10*/  FADD.FTZ R59, R142, R59 ;  /* 0x0000003b8e3b7221 */ /* 0x000fe20000010000 */
[----:B------:R-:W-:Y:S01]  /*0d20*/  FMUL.FTZ R159, R143, R152 ;  /* 0x000000988f9f7220 */ /* 0x000fe20000410000 */
[----:B-1----:R-:W-:-:S04]  /*0d30*/  @P0 IMAD.WIDE.U32 R54, R137, 0x10, R54 ;  /* 0x0000001089360825 */ /* 0x002fc800078e0036 */
[----:B------:R-:W-:Y:S01]  /*0d40*/  FFMA.FTZ R52, R155, R68, R52 ;  /* 0x000000449b347223 */ /* 0x000fe20000010034 */
[----:B------:R-:W-:Y:S01]  /*0d50*/  FMUL.FTZ R64, R120, R41 ;  /* 0x0000002978407220 */ /* 0x000fe20000410000 */
[----:B------:R-:W-:Y:S01]  /*0d60*/  FADD.FTZ R59, R60, R59 ;  /* 0x0000003b3c3b7221 */ /* 0x000fe20000010000 */
[C---:B------:R-:W-:Y:S01]  /*0d70*/  FADD.FTZ R176, -R178.reuse, R70 ;  /* 0x00000046b2b07221 */ /* 0x040fe20000010100 */
[----:B------:R-:W-:Y:S01]  /*0d80*/  FFMA.FTZ R52, R159, R138, R52 ;  /* 0x0000008a9f347223 */ /* 0x000fe20000010034 */
[----:B------:R-:W-:Y:S01]  /*0d90*/  FADD.FTZ R178, -R178, R71 ;  /* 0x00000047b2b27221 */ /* 0x000fe20000010100 */
[----:B------:R0:W5:Y:S01]  /*0da0*/  @P0 LDG.E.128 R16, desc[UR12][R54.64] ;  /* 0x0000000c36100981 */ /* 0x000162000c1e1d00 */
[----:B------:R-:W-:Y:S01]  /*0db0*/  FMUL.FTZ R71, R87, R42 ;  /* 0x0000002a57477220 */ /* 0x000fe20000410000 */
[----:B------:R-:W-:Y:S01]  /*0dc0*/  FMUL.FTZ R147, R143, R156 ;  /* 0x0000009c8f937220 */ /* 0x000fe20000410000 */
[----:B------:R-:W-:Y:S01]  /*0dd0*/  FFMA.FTZ R52, R165, R142, R52 ;  /* 0x0000008ea5347223 */ /* 0x000fe20000010034 */
[----:B------:R-:W-:Y:S01]  /*0de0*/  FMUL.FTZ R140, R122, R43 ;  /* 0x0000002b7a8c7220 */ /* 0x000fe20000410000 */
[C---:B------:R-:W-:Y:S01]  /*0df0*/  FMUL.FTZ R153, R143.reuse, R158 ;  /* 0x0000009e8f997220 */ /* 0x040fe20000410000 */
[----:B------:R-:W-:Y:S01]  /*0e00*/  FMUL.FTZ R157, R143, R170 ;  /* 0x000000aa8f9d7220 */ /* 0x000fe20000410000 */
[----:B------:R1:W5:Y:S01]  /*0e10*/  @P0 LDG.E.128 R20, desc[UR12][R56.64] ;  /* 0x0000000c38140981 */ /* 0x000362000c1e1d00 */
[----:B0-----:R-:W-:Y:S01]  /*0e20*/  FADD.FTZ R54, R64, R59 ;  /* 0x0000003b40367221 */ /* 0x001fe20000010000 */
[----:B------:R-:W-:-:S03]  /*0e30*/  FFMA.FTZ R52, R147, R60, R52 ;  /* 0x0000003c93347223 */ /* 0x000fc60000010034 */
[----:B------:R-:W-:Y:S01]  /*0e40*/  FADD.FTZ R53, R71, R54 ;  /* 0x0000003647357221 */ /* 0x000fe20000010000 */
[----:B------:R-:W-:-:S03]  /*0e50*/  FMUL.FTZ R156, R143, R160 ;  /* 0x000000a08f9c7220 */ /* 0x000fc60000410000 */
[----:B------:R-:W-:Y:S01]  /*0e60*/  FADD.FTZ R54, R140, R53 ;  /* 0x000000358c367221 */ /* 0x000fe20000010000 */
[----:B------:R-:W-:Y:S01]  /*0e70*/  FFMA.FTZ R53, R153, R64, R52 ;  /* 0x0000004099357223 */ /* 0x000fe20000010034 */
[----:B------:R-:W-:-:S03]  /*0e80*/  FMUL.FTZ R161, R143, R162 ;  /* 0x000000a28fa17220 */ /* 0x000fc60000410000 */
[----:B------:R-:W-:Y:S01]  /*0e90*/  FFMA.FTZ R52, R156, R71, R53 ;  /* 0x000000479c347223 */ /* 0x000fe20000010035 */
[----:B------:R-:W-:Y:S01]  /*0ea0*/  FMUL.FTZ R59, R81, R32 ;  /* 0x00000020513b7220 */ /* 0x000fe20000410000 */
[----:B------:R-:W-:Y:S02]  /*0eb0*/  FMUL.FTZ R148, R143, R164 ;  /* 0x000000a48f947220 */ /* 0x000fe40000410000 */
        /* <DEDUP_REMOVED lines=12> */
[----:B-1----:R-:W-:Y:S01]  /*0f80*/  FMUL.FTZ R57, R77, R36 ;  /* 0x000000244d397220 */ /* 0x002fe20000410000 */
[----:B------:R-:W-:Y:S01]  /*0f90*/  FADD.FTZ R54, R134, R55 ;  /* 0x0000003786367221 */ /* 0x000fe20000010000 */
[----:B------:R-:W-:Y:S01]  /*0fa0*/  FMUL.FTZ R144, R143, R172 ;  /* 0x000000ac8f907220 */ /* 0x000fe20000410000 */
        /* <DEDUP_REMOVED lines=30> */
[C---:B------:R-:W-:Y:S01]  /*1190*/  FADD.FTZ R75, R48.reuse, R75 ;  /* 0x0000004b304b7221 */ /* 0x040fe20000010000 */
        /* <DEDUP_REMOVED lines=18> */
.L_x_4561:
[----:B------:R-:W-:Y:S05]  /*12c0*/  BSYNC.RECONVERGENT B0 ;  /* 0x0000000000007941 */ /* 0x000fea0003800200 */
.L_x_4560:
        /* <DEDUP_REMOVED lines=26> */
[----:B------:R-:W-:Y:S01]  /*1470*/  ISETP.NE.U32.AND P1, PT, R72, RZ, PT ;  /* 0x000000ff4800720c */ /* 0x000fe20003f25070 */
[C---:B------:R-:W-:Y:S01]  /*1480*/  FADD.FTZ R103, R32.reuse, R103 ;  /* 0x0000006720677221 */ /* 0x040fe20000010000 */
[----:B------:R-:W-:Y:S01]  /*1490*/  UIADD3 UR5, UPT, UPT, UR4, 0x5040, URZ ;  /* 0x0000504004057890 */ /* 0x000fe2000fffe0ff */
[----:B------:R-:W-:Y:S01]  /*14a0*/  FFMA.FTZ R123, R32, R148, R123 ;  /* 0x00000094207b7223 */ /* 0x000fe2000001007b */
[----:B------:R-:W-:Y:S01]  /*14b0*/  @!UP1 UIADD3 UR5, UPT, UPT, UR4, 0x5000, URZ ;  /* 0x0000500004059890 */ /* 0x000fe2000fffe0ff */
[----:B------:R-:W-:Y:S01]  /*14c0*/  ISETP.NE.AND.EX P1, PT, R73, RZ, PT, P1 ;  /* 0x000000ff4900720c */ /* 0x000fe20003f25310 */
[----:B------:R-:W-:Y:S01]  /*14d0*/  UIADD3 UR10, UPT, UPT, UR4, 0x5050, URZ ;  /* 0x00005050040a7890 */ /* 0x000fe2000fffe0ff */
[----:B------:R-:W1:Y:S01]  /*14e0*/  LDC.U8 R32, c[0x0][0x410] ;  /* 0x00010400ff207b82 */ /* 0x000e620000000000 */
[----:B------:R-:W-:Y:S01]  /*14f0*/  @!UP1 UIADD3 UR10, UPT, UPT, UR4, 0x5010, URZ ;  /* 0x00005010040a9890 */ /* 0x000fe2000fffe0ff */
[C---:B------:R-:W-:Y:S01]  /*1500*/  FADD.FTZ R74, R37.reuse, R74 ;  /* 0x0000004a254a7221 */ /* 0x040fe20000010000 */
[----:B------:R-:W-:Y:S01]  /*1510*/  FFMA.FTZ R94, R37, R146, R94 ;  /* 0x00000092255e7223 */ /* 0x000fe2000001005e */
[C---:B------:R-:W-:Y:S01]  /*1520*/  FADD.FTZ R99, R36.reuse, R99 ;  /* 0x0000006324637221 */ /* 0x040fe20000010000 */
[----:B------:R-:W-:Y:S01]  /*1530*/  FFMA.FTZ R119, R36, R144, R119 ;  /* 0x0000009024777223 */ /* 0x000fe20000010077 */
[----:B------:R-:W2:Y:S01]  /*1540*/  LDS.128 R44, [UR5] ;  /* 0x00000005ff2c7984 */ /* 0x000ea20008000c00 */
[----:B------:R-:W-:Y:S01]  /*1550*/  UIADD3 UR5, UPT, UPT, UR4, 0x5060, URZ ;  /* 0x0000506004057890 */ /* 0x000fe2000fffe0ff */
[C---:B------:R-:W-:Y:S01]  /*1560*/  FADD.FTZ R78, R33.reuse, R78 ;  /* 0x0000004e214e7221 */ /* 0x040fe20000010000 */
[----:B------:R-:W-:Y:S01]  /*1570*/  @!UP1 UIADD3 UR5, UPT, UPT, UR4, 0x5020, URZ ;  /* 0x0000502004059890 */ /* 0x000fe2000fffe0ff */
[----:B0-----:R-:W0:Y:S01]  /*1580*/  LDS.128 R48, [UR10] ;  /* 0x0000000aff307984 */ /* 0x001e220008000c00 */
[----:B------:R-:W-:Y:S01]  /*1590*/  UIADD3 UR10, UPT, UPT, UR4, 0x5070, URZ ;  /* 0x00005070040a7890 */ /* 0x000fe2000fffe0ff */
[----:B------:R-:W-:Y:S01]  /*15a0*/  FFMA.FTZ R98, R33, R152, R98 ;  /* 0x0000009821627223 */ /* 0x000fe20000010062 */
[----:B------:R-:W-:Y:S01]  /*15b0*/  @!UP1 UIADD3 UR10, UPT, UPT, UR4, 0x5030, URZ ;  /* 0x00005030040a9890 */ /* 0x000fe2000fffe0ff */
[C---:B------:R-:W-:Y:S01]  /*15c0*/  FADD.FTZ R101, R34.reuse, R101 ;  /* 0x0000006522657221 */ /* 0x040fe20000010000 */
[----:B------:R-:W-:Y:S01]  /*15d0*/  FFMA.FTZ R121, R34, R154, R121 ;  /* 0x0000009a22797223 */ /* 0x000fe20000010079 */
[C---:B------:R-:W-:Y:S01]  /*15e0*/  FADD.FTZ R76, R35.reuse, R76 ;  /* 0x0000004c234c7221 */ /* 0x040fe20000010000 */
[----:B------:R-:W-:Y:S01]  /*15f0*/  FFMA.FTZ R96, R35, R157, R96 ;  /* 0x0000009d23607223 */ /* 0x000fe20000010060 */
[----:B------:R-:W3:Y:S01]  /*1600*/  LDS.128 R40, [UR5] ;  /* 0x00000005ff287984 */ /* 0x000ee20008000c00 */
[C---:B------:R-:W-:Y:S01]  /*1610*/  FADD.FTZ R97, R38.reuse, R97 ;  /* 0x0000006126617221 */ /* 0x040fe20000010000 */
[----:B------:R-:W-:Y:S01]  /*1620*/  FFMA.FTZ R117, R38, R150, R117 ;  /* 0x0000009626757223 */ /* 0x000fe20000010075 */
[C---:B------:R-:W-:Y:S01]  /*1630*/  FADD.FTZ R0, R39.reuse, R0 ;  /* 0x0000000027007221 */ /* 0x040fe20000010000 */
[----:B------:R-:W4:Y:S01]  /*1640*/  LDS.128 R52, [UR10] ;  /* 0x0000000aff347984 */ /* 0x000f220008000c00 */
[----:B------:R-:W-:Y:S01]  /*1650*/  FFMA.FTZ R92, R39, R149, R92 ;  /* 0x00000095275c7223 */ /* 0x000fe2000001005c */
[----:B-1----:R-:W-:Y:S01]  /*1660*/  ISETP.NE.AND P3, PT, R32, RZ, PT ;  /* 0x000000ff2000720c */ /* 0x002fe20003f65270 */
[----:B--2---:R-:W-:Y:S01]  /*1670*/  FADD.FTZ R73, RZ, R44 ;  /* 0x0000002cff497221 */ /* 0x004fe20000010000 */
[----:B------:R-:W-:-:S03]  /*1680*/  FADD.FTZ R44, RZ, R45 ;  /* 0x0000002dff2c7221 */ /* 0x000fc60000010000 */
[----:B------:R-:W-:Y:S01]  /*1690*/  FADD.FTZ R73, R46, R73 ;  /* 0x000000492e497221 */ /* 0x000fe20000010000 */
[----:B------:R-:W-:-:S03]  /*16a0*/  FADD.FTZ R44, R47, R44 ;  /* 0x0000002c2f2c7221 */ /* 0x000fc60000010000 */
[----:B0-----:R-:W-:Y:S01]  /*16b0*/  FADD.FTZ R73, R73, R48 ;  /* 0x0000003049497221 */ /* 0x001fe20000010000 */
[----:B------:R-:W-:-:S03]  /*16c0*/  FADD.FTZ R44, R44, R49 ;  /* 0x000000312c2c7221 */ /* 0x000fc60000010000 */
[----:B------:R-:W-:Y:S01]  /*16d0*/  FADD.FTZ R73, R50, R73 ;  /* 0x0000004932497221 */ /* 0x000fe20000010000 */
[----:B------:R-:W-:-:S03]  /*16e0*/  FADD.FTZ R44, R51, R44 ;  /* 0x0000002c332c7221 */ /* 0x000fc60000010000 */
[----:B---3--:R-:W-:Y:S01]  /*16f0*/  FADD.FTZ R73, R73, R40 ;  /* 0x0000002849497221 */ /* 0x008fe20000010000 */
[----:B------:R-:W-:-:S03]  /*1700*/  FADD.FTZ R44, R44, R41 ;  /* 0x000000292c2c7221 */ /* 0x000fc60000010000 */
[----:B------:R-:W-:Y:S01]  /*1710*/  FADD.FTZ R73, R42, R73 ;  /* 0x000000492a497221 */ /* 0x000fe20000010000 */
[----:B------:R-:W-:-:S03]  /*1720*/  FADD.FTZ R44, R43, R44 ;  /* 0x0000002c2b2c7221 */ /* 0x000fc60000010000 */
[----:B----4-:R-:W-:Y:S01]  /*1730*/  FADD.FTZ R73, R73, R52 ;  /* 0x0000003449497221 */ /* 0x010fe20000010000 */
[----:B------:R-:W-:-:S03]  /*1740*/  FADD.FTZ R44, R44, R53 ;  /* 0x000000352c2c7221 */ /* 0x000fc60000010000 */
        /* <DEDUP_REMOVED lines=27> */
.L_x_4564:
        /* <DEDUP_REMOVED lines=17> */
.L_x_4563:
        /* <DEDUP_REMOVED lines=20> */
.L_x_4566:
        /* <DEDUP_REMOVED lines=21> */
.L_x_4562:
        /* <DEDUP_REMOVED lines=21> */
.L_x_4568:
        /* <DEDUP_REMOVED lines=17> */
.L_x_4567:
        /* <DEDUP_REMOVED lines=20> */
.L_x_4569:
        /* <DEDUP_REMOVED lines=20> */
.L_x_4565:
        /* <DEDUP_REMOVED lines=37> */
.L_x_4572:
        /* <DEDUP_REMOVED lines=17> */
.L_x_4571:
        /* <DEDUP_REMOVED lines=18> */
.L_x_4574:
        /* <DEDUP_REMOVED lines=13> */
.L_x_4570:
        /* <DEDUP_REMOVED lines=23> */
.L_x_4576:
        /* <DEDUP_REMOVED lines=17> */
.L_x_4575:
        /* <DEDUP_REMOVED lines=18> */
.L_x_4577:
        /* <DEDUP_REMOVED lines=12> */
.L_x_4573:
        /* <DEDUP_REMOVED lines=32> */
.L_x_4580:
        /* <DEDUP_REMOVED lines=17> */
.L_x_4579:
        /* <DEDUP_REMOVED lines=18> */
.L_x_4582:
        /* <DEDUP_REMOVED lines=13> */
.L_x_4578:
        /* <DEDUP_REMOVED lines=23> */
.L_x_4584:
        /* <DEDUP_REMOVED lines=17> */
.L_x_4583:
        /* <DEDUP_REMOVED lines=18> */
.L_x_4585:
        /* <DEDUP_REMOVED lines=12> */
.L_x_4581:
        /* <DEDUP_REMOVED lines=32> */
.L_x_4588:
        /* <DEDUP_REMOVED lines=17> */
.L_x_4587:
        /* <DEDUP_REMOVED lines=18> */
.L_x_4590:
        /* <DEDUP_REMOVED lines=13> */
.L_x_4586:
        /* <DEDUP_REMOVED lines=23> */
.L_x_4592:
        /* <DEDUP_REMOVED lines=17> */
.L_x_4591:
        /* <DEDUP_REMOVED lines=18> */
.L_x_4593:
        /* <DEDUP_REMOVED lines=11> */
[----:B------:R-:W-:-:S07]  /*3de0*/  FMUL.FTZ R35, R143, R134 ;  /* 0x000000868f237220 */ /* 0x000fce0000410000 */
.L_x_4589:
        /* <DEDUP_REMOVED lines=32> */
.L_x_4596:
        /* <DEDUP_REMOVED lines=17> */
.L_x_4595:
        /* <DEDUP_REMOVED lines=18> */
.L_x_4598:
        /* <DEDUP_REMOVED lines=13> */
.L_x_4594:
        /* <DEDUP_REMOVED lines=23> */
.L_x_4600:
        /* <DEDUP_REMOVED lines=17> */
.L_x_4599:
        /* <DEDUP_REMOVED lines=18> */
.L_x_4601:
        /* <DEDUP_REMOVED lines=12> */
.L_x_4597:
        /* <DEDUP_REMOVED lines=11> */
[----:B0-----:R-:W-:Y:S02]  /*4800*/  MOV R24, R75 ;  /* 0x0000004b00187202 */ /* 0x001fe40000000f00 */
[----:B------:R-:W-:Y:S02]  /*4810*/  MOV R45, R110 ;  /* 0x0000006e002d7202 */ /* 0x000fe40000000f00 */
[----:B------:R-:W-:Y:S02]  /*4820*/  MOV R25, R90 ;  /* 0x0000005a00197202 */ /* 0x000fe40000000f00 */
[----:B------:R-:W-:Y:S02]  /*4830*/  MOV R46, R133 ;  /* 0x00000085002e7202 */ /* 0x000fe40000000f00 */
[----:B------:R-:W-:-:S02]  /*4840*/  MOV R26, R113 ;  /* 0x00000071001a7202 */ /* 0x000fc40000000f00 */
[----:B------:R-:W-:Y:S02]  /*4850*/  MOV R47, R108 ;  /* 0x0000006c002f7202 */ /* 0x000fe40000000f00 */
[----:B------:R-:W-:Y:S02]  /*4860*/  MOV R27, R88 ;  /* 0x00000058001b7202 */ /* 0x000fe40000000f00 */
[----:B------:R-:W-:Y:S02]  /*4870*/  MOV R40, R131 ;  /* 0x0000008300287202 */ /* 0x000fe40000000f00 */
[----:B-----5:R-:W-:Y:S02]  /*4880*/  MOV R20, R111 ;  /* 0x0000006f00147202 */ /* 0x020fe40000000f00 */
        /* <DEDUP_REMOVED lines=30> */
.L_x_4559:
        /* <DEDUP_REMOVED lines=19> */
.L_x_4603:
        /* <DEDUP_REMOVED lines=14> */
.L_x_5471:


//--------------------- .text._ZN10layer_norm31ln_parallel_residual_bwd_kernelINS_13Kernel_traitsI6__halfffffjLj5120ELj1ELj1ELj8ELj16ENS_18Kernel_traits_baseILj5120ES2_ffffjLj256EEEEELb1ELb0ELb0EEEvNS_9BwdParamsE --------------------------
	.section	.text._ZN10layer_norm31ln_parallel_residual_bwd_kernelINS_13Kernel_traitsI6__halfffffjLj5120ELj1ELj1ELj8ELj16ENS_18Kernel_traits_baseILj5120ES2_ffffjLj256EEEEELb1ELb0ELb0EEEvNS_9BwdParamsE,"ax",@progbits
	.align	128
        .global         _ZN10layer_norm31ln_parallel_residual_bwd_kernelINS_13Kernel_traitsI6__halfffffjLj5120ELj1ELj1ELj8ELj16ENS_18Kernel_traits_baseILj5120ES2_ffffjLj256EEEEELb1ELb0ELb0EEEvNS_9BwdParamsE
        .type           _ZN10layer_norm31ln_parallel_residual_bwd_kernelINS_13Kernel_traitsI6__halfffffjLj5120ELj1ELj1ELj8ELj16ENS_18Kernel_traits_baseILj5120ES2_ffffjLj256EEEEELb1ELb0ELb0EEEvNS_9BwdParamsE,@function
        .size           _ZN10layer_norm31ln_parallel_residual_bwd_kernelINS_13Kernel_traitsI6__halfffffjLj5120ELj1ELj1ELj8ELj16ENS_18Kernel_traits_baseILj5120ES2_ffffjLj256EEEEELb1ELb0ELb0EEEvNS_9BwdParamsE,(.L_x_5472 - _ZN10layer_norm31ln_parallel_residual_bwd_kernelINS_13Kernel_traitsI6__halfffffjLj5120ELj1ELj1ELj8ELj16ENS_18Kernel_traits_baseILj5120ES2_ffffjLj256EEEEELb1ELb0ELb0EEEvNS_9BwdParamsE)
        .other          _ZN10layer_norm31ln_parallel_residual_bwd_kernelINS_13Kernel_traitsI6__halfffffjLj5120ELj1ELj1ELj8ELj16ENS_18Kernel_traits_baseILj5120ES2_ffffjLj256EEEEELb1ELb0ELb0EEEvNS_9BwdParamsE,@"STO_CUDA_ENTRY STV_DEFAULT"
_ZN10layer_norm31ln_parallel_residual_bwd_kernelINS_13Kernel_traitsI6__halfffffjLj5120ELj1ELj1ELj8ELj16ENS_18Kernel_traits_baseILj5120ES2_ffffjLj256EEEEELb1ELb0ELb0EEEvNS_9BwdParamsE:
.text._ZN10layer_norm31ln_parallel_residual_bwd_kernelINS_13Kernel_traitsI6__halfffffjLj5120ELj1ELj1ELj8ELj16ENS_18Kernel_traits_baseILj5120ES2_ffffjLj256EEEEELb1ELb0ELb0EEEvNS_9BwdParamsE:
        /* <DEDUP_REMOVED lines=31> */
[----:B------:R-:W5:Y:S03]  /*01f0*/  @P0 LDG.E.64 R86, desc[UR10][R4.64] ;  /* 0x0000000a04560981 */ /* 0x000f66000c1e1b00 */
[C---:B-1----:R-:W-:Y:S01]  /*0200*/  @P1 IMAD.WIDE.U32 R12, R27.reuse, 0x8, R8 ;  /* 0x000000081b0c1825 */ /* 0x042fe200078e0008 */
[----:B------:R-:W-:Y:S01]  /*0210*/  @P1 IADD3 R27, PT, PT, R27, 0x100, RZ ;  /* 0x000001001b1b1810 */ /* 0x000fe20007ffe0ff */
[----:B------:R-:W5:Y:S01]  /*0220*/  @P1 LDG.E.64 R88, desc[UR10][R10.64] ;  /* 0x0000000a0a581981 */ /* 0x000f62000c1e1b00 */
[----:B------:R-:W1:Y:S03]  /*0230*/  LDC.64 R24, c[0x0][0x3d8] ;  /* 0x0000f600ff187b82 */ /* 0x000e660000000a00 */
[C---:B0-----:R-:W-:Y:S01]  /*0240*/  @P2 IMAD.WIDE.U32 R14, R27.reuse, 0x8, R14 ;  /* 0x000000081b0e2825 */ /* 0x041fe200078e000e */
[----:B------:R-:W5:Y:S03]  /*0250*/  @P1 LDG.E.64 R90, desc[UR10][R12.64] ;  /* 0x0000000a0c5a1981 */ /* 0x000f66000c1e1b00 */
[C---:B------:R-:W-:Y:S01]  /*0260*/  @P2 IMAD.WIDE.U32 R16, R27.reuse, 0x8, R16 ;  /* 0x000000081b102825 */ /* 0x040fe200078e0010 */
[----:B------:R-:W0:Y:S01]  /*0270*/  S2UR UR4, SR_CTAID.X ;  /* 0x00000000000479c3 */ /* 0x000e220000002500 */
[----:B------:R-:W-:Y:S01]  /*0280*/  @P2 IADD3 R27, PT, PT, R27, 0x100, RZ ;  /* 0x000001001b1b2810 */ /* 0x000fe20007ffe0ff */
[----:B------:R-:W5:Y:S04]  /*0290*/  @P2 LDG.E.64 R92, desc[UR10][R14.64] ;  /* 0x0000000a0e5c2981 */ /* 0x000f68000c1e1b00 */
[C---:B------:R-:W-:Y:S01]  /*02a0*/  @P3 IMAD.WIDE.U32 R18, R27.reuse, 0x8, R18 ;  /* 0x000000081b123825 */ /* 0x040fe200078e0012 */
[----:B------:R-:W5:Y:S03]  /*02b0*/  @P2 LDG.E.64 R94, desc[UR10][R16.64] ;  /* 0x0000000a105e2981 */ /* 0x000f66000c1e1b00 */
[C---:B--2---:R-:W-:Y:S01]  /*02c0*/  @P3 IMAD.WIDE.U32 R20, R27.reuse, 0x8, R20 ;  /* 0x000000081b143825 */ /* 0x044fe200078e0014 */
[----:B------:R-:W-:Y:S01]  /*02d0*/  @P3 IADD3 R27, PT, PT, R27, 0x100, RZ ;  /* 0x000001001b1b3810 */ /* 0x000fe20007ffe0ff */
[----:B------:R-:W5:Y:S04]  /*02e0*/  @P3 LDG.E.64 R96, desc[UR10][R18.64] ;  /* 0x0000000a12603981 */ /* 0x000f68000c1e1b00 */
[C---:B---3--:R-:W-:Y:S01]  /*02f0*/  @P4 IMAD.WIDE.U32 R6, R27.reuse, 0x8, R22 ;  /* 0x000000081b064825 */ /* 0x048fe200078e0016 */
[----:B------:R2:W5:Y:S03]  /*0300*/  @P3 LDG.E.64 R98, desc[UR10][R20.64] ;  /* 0x0000000a14623981 */ /* 0x000566000c1e1b00 */
[----:B-1----:R-:W-:Y:S01]  /*0310*/  @P4 IMAD.WIDE.U32 R8, R27, 0x8, R24 ;  /* 0x000000081b084825 */ /* 0x002fe200078e0018 */
[----:B------:R-:W5:Y:S01]  /*0320*/  @P4 LDG.E.64 R100, desc[UR10][R6.64] ;  /* 0x0000000a06644981 */ /* 0x000f62000c1e1b00 */
[----:B0-----:R-:W-:-:S03]  /*0330*/  MOV R140, UR4 ;  /* 0x00000004008c7c02 */ /* 0x001fc60008000f00 */
        /* <DEDUP_REMOVED lines=35> */
[----:B------:R-:W-:Y:S02]  /*0570*/  CS2R R18, SRZ ;  /* 0x0000000000127805 */ /* 0x000fe4000001ff00 */
[----:B------:R-:W-:-:S02]  /*0580*/  CS2R R12, SRZ ;  /* 0x00000000000c7805 */ /* 0x000fc4000001ff00 */
[----:B------:R-:W-:Y:S02]  /*0590*/  CS2R R14, SRZ ;  /* 0x00000000000e7805 */ /* 0x000fe4000001ff00 */
[----:B0-----:R-:W-:Y:S02]  /*05a0*/  CS2R R8, SRZ ;  /* 0x0000000000087805 */ /* 0x001fe4000001ff00 */
        /* <DEDUP_REMOVED lines=75> */
[----:B------:R-:W1:Y:S01]  /*0a60*/  LDCU UR9, c[0x0][0x400] ;  /* 0x00008000ff0977ac */ /* 0x000e620008000800 */
[----:B------:R-:W-:Y:S02]  /*0a70*/  MOV R181, R85 ;  /* 0x0000005500b57202 */ /* 0x000fe40000000f00 */
[----:B------:R-:W-:Y:S01]  /*0a80*/  SHF.R.U32.HI R3, RZ, 0x10, R85 ;  /* 0x00000010ff037819 */ /* 0x000fe20000011655 */
[----:B------:R-:W2:Y:S01]  /*0a90*/  LDCU.64 UR6, c[0x0][0x478] ;  /* 0x00008f00ff0677ac */ /* 0x000ea20008000a00 */
[----:B------:R-:W-:Y:S02]  /*0aa0*/  MOV R183, R86 ;  /* 0x0000005600b77202 */ /* 0x000fe40000000f00 */
[----:B------:R-:W-:Y:S01]  /*0ab0*/  SHF.R.U64 R2, R86, 0x10, R87 ;  /* 0x0000001056027819 */ /* 0x000fe20000001257 */
[----:B------:R-:W3:Y:S01]  /*0ac0*/  LDCU.64 UR16, c[0x0][0x438] ;  /* 0x00008700ff1077ac */ /* 0x000ee20008000a00 */
[----:B------:R-:W-:-:S02]  /*0ad0*/  PLOP3.LUT P1, PT, PT, PT, UP0, 0x80, 0x8 ;  /* 0x000000000008781c */ /* 0x000fc40003f2f008 */
[----:B------:R-:W-:Y:S01]  /*0ae0*/  PRMT R186, R186, 0x5410, R4 ;  /* 0x00005410baba7816 */ /* 0x000fe20000000004 */
[----:B------:R-:W4:Y:S01]  /*0af0*/  LDCU.64 UR12, c[0x0][0x470] ;  /* 0x00008e00ff0c77ac */ /* 0x000f220008000a00 */
        /* <DEDUP_REMOVED lines=28> */
[----:B01234-:R-:W-:-:S07]  /*0cc0*/  P2R R122, PR, RZ, 0x2 ;  /* 0x00000002ff7a7803 */ /* 0x01ffce0000000000 */
.L_x_4667:
        /* <DEDUP_REMOVED lines=31> */
[----:B------:R-:W3:Y:S01]  /*0ec0*/  LDG.E.128 R112, desc[UR10][R112.64] ;  /* 0x0000000a70707981 */ /* 0x000ee2000c1e1d00 */
[----:B-1----:R-:W-:-:S05]  /*0ed0*/  IMAD.WIDE.U32 R116, R139, 0x10, R116 ;  /* 0x000000108b747825 */ /* 0x002fca00078e0074 */
[----:B------:R-:W1:Y:S01]  /*0ee0*/  @P0 LDC.64 R126, c[0x0][0x438] ;  /* 0x00010e00ff7e0b82 */ /* 0x000e620000000a00 */
[----:B------:R-:W4:Y:S01]  /*0ef0*/  LDG.E.128 R116, desc[UR10][R116.64] ;  /* 0x0000000a74747981 */ /* 0x000f22000c1e1d00 */
[----:B--2---:R-:W-:-:S06]  /*0f00*/  IMAD.WIDE.U32 R120, R139, 0x10, R120 ;  /* 0x000000108b787825 */ /* 0x004fcc00078e0078 */
[----:B------:R-:W2:Y:S01]  /*0f10*/  LDG.E.128 R120, desc[UR10][R120.64] ;  /* 0x0000000a78787981 */ /* 0x000ea2000c1e1d00 */
[----:B-1----:R-:W-:-:S05]  /*0f20*/  @P0 IMAD.WIDE.U32 R126, R139, 0x10, R126 ;  /* 0x000000108b7e0825 */ /* 0x002fca00078e007e */
[----:B------:R-:W5:Y:S01]  /*0f30*/  @P0 LDG.E.128 R84, desc[UR10][R126.64] ;  /* 0x0000000a7e540981 */ /* 0x000f62000c1e1d00 */
[----:B------:R-:W-:Y:S01]  /*0f40*/  ISETP.NE.AND.EX P4, PT, RZ, UR13, PT, P4 ;  /* 0x0000000dff007c0c */ /* 0x000fe2000bf85340 */
[----:B------:R-:W-:-:S12]  /*0f50*/  HADD2.F32 R125, -RZ, R183.H0_H0 ;  /* 0x200000b7ff7d7230 */ /* 0x000fd80000004100 */
[----:B------:R-:W1:Y:S01]  /*0f60*/  @P4 LDC.64 R154, c[0x0][0x3b8] ;  /* 0x0000ee00ff9a4b82 */ /* 0x000e620000000a00 */
[----:B------:R-:W-:Y:S02]  /*0f70*/  HADD2.F32 R3, -RZ, R156.H1_H1 ;  /* 0x3000009cff037230 */ /* 0x000fe40000004100 */
[----:B0-----:R-:W-:-:S04]  /*0f80*/  IMAD.WIDE.U32 R134, R139, 0x4, R134 ;  /* 0x000000048b867825 */ /* 0x001fc800078e0086 */
[----:B------:R-:W-:Y:S02]  /*0f90*/  HADD2.F32 R174, -RZ, R183.H1_H1 ;  /* 0x300000b7ffae7230 */ /* 0x000fe40000004100 */
[----:B------:R-:W5:Y:S01]  /*0fa0*/  LDG.E R135, desc[UR10][R134.64] ;  /* 0x0000000a86877981 */ /* 0x000f62000c1e1900 */
[----:B------:R-:W-:Y:S02]  /*0fb0*/  HADD2.F32 R164, -RZ, R156.H0_H0 ;  /* 0x2000009cffa47230 */ /* 0x000fe40000004100 */
[----:B------:R-:W-:Y:S02]  /*0fc0*/  HADD2.F32 R184, -RZ, R186.H1_H1 ;  /* 0x300000baffb87230 */ /* 0x000fe40000004100 */
[----:B-1----:R-:W-:-:S05]  /*0fd0*/  @P4 IMAD.WIDE.U32 R154, R139, 0x4, R154 ;  /* 0x000000048b9a4825 */ /* 0x002fca00078e009a */
[----:B------:R0:W5:Y:S02]  /*0fe0*/  @P4 LDG.E R137, desc[UR10][R154.64] ;  /* 0x0000000a9a894981 */ /* 0x000164000c1e1900 */
[--C-:B0-----:R-:W-:Y:S02]  /*0ff0*/  HADD2.F32 R155, -RZ, R181.reuse.H0_H0 ;  /* 0x200000b5ff9b7230 */ /* 0x101fe40000004100 */
[----:B------:R-:W-:Y:S02]  /*1000*/  HADD2.F32 R154, -RZ, R181.H1_H1 ;  /* 0x300000b5ff9a7230 */ /* 0x000fe40000004100 */
[----:B---3--:R-:W-:Y:S01]  /*1010*/  FMUL.FTZ R125, R112, R125 ;  /* 0x0000007d707d7220 */ /* 0x008fe20000410000 */
[----:B------:R-:W-:-:S03]  /*1020*/  FMUL.FTZ R134, R113, R174 ;  /* 0x000000ae71867220 */ /* 0x000fc60000410000 */
[----:B----4-:R-:W-:Y:S01]  /*1030*/  FFMA.FTZ R136, R116, R3, R125 ;  /* 0x0000000374887223 */ /* 0x010fe2000001007d */
[----:B------:R-:W-:Y:S02]  /*1040*/  HADD2.F32 R3, -RZ, R186.H0_H0 ;  /* 0x200000baff037230 */ /* 0x000fe40000004100 */
[----:B------:R-:W-:-:S03]  /*1050*/  FFMA.FTZ R134, R117, R164, R134 ;  /* 0x000000a475867223 */ /* 0x000fc60000010086 */
[----:B------:R-:W-:Y:S01]  /*1060*/  FMUL.FTZ R125, R114, R3 ;  /* 0x00000003727d7220 */ /* 0x000fe20000410000 */
[C---:B--2---:R-:W-:Y:S01]  /*1070*/  FADD.FTZ R121, -R124.reuse, R121 ;  /* 0x000000797c797221 */ /* 0x044fe20000010100 */
[C---:B------:R-:W-:Y:S01]  /*1080*/  FADD.FTZ R3, -R124.reuse, R120 ;  /* 0x000000787c037221 */ /* 0x040fe20000010100 */
[----:B------:R-:W-:Y:S02]  /*1090*/  FADD.FTZ R175, -R124, R122 ;  /* 0x0000007a7caf7221 */ /* 0x000fe40000010100 */
[C---:B-----5:R-:W-:Y:S01]  /*10a0*/  FMUL.FTZ R164, R138.reuse, R121 ;  /* 0x000000798aa47220 */ /* 0x060fe20000410000 */
[C---:B------:R-:W-:Y:S01]  /*10b0*/  FMUL.FTZ R3, R138.reuse, R3 ;  /* 0x000000038a037220 */ /* 0x040fe20000410000 */
[----:B------:R-:W-:Y:S01]  /*10c0*/  FADD.FTZ R61, R61, R117 ;  /* 0x000000753d3d7221 */ /* 0x000fe20000010000 */
[----:B------:R-:W-:Y:S01]  /*10d0*/  FMUL.FTZ R175, R138, R175 ;  /* 0x000000af8aaf7220 */ /* 0x000fe20000410000 */
[-C--:B------:R-:W-:Y:S01]  /*10e0*/  FFMA.FTZ R81, R117, R164.reuse, R81 ;  /* 0x000000a475517223 */ /* 0x080fe20000010051 */
[----:B------:R-:W-:Y:S01]  /*10f0*/  FADD.FTZ R21, R21, R113 ;  /* 0x0000007115157221 */ /* 0x000fe20000010000 */
[----:B------:R-:W-:Y:S01]  /*1100*/  FFMA.FTZ R41, R113, R164, R41 ;  /* 0x000000a471297223 */ /* 0x000fe20000010029 */
[----:B------:R-:W-:Y:S01]  /*1110*/  FADD.FTZ R113, RZ, R136 ;  /* 0x00000088ff717221 */ /* 0x000fe20000010000 */
[----:B------:R-:W-:Y:S01]  /*1120*/  FFMA.FTZ R117, R3, R136, RZ ;  /* 0x0000008803757223 */ /* 0x000fe200000100ff */
[----:B------:R-:W-:Y:S01]  /*1130*/  FADD.FTZ R20, R20, R112 ;  /* 0x0000007014147221 */ /* 0x000fe20000010000 */
[----:B------:R-:W-:Y:S01]  /*1140*/  FFMA.FTZ R40, R112, R3, R40 ;  /* 0x0000000370287223 */ /* 0x000fe20000010028 */
[----:B------:R-:W-:Y:S01]  /*1150*/  FADD.FTZ R22, R22, R114 ;  /* 0x0000007216167221 */ /* 0x000fe20000010000 */
[----:B------:R-:W-:Y:S01]  /*1160*/  FFMA.FTZ R42, R114, R175, R42 ;  /* 0x000000af722a7223 */ /* 0x000fe2000001002a */
[----:B------:R-:W-:Y:S01]  /*1170*/  FMUL.FTZ R184, R115, R184 ;  /* 0x000000b873b87220 */ /* 0x000fe20000410000 */
[----:B------:R-:W-:Y:S01]  /*1180*/  FFMA.FTZ R155, R118, R155, R125 ;  /* 0x0000009b769b7223 */ /* 0x000fe2000001007d */
[----:B------:R-:W-:Y:S01]  /*1190*/  FADD.FTZ R123, -R124, R123 ;  /* 0x0000007b7c7b7221 */ /* 0x000fe20000010100 */
        /* <DEDUP_REMOVED lines=14> */
[----:B------:R-:W-:Y:S01]  /*1280*/  IADD3 R125, PT, PT, R139, 0x100, RZ ;  /* 0x000001008b7d7810 */ /* 0x000fe20007ffe0ff */
[----:B------:R-:W-:Y:S01]  /*1290*/  FADD.FTZ R192, R113, R154 ;  /* 0x0000009a71c07221 */ /* 0x000fe20000010000 */
[----:B------:R-:W-:-:S07]  /*12a0*/  FFMA.FTZ R188, R174, R154, R117 ;  /* 0x0000009aaebc7223 */ /* 0x000fce0000010075 */
.L_x_4606:
[----:B------:R-:W-:Y:S05]  /*12b0*/  BSYNC.RECONVERGENT B0 ;  /* 0x0000000000007941 */ /* 0x000fea0003800200 */
.L_x_4605:
[----:B------:R-:W-:Y:S04]  /*12c0*/  BSSY.RECONVERGENT B0, `(.L_x_4607) ;  /* 0x0000049000007945 */ /* 0x000fe80003800200 */
[----:B------:R-:W-:Y:S05]  /*12d0*/  @!P1 BRA `(.L_x_4608) ;  /* 0x00000004001c9947 */ /* 0x000fea0003800000 */
[----:B------:R-:W0:Y:S08]  /*12e0*/  LDC.64 R112, c[0x0][0x430] ;  /* 0x00010c00ff707b82 */ /* 0x000e300000000a00 */
[----:B------:R-:W1:Y:S08]  /*12f0*/  LDC.64 R116, c[0x0][0x428] ;  /* 0x00010a00ff747b82 */ /* 0x000e700000000a00 */
[----:B------:R-:W2:Y:S01]  /*1300*/  LDC.64 R120, c[0x0][0x3a8] ;  /* 0x0000ea00ff787b82 */ /* 0x000ea20000000a00 */
[----:B0-----:R-:W-:-:S07]  /*1310*/  IMAD.WIDE.U32 R112, R125, 0x10, R112 ;  /* 0x000000107d707825 */ /* 0x001fce00078e0070 */
[----:B------:R-:W0:Y:S01]  /*1320*/  LDC.64 R184, c[0x0][0x3b0] ;  /* 0x0000ec00ffb87b82 */ /* 0x000e220000000a00 */
[----:B------:R-:W3:Y:S01]  /*1330*/  LDG.E.128 R112, desc[UR10][R112.64] ;  /* 0x0000000a70707981 */ /* 0x000ee2000c1e1d00 */
[----:B-1----:R-:W-:-:S06]  /*1340*/  IMAD.WIDE.U32 R116, R125, 0x10, R116 ;  /* 0x000000107d747825 */ /* 0x002fcc00078e0074 */
[----:B------:R-:W4:Y:S01]  /*1350*/  LDG.E.128 R116, desc[UR10][R116.64] ;  /* 0x0000000a74747981 */ /* 0x000f22000c1e1d00 */
[----:B--2---:R-:W-:-:S06]  /*1360*/  IMAD.WIDE.U32 R120, R125, 0x10, R120 ;  /* 0x000000107d787825 */ /* 0x004fcc00078e0078 */
[----:B------:R-:W2:Y:S01]  /*1370*/  LDG.E.128 R120, desc[UR10][R120.64] ;  /* 0x0000000a78787981 */ /* 0x000ea2000c1e1d00 */
[----:B0-----:R-:W-:-:S05]  /*1380*/  IMAD.WIDE.U32 R184, R125, 0x4, R184 ;  /* 0x000000047db87825 */ /* 0x001fca00078e00b8 */
[----:B------:R-:W5:Y:S01]  /*1390*/  LDG.E R132, desc[UR10][R184.64] ;  /* 0x0000000ab8847981 */ /* 0x000f62000c1e1900 */
[----:B------:R-:W-:-:S04]  /*13a0*/  ISETP.NE.U32.AND P0, PT, RZ, UR16, PT ;  /* 0x00000010ff007c0c */ /* 0x000fc8000bf05070 */
[----:B------:R-:W-:Y:S02]  /*13b0*/  ISETP.NE.AND.EX P0, PT, RZ, UR17, PT, P0 ;  /* 0x00000011ff007c0c */ /* 0x000fe4000bf05300 */
[----:B------:R-:W-:-:S04]  /*13c0*/  ISETP.NE.U32.AND P4, PT, RZ, UR12, PT ;  /* 0x0000000cff007c0c */ /* 0x000fc8000bf85070 */
[----:B------:R-:W-:-:S07]  /*13d0*/  ISETP.NE.AND.EX P4, PT, RZ, UR13, PT, P4 ;  /* 0x0000000dff007c0c */ /* 0x000fce000bf85340 */
[----:B------:R-:W0:Y:S01]  /*13e0*/  @P0 LDC.64 R126, c[0x0][0x438] ;  /* 0x00010e00ff7e0b82 */ /* 0x000e220000000a00 */
[----:B------:R-:W-:-:S07]  /*13f0*/  HADD2.F32 R163, -RZ, R193.H0_H0 ;  /* 0x200000c1ffa37230 */ /* 0x000fce0000004100 */
[----:B------:R-:W1:Y:S01]  /*1400*/  @P4 LDC.64 R152, c[0x0][0x3b8] ;  /* 0x0000ee00ff984b82 */ /* 0x000e620000000a00 */
[----:B------:R-:W-:Y:S02]  /*1410*/  HADD2.F32 R131, -RZ, R187.H0_H0 ;  /* 0x200000bbff837230 */ /* 0x000fe40000004100 */
[----:B------:R-:W-:Y:S02]  /*1420*/  HADD2.F32 R166, -RZ, R193.H1_H1 ;  /* 0x300000c1ffa67230 */ /* 0x000fe40000004100 */
[----:B------:R-:W-:Y:S02]  /*1430*/  HADD2.F32 R130, -RZ, R187.H1_H1 ;  /* 0x300000bbff827230 */ /* 0x000fe40000004100 */
[----:B0-----:R-:W-:-:S05]  /*1440*/  @P0 IMAD.WIDE.U32 R126, R125, 0x10, R126 ;  /* 0x000000107d7e0825 */ /* 0x001fca00078e007e */
[----:B------:R-:W5:Y:S01]  /*1450*/  @P0 LDG.E.128 R88, desc[UR10][R126.64] ;  /* 0x0000000a7e580981 */ /* 0x000f62000c1e1d00 */
[----:B-1----:R-:W-:-:S04]  /*1460*/  @P4 IMAD.WIDE.U32 R152, R125, 0x4, R152 ;  /* 0x000000047d984825 */ /* 0x002fc800078e0098 */
[----:B------:R-:W-:Y:S01]  /*1470*/  HADD2.F32 R176, -RZ, R194.H1_H1 ;  /* 0x300000c2ffb07230 */ /* 0x000fe20000004100 */
[----:B------:R0:W5:Y:S02]  /*1480*/  @P4 LDG.E R133, desc[UR10][R152.64] ;  /* 0x0000000a98854981 */ /* 0x000164000c1e1900 */
[--C-:B0-----:R-:W-:Y:S02]  /*1490*/  HADD2.F32 R153, -RZ, R189.reuse.H0_H0 ;  /* 0x200000bdff997230 */ /* 0x101fe40000004100 */
[----:B------:R-:W-:Y:S01]  /*14a0*/  HADD2.F32 R152, -RZ, R189.H1_H1 ;  /* 0x300000bdff987230 */ /* 0x000fe20000004100 */
[----:B------:R-:W-:Y:S01]  /*14b0*/  IADD3 R125, PT, PT, R125, 0x100, RZ ;  /* 0x000001007d7d7810 */ /* 0x000fe20007ffe0ff */
        /* <DEDUP_REMOVED lines=41> */
.L_x_4608:
[----:B------:R-:W-:Y:S05]  /*1750*/  BSYNC.RECONVERGENT B0 ;  /* 0x0000000000007941 */ /* 0x000fea0003800200 */
.L_x_4607:
        /* <DEDUP_REMOVED lines=9> */
[----:B------:R-:W3:Y:S01]  /*17f0*/  LDG.E.128 R112, desc[UR10][R112.64] ;  /* 0x0000000a70707981 */ /* 0x000ee2000c1e1d00 */
[----:B-1----:R-:W-:-:S05]  /*1800*/  IMAD.WIDE.U32 R116, R125, 0x10, R116 ;  /* 0x000000107d747825 */ /* 0x002fca00078e0074 */
[----:B------:R-:W1:Y:S01]  /*1810*/  @P4 LDC.64 R184, c[0x0][0x3b8] ;  /* 0x0000ee00ffb84b82 */ /* 0x000e620000000a00 */
[----:B------:R-:W4:Y:S01]  /*1820*/  LDG.E.128 R116, desc[UR10][R116.64] ;  /* 0x0000000a74747981 */ /* 0x000f22000c1e1d00 */
        /* <DEDUP_REMOVED lines=24> */
[----:B------:R-:W-:-:S02]  /*19b0*/  FFMA.FTZ R158, R119, R126, R168 ;  /* 0x0000007e779e7223 */ /* 0x000fc400000100a8 */
[----:B------:R-:W-:Y:S01]  /*19c0*/  FMUL.FTZ R127, R114, R165 ;  /* 0x000000a5727f7220 */ /* 0x000fe20000410000 */
[C---:B--2---:R-:W-:Y:S01]  /*19d0*/  FADD.FTZ R121, -R124.reuse, R121 ;  /* 0x000000797c797221 */ /* 0x044fe20000010100 */
[C---:B------:R-:W-:Y:S01]  /*19e0*/  FADD.FTZ R165, -R124.reuse, R120 ;  /* 0x000000787ca57221 */ /* 0x040fe20000010100 */
[----:B------:R-:W-:Y:S02]  /*19f0*/  FADD.FTZ R171, -R124, R122 ;  /* 0x0000007a7cab7221 */ /* 0x000fe40000010100 */
[C---:B-----5:R-:W-:Y:S01]  /*1a00*/  FMUL.FTZ R168, R138.reuse, R121 ;  /* 0x000000798aa87220 */ /* 0x060fe20000410000 */
[C---:B------:R-:W-:Y:S01]  /*1a10*/  FMUL.FTZ R165, R138.reuse, R165 ;  /* 0x000000a58aa57220 */ /* 0x040fe20000410000 */
[----:B------:R-:W-:Y:S02]  /*1a20*/  HADD2.F32 R157, -RZ, R196.H0_H0 ;  /* 0x200000c4ff9d7230 */ /* 0x000fe40000004100 */
        /* <DEDUP_REMOVED lines=28> */
.L_x_4610:
[----:B------:R-:W-:Y:S05]  /*1bf0*/  BSYNC.RECONVERGENT B0 ;  /* 0x0000000000007941 */ /* 0x000fea0003800200 */
.L_x_4609:
[----:B------:R-:W-:Y:S04]  /*1c00*/  BSSY.RECONVERGENT B0, `(.L_x_4611) ;  /* 0x0000049000007945 */ /* 0x000fe80003800200 */
[----:B------:R-:W-:Y:S05]  /*1c10*/  @!P3 BRA `(.L_x_4612) ;  /* 0x00000004001cb947 */ /* 0x000fea0003800000 */
[----:B------:R-:W0:Y:S08]  /*1c20*/  LDC.64 R112, c[0x0][0x430] ;  /* 0x00010c00ff707b82 */ /* 0x000e300000000a00 */
[----:B------:R-:W1:Y:S01]  /*1c30*/  LDC.64 R120, c[0x0][0x3a8] ;  /* 0x0000ea00ff787b82 */ /* 0x000e620000000a00 */
[----:B------:R-:W-:-:S07]  /*1c40*/  ISETP.NE.U32.AND P4, PT, RZ, UR12, PT ;  /* 0x0000000cff007c0c */ /* 0x000fce000bf85070 */
[----:B------:R-:W2:Y:S01]  /*1c50*/  LDC.64 R116, c[0x0][0x428] ;  /* 0x00010a00ff747b82 */ /* 0x000ea20000000a00 */
[----:B------:R-:W-:Y:S01]  /*1c60*/  ISETP.NE.AND.EX P4, PT, RZ, UR13, PT, P4 ;  /* 0x0000000dff007c0c */ /* 0x000fe2000bf85340 */
[----:B0-----:R-:W-:-:S06]  /*1c70*/  IMAD.WIDE.U32 R112, R125, 0x10, R112 ;  /* 0x000000107d707825 */ /* 0x001fcc00078e0070 */
[----:B------:R-:W0:Y:S01]  /*1c80*/  LDC.64 R190, c[0x0][0x3b0] ;  /* 0x0000ec00ffbe7b82 */ /* 0x000e220000000a00 */
[----:B------:R-:W3:Y:S01]  /*1c90*/  LDG.E.128 R112, desc[UR10][R112.64] ;  /* 0x0000000a70707981 */ /* 0x000ee2000c1e1d00 */
[----:B-1----:R-:W-:-:S06]  /*1ca0*/  IMAD.WIDE.U32 R120, R125, 0x10, R120 ;  /* 0x000000107d787825 */ /* 0x002fcc00078e0078 */
        /* <DEDUP_REMOVED lines=11> */
[--C-:B------:R-:W-:Y:S02]  /*1d60*/  HADD2.F32 R160, -RZ, R201.reuse.H1_H1 ;  /* 0x300000c9ffa07230 */ /* 0x100fe40000004100 */
[--C-:B------:R-:W-:Y:S02]  /*1d70*/  HADD2.F32 R170, -RZ, R202.reuse.H1_H1 ;  /* 0x300000caffaa7230 */ /* 0x100fe40000004100 */
[----:B------:R-:W-:Y:S02]  /*1d80*/  HADD2.F32 R167, -RZ, R202.H0_H0 ;  /* 0x200000caffa77230 */ /* 0x000fe40000004100 */
[----:B------:R-:W-:Y:S02]  /*1d90*/  HADD2.F32 R159, -RZ, R201.H0_H0 ;  /* 0x200000c9ff9f7230 */ /* 0x000fe40000004100 */
[--C-:B------:R-:W-:Y:S02]  /*1da0*/  HADD2.F32 R146, -RZ, R199.reuse.H1_H1 ;  /* 0x300000c7ff927230 */ /* 0x100fe40000004100 */
[----:B------:R-:W-:-:S02]  /*1db0*/  HADD2.F32 R145, -RZ, R199.H0_H0 ;  /* 0x200000c7ff917230 */ /* 0x000fc40000004100 */
[----:B0-----:R-:W-:-:S05]  /*1dc0*/  @P0 IMAD.WIDE.U32 R126, R125, 0x10, R126 ;  /* 0x000000107d7e0825 */ /* 0x001fca00078e007e */
[----:B------:R0:W5:Y:S02]  /*1dd0*/  @P0 LDG.E.128 R96, desc[UR10][R126.64] ;  /* 0x0000000a7e600981 */ /* 0x000164000c1e1d00 */
[----:B0-----:R-:W-:Y:S01]  /*1de0*/  HADD2.F32 R126, -RZ, R200.H1_H1 ;  /* 0x300000c8ff7e7230 */ /* 0x001fe20000004100 */
[----:B------:R-:W-:Y:S01]  /*1df0*/  IADD3 R125, PT, PT, R125, 0x100, RZ ;  /* 0x000001007d7d7810 */ /* 0x000fe20007ffe0ff */
[----:B---3--:R-:W-:Y:S01]  /*1e00*/  FMUL.FTZ R160, R113, R160 ;  /* 0x000000a071a07220 */ /* 0x008fe20000410000 */
[----:B------:R-:W-:Y:S01]  /*1e10*/  FMUL.FTZ R170, R115, R170 ;  /* 0x000000aa73aa7220 */ /* 0x000fe20000410000 */
[----:B------:R-:W-:Y:S01]  /*1e20*/  FMUL.FTZ R127, R114, R167 ;  /* 0x000000a7727f7220 */ /* 0x000fe20000410000 */
[----:B------:R-:W-:Y:S01]  /*1e30*/  FMUL.FTZ R159, R112, R159 ;  /* 0x0000009f709f7220 */ /* 0x000fe20000410000 */
[C---:B----4-:R-:W-:Y:S01]  /*1e40*/  FADD.FTZ R121, -R124.reuse, R121 ;  /* 0x000000797c797221 */ /* 0x050fe20000010100 */
[C---:B------:R-:W-:Y:S01]  /*1e50*/  FADD.FTZ R167, -R124.reuse, R120 ;  /* 0x000000787ca77221 */ /* 0x040fe20000010100 */
[----:B------:R-:W-:-:S03]  /*1e60*/  FADD.FTZ R177, -R124, R122 ;  /* 0x0000007a7cb17221 */ /* 0x000fc60000010100 */
[C---:B-----5:R-:W-:Y:S01]  /*1e70*/  FMUL.FTZ R167, R138.reuse, R167 ;  /* 0x000000a78aa77220 */ /* 0x060fe20000410000 */
[----:B--2---:R-:W-:Y:S01]  /*1e80*/  FFMA.FTZ R146, R117, R146, R160 ;  /* 0x0000009275927223 */ /* 0x004fe200000100a0 */
[----:B------:R-:W-:Y:S01]  /*1e90*/  FFMA.FTZ R160, R119, R126, R170 ;  /* 0x0000007e77a07223 */ /* 0x000fe200000100aa */
[----:B------:R-:W-:Y:S01]  /*1ea0*/  FMUL.FTZ R170, R138, R121 ;  /* 0x000000798aaa7220 */ /* 0x000fe20000410000 */
[----:B------:R-:W-:Y:S01]  /*1eb0*/  FFMA.FTZ R145, R116, R145, R159 ;  /* 0x0000009174917223 */ /* 0x000fe2000001009f */
        /* <DEDUP_REMOVED lines=29> */
.L_x_4612:
[----:B------:R-:W-:Y:S05]  /*2090*/  BSYNC.RECONVERGENT B0 ;  /* 0x0000000000007941 */ /* 0x000fea0003800200 */
.L_x_4611:
        /* <DEDUP_REMOVED lines=18> */
[----:B------:R-:W5:Y:S01]  /*21c0*/  @P0 LDG.E.128 R100, desc[UR10][R184.64] ;  /* 0x0000000ab8640981 */ /* 0x000f62000c1e1d00 */
[----:B------:R-:W-:-:S04]  /*21d0*/  ISETP.NE.U32.AND P4, PT, RZ, UR12, PT ;  /* 0x0000000cff007c0c */ /* 0x000fc8000bf85070 */
[----:B------:R-:W-:-:S13]  /*21e0*/  ISETP.NE.AND.EX P4, PT, RZ, UR13, PT, P4 ;  /* 0x0000000dff007c0c */ /* 0x000fda000bf85340 */
[----:B------:R-:W0:Y:S01]  /*21f0*/  @P4 LDC.64 R126, c[0x0][0x3b8] ;  /* 0x0000ee00ff7e4b82 */ /* 0x000e220000000a00 */
[----:B------:R-:W-:Y:S02]  /*2200*/  HADD2.F32 R162, -RZ, R205.H1_H1 ;  /* 0x300000cdffa27230 */ /* 0x000fe40000004100 */
[----:B------:R-:W-:Y:S02]  /*2210*/  HADD2.F32 R172, -RZ, R206.H1_H1 ;  /* 0x300000ceffac7230 */ /* 0x000fe40000004100 */
[--C-:B------:R-:W-:Y:S02]  /*2220*/  HADD2.F32 R150, -RZ, R203.reuse.H1_H1 ;  /* 0x300000cbff967230 */ /* 0x100fe40000004100 */
[----:B------:R-:W-:Y:S02]  /*2230*/  HADD2.F32 R149, -RZ, R203.H0_H0 ;  /* 0x200000cbff957230 */ /* 0x000fe40000004100 */
[----:B0-----:R-:W-:-:S04]  /*2240*/  @P4 IMAD.WIDE.U32 R126, R125, 0x4, R126 ;  /* 0x000000047d7e4825 */ /* 0x001fc800078e007e */
[----:B------:R-:W-:Y:S01]  /*2250*/  HADD2.F32 R125, -RZ, R205.H0_H0 ;  /* 0x200000cdff7d7230 */ /* 0x000fe20000004100 */
[----:B------:R0:W5:Y:S02]  /*2260*/  @P4 LDG.E R148, desc[UR10][R126.64] ;  /* 0x0000000a7e944981 */ /* 0x000164000c1e1900 */
[--C-:B0-----:R-:W-:Y:S02]  /*2270*/  HADD2.F32 R126, -RZ, R204.reuse.H1_H1 ;  /* 0x300000ccff7e7230 */ /* 0x101fe40000004100 */
[----:B------:R-:W-:Y:S02]  /*2280*/  HADD2.F32 R161, -RZ, R204.H0_H0 ;  /* 0x200000ccffa17230 */ /* 0x000fe40000004100 */
[----:B---3--:R-:W-:Y:S01]  /*2290*/  FMUL.FTZ R162, R113, R162 ;  /* 0x000000a271a27220 */ /* 0x008fe20000410000 */
[----:B------:R-:W-:Y:S01]  /*22a0*/  FMUL.FTZ R125, R112, R125 ;  /* 0x0000007d707d7220 */ /* 0x000fe20000410000 */
[----:B------:R-:W-:Y:S01]  /*22b0*/  FMUL.FTZ R172, R115, R172 ;  /* 0x000000ac73ac7220 */ /* 0x000fe20000410000 */
[C---:B----4-:R-:W-:Y:S01]  /*22c0*/  FADD.FTZ R121, -R124.reuse, R121 ;  /* 0x000000797c797221 */ /* 0x050fe20000010100 */
[C---:B------:R-:W-:Y:S01]  /*22d0*/  FADD.FTZ R169, -R124.reuse, R120 ;  /* 0x000000787ca97221 */ /* 0x040fe20000010100 */
[----:B------:R-:W-:-:S03]  /*22e0*/  FADD.FTZ R179, -R124, R122 ;  /* 0x0000007a7cb37221 */ /* 0x000fc60000010100 */
[----:B-----5:R-:W-:Y:S01]  /*22f0*/  FMUL.FTZ R169, R138, R169 ;  /* 0x000000a98aa97220 */ /* 0x020fe20000410000 */
[----:B--2---:R-:W-:Y:S01]  /*2300*/  FFMA.FTZ R150, R117, R150, R162 ;  /* 0x0000009675967223 */ /* 0x004fe200000100a2 */
[----:B------:R-:W-:Y:S01]  /*2310*/  FFMA.FTZ R149, R116, R149, R125 ;  /* 0x0000009574957223 */ /* 0x000fe2000001007d */
[----:B------:R-:W-:Y:S01]  /*2320*/  FFMA.FTZ R162, R119, R126, R172 ;  /* 0x0000007e77a27223 */ /* 0x000fe200000100ac */
[----:B------:R-:W-:Y:S02]  /*2330*/  HADD2.F32 R125, -RZ, R206.H0_H0 ;  /* 0x200000ceff7d7230 */ /* 0x000fe40000004100 */
[C---:B------:R-:W-:Y:S01]  /*2340*/  FMUL.FTZ R172, R138.reuse, R121 ;  /* 0x000000798aac7220 */ /* 0x040fe20000410000 */
[----:B------:R-:W-:Y:S01]  /*2350*/  FADD.FTZ R45, R45, R117 ;  /* 0x000000752d2d7221 */ /* 0x000fe20000010000 */
        /* <DEDUP_REMOVED lines=28> */
.L_x_4614:
[----:B------:R-:W-:Y:S05]  /*2520*/  BSYNC.RECONVERGENT B0 ;  /* 0x0000000000007941 */ /* 0x000fea0003800200 */
.L_x_4613:
        /* <DEDUP_REMOVED lines=32> */
.L_x_4616:
[----:B------:R-:W-:Y:S05]  /*2730*/  BSYNC.RECONVERGENT B0 ;  /* 0x0000000000007941 */ /* 0x000fea0003800200 */
.L_x_4615:
        /* <DEDUP_REMOVED lines=32> */
[----:B------:R-:W-:Y:S01]  /*2940*/  FADD.FTZ R112, R123, R112 ;  /* 0x000000707b707221 */ /* 0x000fe20000010000 */
[----:B------:R-:W-:Y:S02]  /*2950*/  P2R R123, PR, RZ, 0x1 ;  /* 0x00000001ff7b7803 */ /* 0x000fe40000000000 */
[----:B------:R-:W-:Y:S01]  /*2960*/  ISETP.GE.U32.AND P0, PT, R141, 0x100, PT ;  /* 0x000001008d00780c */ /* 0x000fe20003f06070 */
[----:B---3--:R-:W-:Y:S01]  /*2970*/  FADD.FTZ R191, R191, R124 ;  /* 0x0000007cbfbf7221 */ /* 0x008fe20000010000 */
[----:B------:R-:W-:Y:S01]  /*2980*/  FADD.FTZ R112, R112, R125 ;  /* 0x0000007d70707221 */ /* 0x000fe20000010000 */
[----:B0-----:R-:W-:Y:S02]  /*2990*/  ISETP.NE.AND P4, PT, R113, RZ, PT ;  /* 0x000000ff7100720c */ /* 0x001fe40003f85270 */
[----:B------:R-:W-:Y:S01]  /*29a0*/  FADD.FTZ R126, R126, R191 ;  /* 0x000000bf7e7e7221 */ /* 0x000fe20000010000 */
[----:B------:R-:W-:Y:S01]  /*29b0*/  FADD.FTZ R112, R127, R112 ;  /* 0x000000707f707221 */ /* 0x000fe20000010000 */
[----:B------:R-:W-:-:S02]  /*29c0*/  P2R R122, PR, RZ, 0x10 ;  /* 0x00000010ff7a7803 */ /* 0x000fc40000000000 */
        /* <DEDUP_REMOVED lines=24> */
[----:B------:R-:W-:Y:S01]  /*2b50*/  SEL R112, R113, RZ, P4 ;  /* 0x000000ff71707207 */ /* 0x000fe20002000000 */
[----:B------:R-:W-:Y:S01]  /*2b60*/  FFMA.FTZ R113, R164, R124, R125 ;  /* 0x0000007ca4717223 */ /* 0x000fe2000001007d */
[----:B------:R-:W-:-:S03]  /*2b70*/  LOP3.LUT P4, RZ, R135, 0xff00, RZ, 0xc0, !PT ;  /* 0x0000ff0087ff7812 */ /* 0x000fc6000788c0ff */
[----:B------:R-:W-:-:S04]  /*2b80*/  FADD.FTZ R113, R134, -R113 ;  /* 0x8000007186717221 */ /* 0x000fc80000010000 */
[----:B------:R-:W-:-:S04]  /*2b90*/  FMUL.FTZ R113, R138, R113 ;  /* 0x000000718a717220 */ /* 0x000fc80000410000 */
[----:B------:R-:W-:-:S05]  /*2ba0*/  FMUL.FTZ R113, R113, UR14 ;  /* 0x0000000e71717c20 */ /* 0x000fca0008410000 */
[----:B------:R-:W-:Y:S02]  /*2bb0*/  SEL R113, R113, RZ, P4 ;  /* 0x000000ff71717207 */ /* 0x000fe40002000000 */
[----:B------:R-:W-:-:S04]  /*2bc0*/  LOP3.LUT P4, RZ, R135, 0xff0000, RZ, 0xc0, !PT ;  /* 0x00ff000087ff7812 */ /* 0x000fc8000788c0ff */
[----:B------:R-:W-:Y:S01]  /*2bd0*/  SEL R114, R115, RZ, P4 ;  /* 0x000000ff73727207 */ /* 0x000fe20002000000 */
[----:B------:R-:W-:Y:S01]  /*2be0*/  FFMA.FTZ R115, R174, R124, R125 ;  /* 0x0000007cae737223 */ /* 0x000fe2000001007d */
[----:B------:R-:W-:-:S03]  /*2bf0*/  ISETP.GE.U32.AND P4, PT, R135, 0x1000000, PT ;  /* 0x010000008700780c */ /* 0x000fc60003f86070 */
[----:B------:R-:W-:-:S04]  /*2c00*/  FADD.FTZ R115, R154, -R115 ;  /* 0x800000739a737221 */ /* 0x000fc80000010000 */
[----:B------:R-:W-:-:S04]  /*2c10*/  FMUL.FTZ R115, R138, R115 ;  /* 0x000000738a737220 */ /* 0x000fc80000410000 */
[----:B------:R-:W-:-:S05]  /*2c20*/  FMUL.FTZ R115, R115, UR14 ;  /* 0x0000000e73737c20 */ /* 0x000fca0008410000 */
[----:B------:R-:W-:Y:S01]  /*2c30*/  SEL R115, R115, RZ, P4 ;  /* 0x000000ff73737207 */ /* 0x000fe20002000000 */
[----:B------:R-:W-:Y:S06]  /*2c40*/  BRA `(.L_x_4622) ;  /* 0x0000000c00807947 */ /* 0x000fec0003800000 */
.L_x_4621:
[-CC-:B------:R-:W-:Y:S01]  /*2c50*/  FFMA.FTZ R105, R3, R124.reuse, R125.reuse ;  /* 0x0000007c03697223 */ /* 0x180fe2000001007d */
[----:B------:R-:W-:Y:S01]  /*2c60*/  FFMA.FTZ R106, R175, R124, R125 ;  /* 0x0000007caf6a7223 */ /* 0x000fe2000001007d */
[----:B------:R-:W-:Y:S02]  /*2c70*/  LOP3.LUT P4, RZ, R135, 0xff, RZ, 0xc0, !PT ;  /* 0x000000ff87ff7812 */ /* 0x000fe4000788c0ff */
[----:B------:R-:W-:Y:S01]  /*2c80*/  FADD.FTZ R105, R136, -R105 ;  /* 0x8000006988697221 */ /* 0x000fe20000010000 */
[----:B------:R-:W-:-:S03]  /*2c90*/  FADD.FTZ R107, R155, -R106 ;  /* 0x8000006a9b6b7221 */ /* 0x000fc60000010000 */
[----:B-----5:R-:W-:Y:S01]  /*2ca0*/  FMUL.FTZ R104, R138, R105 ;  /* 0x000000698a687220 */ /* 0x020fe20000410000 */
[-CC-:B------:R-:W-:Y:S01]  /*2cb0*/  FFMA.FTZ R105, R164, R124.reuse, R125.reuse ;  /* 0x0000007ca4697223 */ /* 0x180fe2000001007d */
[----:B------:R-:W-:Y:S01]  /*2cc0*/  FMUL.FTZ R106, R138, R107 ;  /* 0x0000006b8a6a7220 */ /* 0x000fe20000410000 */
[----:B------:R-:W-:Y:S01]  /*2cd0*/  FFMA.FTZ R107, R174, R124, R125 ;  /* 0x0000007cae6b7223 */ /* 0x000fe2000001007d */
[----:B------:R-:W-:Y:S01]  /*2ce0*/  FMUL.FTZ R112, R104, UR14 ;  /* 0x0000000e68707c20 */ /* 0x000fe20008410000 */
[----:B------:R-:W-:Y:S01]  /*2cf0*/  FADD.FTZ R105, R134, -R105 ;  /* 0x8000006986697221 */ /* 0x000fe20000010000 */
[----:B------:R-:W-:Y:S01]  /*2d00*/  FMUL.FTZ R114, R106, UR14 ;  /* 0x0000000e6a727c20 */ /* 0x000fe20008410000 */
[----:B------:R-:W-:Y:S02]  /*2d10*/  FADD.FTZ R107, R154, -R107 ;  /* 0x8000006b9a6b7221 */ /* 0x000fe40000010000 */
[----:B------:R-:W-:Y:S01]  /*2d20*/  FMUL.FTZ R105, R138, R105 ;  /* 0x000000698a697220 */ /* 0x000fe20000410000 */
[----:B------:R-:W-:Y:S01]  /*2d30*/  SEL R112, R112, RZ, P4 ;  /* 0x000000ff70707207 */ /* 0x000fe20002000000 */
[----:B------:R-:W-:Y:S01]  /*2d40*/  FMUL.FTZ R107, R138, R107 ;  /* 0x0000006b8a6b7220 */ /* 0x000fe20000410000 */
[----:B------:R-:W-:Y:S01]  /*2d50*/  LOP3.LUT P4, RZ, R135, 0xff00, RZ, 0xc0, !PT ;  /* 0x0000ff0087ff7812 */ /* 0x000fe2000788c0ff */
[----:B------:R-:W-:-:S02]  /*2d60*/  FMUL.FTZ R113, R105, UR14 ;  /* 0x0000000e69717c20 */ /* 0x000fc40008410000 */
[----:B------:R-:W-:-:S03]  /*2d70*/  FMUL.FTZ R115, R107, UR14 ;  /* 0x0000000e6b737c20 */ /* 0x000fc60008410000 */
[----:B------:R-:W-:Y:S02]  /*2d80*/  SEL R113, R113, RZ, P4 ;  /* 0x000000ff71717207 */ /* 0x000fe40002000000 */
[----:B------:R-:W-:-:S04]  /*2d90*/  LOP3.LUT P4, RZ, R135, 0xff0000, RZ, 0xc0, !PT ;  /* 0x00ff000087ff7812 */ /* 0x000fc8000788c0ff */
[----:B------:R-:W-:Y:S02]  /*2da0*/  SEL R114, R114, RZ, P4 ;  /* 0x000000ff72727207 */ /* 0x000fe40002000000 */
[----:B------:R-:W-:-:S04]  /*2db0*/  ISETP.GE.U32.AND P4, PT, R135, 0x1000000, PT ;  /* 0x010000008700780c */ /* 0x000fc80003f86070 */
[----:B------:R-:W-:Y:S01]  /*2dc0*/  SEL R115, R115, RZ, P4 ;  /* 0x000000ff73737207 */ /* 0x000fe20002000000 */
[----:B------:R-:W-:Y:S08]  /*2dd0*/  BRA `(.L_x_4622) ;  /* 0x0000000c001c7947 */ /* 0x000ff00003800000 */
.L_x_4620:
        /* <DEDUP_REMOVED lines=8> */
[----:B------:R-:W-:Y:S01]  /*2e60*/  FADD.FTZ R113, R136, -R113 ;  /* 0x8000007188717221 */ /* 0x000fe20000010000 */
[----:B------:R-:W-:-:S03]  /*2e70*/  FADD.FTZ R115, R155, -R114 ;  /* 0x800000729b737221 */ /* 0x000fc60000010000 */
[----:B-----5:R-:W-:Y:S01]  /*2e80*/  FFMA.FTZ R112, R138, R113, R84 ;  /* 0x000000718a707223 */ /* 0x020fe20000010054 */
[-CC-:B------:R-:W-:Y:S01]  /*2e90*/  FFMA.FTZ R113, R164, R124.reuse, R125.reuse ;  /* 0x0000007ca4717223 */ /* 0x180fe2000001007d */
[----:B------:R-:W-:Y:S01]  /*2ea0*/  FFMA.FTZ R114, R138, R115, R86 ;  /* 0x000000738a727223 */ /* 0x000fe20000010056 */
[----:B------:R-:W-:Y:S01]  /*2eb0*/  FFMA.FTZ R115, R174, R124, R125 ;  /* 0x0000007cae737223 */ /* 0x000fe2000001007d */
[----:B------:R-:W-:Y:S01]  /*2ec0*/  FMUL.FTZ R112, R112, UR14 ;  /* 0x0000000e70707c20 */ /* 0x000fe20008410000 */
[----:B------:R-:W-:Y:S01]  /*2ed0*/  FADD.FTZ R113, R134, -R113 ;  /* 0x8000007186717221 */ /* 0x000fe20000010000 */
[----:B------:R-:W-:Y:S01]  /*2ee0*/  FMUL.FTZ R114, R114, UR14 ;  /* 0x0000000e72727c20 */ /* 0x000fe20008410000 */
[----:B------:R-:W-:Y:S02]  /*2ef0*/  FADD.FTZ R115, R154, -R115 ;  /* 0x800000739a737221 */ /* 0x000fe40000010000 */
[----:B------:R-:W-:Y:S01]  /*2f00*/  FFMA.FTZ R113, R138, R113, R85 ;  /* 0x000000718a717223 */ /* 0x000fe20000010055 */
[----:B------:R-:W-:Y:S01]  /*2f10*/  SEL R112, R112, RZ, P4 ;  /* 0x000000ff70707207 */ /* 0x000fe20002000000 */
[----:B------:R-:W-:Y:S01]  /*2f20*/  FFMA.FTZ R115, R138, R115, R87 ;  /* 0x000000738a737223 */ /* 0x000fe20000010057 */
        /* <DEDUP_REMOVED lines=9> */
.L_x_4623:
        /* <DEDUP_REMOVED lines=25> */
.L_x_4619:
        /* <DEDUP_REMOVED lines=17> */
[----:B------:R-:W-:Y:S02]  /*3260*/  SEL R112, R109, RZ, P4 ;  /* 0x000000ff6d707207 */ /* 0x000fe40002000000 */
[----:B------:R-:W-:-:S04]  /*3270*/  LOP3.LUT P4, RZ, R137, 0xff, RZ, 0xc0, !PT ;  /* 0x000000ff89ff7812 */ /* 0x000fc8000788c0ff */
        /* <DEDUP_REMOVED lines=8> */
[----:B------:R-:W-:Y:S02]  /*3300*/  SEL R109, R109, RZ, P4 ;  /* 0x000000ff6d6d7207 */ /* 0x000fe40002000000 */
[----:B------:R-:W-:-:S04]  /*3310*/  LOP3.LUT P4, RZ, R135, 0xff0000, RZ, 0xc0, !PT ;  /* 0x00ff000087ff7812 */ /* 0x000fc8000788c0ff */
        /* <DEDUP_REMOVED lines=8> */
[----:B------:R-:W-:Y:S02]  /*33a0*/  SEL R115, R111, RZ, P4 ;  /* 0x000000ff6f737207 */ /* 0x000fe40002000000 */
[----:B------:R-:W-:-:S04]  /*33b0*/  ISETP.GE.U32.AND P4, PT, R137, 0x1000000, PT ;  /* 0x010000008900780c */ /* 0x000fc80003f86070 */
[----:B------:R-:W-:Y:S01]  /*33c0*/  SEL R111, R111, RZ, P4 ;  /* 0x000000ff6f6f7207 */ /* 0x000fe20002000000 */
[----:B------:R-:W-:Y:S08]  /*33d0*/  BRA `(.L_x_4622) ;  /* 0x00000004009c7947 */ /* 0x000ff00003800000 */
.L_x_4625:
[-CC-:B------:R-:W-:Y:S01]  /*33e0*/  FFMA.FTZ R105, R3, R124.reuse, R125.reuse ;  /* 0x0000007c03697223 */ /* 0x180fe2000001007d */
[----:B------:R-:W-:Y:S01]  /*33f0*/  LOP3.LUT P4, RZ, R135, 0xff, RZ, 0xc0, !PT ;  /* 0x000000ff87ff7812 */ /* 0x000fe2000788c0ff */
[-C--:B------:R-:W-:Y:S02]  /*3400*/  FFMA.FTZ R106, R175, R124.reuse, R125 ;  /* 0x0000007caf6a7223 */ /* 0x080fe4000001007d */
[----:B------:R-:W-:Y:S02]  /*3410*/  FADD.FTZ R105, R136, -R105 ;  /* 0x8000006988697221 */ /* 0x000fe40000010000 */
[----:B------:R-:W-:Y:S02]  /*3420*/  FADD.FTZ R107, R155, -R106 ;  /* 0x8000006a9b6b7221 */ /* 0x000fe40000010000 */
[----:B-----5:R-:W-:Y:S01]  /*3430*/  FMUL.FTZ R104, R138, R105 ;  /* 0x000000698a687220 */ /* 0x020fe20000410000 */
[-CC-:B------:R-:W-:Y:S01]  /*3440*/  FFMA.FTZ R105, R164, R124.reuse, R125.reuse ;  /* 0x0000007ca4697223 */ /* 0x180fe2000001007d */
[----:B------:R-:W-:Y:S01]  /*3450*/  FMUL.FTZ R106, R138, R107 ;  /* 0x0000006b8a6a7220 */ /* 0x000fe20000410000 */
[----:B------:R-:W-:Y:S01]  /*3460*/  FFMA.FTZ R107, R174, R124, R125 ;  /* 0x0000007cae6b7223 */ /* 0x000fe2000001007d */
[----:B------:R-:W-:Y:S01]  /*3470*/  FMUL.FTZ R108, R104, UR14 ;  /* 0x0000000e686c7c20 */ /* 0x000fe20008410000 */
[----:B------:R-:W-:Y:S01]  /*3480*/  FADD.FTZ R105, R134, -R105 ;  /* 0x8000006986697221 */ /* 0x000fe20000010000 */
[----:B------:R-:W-:Y:S01]  /*3490*/  FMUL.FTZ R110, R106, UR14 ;  /* 0x0000000e6a6e7c20 */ /* 0x000fe20008410000 */
[----:B------:R-:W-:-:S02]  /*34a0*/  FADD.FTZ R107, R154, -R107 ;  /* 0x8000006b9a6b7221 */ /* 0x000fc40000010000 */
[----:B------:R-:W-:Y:S01]  /*34b0*/  SEL R112, R108, RZ, P4 ;  /* 0x000000ff6c707207 */ /* 0x000fe20002000000 */
[C---:B------:R-:W-:Y:S01]  /*34c0*/  FMUL.FTZ R105, R138.reuse, R105 ;  /* 0x000000698a697220 */ /* 0x040fe20000410000 */
[----:B------:R-:W-:Y:S01]  /*34d0*/  LOP3.LUT P4, RZ, R137, 0xff, RZ, 0xc0, !PT ;  /* 0x000000ff89ff7812 */ /* 0x000fe2000788c0ff */
[----:B------:R-:W-:Y:S02]  /*34e0*/  FMUL.FTZ R107, R138, R107 ;  /* 0x0000006b8a6b7220 */ /* 0x000fe40000410000 */
[----:B------:R-:W-:Y:S01]  /*34f0*/  FMUL.FTZ R109, R105, UR14 ;  /* 0x0000000e696d7c20 */ /* 0x000fe20008410000 */
[----:B------:R-:W-:Y:S01]  /*3500*/  SEL R108, R108, RZ, P4 ;  /* 0x000000ff6c6c7207 */ /* 0x000fe20002000000 */
[----:B------:R-:W-:Y:S01]  /*3510*/  FMUL.FTZ R111, R107, UR14 ;  /* 0x0000000e6b6f7c20 */ /* 0x000fe20008410000 */
[----:B------:R-:W-:-:S04]  /*3520*/  LOP3.LUT P4, RZ, R135, 0xff00, RZ, 0xc0, !PT ;  /* 0x0000ff0087ff7812 */ /* 0x000fc8000788c0ff */
[----:B------:R-:W-:Y:S02]  /*3530*/  SEL R113, R109, RZ, P4 ;  /* 0x000000ff6d717207 */ /* 0x000fe40002000000 */
[----:B------:R-:W-:-:S04]  /*3540*/  LOP3.LUT P4, RZ, R137, 0xff00, RZ, 0xc0, !PT ;  /* 0x0000ff0089ff7812 */ /* 0x000fc8000788c0ff */
[----:B------:R-:W-:Y:S02]  /*3550*/  SEL R109, R109, RZ, P4 ;  /* 0x000000ff6d6d7207 */ /* 0x000fe40002000000 */
[----:B------:R-:W-:-:S04]  /*3560*/  LOP3.LUT P4, RZ, R135, 0xff0000, RZ, 0xc0, !PT ;  /* 0x00ff000087ff7812 */ /* 0x000fc8000788c0ff */
[----:B------:R-:W-:Y:S02]  /*3570*/  SEL R114, R110, RZ, P4 ;  /* 0x000000ff6e727207 */ /* 0x000fe40002000000 */
[----:B------:R-:W-:-:S04]  /*3580*/  LOP3.LUT P4, RZ, R137, 0xff0000, RZ, 0xc0, !PT ;  /* 0x00ff000089ff7812 */ /* 0x000fc8000788c0ff */
[----:B------:R-:W-:Y:S02]  /*3590*/  SEL R110, R110, RZ, P4 ;  /* 0x000000ff6e6e7207 */ /* 0x000fe40002000000 */
[----:B------:R-:W-:-:S04]  /*35a0*/  ISETP.GE.U32.AND P4, PT, R135, 0x1000000, PT ;  /* 0x010000008700780c */ /* 0x000fc80003f86070 */
[----:B------:R-:W-:Y:S02]  /*35b0*/  SEL R115, R111, RZ, P4 ;  /* 0x000000ff6f737207 */ /* 0x000fe40002000000 */
[----:B------:R-:W-:-:S04]  /*35c0*/  ISETP.GE.U32.AND P4, PT, R137, 0x1000000, PT ;  /* 0x010000008900780c */ /* 0x000fc80003f86070 */
[----:B------:R-:W-:Y:S01]  /*35d0*/  SEL R111, R111, RZ, P4 ;  /* 0x000000ff6f6f7207 */ /* 0x000fe20002000000 */
[----:B------:R-:W-:Y:S08]  /*35e0*/  BRA `(.L_x_4622) ;  /* 0x0000000400187947 */ /* 0x000ff00003800000 */
.L_x_4624:
        /* <DEDUP_REMOVED lines=20> */
[----:B------:R-:W-:-:S04]  /*3730*/  FFMA.FTZ R109, R138, R109, R85 ;  /* 0x0000006d8a6d7223 */ /* 0x000fc80000010055 */
        /* <DEDUP_REMOVED lines=11> */
[----:B------:R-:W-:-:S04]  /*37f0*/  FFMA.FTZ R111, R138, R111, R87 ;  /* 0x0000006f8a6f7223 */ /* 0x000fc80000010057 */
[----:B------:R-:W-:-:S05]  /*3800*/  FMUL.FTZ R111, R111, UR14 ;  /* 0x0000000e6f6f7c20 */ /* 0x000fca0008410000 */
[----:B------:R-:W-:Y:S02]  /*3810*/  SEL R115, R111, RZ, P4 ;  /* 0x000000ff6f737207 */ /* 0x000fe40002000000 */
[----:B------:R-:W-:-:S04]  /*3820*/  ISETP.GE.U32.AND P4, PT, R137, 0x1000000, PT ;  /* 0x010000008900780c */ /* 0x000fc80003f86070 */
[----:B------:R-:W-:Y:S01]  /*3830*/  SEL R111, R111, RZ, P4 ;  /* 0x000000ff6f6f7207 */ /* 0x000fe20002000000 */
[----:B------:R-:W-:Y:S08]  /*3840*/  BRA `(.L_x_4622) ;  /* 0x0000000000807947 */ /* 0x000ff00003800000 */
.L_x_4626:
[-CC-:B------:R-:W-:Y:S01]  /*3850*/  FFMA.FTZ R105, R3, R124.reuse, R125.reuse ;  /* 0x0000007c03697223 */ /* 0x180fe2000001007d */
[----:B------:R-:W-:Y:S01]  /*3860*/  LOP3.LUT P4, RZ, R135, 0xff, RZ, 0xc0, !PT ;  /* 0x000000ff87ff7812 */ /* 0x000fe2000788c0ff */
[-C--:B------:R-:W-:Y:S02]  /*3870*/  FFMA.FTZ R106, R175, R124.reuse, R125 ;  /* 0x0000007caf6a7223 */ /* 0x080fe4000001007d */
[----:B------:R-:W-:Y:S02]  /*3880*/  FADD.FTZ R105, R136, -R105 ;  /* 0x8000006988697221 */ /* 0x000fe40000010000 */
[----:B------:R-:W-:Y:S02]  /*3890*/  FADD.FTZ R107, R155, -R106 ;  /* 0x8000006a9b6b7221 */ /* 0x000fe40000010000 */
[----:B-----5:R-:W-:Y:S01]  /*38a0*/  FFMA.FTZ R104, R138, R105, R84 ;  /* 0x000000698a687223 */ /* 0x020fe20000010054 */
[-CC-:B------:R-:W-:Y:S01]  /*38b0*/  FFMA.FTZ R105, R164, R124.reuse, R125.reuse ;  /* 0x0000007ca4697223 */ /* 0x180fe2000001007d */
[----:B------:R-:W-:Y:S01]  /*38c0*/  FFMA.FTZ R106, R138, R107, R86 ;  /* 0x0000006b8a6a7223 */ /* 0x000fe20000010056 */
[----:B------:R-:W-:Y:S01]  /*38d0*/  FFMA.FTZ R107, R174, R124, R125 ;  /* 0x0000007cae6b7223 */ /* 0x000fe2000001007d */
[----:B------:R-:W-:Y:S01]  /*38e0*/  FMUL.FTZ R108, R104, UR14 ;  /* 0x0000000e686c7c20 */ /* 0x000fe20008410000 */
[----:B------:R-:W-:Y:S01]  /*38f0*/  FADD.FTZ R105, R134, -R105 ;  /* 0x8000006986697221 */ /* 0x000fe20000010000 */
[----:B------:R-:W-:Y:S01]  /*3900*/  FMUL.FTZ R110, R106, UR14 ;  /* 0x0000000e6a6e7c20 */ /* 0x000fe20008410000 */
[----:B------:R-:W-:-:S02]  /*3910*/  FADD.FTZ R107, R154, -R107 ;  /* 0x8000006b9a6b7221 */ /* 0x000fc40000010000 */
[----:B------:R-:W-:Y:S01]  /*3920*/  SEL R112, R108, RZ, P4 ;  /* 0x000000ff6c707207 */ /* 0x000fe20002000000 */
[C---:B------:R-:W-:Y:S01]  /*3930*/  FFMA.FTZ R105, R138.reuse, R105, R85 ;  /* 0x000000698a697223 */ /* 0x040fe20000010055 */
[----:B------:R-:W-:Y:S01]  /*3940*/  LOP3.LUT P4, RZ, R137, 0xff, RZ, 0xc0, !PT ;  /* 0x000000ff89ff7812 */ /* 0x000fe2000788c0ff */
[----:B------:R-:W-:Y:S02]  /*3950*/  FFMA.FTZ R107, R138, R107, R87 ;  /* 0x0000006b8a6b7223 */ /* 0x000fe40000010057 */
        /* <DEDUP_REMOVED lines=14> */
[----:B------:R-:W-:-:S09]  /*3a40*/  SEL R111, R111, RZ, P4 ;  /* 0x000000ff6f6f7207 */ /* 0x000fd20002000000 */
.L_x_4622:
        /* <DEDUP_REMOVED lines=14> */
.L_x_4618:
[----:B------:R-:W-:Y:S05]  /*3b30*/  BSYNC.RECONVERGENT B0 ;  /* 0x0000000000007941 */ /* 0x000fea0003800200 */
.L_x_4617:
[----:B------:R-:W-:Y:S04]  /*3b40*/  BSSY.RECONVERGENT B0, `(.L_x_4627) ;  /* 0x000010c000007945 */ /* 0x000fe80003800200 */
[----:B------:R-:W-:Y:S05]  /*3b50*/  @!P1 BRA `(.L_x_4628) ;  /* 0x0000001000289947 */ /* 0x000fea0003800000 */
[----:B------:R-:W-:-:S04]  /*3b60*/  ISETP.NE.U32.AND P4, PT, RZ, UR12, PT ;  /* 0x0000000cff007c0c */ /* 0x000fc8000bf85070 */
[----:B------:R-:W-:-:S13]  /*3b70*/  ISETP.NE.AND.EX P4, PT, RZ, UR13, PT, P4 ;  /* 0x0000000dff007c0c */ /* 0x000fda000bf85340 */
        /* <DEDUP_REMOVED lines=10> */
[-CC-:B------:R-:W-:Y:S02]  /*3c20*/  FFMA.FTZ R106, R173, R124.reuse, R125.reuse ;  /* 0x0000007cad6a7223 */ /* 0x180fe4000001007d */
        /* <DEDUP_REMOVED lines=30> */
.L_x_4631:
[-CC-:B0-----:R-:W-:Y:S01]  /*3e10*/  FFMA.FTZ R108, R163, R124.reuse, R125.reuse ;  /* 0x0000007ca36c7223 */ /* 0x181fe2000001007d */
        /* <DEDUP_REMOVED lines=32> */
.L_x_4630:
[----:B0-----:R-:W0:Y:S02]  /*4020*/  LDC.64 R108, c[0x0][0x478] ;  /* 0x00011e00ff6c7b82 */ /* 0x001e240000000a00 */
[----:B0-----:R-:W-:-:S04]  /*4030*/  ISETP.NE.U32.AND P5, PT, R108, RZ, PT ;  /* 0x000000ff6c00720c */ /* 0x001fc80003fa5070 */
[----:B------:R-:W-:-:S13]  /*4040*/  ISETP.NE.AND.EX P5, PT, R109, RZ, PT, P5 ;  /* 0x000000ff6d00720c */ /* 0x000fda0003fa5350 */
[----:B------:R-:W-:Y:S05]  /*4050*/  @!P5 BRA `(.L_x_4633) ;  /* 0x000000000084d947 */ /* 0x000fea0003800000 */
[-CC-:B------:R-:W-:Y:S01]  /*4060*/  FFMA.FTZ R104, R163, R124.reuse, R125.reuse ;  /* 0x0000007ca3687223 */ /* 0x180fe2000001007d */
[----:B------:R-:W-:Y:S01]  /*4070*/  LOP3.LUT P6, RZ, R132, 0xff, RZ, 0xc0, !PT ;  /* 0x000000ff84ff7812 */ /* 0x000fe200078cc0ff */
[-CC-:B------:R-:W-:Y:S02]  /*4080*/  FFMA.FTZ R106, R173, R124.reuse, R125.reuse ;  /* 0x0000007cad6a7223 */ /* 0x180fe4000001007d */
        /* <DEDUP_REMOVED lines=30> */
.L_x_4633:
        /* <DEDUP_REMOVED lines=33> */
.L_x_4629:
[----:B------:R-:W-:-:S04]  /*4480*/  UISETP.NE.U32.AND UP0, UPT, UR16, URZ, UPT ;  /* 0x000000ff1000728c */ /* 0x000fc8000bf05070 */
[----:B------:R-:W-:-:S09]  /*4490*/  UISETP.NE.AND.EX UP0, UPT, UR17, URZ, UPT, UP0 ;  /* 0x000000ff1100728c */ /* 0x000fd2000bf05300 */
[----:B------:R-:W-:Y:S05]  /*44a0*/  BRA.U !UP0, `(.L_x_4634) ;  /* 0x0000000108d87547 */ /* 0x000fea000b800000 */
[----:B0-----:R-:W0:Y:S02]  /*44b0*/  LDC.64 R112, c[0x0][0x478] ;  /* 0x00011e00ff707b82 */ /* 0x001e240000000a00 */
[----:B0-----:R-:W-:-:S04]  /*44c0*/  ISETP.NE.U32.AND P5, PT, R112, RZ, PT ;  /* 0x000000ff7000720c */ /* 0x001fc80003fa5070 */
[----:B------:R-:W-:-:S13]  /*44d0*/  ISETP.NE.AND.EX P5, PT, R113, RZ, PT, P5 ;  /* 0x000000ff7100720c */ /* 0x000fda0003fa5350 */
[----:B------:R-:W-:Y:S05]  /*44e0*/  @!P5 BRA `(.L_x_4635) ;  /* 0x000000000064d947 */ /* 0x000fea0003800000 */
        /* <DEDUP_REMOVED lines=25> */
.L_x_4635:
        /* <DEDUP_REMOVED lines=23> */
[----:B------:R-:W-:Y:S01]  /*47f0*/  SEL R115, R115, RZ, P6 ;  /* 0x000000ff73737207 */ /* 0x000fe20003000000 */
[----:B------:R-:W-:Y:S06]  /*4800*/  BRA `(.L_x_4632) ;  /* 0x0000000000d47947 */ /* 0x000fec0003800000 */
.L_x_4634:
        /* <DEDUP_REMOVED lines=29> */
.L_x_4636:
        /* <DEDUP_REMOVED lines=23> */
[----:B------:R-:W-:-:S07]  /*4b50*/  SEL R115, R115, RZ, P6 ;  /* 0x000000ff73737207 */ /* 0x000fce0003000000 */
.L_x_4632:
        /* <DEDUP_REMOVED lines=10> */
.L_x_4628:
[----:B------:R-:W-:Y:S05]  /*4c00*/  BSYNC.RECONVERGENT B0 ;  /* 0x0000000000007941 */ /* 0x000fea0003800200 */
.L_x_4627:
        /* <DEDUP_REMOVED lines=12> */
[-CC-:B0-2---:R-:W-:Y:S01]  /*4cd0*/  FFMA.FTZ R105, R165, R124.reuse, R125.reuse ;  /* 0x0000007ca5697223 */ /* 0x185fe2000001007d */
        /* <DEDUP_REMOVED lines=32> */
.L_x_4641:
[-CC-:B0-2---:R-:W-:Y:S01]  /*4ee0*/  FFMA.FTZ R109, R165, R124.reuse, R125.reuse ;  /* 0x0000007ca56d7223 */ /* 0x185fe2000001007d */
        /* <DEDUP_REMOVED lines=32> */
.L_x_4640:
[----:B0-2---:R-:W0:Y:S02]  /*50f0*/  LDC.64 R108, c[0x0][0x478] ;  /* 0x00011e00ff6c7b82 */ /* 0x005e240000000a00 */
[----:B0-----:R-:W-:-:S04]  /*5100*/  ISETP.NE.U32.AND P5, PT, R108, RZ, PT ;  /* 0x000000ff6c00720c */ /* 0x001fc80003fa5070 */
[----:B------:R-:W-:-:S13]  /*5110*/  ISETP.NE.AND.EX P5, PT, R109, RZ, PT, P5 ;  /* 0x000000ff6d00720c */ /* 0x000fda0003fa5350 */
[----:B------:R-:W-:Y:S05]  /*5120*/  @!P5 BRA `(.L_x_4643) ;  /* 0x000000000084d947 */ /* 0x000fea0003800000 */
        /* <DEDUP_REMOVED lines=33> */
.L_x_4643:
        /* <DEDUP_REMOVED lines=33> */
.L_x_4639:
[----:B------:R-:W-:-:S04]  /*5550*/  UISETP.NE.U32.AND UP0, UPT, UR16, URZ, UPT ;  /* 0x000000ff1000728c */ /* 0x000fc8000bf05070 */
[----:B------:R-:W-:-:S09]  /*5560*/  UISETP.NE.AND.EX UP0, UPT, UR17, URZ, UPT, UP0 ;  /* 0x000000ff1100728c */ /* 0x000fd2000bf05300 */
[----:B------:R-:W-:Y:S05]  /*5570*/  BRA.U !UP0, `(.L_x_4644) ;  /* 0x0000000108d87547 */ /* 0x000fea000b800000 */
[----:B0-2---:R-:W0:Y:S02]  /*5580*/  LDC.64 R112, c[0x0][0x478] ;  /* 0x00011e00ff707b82 */ /* 0x005e240000000a00 */
        /* <DEDUP_REMOVED lines=28> */
.L_x_4645:
        /* <DEDUP_REMOVED lines=25> */
.L_x_4644:
        /* <DEDUP_REMOVED lines=29> */
.L_x_4646:
        /* <DEDUP_REMOVED lines=24> */
.L_x_4642:
        /* <DEDUP_REMOVED lines=10> */
.L_x_4638:
[----:B------:R-:W-:Y:S05]  /*5cd0*/  BSYNC.RECONVERGENT B0 ;  /* 0x0000000000007941 */ /* 0x000fea0003800200 */
.L_x_4637:
        /* <DEDUP_REMOVED lines=12> */
[-CC-:B0-23--:R-:W-:Y:S01]  /*5da0*/  FFMA.FTZ R104, R167, R124.reuse, R125.reuse ;  /* 0x0000007ca7687223 */ /* 0x18dfe2000001007d */
        /* <DEDUP_REMOVED lines=13> */
[----:B------:R-:W-:Y:S01]  /*5e80*/  FFMA.FTZ R105, R138, R105, R97 ;  /* 0x000000698a697223 */ /* 0x000fe20000010061 */
        /* <DEDUP_REMOVED lines=18> */
.L_x_4651:
[-CC-:B0-23--:R-:W-:Y:S01]  /*5fb0*/  FFMA.FTZ R108, R167, R124.reuse, R125.reuse ;  /* 0x0000007ca76c7223 */ /* 0x18dfe2000001007d */
        /* <DEDUP_REMOVED lines=32> */
.L_x_4650:
[----:B0-23--:R-:W0:Y:S02]  /*61c0*/  LDC.64 R108, c[0x0][0x478] ;  /* 0x00011e00ff6c7b82 */ /* 0x00de240000000a00 */
        /* <DEDUP_REMOVED lines=17> */
[----:B------:R-:W-:Y:S01]  /*62e0*/  FMUL.FTZ R105, R138, R105 ;  /* 0x000000698a697220 */ /* 0x000fe20000410000 */
        /* <DEDUP_REMOVED lines=18> */
.L_x_4653:
        /* <DEDUP_REMOVED lines=33> */
.L_x_4649:
[----:B------:R-:W-:-:S04]  /*6620*/  UISETP.NE.U32.AND UP0, UPT, UR16, URZ, UPT ;  /* 0x000000ff1000728c */ /* 0x000fc8000bf05070 */
[----:B------:R-:W-:-:S09]  /*6630*/  UISETP.NE.AND.EX UP0, UPT, UR17, URZ, UPT, UP0 ;  /* 0x000000ff1100728c */ /* 0x000fd2000bf05300 */
[----:B------:R-:W-:Y:S05]  /*6640*/  BRA.U !UP0, `(.L_x_4654) ;  /* 0x0000000108d87547 */ /* 0x000fea000b800000 */
[----:B0-23--:R-:W0:Y:S02]  /*6650*/  LDC.64 R112, c[0x0][0x478] ;  /* 0x00011e00ff707b82 */ /* 0x00de240000000a00 */
        /* <DEDUP_REMOVED lines=28> */
.L_x_4655:
        /* <DEDUP_REMOVED lines=25> */
.L_x_4654:
        /* <DEDUP_REMOVED lines=29> */
.L_x_4656:
        /* <DEDUP_REMOVED lines=24> */
.L_x_4652:
        /* <DEDUP_REMOVED lines=10> */
.L_x_4648:
[----:B------:R-:W-:Y:S05]  /*6da0*/  BSYNC.RECONVERGENT B0 ;  /* 0x0000000000007941 */ /* 0x000fea0003800200 */
.L_x_4647:
[----:B------:R-:W-:Y:S01]  /*6db0*/  ISETP.NE.AND P4, PT, R151, RZ, PT ;  /* 0x000000ff9700720c */ /* 0x000fe20003f85270 */
[----:B------:R-:W-:-:S12]  /*6dc0*/  BSSY.RECONVERGENT B0, `(.L_x_4657) ;  /* 0x000010b000007945 */ /* 0x000fd80003800200 */
        /* <DEDUP_REMOVED lines=11> */
[-CC-:B0-234-:R-:W-:Y:S01]  /*6e80*/  FFMA.FTZ R104, R169, R124.reuse, R125.reuse ;  /* 0x0000007ca9687223 */ /* 0x19dfe2000001007d */
        /* <DEDUP_REMOVED lines=32> */
.L_x_4661:
[-CC-:B0-234-:R-:W-:Y:S01]  /*7090*/  FFMA.FTZ R108, R169, R124.reuse, R125.reuse ;  /* 0x0000007ca96c7223 */ /* 0x19dfe2000001007d */
        /* <DEDUP_REMOVED lines=11> */
[-CC-:B------:R-:W-:Y:S01]  /*7150*/  FFMA.FTZ R109, R172, R124.reuse, R125.reuse ;  /* 0x0000007cac6d7223 */ /* 0x180fe2000001007d */
[----:B------:R-:W-:Y:S01]  /*7160*/  LOP3.LUT P6, RZ, R147, 0xff00, RZ, 0xc0, !PT ;  /* 0x0000ff0093ff7812 */ /* 0x000fe200078cc0ff */
[----:B------:R-:W-:Y:S02]  /*7170*/  FFMA.FTZ R125, R182, R124, R125 ;  /* 0x0000007cb67d7223 */ /* 0x000fe4000001007d */
[----:B------:R-:W-:Y:S02]  /*7180*/  FADD.FTZ R109, R150, -R109 ;  /* 0x8000006d966d7221 */ /* 0x000fe40000010000 */
[----:B------:R-:W-:Y:S02]  /*7190*/  FADD.FTZ R125, R162, -R125 ;  /* 0x8000007da27d7221 */ /* 0x000fe40000010000 */
[C---:B------:R-:W-:Y:S02]  /*71a0*/  FFMA.FTZ R109, R138.reuse, R109, R101 ;  /* 0x0000006d8a6d7223 */ /* 0x040fe40000010065 */
[----:B------:R-:W-:-:S02]  /*71b0*/  FFMA.FTZ R125, R138, R125, R103 ;  /* 0x0000007d8a7d7223 */ /* 0x000fc40000010067 */
[----:B------:R-:W-:Y:S02]  /*71c0*/  FMUL.FTZ R109, R109, UR14 ;  /* 0x0000000e6d6d7c20 */ /* 0x000fe40008410000 */
[----:B------:R-:W-:-:S03]  /*71d0*/  FMUL.FTZ R125, R125, UR14 ;  /* 0x0000000e7d7d7c20 */ /* 0x000fc60008410000 */
        /* <DEDUP_REMOVED lines=12> */
.L_x_4660:
[----:B0-234-:R-:W0:Y:S02]  /*72a0*/  LDC.64 R108, c[0x0][0x478] ;  /* 0x00011e00ff6c7b82 */ /* 0x01de240000000a00 */
        /* <DEDUP_REMOVED lines=36> */
.L_x_4663:
        /* <DEDUP_REMOVED lines=17> */
[C---:B------:R-:W-:Y:S02]  /*7600*/  FMUL.FTZ R109, R138.reuse, R109 ;  /* 0x0000006d8a6d7220 */ /* 0x040fe40000410000 */
[----:B------:R-:W-:-:S02]  /*7610*/  FMUL.FTZ R125, R138, R125 ;  /* 0x0000007d8a7d7220 */ /* 0x000fc40000410000 */
        /* <DEDUP_REMOVED lines=14> */
.L_x_4659:
[----:B------:R-:W-:-:S04]  /*7700*/  UISETP.NE.U32.AND UP0, UPT, UR16, URZ, UPT ;  /* 0x000000ff1000728c */ /* 0x000fc8000bf05070 */
[----:B------:R-:W-:-:S09]  /*7710*/  UISETP.NE.AND.EX UP0, UPT, UR17, URZ, UPT, UP0 ;  /* 0x000000ff1100728c */ /* 0x000fd2000bf05300 */
[----:B------:R-:W-:Y:S05]  /*7720*/  BRA.U !UP0, `(.L_x_4664) ;  /* 0x0000000108d87547 */ /* 0x000fea000b800000 */
[----:B0-234-:R-:W0:Y:S02]  /*7730*/  LDC.64 R112, c[0x0][0x478] ;  /* 0x00011e00ff707b82 */ /* 0x01de240000000a00 */
        /* <DEDUP_REMOVED lines=14> */
[----:B------:R-:W-:Y:S01]  /*7820*/  FADD.FTZ R125, R162, -R125 ;  /* 0x8000007da27d7221 */ /* 0x000fe20000010000 */
[----:B------:R-:W-:Y:S02]  /*7830*/  FMUL.FTZ R114, R106, UR14 ;  /* 0x0000000e6a727c20 */ /* 0x000fe40008410000 */
        /* <DEDUP_REMOVED lines=12> */
.L_x_4665:
[-CC-:B------:R-:W-:Y:S01]  /*7900*/  FFMA.FTZ R113, R182, R124.reuse, R125.reuse ;  /* 0x0000007cb6717223 */ /* 0x180fe2000001007d */
[----:B------:R-:W-:Y:S01]  /*7910*/  ISETP.GE.U32.AND P6, PT, R147, 0x1000000, PT ;  /* 0x010000009300780c */ /* 0x000fe20003fc6070 */
[----:B------:R-:W-:Y:S02]  /*7920*/  FFMA.FTZ R112, R169, R124, R125 ;  /* 0x0000007ca9707223 */ /* 0x000fe4000001007d */
[----:B------:R-:W-:-:S04]  /*7930*/  FADD.FTZ R113, R162, -R113 ;  /* 0x80000071a2717221 */ /* 0x000fc80000010000 */
[----:B-----5:R-:W-:-:S04]  /*7940*/  FFMA.FTZ R113, R138, R113, R103 ;  /* 0x000000718a717223 */ /* 0x020fc80000010067 */
[----:B------:R-:W-:-:S05]  /*7950*/  FMUL.FTZ R113, R113, UR14 ;  /* 0x0000000e71717c20 */ /* 0x000fca0008410000 */
[----:B------:R-:W-:Y:S01]  /*7960*/  SEL R115, R113, RZ, P6 ;  /* 0x000000ff71737207 */ /* 0x000fe20003000000 */
[----:B------:R-:W-:Y:S01]  /*7970*/  FADD.FTZ R113, R149, -R112 ;  /* 0x8000007095717221 */ /* 0x000fe20000010000 */
[----:B------:R-:W-:-:S03]  /*7980*/  LOP3.LUT P6, RZ, R147, 0xff, RZ, 0xc0, !PT ;  /* 0x000000ff93ff7812 */ /* 0x000fc600078cc0ff */
[----:B------:R-:W-:-:S04]  /*7990*/  FFMA.FTZ R113, R138, R113, R100 ;  /* 0x000000718a717223 */ /* 0x000fc80000010064 */
[----:B------:R-:W-:-:S05]  /*79a0*/  FMUL.FTZ R113, R113, UR14 ;  /* 0x0000000e71717c20 */ /* 0x000fca0008410000 */
[----:B------:R-:W-:Y:S01]  /*79b0*/  SEL R112, R113, RZ, P6 ;  /* 0x000000ff71707207 */ /* 0x000fe20003000000 */
        /* <DEDUP_REMOVED lines=9> */
[----:B------:R-:W-:Y:S02]  /*7a50*/  SEL R113, R113, RZ, P6 ;  /* 0x000000ff71717207 */ /* 0x000fe40003000000 */
[----:B------:R-:W-:-:S04]  /*7a60*/  LOP3.LUT P6, RZ, R147, 0xff0000, RZ, 0xc0, !PT ;  /* 0x00ff000093ff7812 */ /* 0x000fc800078cc0ff */
[----:B------:R-:W-:Y:S01]  /*7a70*/  SEL R114, R117, RZ, P6 ;  /* 0x000000ff75727207 */ /* 0x000fe20003000000 */
[----:B------:R-:W-:Y:S08]  /*7a80*/  BRA `(.L_x_4662) ;  /* 0x0000000000d47947 */ /* 0x000ff00003800000 */
.L_x_4664:
        /* <DEDUP_REMOVED lines=11> */
[----:B------:R-:W-:Y:S01]  /*7b40*/  FFMA.FTZ R125, R182, R124, R125 ;  /* 0x0000007cb67d7223 */ /* 0x000fe2000001007d */
[----:B------:R-:W-:Y:S01]  /*7b50*/  FMUL.FTZ R106, R138, R107 ;  /* 0x0000006b8a6a7220 */ /* 0x000fe20000410000 */
[----:B------:R-:W-:Y:S01]  /*7b60*/  FMUL.FTZ R112, R104, UR14 ;  /* 0x0000000e68707c20 */ /* 0x000fe20008410000 */
[----:B------:R-:W-:Y:S01]  /*7b70*/  FADD.FTZ R105, R150, -R105 ;  /* 0x8000006996697221 */ /* 0x000fe20000010000 */
[----:B------:R-:W-:Y:S01]  /*7b80*/  FADD.FTZ R125, R162, -R125 ;  /* 0x8000007da27d7221 */ /* 0x000fe20000010000 */
[----:B------:R-:W-:Y:S02]  /*7b90*/  FMUL.FTZ R114, R106, UR14 ;  /* 0x0000000e6a727c20 */ /* 0x000fe40008410000 */
        /* <DEDUP_REMOVED lines=12> */
.L_x_4666:
[-CC-:B------:R-:W-:Y:S01]  /*7c60*/  FFMA.FTZ R113, R182, R124.reuse, R125.reuse ;  /* 0x0000007cb6717223 */ /* 0x180fe2000001007d */
[----:B------:R-:W-:Y:S01]  /*7c70*/  ISETP.GE.U32.AND P6, PT, R147, 0x1000000, PT ;  /* 0x010000009300780c */ /* 0x000fe20003fc6070 */
[----:B------:R-:W-:Y:S02]  /*7c80*/  FFMA.FTZ R112, R169, R124, R125 ;  /* 0x0000007ca9707223 */ /* 0x000fe4000001007d */
[----:B------:R-:W-:-:S04]  /*7c90*/  FADD.FTZ R113, R162, -R113 ;  /* 0x80000071a2717221 */ /* 0x000fc80000010000 */
[----:B-----5:R-:W-:-:S04]  /*7ca0*/  FMUL.FTZ R113, R138, R113 ;  /* 0x000000718a717220 */ /* 0x020fc80000410000 */
[----:B------:R-:W-:-:S05]  /*7cb0*/  FMUL.FTZ R113, R113, UR14 ;  /* 0x0000000e71717c20 */ /* 0x000fca0008410000 */
[----:B------:R-:W-:Y:S01]  /*7cc0*/  SEL R115, R113, RZ, P6 ;  /* 0x000000ff71737207 */ /* 0x000fe20003000000 */
[----:B------:R-:W-:Y:S01]  /*7cd0*/  FADD.FTZ R113, R149, -R112 ;  /* 0x8000007095717221 */ /* 0x000fe20000010000 */
[----:B------:R-:W-:-:S03]  /*7ce0*/  LOP3.LUT P6, RZ, R147, 0xff, RZ, 0xc0, !PT ;  /* 0x000000ff93ff7812 */ /* 0x000fc600078cc0ff */
[----:B------:R-:W-:-:S04]  /*7cf0*/  FMUL.FTZ R113, R138, R113 ;  /* 0x000000718a717220 */ /* 0x000fc80000410000 */
[----:B------:R-:W-:-:S05]  /*7d00*/  FMUL.FTZ R113, R113, UR14 ;  /* 0x0000000e71717c20 */ /* 0x000fca0008410000 */
[----:B------:R-:W-:Y:S01]  /*7d10*/  SEL R112, R113, RZ, P6 ;  /* 0x000000ff71707207 */ /* 0x000fe20003000000 */
[-CC-:B------:R-:W-:Y:S01]  /*7d20*/  FFMA.FTZ R113, R172, R124.reuse, R125.reuse ;  /* 0x0000007cac717223 */ /* 0x180fe2000001007d */
[----:B------:R-:W-:Y:S01]  /*7d30*/  FFMA.FTZ R124, R179, R124, R125 ;  /* 0x0000007cb37c7223 */ /* 0x000fe2000001007d */
[----:B------:R-:W-:Y:S02]  /*7d40*/  LOP3.LUT P6, RZ, R147, 0xff00, RZ, 0xc0, !PT ;  /* 0x0000ff0093ff7812 */ /* 0x000fe400078cc0ff */
[----:B------:R-:W-:Y:S01]  /*7d50*/  FADD.FTZ R113, R150, -R113 ;  /* 0x8000007196717221 */ /* 0x000fe20000010000 */
[----:B------:R-:W-:-:S03]  /*7d60*/  FADD.FTZ R117, R161, -R124 ;  /* 0x8000007ca1757221 */ /* 0x000fc60000010000 */
[C---:B------:R-:W-:Y:S01]  /*7d70*/  FMUL.FTZ R113, R138.reuse, R113 ;  /* 0x000000718a717220 */ /* 0x040fe20000410000 */
[----:B------:R-:W-:-:S03]  /*7d80*/  FMUL.FTZ R117, R138, R117 ;  /* 0x000000758a757220 */ /* 0x000fc60000410000 */
[----:B------:R-:W-:Y:S01]  /*7d90*/  FMUL.FTZ R113, R113, UR14 ;  /* 0x0000000e71717c20 */ /* 0x000fe20008410000 */
[----:B------:R-:W-:-:S04]  /*7da0*/  FMUL.FTZ R117, R117, UR14 ;  /* 0x0000000e75757c20 */ /* 0x000fc80008410000 */
[----:B------:R-:W-:Y:S02]  /*7db0*/  SEL R113, R113, RZ, P6 ;  /* 0x000000ff71717207 */ /* 0x000fe40003000000 */
[----:B------:R-:W-:-:S04]  /*7dc0*/  LOP3.LUT P6, RZ, R147, 0xff0000, RZ, 0xc0, !PT ;  /* 0x00ff000093ff7812 */ /* 0x000fc800078cc0ff */
[----:B------:R-:W-:-:S09]  /*7dd0*/  SEL R114, R117, RZ, P6 ;  /* 0x000000ff75727207 */ /* 0x000fd20003000000 */
.L_x_4662:
        /* <DEDUP_REMOVED lines=9> */
.L_x_4658:
[----:B------:R-:W-:Y:S05]  /*7e70*/  BSYNC.RECONVERGENT B0 ;  /* 0x0000000000007941 */ /* 0x000fea0003800200 */
.L_x_4657:
[----:B------:R-:W-:Y:S01]  /*7e80*/  ISETP.NE.AND P4, PT, R123, RZ, PT ;  /* 0x000000ff7b00720c */ /* 0x000fe20003f85270 */
[----:B------:R-:W-:-:S12]  /*7e90*/  UPLOP3.LUT UP1, UPT, UPT, UPT, UP1, 0x40, 0x4 ;  /* 0x000000000004789c */ /* 0x000fd80003f2e810 */
[----:B------:R-:W-:Y:S05]  /*7ea0*/  @!P4 BRA `(.L_x_4667) ;  /* 0xffffff8c0088c947 */ /* 0x000fea000383ffff */
.L_x_4604:
        /* <DEDUP_REMOVED lines=18> */
.L_x_4669:
[----:B------:R-:W-:Y:S05]  /*7fd0*/  BSYNC.RECONVERGENT B0 ;  /* 0x0000000000007941 */ /* 0x000fea0003800200 */
.L_x_4668:
        /* <DEDUP_REMOVED lines=15> */
.L_x_4671:
[----:B------:R-:W-:Y:S05]  /*80d0*/  BSYNC.RECONVERGENT B0 ;  /* 0x0000000000007941 */ /* 0x000fea0003800200 */
.L_x_4670:
        /* <DEDUP_REMOVED lines=15> */
.L_x_4673:
[----:B------:R-:W-:Y:S05]  /*81d0*/  BSYNC.RECONVERGENT B0 ;  /* 0x0000000000007941 */ /* 0x000fea0003800200 */
.L_x_4672:
        /* <DEDUP_REMOVED lines=15> */
.L_x_4675:
[----:B------:R-:W-:Y:S05]  /*82d0*/  BSYNC.RECONVERGENT B0 ;  /* 0x0000000000007941 */ /* 0x000fea0003800200 */
.L_x_4674:
        /* <DEDUP_REMOVED lines=15> */
.L_x_4676:
        /* <DEDUP_REMOVED lines=11> */
.L_x_5472:


//--------------------- .text._ZN10layer_norm31ln_parallel_residual_bwd_kernelINS_13Kernel_traitsI6__halfffffjLj5120ELj1ELj1ELj8ELj16ENS_18Kernel_traits_baseILj5120ES2_ffffjLj256EEEEELb1ELb0ELb1EEEvNS_9BwdParamsE --------------------------
	.section	.text._ZN10layer_norm31ln_parallel_residual_bwd_kernelINS_13Kernel_traitsI6__halfffffjLj5120ELj1ELj1ELj8ELj16ENS_18Kernel_traits_baseILj5120ES2_ffffjLj256EEEEELb1ELb0ELb1EEEvNS_9BwdParamsE,"ax",@progbits
	.align	128
        .global         _ZN10layer_norm31ln_parallel_residual_bwd_kernelINS_13Kernel_traitsI6__halfffffjLj5120ELj1ELj1ELj8ELj16ENS_18Kernel_traits_baseILj5120ES2_ffffjLj256EEEEELb1ELb0ELb1EEEvNS_9BwdParamsE
        .type           _ZN10layer_norm31ln_parallel_residual_bwd_kernelINS_13Kernel_traitsI6__halfffffjLj5120ELj1ELj1ELj8ELj16ENS_18Kernel_traits_baseILj5120ES2_ffffjLj256EEEEELb1ELb0ELb1EEEvNS_9BwdParamsE,@function
        .size           _ZN10layer_norm31ln_parallel_residual_bwd_kernelINS_13Kernel_traitsI6__halfffffjLj5120ELj1ELj1ELj8ELj16ENS_18Kernel_traits_baseILj5120ES2_ffffjLj256EEEEELb1ELb0ELb1EEEvNS_9BwdParamsE,(.L_x_5473 - _ZN10layer_norm31ln_parallel_residual_bwd_kernelINS_13Kernel_traitsI6__halfffffjLj5120ELj1ELj1ELj8ELj16ENS_18Kernel_traits_baseILj5120ES2_ffffjLj256EEEEELb1ELb0ELb1EEEvNS_9BwdParamsE)
        .other          _ZN10layer_norm31ln_parallel_residual_bwd_kernelINS_13Kernel_traitsI6__halfffffjLj5120ELj1ELj1ELj8ELj16ENS_18Kernel_traits_baseILj5120ES2_ffffjLj256EEEEELb1ELb0ELb1EEEvNS_9BwdParamsE,@"STO_CUDA_ENTRY STV_DEFAULT"
_ZN10layer_norm31ln_parallel_residual_bwd_kernelINS_13Kernel_traitsI6__halfffffjLj5120ELj1ELj1ELj8ELj16ENS_18Kernel_traits_baseILj5120ES2_ffffjLj256EEEEELb1ELb0ELb1EEEvNS_9BwdParamsE:
.text._ZN10layer_norm31ln_parallel_residual_bwd_kernelINS_13Kernel_traitsI6__halfffffjLj5120ELj1ELj1ELj8ELj16ENS_18Kernel_traits_baseILj5120ES2_ffffjLj256EEEEELb1ELb0ELb1EEEvNS_9BwdParamsE:
        /* <DEDUP_REMOVED lines=85> */
[----:B------:R-:W2:Y:S01]  /*0550*/  LDG.E.64 R174, desc[UR10][R2.64+0x1000] ;  /* 0x0010000a02ae7981 */ /* 0x000ea2000c1e1b00 */
[----:B------:R-:W-:Y:S02]  /*0560*/  CS2R R142, SRZ ;  /* 0x00000000008e7805 */ /* 0x000fe4000001ff00 */
[----:B------:R-:W-:-:S02]  /*0570*/  CS2R R150, SRZ ;  /* 0x0000000000967805 */ /* 0x000fc4000001ff00 */
[----:B------:R-:W-:Y:S01]  /*0580*/  CS2R R158, SRZ ;  /* 0x00000000009e7805 */ /* 0x000fe2000001ff00 */
[----:B------:R-:W2:Y:S01]  /*0590*/  LDG.E.64 R170, desc[UR10][R2.64+0x800] ;  /* 0x0008000a02aa7981 */ /* 0x000ea2000c1e1b00 */
[----:B------:R-:W-:Y:S02]  /*05a0*/  CS2R R166, SRZ ;  /* 0x0000000000a67805 */ /* 0x000fe4000001ff00 */
[----:B------:R-:W-:Y:S01]  /*05b0*/  MOV R169, RZ ;  /* 0x000000ff00a97202 */ /* 0x000fe20000000f00 */
[----:B------:R-:W-:Y:S01]  /*05c0*/  UPLOP3.LUT UP1, UPT, UPT, UPT, UPT, 0x40, 0x4 ;  /* 0x000000000004789c */ /* 0x000fe20003f2e870 */
[----:B------:R-:W2:Y:S01]  /*05d0*/  LDG.E.64 R8, desc[UR10][R4.64+0x1800] ;  /* 0x0018000a04087981 */ /* 0x000ea2000c1e1b00 */
[----:B------:R-:W0:Y:S03]  /*05e0*/  LDCU UR6, c[0x0][0x408] ;  /* 0x00008100ff0677ac */ /* 0x000e260008000800 */
[----:B------:R-:W2:Y:S01]  /*05f0*/  LDG.E.64 R10, desc[UR10][R4.64+0x1000] ;  /* 0x0010000a040a7981 */ /* 0x000ea2000c1e1b00 */
[----:B------:R-:W1:Y:S03]  /*0600*/  LDCU UR13, c[0x0][0x388] ;  /* 0x00007100ff0d77ac */ /* 0x000e660008000800 */
[----:B------:R0:W2:Y:S01]  /*0610*/  LDG.E.64 R12, desc[UR10][R4.64+0x800] ;  /* 0x0008000a040c7981 */ /* 0x0000a2000c1e1b00 */
[----:B------:R-:W1:Y:S03]  /*0620*/  LDCU.U8 UR12, c[0x0][0x410] ;  /* 0x00008200ff0c77ac */ /* 0x000e660008000000 */
[----:B------:R0:W2:Y:S01]  /*0630*/  LDG.E.64 R14, desc[UR10][R2.64] ;  /* 0x0000000a020e7981 */ /* 0x0000a2000c1e1b00 */
[----:B------:R-:W1:Y:S01]  /*0640*/  LDCU UR18, c[0x0][0x400] ;  /* 0x00008000ff1277ac */ /* 0x000e620008000800 */
[----:B------:R-:W1:Y:S01]  /*0650*/  LDCU.64 UR8, c[0x0][0x478] ;  /* 0x00008f00ff0877ac */ /* 0x000e620008000a00 */
[----:B0-----:R-:W-:Y:S01]  /*0660*/  CS2R R4, SRZ ;  /* 0x0000000000047805 */ /* 0x001fe2000001ff00 */
[----:B------:R-:W0:Y:S01]  /*0670*/  LDCU.64 UR14, c[0x0][0x438] ;  /* 0x00008700ff0e77ac */ /* 0x000e220008000a00 */
[----:B------:R-:W-:Y:S01]  /*0680*/  CS2R R2, SRZ ;  /* 0x0000000000027805 */ /* 0x000fe2000001ff00 */
        /* <DEDUP_REMOVED lines=13> */
[----:B--2---:R-:W-:Y:S01]  /*0760*/  HADD2.F32 R179, -RZ, R174.H0_H0 ;  /* 0x200000aeffb37230 */ /* 0x004fe20000004100 */
[--C-:B------:R-:W-:Y:S01]  /*0770*/  SHF.R.U64 R174, R174, 0x10, R175.reuse ;  /* 0x00000010aeae7819 */ /* 0x100fe200000012af */
[----:B------:R-:W-:Y:S01]  /*0780*/  HADD2.F32 R177, -RZ, R175.H0_H0 ;  /* 0x200000afffb17230 */ /* 0x000fe20000004100 */
[----:B------:R-:W-:Y:S01]  /*0790*/  SHF.R.U32.HI R172, RZ, 0x10, R175 ;  /* 0x00000010ffac7819 */ /* 0x000fe200000116af */
[----:B------:R-:W-:Y:S01]  /*07a0*/  HADD2.F32 R175, -RZ, R170.H0_H0 ;  /* 0x200000aaffaf7230 */ /* 0x000fe20000004100 */
[----:B------:R-:W-:-:S02]  /*07b0*/  SHF.R.U64 R202, R6, 0x10, R7 ;  /* 0x0000001006ca7819 */ /* 0x000fc40000001207 */
[----:B------:R-:W-:Y:S02]  /*07c0*/  SHF.R.U32.HI R200, RZ, 0x10, R7 ;  /* 0x00000010ffc87819 */ /* 0x000fe40000011607 */
[--C-:B------:R-:W-:Y:S02]  /*07d0*/  SHF.R.U64 R198, R8, 0x10, R9.reuse ;  /* 0x0000001008c67819 */ /* 0x100fe40000001209 */
[----:B------:R-:W-:Y:S02]  /*07e0*/  SHF.R.U32.HI R196, RZ, 0x10, R9 ;  /* 0x00000010ffc47819 */ /* 0x000fe40000011609 */
[--C-:B------:R-:W-:Y:S02]  /*07f0*/  SHF.R.U64 R194, R10, 0x10, R11.reuse ;  /* 0x000000100ac27819 */ /* 0x100fe4000000120b */
[----:B------:R-:W-:Y:S02]  /*0800*/  SHF.R.U32.HI R192, RZ, 0x10, R11 ;  /* 0x00000010ffc07819 */ /* 0x000fe4000001160b */
[----:B------:R-:W-:-:S02]  /*0810*/  SHF.R.U64 R190, R12, 0x10, R13 ;  /* 0x000000100cbe7819 */ /* 0x000fc4000000120d */
[----:B------:R-:W-:Y:S02]  /*0820*/  SHF.R.U32.HI R188, RZ, 0x10, R13 ;  /* 0x00000010ffbc7819 */ /* 0x000fe4000001160d */
[--C-:B------:R-:W-:Y:S02]  /*0830*/  SHF.R.U64 R170, R170, 0x10, R171.reuse ;  /* 0x00000010aaaa7819 */ /* 0x100fe400000012ab */
[----:B------:R-:W-:Y:S02]  /*0840*/  SHF.R.U32.HI R168, RZ, 0x10, R171 ;  /* 0x00000010ffa87819 */ /* 0x000fe400000116ab */
[--C-:B------:R-:W-:Y:S02]  /*0850*/  SHF.R.U64 R212, R14, 0x10, R15.reuse ;  /* 0x000000100ed47819 */ /* 0x100fe4000000120f */
[----:B------:R-:W-:Y:S01]  /*0860*/  SHF.R.U32.HI R204, RZ, 0x10, R15 ;  /* 0x00000010ffcc7819 */ /* 0x000fe2000001160f */
[----:B------:R-:W-:Y:S02]  /*0870*/  HADD2.F32 R173, -RZ, R171.H0_H0 ;  /* 0x200000abffad7230 */ /* 0x000fe40000004100 */
[----:B------:R-:W-:-:S02]  /*0880*/  HADD2.F32 R205, -RZ, R6.H0_H0 ;  /* 0x20000006ffcd7230 */ /* 0x000fc40000004100 */
[----:B------:R-:W-:Y:S01]  /*0890*/  HADD2.F32 R203, -RZ, R7.H0_H0 ;  /* 0x20000007ffcb7230 */ /* 0x000fe20000004100 */
[----:B------:R-:W-:Y:S01]  /*08a0*/  CS2R R6, SRZ ;  /* 0x0000000000067805 */ /* 0x000fe2000001ff00 */
[----:B------:R-:W-:Y:S02]  /*08b0*/  HADD2.F32 R201, -RZ, R8.H0_H0 ;  /* 0x20000008ffc97230 */ /* 0x000fe40000004100 */
[----:B------:R-:W-:Y:S01]  /*08c0*/  HADD2.F32 R199, -RZ, R9.H0_H0 ;  /* 0x20000009ffc77230 */ /* 0x000fe20000004100 */
[----:B------:R-:W-:Y:S01]  /*08d0*/  CS2R R8, SRZ ;  /* 0x0000000000087805 */ /* 0x000fe2000001ff00 */
[----:B------:R-:W-:Y:S02]  /*08e0*/  HADD2.F32 R197, -RZ, R10.H0_H0 ;  /* 0x2000000affc57230 */ /* 0x000fe40000004100 */
[----:B------:R-:W-:Y:S01]  /*08f0*/  HADD2.F32 R195, -RZ, R11.H0_H0 ;  /* 0x2000000bffc37230 */ /* 0x000fe20000004100 */
[----:B------:R-:W-:Y:S01]  /*0900*/  CS2R R10, SRZ ;  /* 0x00000000000a7805 */ /* 0x000fe2000001ff00 */
[----:B------:R-:W-:-:S02]  /*0910*/  HADD2.F32 R193, -RZ, R12.H0_H0 ;  /* 0x2000000cffc17230 */ /* 0x000fc40000004100 */
[----:B------:R-:W-:Y:S01]  /*0920*/  HADD2.F32 R191, -RZ, R13.H0_H0 ;  /* 0x2000000dffbf7230 */ /* 0x000fe20000004100 */
[----:B------:R-:W-:Y:S01]  /*0930*/  CS2R R12, SRZ ;  /* 0x00000000000c7805 */ /* 0x000fe2000001ff00 */
[----:B------:R-:W-:Y:S02]  /*0940*/  HADD2.F32 R215, -RZ, R14.H0_H0 ;  /* 0x2000000effd77230 */ /* 0x000fe40000004100 */
[----:B------:R-:W-:Y:S01]  /*0950*/  HADD2.F32 R171, -RZ, R15.H0_H0 ;  /* 0x2000000fffab7230 */ /* 0x000fe20000004100 */
[----:B------:R-:W-:Y:S01]  /*0960*/  CS2R R14, SRZ ;  /* 0x00000000000e7805 */ /* 0x000fe2000001ff00 */
        /* <DEDUP_REMOVED lines=19> */
[----:B01----:R-:W-:-:S07]  /*0aa0*/  HADD2.F32 R204, -RZ, R204.H0_H0 ;  /* 0x200000ccffcc7230 */ /* 0x003fce0000004100 */
.L_x_4720:
        /* <DEDUP_REMOVED lines=8> */
[----:B0-----:R-:W-:Y:S01]  /*0b30*/  IMAD.WIDE R216, R214, 0x4, R216 ;  /* 0x00000004d6d87825 */ /* 0x001fe200078e02d8 */
[----:B------:R-:W-:-:S06]  /*0b40*/  IADD3 R222, PT, PT, R224, 0x100, RZ ;  /* 0x00000100e0de7810 */ /* 0x000fcc0007ffe0ff */
[----:B------:R-:W0:Y:S01]  /*0b50*/  LDC.64 R70, c[0x0][0x3c8] ;  /* 0x0000f200ff467b82 */ /* 0x000e220000000a00 */
[----:B------:R-:W-:Y:S01]  /*0b60*/  IADD3 R218, PT, PT, R224, 0x300, RZ ;  /* 0x00000300e0da7810 */ /* 0x000fe20007ffe0ff */
[--C-:B-1----:R-:W-:Y:S01]  /*0b70*/  IMAD.WIDE.U32 R116, R222, 0x10, R128.reuse ;  /* 0x00000010de747825 */ /* 0x102fe200078e0080 */
[----:B------:R-:W4:Y:S01]  /*0b80*/  LDG.E R216, desc[UR10][R216.64] ;  /* 0x0000000ad8d87981 */ /* 0x000f22000c1e1900 */
[----:B------:R-:W-:Y:S02]  /*0b90*/  IADD3 R220, PT, PT, R224, 0x200, RZ ;  /* 0x00000200e0dc7810 */ /* 0x000fe40007ffe0ff */
[----:B------:R-:W-:Y:S01]  /*0ba0*/  IMAD.WIDE.U32 R124, R218, 0x10, R128 ;  /* 0x00000010da7c7825 */ /* 0x000fe200078e0080 */
[C---:B------:R-:W-:Y:S01]  /*0bb0*/  IADD3 R206, PT, PT, R224.reuse, 0x400, RZ ;  /* 0x00000400e0ce7810 */ /* 0x040fe20007ffe0ff */
[----:B------:R-:W4:Y:S01]  /*0bc0*/  LDG.E.128 R116, desc[UR10][R116.64] ;  /* 0x0000000a74747981 */ /* 0x000f22000c1e1d00 */
[----:B------:R-:W-:Y:S01]  /*0bd0*/  ISETP.NE.U32.AND P0, PT, RZ, UR16, PT ;  /* 0x00000010ff007c0c */ /* 0x000fe2000bf05070 */
[--C-:B--2---:R-:W-:Y:S01]  /*0be0*/  IMAD.WIDE.U32 R44, R224, 0x10, R76.reuse ;  /* 0x00000010e02c7825 */ /* 0x104fe200078e004c */
[----:B------:R-:W-:Y:S01]  /*0bf0*/  ISETP.NE.U32.AND P1, PT, RZ, UR14, PT ;  /* 0x0000000eff007c0c */ /* 0x000fe2000bf25070 */
[----:B------:R-:W2:Y:S01]  /*0c00*/  LDG.E.128 R124, desc[UR10][R124.64] ;  /* 0x0000000a7c7c7981 */ /* 0x000ea2000c1e1d00 */
[----:B------:R-:W1:Y:S01]  /*0c10*/  LDC.64 R232, c[0x0][0x3b0] ;  /* 0x0000ec00ffe87b82 */ /* 0x000e620000000a00 */
[----:B------:R-:W-:-:S02]  /*0c20*/  IMAD.WIDE.U32 R52, R222, 0x10, R76 ;  /* 0x00000010de347825 */ /* 0x000fc400078e004c */
[----:B------:R-:W2:Y:S02]  /*0c30*/  LDG.E.128 R44, desc[UR10][R44.64] ;  /* 0x0000000a2c2c7981 */ /* 0x000ea4000c1e1d00 */
[C---:B---3--:R-:W-:Y:S02]  /*0c40*/  IMAD.WIDE.U32 R48, R224.reuse, 0x10, R80 ;  /* 0x00000010e0307825 */ /* 0x048fe400078e0050 */
[----:B------:R-:W3:Y:S02]  /*0c50*/  LDG.E.128 R52, desc[UR10][R52.64] ;  /* 0x0000000a34347981 */ /* 0x000ee4000c1e1d00 */
[--C-:B------:R-:W-:Y:S02]  /*0c60*/  IMAD.WIDE.U32 R112, R224, 0x10, R128.reuse ;  /* 0x00000010e0707825 */ /* 0x100fe400078e0080 */
[----:B------:R-:W3:Y:S02]  /*0c70*/  LDG.E.128 R48, desc[UR10][R48.64] ;  /* 0x0000000a30307981 */ /* 0x000ee4000c1e1d00 */
[----:B------:R-:W-:-:S02]  /*0c80*/  IMAD.WIDE.U32 R120, R220, 0x10, R128 ;  /* 0x00000010dc787825 */ /* 0x000fc400078e0080 */
[----:B------:R-:W3:Y:S02]  /*0c90*/  LDG.E.128 R112, desc[UR10][R112.64] ;  /* 0x0000000a70707981 */ /* 0x000ee4000c1e1d00 */
[----:B------:R-:W-:Y:S02]  /*0ca0*/  IMAD.WIDE.U32 R128, R206, 0x10, R128 ;  /* 0x00000010ce807825 */ /* 0x000fe400078e0080 */
[----:B------:R-:W3:Y:S02]  /*0cb0*/  LDG.E.128 R120, desc[UR10][R120.64] ;  /* 0x0000000a78787981 */ /* 0x000ee4000c1e1d00 */
[----:B------:R-:W-:Y:S02]  /*0cc0*/  IMAD.WIDE.U32 R56, R222, 0x10, R80 ;  /* 0x00000010de387825 */ /* 0x000fe400078e0050 */
        /* <DEDUP_REMOVED lines=16> */
[----:B------:R-:W-:Y:S02]  /*0dd0*/  ISETP.NE.AND.EX P0, PT, RZ, UR17, PT, P0 ;  /* 0x00000011ff007c0c */ /* 0x000fe4000bf05300 */
[----:B------:R-:W-:-:S11]  /*0de0*/  ISETP.NE.AND.EX P1, PT, RZ, UR15, PT, P1 ;  /* 0x0000000fff007c0c */ /* 0x000fd6000bf25310 */
[----:B------:R-:W0:Y:S08]  /*0df0*/  @P0 LDC.64 R240, c[0x0][0x3b8] ;  /* 0x0000ee00fff00b82 */ /* 0x000e300000000a00 */
[----:B------:R-:W1:Y:S08]  /*0e00*/  @P0 LDC.64 R236, c[0x0][0x3b8] ;  /* 0x0000ee00ffec0b82 */ /* 0x000e700000000a00 */
[----:B------:R-:W1:Y:S08]  /*0e10*/  @P0 LDC.64 R228, c[0x0][0x3b8] ;  /* 0x0000ee00ffe40b82 */ /* 0x000e700000000a00 */
[----:B------:R-:W1:Y:S01]  /*0e20*/  @P0 LDC.64 R230, c[0x0][0x3b8] ;  /* 0x0000ee00ffe60b82 */ /* 0x000e620000000a00 */
[----:B0-----:R-:W-:Y:S01]  /*0e30*/  @P0 IMAD.WIDE.U32 R240, R224, 0x4, R240 ;  /* 0x00000004e0f00825 */ /* 0x001fe200078e00f0 */
[----:B------:R-:W-:-:S04]  /*0e40*/  ISETP.NE.AND P4, PT, RZ, UR12, PT ;  /* 0x0000000cff007c0c */ /* 0x000fc8000bf85270 */
[----:B------:R1:W5:Y:S02]  /*0e50*/  @P0 LDG.E R207, desc[UR10][R240.64] ;  /* 0x0000000af0cf0981 */ /* 0x000364000c1e1900 */
[----:B------:R-:W0:Y:S08]  /*0e60*/  @P1 LDC.64 R226, c[0x0][0x438] ;  /* 0x00010e00ffe21b82 */ /* 0x000e300000000a00 */
[----:B------:R-:W0:Y:S01]  /*0e70*/  @P1 LDC.64 R238, c[0x0][0x438] ;  /* 0x00010e00ffee1b82 */ /* 0x000e220000000a00 */
[----:B-1----:R-:W-:-:S05]  /*0e80*/  IMAD.WIDE.U32 R240, R222, 0x4, R232 ;  /* 0x00000004def07825 */ /* 0x002fca00078e00e8 */
[----:B------:R-:W5:Y:S02]  /*0e90*/  LDG.E R223, desc[UR10][R240.64] ;  /* 0x0000000af0df7981 */ /* 0x000f64000c1e1900 */
[----:B------:R-:W1:Y:S01]  /*0ea0*/  @P0 LDC.64 R234, c[0x0][0x3b8] ;  /* 0x0000ee00ffea0b82 */ /* 0x000e620000000a00 */
[----:B------:R-:W-:-:S04]  /*0eb0*/  @P0 IMAD.WIDE.U32 R236, R222, 0x4, R236 ;  /* 0x00000004deec0825 */ /* 0x000fc800078e00ec */
[----:B------:R-:W-:Y:S01]  /*0ec0*/  @P0 IMAD.WIDE.U32 R246, R206, 0x4, R228 ;  /* 0x00000004cef60825 */ /* 0x000fe200078e00e4 */
[----:B------:R0:W5:Y:S02]  /*0ed0*/  @P0 LDG.E R208, desc[UR10][R236.64] ;  /* 0x0000000aecd00981 */ /* 0x000164000c1e1900 */
[----:B------:R-:W1:Y:S01]  /*0ee0*/  @P1 LDC.64 R228, c[0x0][0x438] ;  /* 0x00010e00ffe41b82 */ /* 0x000e620000000a00 */
[----:B------:R-:W-:Y:S01]  /*0ef0*/  @P0 IMAD.WIDE.U32 R244, R218, 0x4, R230 ;  /* 0x00000004daf40825 */ /* 0x000fe200078e00e6 */
[----:B------:R-:W5:Y:S03]  /*0f00*/  @P0 LDG.E R211, desc[UR10][R246.64] ;  /* 0x0000000af6d30981 */ /* 0x000f66000c1e1900 */
[----:B0-----:R-:W-:Y:S01]  /*0f10*/  @P1 IMAD.WIDE.U32 R248, R224, 0x10, R226 ;  /* 0x00000010e0f81825 */ /* 0x001fe200078e00e2 */
[----:B------:R-:W5:Y:S02]  /*0f20*/  @P0 LDG.E R210, desc[UR10][R244.64] ;  /* 0x0000000af4d20981 */ /* 0x000f64000c1e1900 */
[----:B------:R-:W0:Y:S01]  /*0f30*/  @P1 LDC.64 R230, c[0x0][0x438] ;  /* 0x00010e00ffe61b82 */ /* 0x000e220000000a00 */
[--C-:B------:R-:W-:Y:S01]  /*0f40*/  IMAD.WIDE.U32 R236, R220, 0x4, R232.reuse ;  /* 0x00000004dcec7825 */ /* 0x100fe200078e00e8 */
[----:B------:R-:W5:Y:S03]  /*0f50*/  @P1 LDG.E.128 R84, desc[UR10][R248.64] ;  /* 0x0000000af8541981 */ /* 0x000f66000c1e1d00 */
[----:B------:R-:W-:Y:S01]  /*0f60*/  IMAD.WIDE.U32 R242, R224, 0x4, R232 ;  /* 0x00000004e0f27825 */ /* 0x000fe200078e00e8 */
[----:B------:R-:W5:Y:S02]  /*0f70*/  LDG.E R221, desc[UR10][R236.64] ;  /* 0x0000000aecdd7981 */ /* 0x000f64000c1e1900 */
[----:B------:R-:W0:Y:S01]  /*0f80*/  @P1 LDC.64 R226, c[0x0][0x438] ;  /* 0x00010e00ffe21b82 */ /* 0x000e220000000a00 */
[----:B------:R-:W-:Y:S01]  /*0f90*/  @P1 IMAD.WIDE.U32 R238, R222, 0x10, R238 ;  /* 0x00000010deee1825 */ /* 0x000fe200078e00ee */
[----:B------:R-:W5:Y:S03]  /*0fa0*/  LDG.E R225, desc[UR10][R242.64] ;  /* 0x0000000af2e17981 */ /* 0x000f66000c1e1900 */
[----:B-1----:R-:W-:Y:S01]  /*0fb0*/  @P0 IMAD.WIDE.U32 R234, R220, 0x4, R234 ;  /* 0x00000004dcea0825 */ /* 0x002fe200078e00ea */
[----:B------:R-:W5:Y:S04]  /*0fc0*/  @P1 LDG.E.128 R88, desc[UR10][R238.64] ;  /* 0x0000000aee581981 */ /* 0x000f68000c1e1d00 */
[----:B------:R1:W5:Y:S02]  /*0fd0*/  @P0 LDG.E R209, desc[UR10][R234.64] ;  /* 0x0000000aead10981 */ /* 0x000364000c1e1900 */
[----:B-1----:R-:W-:-:S05]  /*0fe0*/  IMAD.WIDE.U32 R234, R218, 0x4, R232 ;  /* 0x00000004daea7825 */ /* 0x002fca00078e00e8 */
[----:B------:R1:W5:Y:S01]  /*0ff0*/  LDG.E R219, desc[UR10][R234.64] ;  /* 0x0000000aeadb7981 */ /* 0x000362000c1e1900 */
[----:B------:R-:W-:-:S04]  /*1000*/  IMAD.WIDE.U32 R232, R206, 0x4, R232 ;  /* 0x00000004cee87825 */ /* 0x000fc800078e00e8 */
[----:B------:R-:W-:-:S04]  /*1010*/  @P1 IMAD.WIDE.U32 R228, R218, 0x10, R228 ;  /* 0x00000010dae41825 */ /* 0x000fc800078e00e4 */
[----:B0-----:R-:W-:Y:S01]  /*1020*/  @P1 IMAD.WIDE.U32 R230, R220, 0x10, R230 ;  /* 0x00000010dce61825 */ /* 0x001fe200078e00e6 */
[----:B------:R-:W5:Y:S03]  /*1030*/  @P1 LDG.E.128 R96, desc[UR10][R228.64] ;  /* 0x0000000ae4601981 */ /* 0x000f66000c1e1d00 */
[----:B------:R-:W-:Y:S01]  /*1040*/  @P1 IMAD.WIDE.U32 R226, R206, 0x10, R226 ;  /* 0x00000010cee21825 */ /* 0x000fe200078e00e2 */
[----:B------:R-:W5:Y:S04]  /*1050*/  @P1 LDG.E.128 R92, desc[UR10][R230.64] ;  /* 0x0000000ae65c1981 */ /* 0x000f68000c1e1d00 */
[----:B------:R-:W5:Y:S01]  /*1060*/  @P1 LDG.E.128 R100, desc[UR10][R226.64] ;  /* 0x0000000ae2641981 */ /* 0x000f62000c1e1d00 */
[----:B----4-:R-:W-:-:S03]  /*1070*/  FSEL R240, R216, RZ, !P4 ;  /* 0x000000ffd8f07208 */ /* 0x010fc60006000000 */
[----:B------:R0:W5:Y:S02]  /*1080*/  LDG.E R216, desc[UR10][R232.64] ;  /* 0x0000000ae8d87981 */ /* 0x000164000c1e1900 */
[C---:B------:R-:W-:Y:S01]  /*1090*/  FADD.FTZ R252, -R240.reuse, R116 ;  /* 0x00000074f0fc7221 */ /* 0x040fe20000010100 */
[C---:B--2---:R-:W-:Y:S01]  /*10a0*/  FADD.FTZ R116, -R240.reuse, R124 ;  /* 0x0000007cf0747221 */ /* 0x044fe20000010100 */
[C---:B------:R-:W-:Y:S01]  /*10b0*/  FADD.FTZ R124, -R240.reuse, R126 ;  /* 0x0000007ef07c7221 */ /* 0x040fe20000010100 */
[----:B------:R-:W-:Y:S01]  /*10c0*/  FMUL.FTZ R126, R213, R44 ;  /* 0x0000002cd57e7220 */ /* 0x000fe20000410000 */
[----:B------:R-:W-:Y:S01]  /*10d0*/  FADD.FTZ R236, -R240, R118 ;  /* 0x00000076f0ec7221 */ /* 0x000fe20000010100 */
[----:B------:R-:W-:Y:S02]  /*10e0*/  FMUL.FTZ R245, R186, R45 ;  /* 0x0000002dbaf57220 */ /* 0x000fe40000410000 */
[----:B---3--:R-:W-:Y:S01]  /*10f0*/  FFMA.FTZ R247, R215, R48, R126 ;  /* 0x00000030d7f77223 */ /* 0x008fe2000001007e */
[----:B------:R-:W-:Y:S01]  /*1100*/  FMUL.FTZ R126, R193, R52 ;  /* 0x00000034c17e7220 */ /* 0x000fe20000410000 */
[----:B------:R-:W-:Y:S01]  /*1110*/  FADD.FTZ R242, -R240, R114 ;  /* 0x00000072f0f27221 */ /* 0x000fe20000010100 */
[----:B------:R-:W-:Y:S01]  /*1120*/  FFMA.FTZ R245, R212, R49, R245 ;  /* 0x00000031d4f57223 */ /* 0x000fe200000100f5 */
[C---:B------:R-:W-:Y:S01]  /*1130*/  FADD.FTZ R248, -R240.reuse, R112 ;  /* 0x00000070f0f87221 */ /* 0x040fe20000010100 */
[C---:B------:R-:W-:Y:S01]  /*1140*/  FADD.FTZ R118, -R240.reuse, R128 ;  /* 0x00000080f0767221 */ /* 0x040fe20000010100 */
[----:B------:R-:W-:Y:S01]  /*1150*/  FMUL.FTZ R128, R189, R46 ;  /* 0x0000002ebd807220 */ /* 0x000fe20000410000 */
[----:B------:R-:W-:Y:S01]  /*1160*/  FFMA.FTZ R239, R175, R56, R126 ;  /* 0x00000038afef7223 */ /* 0x000fe2000001007e */
[----:B------:R-:W-:Y:S01]  /*1170*/  FADD.FTZ R126, RZ, R247 ;  /* 0x000000f7ff7e7221 */ /* 0x000fe20000010000 */
[----:B------:R-:W-:Y:S01]  /*1180*/  FADD.FTZ R244, -R240, R115 ;  /* 0x00000073f0f47221 */ /* 0x000fe20000010100 */
[----:B------:R-:W-:Y:S01]  /*1190*/  FMUL.FTZ R243, R217, R242 ;  /* 0x000000f2d9f37220 */ /* 0x000fe20000410000 */
[----:B------:R-:W-:Y:S01]  /*11a0*/  FFMA.FTZ R242, R171, R50, R128 ;  /* 0x00000032abf27223 */ /* 0x000fe20000010080 */
[----:B------:R-:W-:Y:S01]  /*11b0*/  FMUL.FTZ R128, R191, R54 ;  /* 0x00000036bf807220 */ /* 0x000fe20000410000 */
[----:B------:R-:W-:Y:S01]  /*11c0*/  FMUL.FTZ R241, R184, R47 ;  /* 0x0000002fb8f17220 */ /* 0x000fe20000410000 */
[----:B------:R-:W-:Y:S01]  /*11d0*/  FADD.FTZ R115, R245, R126 ;  /* 0x0000007ef5737221 */ /* 0x000fe20000010000 */
[----:B------:R-:W-:Y:S01]  /*11e0*/  FADD.FTZ R246, -R240, R113 ;  /* 0x00000071f0f67221 */ /* 0x000fe20000010100 */
[----:B------:R-:W-:Y:S01]  /*11f0*/  FMUL.FTZ R248, R217, R248 ;  /* 0x000000f8d9f87220 */ /* 0x000fe20000410000 */
[----:B-1----:R-:W-:Y:S01]  /*1200*/  FFMA.FTZ R235, R173, R58, R128 ;  /* 0x0000003aadeb7223 */ /* 0x002fe20000010080 */
[----:B------:R-:W-:Y:S01]  /*1210*/  FFMA.FTZ R241, R204, R51, R241 ;  /* 0x00000033ccf17223 */ /* 0x000fe200000100f1 */
[----:B------:R-:W-:Y:S01]  /*1220*/  FADD.FTZ R128, R242, R115 ;  /* 0x00000073f2807221 */ /* 0x000fe20000010000 */
[----:B------:R-:W-:Y:S01]  /*1230*/  FMUL.FTZ R246, R217, R246 ;  /* 0x000000f6d9f67220 */ /* 0x000fe20000410000 */
[----:B------:R-:W-:Y:S01]  /*1240*/  FFMA.FTZ R113, R248, R247, RZ ;  /* 0x000000f7f8717223 */ /* 0x000fe200000100ff */
[----:B------:R-:W-:Y:S01]  /*1250*/  FMUL.FTZ R237, R190, R53 ;  /* 0x00000035beed7220 */ /* 0x000fe20000410000 */
[----:B------:R-:W-:-:S02]  /*1260*/  FADD.FTZ R128, R241, R128 ;  /* 0x00000080f1807221 */ /* 0x000fc40000010000 */
[----:B------:R-:W-:Y:S01]  /*1270*/  FFMA.FTZ R126, R246, R245, R113 ;  /* 0x000000f5f67e7223 */ /* 0x000fe20000010071 */
[----:B------:R-:W-:Y:S01]  /*1280*/  FFMA.FTZ R237, R170, R57, R237 ;  /* 0x00000039aaed7223 */ /* 0x000fe200000100ed */
[----:B------:R-:W-:Y:S01]  /*1290*/  FADD.FTZ R128, R239, R128 ;  /* 0x00000080ef807221 */ /* 0x000fe20000010000 */
[----:B------:R-:W-:Y:S01]  /*12a0*/  FMUL.FTZ R244, R217, R244 ;  /* 0x000000f4d9f47220 */ /* 0x000fe20000410000 */
[----:B------:R-:W-:Y:S01]  /*12b0*/  FFMA.FTZ R113, R243, R242, R126 ;  /* 0x000000f2f3717223 */ /* 0x000fe2000001007e */
[C---:B0-----:R-:W-:Y:S01]  /*12c0*/  FADD.FTZ R232, -R240.reuse, R120 ;  /* 0x00000078f0e87221 */ /* 0x041fe20000010100 */
[----:B------:R-:W-:Y:S01]  /*12d0*/  FADD.FTZ R228, -R240, R122 ;  /* 0x0000007af0e47221 */ /* 0x000fe20000010100 */
[----:B------:R-:W-:Y:S01]  /*12e0*/  FMUL.FTZ R233, R188, R55 ;  /* 0x00000037bce97220 */ /* 0x000fe20000410000 */
        /* <DEDUP_REMOVED lines=30> */
[C---:B------:R-:W-:Y:S01]  /*14d0*/  FMUL.FTZ R232, R217.reuse, R232 ;  /* 0x000000e8d9e87220 */ /* 0x040fe20000410000 */
        /* <DEDUP_REMOVED lines=16> */
[----:B------:R-:W-:-:S02]  /*15e0*/  FFMA.FTZ R116, R228, R227, R115 ;  /* 0x000000e3e4747223 */ /* 0x000fc40000010073 */
        /* <DEDUP_REMOVED lines=15> */
[----:B------:R-:W-:Y:S01]  /*16e0*/  FMUL.FTZ R252, R203, R78 ;  /* 0x0000004ecbfc7220 */ /* 0x000fe20000410000 */
[----:B------:R-:W-:Y:S01]  /*16f0*/  FFMA.FTZ R116, R182, R81, R117 ;  /* 0x00000051b6747223 */ /* 0x000fe20000010075 */
[----:B------:R-:W-:Y:S01]  /*1700*/  FADD.FTZ R119, R113, R250 ;  /* 0x000000fa71777221 */ /* 0x000fe20000010000 */
[----:B------:R-:W-:Y:S01]  /*1710*/  FFMA.FTZ R115, R124, R125, R115 ;  /* 0x0000007d7c737223 */ /* 0x000fe20000010073 */
[----:B------:R-:W-:Y:S01]  /*1720*/  FFMA.FTZ R117, R185, R82, R252 ;  /* 0x00000052b9757223 */ /* 0x000fe200000100fc */
[----:B------:R-:W-:Y:S01]  /*1730*/  FMUL.FTZ R121, R200, R79 ;  /* 0x0000004fc8797220 */ /* 0x000fe20000410000 */
[----:B------:R-:W-:Y:S01]  /*1740*/  FADD.FTZ R114, R119, R116 ;  /* 0x0000007477727221 */ /* 0x000fe20000010000 */
[C---:B------:R-:W-:Y:S01]  /*1750*/  FMUL.FTZ R118, R217.reuse, R118 ;  /* 0x00000076d9767220 */ /* 0x040fe20000410000 */
[----:B------:R-:W-:Y:S01]  /*1760*/  FFMA.FTZ R115, R128, R127, R115 ;  /* 0x0000007f80737223 */ /* 0x000fe20000010073 */
[----:B------:R-:W-:Y:S01]  /*1770*/  FFMA.FTZ R119, R180, R83, R121 ;  /* 0x00000053b4777223 */ /* 0x000fe20000010079 */
[----:B------:R-:W-:Y:S01]  /*1780*/  FADD.FTZ R250, R114, R117 ;  /* 0x0000007572fa7221 */ /* 0x000fe20000010000 */
[C---:B------:R-:W-:Y:S01]  /*1790*/  FMUL.FTZ R121, R217.reuse, R112 ;  /* 0x00000070d9797220 */ /* 0x040fe20000410000 */
[----:B------:R-:W-:Y:S01]  /*17a0*/  FFMA.FTZ R114, R118, R113, R115 ;  /* 0x0000007176727223 */ /* 0x000fe20000010073 */
[----:B------:R-:W-:-:S03]  /*17b0*/  FMUL.FTZ R120, R217, R120 ;  /* 0x00000078d9787220 */ /* 0x000fc60000410000 */
[----:B------:R-:W-:Y:S01]  /*17c0*/  FFMA.FTZ R115, R121, R116, R114 ;  /* 0x0000007479737223 */ /* 0x000fe20000010072 */
[----:B------:R-:W-:-:S03]  /*17d0*/  FMUL.FTZ R122, R217, R122 ;  /* 0x0000007ad97a7220 */ /* 0x000fc60000410000 */
[----:B------:R-:W-:-:S04]  /*17e0*/  FFMA.FTZ R115, R120, R117, R115 ;  /* 0x0000007578737223 */ /* 0x000fc80000010073 */
[----:B------:R-:W-:-:S05]  /*17f0*/  FFMA.FTZ R115, R122, R119, R115 ;  /* 0x000000777a737223 */ /* 0x000fca0000010073 */
[----:B------:R-:W0:Y:S01]  /*1800*/  SHFL.DOWN PT, R114, R115, 0x10, 0x1f ;  /* 0x0a001f0073727f89 */ /* 0x000e2200000e0000 */
[----:B------:R-:W-:-:S05]  /*1810*/  FADD.FTZ R112, R250, R119 ;  /* 0x00000077fa707221 */ /* 0x000fca0000010000 */
        /* <DEDUP_REMOVED lines=15> */
[----:B-1----:R-:W-:Y:S02]  /*1910*/  FADD.FTZ R115, R252, R115 ;  /* 0x00000073fc737221 */ /* 0x002fe40000010000 */
[----:B------:R-:W-:Y:S04]  /*1920*/  SHFL.DOWN PT, R250, R249, 0x1, 0x1f ;  /* 0x08201f00f9fa7f89 */ /* 0x000fe800000e0000 */
[----:B------:R-:W1:Y:S01]  /*1930*/  SHFL.DOWN PT, R114, R115, 0x1, 0x1f ;  /* 0x08201f0073727f89 */ /* 0x000e6200000e0000 */
[----:B------:R-:W-:Y:S01]  /*1940*/  BSSY.RECONVERGENT B0, `(.L_x_4678) ;  /* 0x000000d000007945 */ /* 0x000fe20003800200 */
[----:B0-----:R-:W-:Y:S01]  /*1950*/  LOP3.LUT P2, RZ, R112, 0x1f, RZ, 0xc0, !PT ;  /* 0x0000001f70ff7812 */ /* 0x001fe2000784c0ff */
[----:B-1----:R-:W-:Y:S01]  /*1960*/  FADD.FTZ R114, R115, R114 ;  /* 0x0000007273727221 */ /* 0x002fe20000010000 */
[----:B------:R-:W-:-:S11]  /*1970*/  FADD.FTZ R115, R249, R250 ;  /* 0x000000faf9737221 */ /* 0x000fd60000010000 */
        /* <DEDUP_REMOVED lines=9> */
.L_x_4679:
[----:B------:R-:W-:Y:S05]  /*1a10*/  BSYNC.RECONVERGENT B0 ;  /* 0x0000000000007941 */ /* 0x000fea0003800200 */
.L_x_4678:
        /* <DEDUP_REMOVED lines=47> */
[-C--:B------:R-:W-:Y:S01]  /*1d10*/  FFMA.FTZ R26, R63, R131.reuse, R26 ;  /* 0x000000833f1a7223 */ /* 0x080fe2000001001a */
        /* <DEDUP_REMOVED lines=101> */
[----:B------:R-:W-:Y:S02]  /*2370*/  SEL R44, R248, RZ, P2 ;  /* 0x000000fff82c7207 */ /* 0x000fe40001000000 */
[----:B------:R-:W-:Y:S02]  /*2380*/  SEL R45, R246, RZ, P4 ;  /* 0x000000fff62d7207 */ /* 0x000fe40002000000 */
[----:B------:R-:W-:-:S02]  /*2390*/  SEL R46, R242, RZ, P5 ;  /* 0x000000fff22e7207 */ /* 0x000fc40002800000 */
[----:B------:R-:W-:Y:S01]  /*23a0*/  SEL R47, R244, RZ, P6 ;  /* 0x000000fff42f7207 */ /* 0x000fe20003000000 */
[----:B------:R-:W-:Y:S06]  /*23b0*/  BRA `(.L_x_4683) ;  /* 0x0000000c00807947 */ /* 0x000fec0003800000 */
.L_x_4682:
        /* <DEDUP_REMOVED lines=25> */
.L_x_4681:
        /* <DEDUP_REMOVED lines=30> */
.L_x_4684:
        /* <DEDUP_REMOVED lines=25> */
.L_x_4680:
        /* <DEDUP_REMOVED lines=25> */
[----:B------:R-:W-:Y:S01]  /*2a50*/  SEL R44, R248, RZ, P5 ;  /* 0x000000fff82c7207 */ /* 0x000fe20002800000 */
[----:B------:R-:W-:Y:S01]  /*2a60*/  FMUL.FTZ R242, R242, UR6 ;  /* 0x00000006f2f27c20 */ /* 0x000fe20008410000 */
[C---:B------:R-:W-:Y:S01]  /*2a70*/  LOP3.LUT P5, RZ, R207.reuse, 0xff, RZ, 0xc0, !PT ;  /* 0x000000ffcfff7812 */ /* 0x040fe200078ac0ff */
[----:B------:R-:W-:Y:S01]  /*2a80*/  FMUL.FTZ R244, R244, UR6 ;  /* 0x00000006f4f47c20 */ /* 0x000fe20008410000 */
[----:B------:R-:W-:Y:S02]  /*2a90*/  SEL R45, R246, RZ, P6 ;  /* 0x000000fff62d7207 */ /* 0x000fe40003000000 */
[----:B------:R-:W-:Y:S02]  /*2aa0*/  SEL R108, R248, RZ, P5 ;  /* 0x000000fff86c7207 */ /* 0x000fe40002800000 */
[----:B------:R-:W-:Y:S02]  /*2ab0*/  LOP3.LUT P5, RZ, R207, 0xff00, RZ, 0xc0, !PT ;  /* 0x0000ff00cfff7812 */ /* 0x000fe400078ac0ff */
[----:B------:R-:W-:-:S02]  /*2ac0*/  ISETP.GE.U32.AND P4, PT, R225, 0x1000000, PT ;  /* 0x01000000e100780c */ /* 0x000fc40003f86070 */
[----:B------:R-:W-:Y:S02]  /*2ad0*/  SEL R109, R246, RZ, P5 ;  /* 0x000000fff66d7207 */ /* 0x000fe40002800000 */
[C---:B------:R-:W-:Y:S02]  /*2ae0*/  LOP3.LUT P6, RZ, R207.reuse, 0xff0000, RZ, 0xc0, !PT ;  /* 0x00ff0000cfff7812 */ /* 0x040fe400078cc0ff */
[----:B------:R-:W-:Y:S02]  /*2af0*/  ISETP.GE.U32.AND P5, PT, R207, 0x1000000, PT ;  /* 0x01000000cf00780c */ /* 0x000fe40003fa6070 */
[C---:B------:R-:W-:Y:S02]  /*2b00*/  SEL R46, R242.reuse, RZ, P2 ;  /* 0x000000fff22e7207 */ /* 0x040fe40001000000 */
[----:B------:R-:W-:Y:S02]  /*2b10*/  SEL R110, R242, RZ, P6 ;  /* 0x000000fff26e7207 */ /* 0x000fe40003000000 */
[----:B------:R-:W-:-:S02]  /*2b20*/  SEL R47, R244, RZ, P4 ;  /* 0x000000fff42f7207 */ /* 0x000fc40002000000 */
[----:B------:R-:W-:Y:S01]  /*2b30*/  SEL R111, R244, RZ, P5 ;  /* 0x000000fff46f7207 */ /* 0x000fe20002800000 */
[----:B------:R-:W-:Y:S06]  /*2b40*/  BRA `(.L_x_4683) ;  /* 0x00000004009c7947 */ /* 0x000fec0003800000 */
.L_x_4686:
        /* <DEDUP_REMOVED lines=19> */
[----:B------:R-:W-:Y:S01]  /*2c80*/  LOP3.LUT P5, RZ, R207, 0xff, RZ, 0xc0, !PT ;  /* 0x000000ffcfff7812 */ /* 0x000fe200078ac0ff */
        /* <DEDUP_REMOVED lines=13> */
.L_x_4685:
        /* <DEDUP_REMOVED lines=38> */
.L_x_4687:
        /* <DEDUP_REMOVED lines=31> */
[----:B------:R-:W-:-:S07]  /*31b0*/  SEL R111, R111, RZ, P5 ;  /* 0x000000ff6f6f7207 */ /* 0x000fce0002800000 */
.L_x_4683:
[----:B------:R-:W-:Y:S01]  /*31c0*/  ISETP.NE.U32.AND P2, PT, RZ, UR4, PT ;  /* 0x00000004ff007c0c */ /* 0x000fe2000bf45070 */
[----:B------:R-:W0:Y:S03]  /*31d0*/  LDC.64 R48, c[0x0][0x468] ;  /* 0x00011a00ff307b82 */ /* 0x000e260000000a00 */
[----:B------:R-:W-:-:S05]  /*31e0*/  ISETP.NE.AND.EX P2, PT, RZ, UR5, PT, P2 ;  /* 0x00000005ff007c0c */ /* 0x000fca000bf45320 */
[----:B------:R-:W1:Y:S08]  /*31f0*/  @P0 LDC.64 R50, c[0x0][0x470] ;  /* 0x00011c00ff320b82 */ /* 0x000e700000000a00 */
[----:B------:R-:W2:Y:S01]  /*3200*/  @P2 LDC.64 R54, c[0x0][0x478] ;  /* 0x00011e00ff362b82 */ /* 0x000ea20000000a00 */
[----:B0-----:R-:W-:-:S04]  /*3210*/  IMAD.WIDE.U32 R52, R224, 0x10, R48 ;  /* 0x00000010e0347825 */ /* 0x001fc800078e0030 */
[----:B-1----:R-:W-:-:S04]  /*3220*/  @P0 IMAD.WIDE.U32 R50, R224, 0x10, R50 ;  /* 0x00000010e0320825 */ /* 0x002fc800078e0032 */
[----:B--2---:R-:W-:-:S05]  /*3230*/  @P2 IMAD.WIDE.U32 R54, R224, 0x10, R54 ;  /* 0x00000010e0362825 */ /* 0x004fca00078e0036 */
[----:B------:R0:W-:Y:S04]  /*3240*/  @P2 STG.E.128 desc[UR10][R54.64], R104 ;  /* 0x0000006836002986 */ /* 0x0001e8000c101d0a */
        /* <DEDUP_REMOVED lines=13> */
[C---:B0-----:R-:W-:Y:S01]  /*3320*/  FFMA.FTZ R104, R217.reuse, R240, R88 ;  /* 0x000000f0d9687223 */ /* 0x041fe20000010058 */
[----:B------:R-:W-:Y:S01]  /*3330*/  FFMA.FTZ R105, R217, R238, R89 ;  /* 0x000000eed9697223 */ /* 0x000fe20000010059 */
[----:B------:R-:W-:Y:S01]  /*3340*/  FADD.FTZ R234, R233, -R234 ;  /* 0x800000eae9ea7221 */ /* 0x000fe20000010000 */
[----:B------:R-:W-:Y:S01]  /*3350*/  LOP3.LUT P4, RZ, R208, 0xff, RZ, 0xc0, !PT ;  /* 0x000000ffd0ff7812 */ /* 0x000fe2000788c0ff */
[----:B------:R-:W-:Y:S01]  /*3360*/  FMUL.FTZ R108, R104, UR6 ;  /* 0x00000006686c7c20 */ /* 0x000fe20008410000 */
[----:B------:R-:W-:Y:S01]  /*3370*/  FFMA.FTZ R106, R217, R236, R90 ;  /* 0x000000ecd96a7223 */ /* 0x000fe2000001005a */
[----:B------:R-:W-:Y:S01]  /*3380*/  FMUL.FTZ R109, R105, UR6 ;  /* 0x00000006696d7c20 */ /* 0x000fe20008410000 */
[----:B------:R-:W-:Y:S01]  /*3390*/  LOP3.LUT P6, RZ, R223, 0xff00, RZ, 0xc0, !PT ;  /* 0x0000ff00dfff7812 */ /* 0x000fe200078cc0ff */
[----:B------:R-:W-:Y:S01]  /*33a0*/  FFMA.FTZ R107, R217, R234, R91 ;  /* 0x000000ead96b7223 */ /* 0x000fe2000001005b */
[----:B------:R-:W-:Y:S01]  /*33b0*/  SEL R44, R108, RZ, P5 ;  /* 0x000000ff6c2c7207 */ /* 0x000fe20002800000 */
[----:B------:R-:W-:Y:S01]  /*33c0*/  FMUL.FTZ R110, R106, UR6 ;  /* 0x000000066a6e7c20 */ /* 0x000fe20008410000 */
[----:B------:R-:W-:Y:S01]  /*33d0*/  SEL R108, R108, RZ, P4 ;  /* 0x000000ff6c6c7207 */ /* 0x000fe20002000000 */
[----:B------:R-:W-:Y:S01]  /*33e0*/  FMUL.FTZ R111, R107, UR6 ;  /* 0x000000066b6f7c20 */ /* 0x000fe20008410000 */
[----:B------:R-:W-:-:S02]  /*33f0*/  LOP3.LUT P5, RZ, R208, 0xff00, RZ, 0xc0, !PT ;  /* 0x0000ff00d0ff7812 */ /* 0x000fc400078ac0ff */
[----:B------:R-:W-:Y:S02]  /*3400*/  LOP3.LUT P4, RZ, R223, 0xff0000, RZ, 0xc0, !PT ;  /* 0x00ff0000dfff7812 */ /* 0x000fe4000788c0ff */
[----:B------:R-:W-:Y:S02]  /*3410*/  SEL R45, R109, RZ, P6 ;  /* 0x000000ff6d2d7207 */ /* 0x000fe40003000000 */
[----:B------:R-:W-:Y:S02]  /*3420*/  ISETP.GE.U32.AND P6, PT, R223, 0x1000000, PT ;  /* 0x01000000df00780c */ /* 0x000fe40003fc6070 */
[----:B------:R-:W-:Y:S02]  /*3430*/  SEL R109, R109, RZ, P5 ;  /* 0x000000ff6d6d7207 */ /* 0x000fe40002800000 */
[----:B------:R-:W-:Y:S02]  /*3440*/  SEL R46, R110, RZ, P4 ;  /* 0x000000ff6e2e7207 */ /* 0x000fe40002000000 */
[----:B------:R-:W-:-:S02]  /*3450*/  LOP3.LUT P5, RZ, R208, 0xff0000, RZ, 0xc0, !PT ;  /* 0x00ff0000d0ff7812 */ /* 0x000fc400078ac0ff */
[----:B------:R-:W-:Y:S02]  /*3460*/  ISETP.GE.U32.AND P4, PT, R208, 0x1000000, PT ;  /* 0x01000000d000780c */ /* 0x000fe40003f86070 */
[C---:B------:R-:W-:Y:S02]  /*3470*/  SEL R47, R111.reuse, RZ, P6 ;  /* 0x000000ff6f2f7207 */ /* 0x040fe40003000000 */
[----:B------:R-:W-:Y:S02]  /*3480*/  SEL R110, R110, RZ, P5 ;  /* 0x000000ff6e6e7207 */ /* 0x000fe40002800000 */
[----:B------:R-:W-:Y:S01]  /*3490*/  SEL R111, R111, RZ, P4 ;  /* 0x000000ff6f6f7207 */ /* 0x000fe20002000000 */
[----:B------:R-:W-:Y:S06]  /*34a0*/  BRA `(.L_x_4691) ;  /* 0x0000000c00287947 */ /* 0x000fec0003800000 */
.L_x_4690:
        /* <DEDUP_REMOVED lines=10> */
[----:B------:R-:W-:Y:S01]  /*3550*/  LOP3.LUT P4, RZ, R208, 0xff, RZ, 0xc0, !PT ;  /* 0x000000ffd0ff7812 */ /* 0x000fe2000788c0ff */
[----:B------:R-:W-:Y:S01]  /*3560*/  FFMA.FTZ R236, R217, R236, R90 ;  /* 0x000000ecd9ec7223 */ /* 0x000fe2000001005a */
[----:B------:R-:W-:Y:S01]  /*3570*/  FMUL.FTZ R240, R240, UR6 ;  /* 0x00000006f0f07c20 */ /* 0x000fe20008410000 */
[----:B------:R-:W-:Y:S01]  /*3580*/  FADD.FTZ R234, R233, -R234 ;  /* 0x800000eae9ea7221 */ /* 0x000fe20000010000 */
[----:B------:R-:W-:Y:S01]  /*3590*/  FMUL.FTZ R238, R238, UR6 ;  /* 0x00000006eeee7c20 */ /* 0x000fe20008410000 */
[----:B------:R-:W-:Y:S01]  /*35a0*/  FMUL.FTZ R236, R236, UR6 ;  /* 0x00000006ecec7c20 */ /* 0x000fe20008410000 */
[----:B------:R-:W-:Y:S01]  /*35b0*/  LOP3.LUT P6, RZ, R223, 0xff00, RZ, 0xc0, !PT ;  /* 0x0000ff00dfff7812 */ /* 0x000fe200078cc0ff */
[----:B------:R-:W-:Y:S01]  /*35c0*/  FFMA.FTZ R234, R217, R234, R91 ;  /* 0x000000ead9ea7223 */ /* 0x000fe2000001005b */
[----:B0-----:R-:W-:-:S02]  /*35d0*/  SEL R44, R240, RZ, P5 ;  /* 0x000000fff02c7207 */ /* 0x001fc40002800000 */
[----:B------:R-:W-:Y:S01]  /*35e0*/  SEL R108, R240, RZ, P4 ;  /* 0x000000fff06c7207 */ /* 0x000fe20002000000 */
[----:B------:R-:W-:Y:S01]  /*35f0*/  FMUL.FTZ R234, R234, UR6 ;  /* 0x00000006eaea7c20 */ /* 0x000fe20008410000 */
[----:B------:R-:W-:Y:S02]  /*3600*/  LOP3.LUT P5, RZ, R208, 0xff00, RZ, 0xc0, !PT ;  /* 0x0000ff00d0ff7812 */ /* 0x000fe400078ac0ff */
[----:B------:R-:W-:Y:S02]  /*3610*/  LOP3.LUT P4, RZ, R223, 0xff0000, RZ, 0xc0, !PT ;  /* 0x00ff0000dfff7812 */ /* 0x000fe4000788c0ff */
[C---:B------:R-:W-:Y:S02]  /*3620*/  SEL R45, R238.reuse, RZ, P6 ;  /* 0x000000ffee2d7207 */ /* 0x040fe40003000000 */
[----:B------:R-:W-:Y:S02]  /*3630*/  SEL R109, R238, RZ, P5 ;  /* 0x000000ffee6d7207 */ /* 0x000fe40002800000 */
[----:B------:R-:W-:-:S02]  /*3640*/  SEL R46, R236, RZ, P4 ;  /* 0x000000ffec2e7207 */ /* 0x000fc40002000000 */
[----:B------:R-:W-:Y:S02]  /*3650*/  ISETP.GE.U32.AND P6, PT, R223, 0x1000000, PT ;  /* 0x01000000df00780c */ /* 0x000fe40003fc6070 */
[C---:B------:R-:W-:Y:S02]  /*3660*/  LOP3.LUT P5, RZ, R208.reuse, 0xff0000, RZ, 0xc0, !PT ;  /* 0x00ff0000d0ff7812 */ /* 0x040fe400078ac0ff */
[----:B------:R-:W-:Y:S02]  /*3670*/  ISETP.GE.U32.AND P4, PT, R208, 0x1000000, PT ;  /* 0x01000000d000780c */ /* 0x000fe40003f86070 */
[----:B------:R-:W-:Y:S02]  /*3680*/  SEL R110, R236, RZ, P5 ;  /* 0x000000ffec6e7207 */ /* 0x000fe40002800000 */
[C---:B------:R-:W-:Y:S02]  /*3690*/  SEL R47, R234.reuse, RZ, P6 ;  /* 0x000000ffea2f7207 */ /* 0x040fe40003000000 */
[----:B------:R-:W-:Y:S01]  /*36a0*/  SEL R111, R234, RZ, P4 ;  /* 0x000000ffea6f7207 */ /* 0x000fe20002000000 */
[----:B------:R-:W-:Y:S06]  /*36b0*/  BRA `(.L_x_4691) ;  /* 0x0000000800a47947 */ /* 0x000fec0003800000 */
.L_x_4689:
        /* <DEDUP_REMOVED lines=9> */
[C---:B0-----:R-:W-:Y:S01]  /*3750*/  FMUL.FTZ R104, R217.reuse, R240 ;  /* 0x000000f0d9687220 */ /* 0x041fe20000410000 */
[----:B------:R-:W-:Y:S01]  /*3760*/  FMUL.FTZ R105, R217, R238 ;  /* 0x000000eed9697220 */ /* 0x000fe20000410000 */
[----:B------:R-:W-:Y:S01]  /*3770*/  FADD.FTZ R234, R233, -R234 ;  /* 0x800000eae9ea7221 */ /* 0x000fe20000010000 */
[----:B------:R-:W-:Y:S01]  /*3780*/  LOP3.LUT P4, RZ, R208, 0xff, RZ, 0xc0, !PT ;  /* 0x000000ffd0ff7812 */ /* 0x000fe2000788c0ff */
[----:B------:R-:W-:Y:S01]  /*3790*/  FMUL.FTZ R108, R104, UR6 ;  /* 0x00000006686c7c20 */ /* 0x000fe20008410000 */
[----:B------:R-:W-:Y:S01]  /*37a0*/  FMUL.FTZ R106, R217, R236 ;  /* 0x000000ecd96a7220 */ /* 0x000fe20000410000 */
[----:B------:R-:W-:Y:S01]  /*37b0*/  FMUL.FTZ R109, R105, UR6 ;  /* 0x00000006696d7c20 */ /* 0x000fe20008410000 */
[----:B------:R-:W-:Y:S01]  /*37c0*/  LOP3.LUT P6, RZ, R223, 0xff00, RZ, 0xc0, !PT ;  /* 0x0000ff00dfff7812 */ /* 0x000fe200078cc0ff */
[----:B------:R-:W-:Y:S01]  /*37d0*/  FMUL.FTZ R107, R217, R234 ;  /* 0x000000ead96b7220 */ /* 0x000fe20000410000 */
        /* <DEDUP_REMOVED lines=16> */
.L_x_4692:
        /* <DEDUP_REMOVED lines=10> */
[----:B------:R-:W-:Y:S01]  /*3980*/  LOP3.LUT P4, RZ, R208, 0xff, RZ, 0xc0, !PT ;  /* 0x000000ffd0ff7812 */ /* 0x000fe2000788c0ff */
[----:B------:R-:W-:Y:S01]  /*3990*/  FMUL.FTZ R236, R217, R236 ;  /* 0x000000ecd9ec7220 */ /* 0x000fe20000410000 */
[----:B------:R-:W-:Y:S01]  /*39a0*/  FMUL.FTZ R240, R240, UR6 ;  /* 0x00000006f0f07c20 */ /* 0x000fe20008410000 */
[----:B------:R-:W-:Y:S01]  /*39b0*/  FADD.FTZ R234, R233, -R234 ;  /* 0x800000eae9ea7221 */ /* 0x000fe20000010000 */
[----:B------:R-:W-:Y:S01]  /*39c0*/  FMUL.FTZ R238, R238, UR6 ;  /* 0x00000006eeee7c20 */ /* 0x000fe20008410000 */
[----:B------:R-:W-:Y:S01]  /*39d0*/  FMUL.FTZ R236, R236, UR6 ;  /* 0x00000006ecec7c20 */ /* 0x000fe20008410000 */
[----:B------:R-:W-:Y:S01]  /*39e0*/  LOP3.LUT P6, RZ, R223, 0xff00, RZ, 0xc0, !PT ;  /* 0x0000ff00dfff7812 */ /* 0x000fe200078cc0ff */
[----:B------:R-:W-:Y:S01]  /*39f0*/  FMUL.FTZ R234, R217, R234 ;  /* 0x000000ead9ea7220 */ /* 0x000fe20000410000 */
        /* <DEDUP_REMOVED lines=15> */
.L_x_4688:
        /* <DEDUP_REMOVED lines=10> */
[----:B0-----:R-:W-:Y:S01]  /*3b90*/  FFMA.FTZ R104, R217, R240, R88 ;  /* 0x000000f0d9687223 */ /* 0x001fe20000010058 */
        /* <DEDUP_REMOVED lines=9> */
[----:B------:R-:W-:-:S02]  /*3c30*/  SEL R44, R44, RZ, P6 ;  /* 0x000000ff2c2c7207 */ /* 0x000fc40003000000 */
[C---:B------:R-:W-:Y:S02]  /*3c40*/  LOP3.LUT P4, RZ, R223.reuse, 0xff0000, RZ, 0xc0, !PT ;  /* 0x00ff0000dfff7812 */ /* 0x040fe4000788c0ff */
[----:B------:R-:W-:Y:S02]  /*3c50*/  ISETP.GE.U32.AND P6, PT, R223, 0x1000000, PT ;  /* 0x01000000df00780c */ /* 0x000fe40003fc6070 */
[----:B------:R-:W-:Y:S02]  /*3c60*/  SEL R45, R45, RZ, P5 ;  /* 0x000000ff2d2d7207 */ /* 0x000fe40002800000 */
[----:B------:R-:W-:Y:S02]  /*3c70*/  SEL R46, R46, RZ, P4 ;  /* 0x000000ff2e2e7207 */ /* 0x000fe40002000000 */
[----:B------:R-:W-:Y:S01]  /*3c80*/  SEL R47, R47, RZ, P6 ;  /* 0x000000ff2f2f7207 */ /* 0x000fe20003000000 */
[----:B------:R-:W-:Y:S06]  /*3c90*/  BRA `(.L_x_4691) ;  /* 0x00000004002c7947 */ /* 0x000fec0003800000 */
.L_x_4694:
        /* <DEDUP_REMOVED lines=18> */
[----:B0-----:R-:W-:-:S02]  /*3dc0*/  SEL R44, R240, RZ, P6 ;  /* 0x000000fff02c7207 */ /* 0x001fc40003000000 */
[C---:B------:R-:W-:Y:S02]  /*3dd0*/  LOP3.LUT P4, RZ, R223.reuse, 0xff0000, RZ, 0xc0, !PT ;  /* 0x00ff0000dfff7812 */ /* 0x040fe4000788c0ff */
[----:B------:R-:W-:Y:S02]  /*3de0*/  ISETP.GE.U32.AND P6, PT, R223, 0x1000000, PT ;  /* 0x01000000df00780c */ /* 0x000fe40003fc6070 */
[----:B------:R-:W-:Y:S02]  /*3df0*/  SEL R45, R238, RZ, P5 ;  /* 0x000000ffee2d7207 */ /* 0x000fe40002800000 */
[----:B------:R-:W-:Y:S02]  /*3e00*/  SEL R46, R235, RZ, P4 ;  /* 0x000000ffeb2e7207 */ /* 0x000fe40002000000 */
[----:B------:R-:W-:Y:S01]  /*3e10*/  SEL R47, R234, RZ, P6 ;  /* 0x000000ffea2f7207 */ /* 0x000fe20003000000 */
[----:B------:R-:W-:Y:S06]  /*3e20*/  BRA `(.L_x_4691) ;  /* 0x0000000000c87947 */ /* 0x000fec0003800000 */
.L_x_4693:
        /* <DEDUP_REMOVED lines=9> */
[----:B0-----:R-:W-:Y:S01]  /*3ec0*/  FMUL.FTZ R104, R217, R240 ;  /* 0x000000f0d9687220 */ /* 0x001fe20000410000 */
        /* <DEDUP_REMOVED lines=16> */
.L_x_4695:
        /* <DEDUP_REMOVED lines=23> */
[----:B------:R-:W-:-:S07]  /*4140*/  SEL R47, R234, RZ, P6 ;  /* 0x000000ffea2f7207 */ /* 0x000fce0003000000 */
.L_x_4691:
        /* <DEDUP_REMOVED lines=44> */
.L_x_4698:
        /* <DEDUP_REMOVED lines=9> */
[----:B------:R-:W-:Y:S01]  /*44a0*/  FFMA.FTZ R230, R217, R230, R93 ;  /* 0x000000e6d9e67223 */ /* 0x000fe2000001005d */
        /* <DEDUP_REMOVED lines=23> */
.L_x_4697:
        /* <DEDUP_REMOVED lines=34> */
.L_x_4700:
        /* <DEDUP_REMOVED lines=33> */
.L_x_4696:
        /* <DEDUP_REMOVED lines=27> */
.L_x_4702:
        /* <DEDUP_REMOVED lines=25> */
.L_x_4701:
        /* <DEDUP_REMOVED lines=26> */
.L_x_4703:
        /* <DEDUP_REMOVED lines=24> */
.L_x_4699:
        /* <DEDUP_REMOVED lines=44> */
.L_x_4706:
        /* <DEDUP_REMOVED lines=33> */
.L_x_4705:
        /* <DEDUP_REMOVED lines=34> */
.L_x_4708:
        /* <DEDUP_REMOVED lines=33> */
.L_x_4704:
        /* <DEDUP_REMOVED lines=27> */
.L_x_4710:
        /* <DEDUP_REMOVED lines=25> */
.L_x_4709:
        /* <DEDUP_REMOVED lines=26> */
.L_x_4711:
        /* <DEDUP_REMOVED lines=24> */
.L_x_4707:
        /* <DEDUP_REMOVED lines=19> */
[C---:B0-----:R-:W-:Y:S01]  /*6140*/  FFMA.FTZ R104, R217.reuse, R118, R100 ;  /* 0x00000076d9687223 */ /* 0x041fe20000010064 */
        /* <DEDUP_REMOVED lines=24> */
.L_x_4714:
        /* <DEDUP_REMOVED lines=17> */
[----:B0-----:R-:W-:Y:S01]  /*63e0*/  SEL R44, R118, RZ, P5 ;  /* 0x000000ff762c7207 */ /* 0x001fe20002800000 */
        /* <DEDUP_REMOVED lines=15> */
.L_x_4713:
        /* <DEDUP_REMOVED lines=9> */
[C---:B0-----:R-:W-:Y:S01]  /*6570*/  FMUL.FTZ R104, R217.reuse, R118 ;  /* 0x00000076d9687220 */ /* 0x041fe20000410000 */
        /* <DEDUP_REMOVED lines=24> */
.L_x_4716:
        /* <DEDUP_REMOVED lines=33> */
.L_x_4712:
        /* <DEDUP_REMOVED lines=27> */
.L_x_4718:
        /* <DEDUP_REMOVED lines=20> */
[----:B0-----:R-:W-:Y:S02]  /*6c00*/  SEL R44, R118, RZ, P1 ;  /* 0x000000ff762c7207 */ /* 0x001fe40000800000 */
[----:B------:R-:W-:Y:S02]  /*6c10*/  SEL R45, R116, RZ, P4 ;  /* 0x000000ff742d7207 */ /* 0x000fe40002000000 */
[----:B------:R-:W-:-:S02]  /*6c20*/  SEL R46, R117, RZ, P5 ;  /* 0x000000ff752e7207 */ /* 0x000fc40002800000 */
[----:B------:R-:W-:Y:S01]  /*6c30*/  SEL R47, R122, RZ, P6 ;  /* 0x000000ff7a2f7207 */ /* 0x000fe20003000000 */
[----:B------:R-:W-:Y:S06]  /*6c40*/  BRA `(.L_x_4715) ;  /* 0x0000000000c87947 */ /* 0x000fec0003800000 */
.L_x_4717:
        /* <DEDUP_REMOVED lines=26> */
.L_x_4719:
        /* <DEDUP_REMOVED lines=23> */
[----:B------:R-:W-:-:S07]  /*6f60*/  SEL R47, R122, RZ, P6 ;  /* 0x000000ff7a2f7207 */ /* 0x000fce0003000000 */
.L_x_4715:
        /* <DEDUP_REMOVED lines=11> */
[----:B------:R-:W-:Y:S02]  /*7020*/  MOV R82, R17 ;  /* 0x0000001100527202 */ /* 0x000fe40000000f00 */
[----:B------:R-:W-:Y:S02]  /*7030*/  MOV R91, R38 ;  /* 0x00000026005b7202 */ /* 0x000fe40000000f00 */
[----:B0-----:R-:W-:Y:S02]  /*7040*/  MOV R108, R19 ;  /* 0x00000013006c7202 */ /* 0x001fe40000000f00 */
        /* <DEDUP_REMOVED lines=76> */
.L_x_4677:
        /* <DEDUP_REMOVED lines=33> */
.L_x_4721:
        /* <DEDUP_REMOVED lines=14> */
.L_x_5473:


//--------------------- .text._ZN10layer_norm22ln_bwd_finalize_kernelINS_22Kernel_traits_finalizeILj5120E6__halfffffjLb0ELj1024ELj4ENS_18Kernel_traits_baseILj5120ES2_ffffjLj1024EEEEELb0ELb0EEEvNS_9BwdParamsE --------------------------
	.section	.text._ZN10layer_norm22ln_bwd_finalize_kernelINS_22Kernel_traits_finalizeILj5120E6__halfffffjLb0ELj1024ELj4ENS_18Kernel_traits_baseILj5120ES2_ffffjLj1024EEEEELb0ELb0EEEvNS_9BwdParamsE,"ax",@progbits
	.align	128
        .global         _ZN10layer_norm22ln_bwd_finalize_kernelINS_22Kernel_traits_finalizeILj5120E6__halfffffjLb0ELj1024ELj4ENS_18Kernel_traits_baseILj5120ES2_ffffjLj1024EEEEELb0ELb0EEEvNS_9BwdParamsE
        .type           _ZN10layer_norm22ln_bwd_finalize_kernelINS_22Kernel_traits_finalizeILj5120E6__halfffffjLb0ELj1024ELj4ENS_18Kernel_traits_baseILj5120ES2_ffffjLj1024EEEEELb0ELb0EEEvNS_9BwdParamsE,@function
        .size           _ZN10layer_norm22ln_bwd_finalize_kernelINS_22Kernel_traits_finalizeILj5120E6__halfffffjLb0ELj1024ELj4ENS_18Kernel_traits_baseILj5120ES2_ffffjLj1024EEEEELb0ELb0EEEvNS_9BwdParamsE,(.L_x_5474 - _ZN10layer_norm22ln_bwd_finalize_kernelINS_22Kernel_traits_finalizeILj5120E6__halfffffjLb0ELj1024ELj4ENS_18Kernel_traits_baseILj5120ES2_ffffjLj1024EEEEELb0ELb0EEEvNS_9BwdParamsE)
        .other          _ZN10layer_norm22ln_bwd_finalize_kernelINS_22Kernel_traits_finalizeILj5120E6__halfffffjLb0ELj1024ELj4ENS_18Kernel_traits_baseILj5120ES2_ffffjLj1024EEEEELb0ELb0EEEvNS_9BwdParamsE,@"STO_CUDA_ENTRY STV_DEFAULT"
_ZN10layer_norm22ln_bwd_finalize_kernelINS_22Kernel_traits_finalizeILj5120E6__halfffffjLb0ELj1024ELj4ENS_18Kernel_traits_baseILj5120ES2_ffffjLj1024EEEEELb0ELb0EEEvNS_9BwdParamsE:
.text._ZN10layer_norm22ln_bwd_finalize_kernelINS_22Kernel_traits_finalizeILj5120E6__halfffffjLb0ELj1024ELj4ENS_18Kernel_traits_baseILj5120ES2_ffffjLj1024EEEEELb0ELb0EEEvNS_9BwdParamsE:
        /* <DEDUP_REMOVED lines=78> */
.L_x_4726:
        /* <DEDUP_REMOVED lines=118> */
.L_x_4725:
[----:B------:R-:W-:Y:S05]  /*0c40*/  BSYNC.RECONVERGENT B1 ;  /* 0x0000000000017941 */ /* 0x000fea0003800200 */
.L_x_4724:
        /* <DEDUP_REMOVED lines=68> */
.L_x_4728:
[----:B------:R-:W-:Y:S05]  /*1090*/  BSYNC.RECONVERGENT B1 ;  /* 0x0000000000017941 */ /* 0x000fea0003800200 */
.L_x_4727:
        /* <DEDUP_REMOVED lines=37> */
.L_x_4730:
[----:B------:R-:W-:Y:S05]  /*12f0*/  BSYNC.RECONVERGENT B1 ;  /* 0x0000000000017941 */ /* 0x000fea0003800200 */
.L_x_4729:
[----:B------:R-:W-:Y:S05]  /*1300*/  @!P1 BRA `(.L_x_4723) ;  /* 0x00000000003c9947 */ /* 0x000fea0003800000 */
[----:B------:R-:W0:Y:S01]  /*1310*/  LDC.64 R8, c[0x0][0x440] ;  /* 0x00011000ff087b82 */ /* 0x000e220000000a00 */
[----:B------:R-:W-:Y:S01]  /*1320*/  IMAD R2, R2, R54, R7 ;  /* 0x0000003602027224 */ /* 0x000fe200078e0207 */
[----:B------:R-:W-:-:S04]  /*1330*/  IADD3 R0, PT, PT, -R0, RZ, RZ ;  /* 0x000000ff00007210 */ /* 0x000fc80007ffe1ff */
[----:B------:R-:W-:Y:S02]  /*1340*/  IADD3 R13, PT, PT, R57, R2, RZ ;  /* 0x00000002390d7210 */ /* 0x000fe40007ffe0ff */
[----:B------:R-:W1:Y:S05]  /*1350*/  LDC.64 R10, c[0x0][0x448] ;  /* 0x00011200ff0a7b82 */ /* 0x000e6a0000000a00 */
.L_x_4731:
        /* <DEDUP_REMOVED lines=10> */
.L_x_4723:
[----:B------:R-:W-:Y:S05]  /*1400*/  BSYNC.RECONVERGENT B0 ;  /* 0x0000000000007941 */ /* 0x000fea0003800200 */
.L_x_4722:
        /* <DEDUP_REMOVED lines=62> */
.L_x_4732:
        /* <DEDUP_REMOVED lines=9> */
.L_x_5474:


//--------------------- .text._ZN10layer_norm40ln_parallel_residual_bwd_finalize_kernelINS_22Kernel_traits_finalizeILj5120E6__halfffffjLb0ELj1024ELj4ENS_18Kernel_traits_baseILj5120ES2_ffffjLj1024EEEEELb0EEEvNS_9BwdParamsE --------------------------
	.section	.text._ZN10layer_norm40ln_parallel_residual_bwd_finalize_kernelINS_22Kernel_traits_finalizeILj5120E6__halfffffjLb0ELj1024ELj4ENS_18Kernel_traits_baseILj5120ES2_ffffjLj1024EEEEELb0EEEvNS_9BwdParamsE,"ax",@progbits
	.align	128
        .global         _ZN10layer_norm40ln_parallel_residual_bwd_finalize_kernelINS_22Kernel_traits_finalizeILj5120E6__halfffffjLb0ELj1024ELj4ENS_18Kernel_traits_baseILj5120ES2_ffffjLj1024EEEEELb0EEEvNS_9BwdParamsE
        .type           _ZN10layer_norm40ln_parallel_residual_bwd_finalize_kernelINS_22Kernel_traits_finalizeILj5120E6__halfffffjLb0ELj1024ELj4ENS_18Kernel_traits_baseILj5120ES2_ffffjLj1024EEEEELb0EEEvNS_9BwdParamsE,@function
        .size           _ZN10layer_norm40ln_parallel_residual_bwd_finalize_kernelINS_22Kernel_traits_finalizeILj5120E6__halfffffjLb0ELj1024ELj4ENS_18Kernel_traits_baseILj5120ES2_ffffjLj1024EEEEELb0EEEvNS_9BwdParamsE,(.L_x_5475 - _ZN10layer_norm40ln_parallel_residual_bwd_finalize_kernelINS_22Kernel_traits_finalizeILj5120E6__halfffffjLb0ELj1024ELj4ENS_18Kernel_traits_baseILj5120ES2_ffffjLj1024EEEEELb0EEEvNS_9BwdParamsE)
        .other          _ZN10layer_norm40ln_parallel_residual_bwd_finalize_kernelINS_22Kernel_traits_finalizeILj5120E6__halfffffjLb0ELj1024ELj4ENS_18Kernel_traits_baseILj5120ES2_ffffjLj1024EEEEELb0EEEvNS_9BwdParamsE,@"STO_CUDA_ENTRY STV_DEFAULT"
_ZN10layer_norm40ln_parallel_residual_bwd_finalize_kernelINS_22Kernel_traits_finalizeILj5120E6__halfffffjLb0ELj1024ELj4ENS_18Kernel_traits_baseILj5120ES2_ffffjLj1024EEEEELb0EEEvNS_9BwdParamsE:
.text._ZN10layer_norm40ln_parallel_residual_bwd_finalize_kernelINS_22Kernel_traits_finalizeILj5120E6__halfffffjLb0ELj1024ELj4ENS_18Kernel_traits_baseILj5120ES2_ffffjLj1024EEEEELb0EEEvNS_9BwdParamsE:
        /* <DEDUP_REMOVED lines=58> */
.L_x_4737:
        /* <DEDUP_REMOVED lines=112> */
.L_x_4736:
[----:B------:R-:W-:Y:S05]  /*0aa0*/  BSYNC.RECONVERGENT B1 ;  /* 0x0000000000017941 */ /* 0x000fea0003800200 */
.L_x_4735:
        /* <DEDUP_REMOVED lines=66> */
.L_x_4739:
[----:B------:R-:W-:Y:S05]  /*0ed0*/  BSYNC.RECONVERGENT B1 ;  /* 0x0000000000017941 */ /* 0x000fea0003800200 */
.L_x_4738:
        /* <DEDUP_REMOVED lines=36> */
.L_x_4741:
[----:B------:R-:W-:Y:S05]  /*1120*/  BSYNC.RECONVERGENT B1 ;  /* 0x0000000000017941 */ /* 0x000fea0003800200 */
.L_x_4740:
        /* <DEDUP_REMOVED lines=18> */
.L_x_4734:
[----:B------:R-:W-:Y:S05]  /*1250*/  BSYNC.RECONVERGENT B0 ;  /* 0x0000000000007941 */ /* 0x000fea0003800200 */
.L_x_4733:
        /* <DEDUP_REMOVED lines=96> */
.L_x_4742:
        /* <DEDUP_REMOVED lines=10> */
.L_x_5475:


//--------------------- .text._ZN10layer_norm31ln_parallel_residual_bwd_kernelINS_13Kernel_traitsI6__halfffffjLj5120ELj1ELj1ELj8ELj16ENS_18Kernel_traits_baseILj5120ES2_ffffjLj256EEEEELb1ELb1ELb0EEEvNS_9BwdParamsE --------------------------
	.section	.text._ZN10layer_norm31ln_parallel_residual_bwd_kernelINS_13Kernel_traitsI6__halfffffjLj5120ELj1ELj1ELj8ELj16ENS_18Kernel_traits_baseILj5120ES2_ffffjLj256EEEEELb1ELb1ELb0EEEvNS_9BwdParamsE,"ax",@progbits
	.align	128
        .global         _ZN10layer_norm31ln_parallel_residual_bwd_kernelINS_13Kernel_traitsI6__halfffffjLj5120ELj1ELj1ELj8ELj16ENS_18Kernel_traits_baseILj5120ES2_ffffjLj256EEEEELb1ELb1ELb0EEEvNS_9BwdParamsE
        .type           _ZN10layer_norm31ln_parallel_residual_bwd_kernelINS_13Kernel_traitsI6__halfffffjLj5120ELj1ELj1ELj8ELj16ENS_18Kernel_traits_baseILj5120ES2_ffffjLj256EEEEELb1ELb1ELb0EEEvNS_9BwdParamsE,@function
        .size           _ZN10layer_norm31ln_parallel_residual_bwd_kernelINS_13Kernel_traitsI6__halfffffjLj5120ELj1ELj1ELj8ELj16ENS_18Kernel_traits_baseILj5120ES2_ffffjLj256EEEEELb1ELb1ELb0EEEvNS_9BwdParamsE,(.L_x_5476 - _ZN10layer_norm31ln_parallel_residual_bwd_kernelINS_13Kernel_traitsI6__halfffffjLj5120ELj1ELj1ELj8ELj16ENS_18Kernel_traits_baseILj5120ES2_ffffjLj256EEEEELb1ELb1ELb0EEEvNS_9BwdParamsE)
        .other          _ZN10layer_norm31ln_parallel_residual_bwd_kernelINS_13Kernel_traitsI6__halfffffjLj5120ELj1ELj1ELj8ELj16ENS_18Kernel_traits_baseILj5120ES2_ffffjLj256EEEEELb1ELb1ELb0EEEvNS_9BwdParamsE,@"STO_CUDA_ENTRY STV_DEFAULT"
_ZN10layer_norm31ln_parallel_residual_bwd_kernelINS_13Kernel_traitsI6__halfffffjLj5120ELj1ELj1ELj8ELj16ENS_18Kernel_traits_baseILj5120ES2_ffffjLj256EEEEELb1ELb1ELb0EEEvNS_9BwdParamsE:
.text._ZN10layer_norm31ln_parallel_residual_bwd_kernelINS_13Kernel_traitsI6__halfffffjLj5120ELj1ELj1ELj8ELj16ENS_18Kernel_traits_baseILj5120ES2_ffffjLj256EEEEELb1ELb1ELb0EEEvNS_9BwdParamsE:
        /* <DEDUP_REMOVED lines=20> */
[----:B------:R-:W3:Y:S08]  /*0140*/  @P2 LDC.64 R10, c[0x0][0x3d0] ;  /* 0x0000f400ff0a2b82 */ /* 0x000ef00000000a00 */
[----:B------:R-:W3:Y:S01]  /*0150*/  @P3 LDC.64 R12, c[0x0][0x3d0] ;  /* 0x0000f400ff0c3b82 */ /* 0x000ee20000000a00 */
[C---:B-1----:R-:W-:Y:S01]  /*0160*/  @P0 IMAD.WIDE.U32 R4, R3.reuse, 0x8, R4 ;  /* 0x0000000803040825 */ /* 0x042fe200078e0004 */
[----:B------:R-:W-:-:S06]  /*0170*/  @P0 LOP3.LUT R3, R3, 0x100, RZ, 0xfc, !PT ;  /* 0x0000010003030812 */ /* 0x000fcc00078efcff */
[----:B------:R-:W1:Y:S01]  /*0180*/  @P4 LDC.64 R14, c[0x0][0x3d0] ;  /* 0x0000f400ff0e4b82 */ /* 0x000e620000000a00 */
[C---:B----4-:R-:W-:Y:S01]  /*0190*/  @P1 IMAD.WIDE.U32 R8, R3.reuse, 0x8, R6 ;  /* 0x0000000803081825 */ /* 0x050fe200078e0006 */
[----:B------:R-:W-:Y:S01]  /*01a0*/  @P1 IADD3 R3, PT, PT, R3, 0x100, RZ ;  /* 0x0000010003031810 */ /* 0x000fe20007ffe0ff */
[----:B--2---:R-:W5:Y:S01]  /*01b0*/  @P0 LDG.E.64 R44, desc[UR10][R4.64] ;  /* 0x0000000a042c0981 */ /* 0x004f62000c1e1b00 */
[----:B0-----:R-:W-:Y:S02]  /*01c0*/  MOV R89, UR4 ;  /* 0x0000000400597c02 */ /* 0x001fe40008000f00 */
[----:B------:R-:W-:Y:S02]  /*01d0*/  CS2R R40, SRZ ;  /* 0x0000000000287805 */ /* 0x000fe4000001ff00 */
[----:B------:R-:W-:Y:S01]  /*01e0*/  CS2R R42, SRZ ;  /* 0x00000000002a7805 */ /* 0x000fe2000001ff00 */
[----:B------:R-:W5:Y:S01]  /*01f0*/  @P1 LDG.E.64 R46, desc[UR10][R8.64] ;  /* 0x0000000a082e1981 */ /* 0x000f62000c1e1b00 */
[C---:B---3--:R-:W-:Y:S01]  /*0200*/  @P2 IMAD.WIDE.U32 R10, R3.reuse, 0x8, R10 ;  /* 0x00000008030a2825 */ /* 0x048fe200078e000a */
[----:B------:R-:W-:-:S02]  /*0210*/  @P2 IADD3 R3, PT, PT, R3, 0x100, RZ ;  /* 0x0000010003032810 */ /* 0x000fc40007ffe0ff */
[----:B------:R-:W-:Y:S02]  /*0220*/  CS2R R36, SRZ ;  /* 0x0000000000247805 */ /* 0x000fe4000001ff00 */
[----:B------:R-:W-:Y:S02]  /*0230*/  CS2R R38, SRZ ;  /* 0x0000000000267805 */ /* 0x000fe4000001ff00 */
[----:B------:R-:W-:Y:S01]  /*0240*/  CS2R R32, SRZ ;  /* 0x0000000000207805 */ /* 0x000fe2000001ff00 */
[----:B------:R-:W5:Y:S01]  /*0250*/  @P2 LDG.E.64 R48, desc[UR10][R10.64] ;  /* 0x0000000a0a302981 */ /* 0x000f62000c1e1b00 */
[C---:B------:R-:W-:Y:S01]  /*0260*/  @P3 IMAD.WIDE.U32 R12, R3.reuse, 0x8, R12 ;  /* 0x00000008030c3825 */ /* 0x040fe200078e000c */
[----:B------:R-:W-:Y:S02]  /*0270*/  @P3 IADD3 R3, PT, PT, R3, 0x100, RZ ;  /* 0x0000010003033810 */ /* 0x000fe40007ffe0ff */
[----:B------:R-:W-:Y:S02]  /*0280*/  CS2R R34, SRZ ;  /* 0x0000000000227805 */ /* 0x000fe4000001ff00 */
[----:B------:R-:W-:-:S02]  /*0290*/  CS2R R28, SRZ ;  /* 0x00000000001c7805 */ /* 0x000fc4000001ff00 */
[----:B------:R-:W-:Y:S01]  /*02a0*/  CS2R R30, SRZ ;  /* 0x00000000001e7805 */ /* 0x000fe2000001ff00 */
[----:B------:R0:W5:Y:S01]  /*02b0*/  @P3 LDG.E.64 R50, desc[UR10][R12.64] ;  /* 0x0000000a0c323981 */ /* 0x000162000c1e1b00 */
[----:B-1----:R-:W-:-:S05]  /*02c0*/  @P4 IMAD.WIDE.U32 R6, R3, 0x8, R14 ;  /* 0x0000000803064825 */ /* 0x002fca00078e000e */
        /* <DEDUP_REMOVED lines=11> */
[----:B------:R-:W-:Y:S02]  /*0380*/  CS2R R10, SRZ ;  /* 0x00000000000a7805 */ /* 0x000fe4000001ff00 */
[----:B------:R-:W-:-:S02]  /*0390*/  CS2R R4, SRZ ;  /* 0x0000000000047805 */ /* 0x000fc4000001ff00 */
[----:B-1----:R-:W-:Y:S01]  /*03a0*/  CS2R R6, SRZ ;  /* 0x0000000000067805 */ /* 0x002fe2000001ff00 */
[----:B------:R-:W-:Y:S06]  /*03b0*/  @P4 BRA `(.L_x_4743) ;  /* 0x0000006c00ec4947 */ /* 0x000fec0003800000 */
        /* <DEDUP_REMOVED lines=40> */
[----:B------:R-:W-:Y:S01]  /*0640*/  PLOP3.LUT P1, PT, PT, PT, UP0, 0x80, 0x8 ;  /* 0x000000000008781c */ /* 0x000fe20003f2f008 */
[----:B------:R-:W1:Y:S01]  /*0650*/  LDCU UR9, c[0x0][0x400] ;  /* 0x00008000ff0977ac */ /* 0x000e620008000800 */
[----:B------:R-:W-:Y:S02]  /*0660*/  PRMT R99, R99, 0x5410, R4 ;  /* 0x0000541063637816 */ /* 0x000fe40000000004 */
[----:B------:R-:W-:Y:S02]  /*0670*/  PRMT R100, R100, 0x5410, R5 ;  /* 0x0000541064647816 */ /* 0x000fe40000000005 */
[----:B------:R-:W-:Y:S02]  /*0680*/  CS2R R4, SRZ ;  /* 0x0000000000047805 */ /* 0x000fe4000001ff00 */
[----:B------:R-:W-:Y:S01]  /*0690*/  PRMT R101, R101, 0x5410, R6 ;  /* 0x0000541065657816 */ /* 0x000fe20000000006 */
[----:B------:R-:W2:Y:S01]  /*06a0*/  LDCU.64 UR6, c[0x0][0x478] ;  /* 0x00008f00ff0677ac */ /* 0x000ea20008000a00 */
[----:B------:R-:W-:-:S02]  /*06b0*/  PRMT R102, R102, 0x5410, R7 ;  /* 0x0000541066667816 */ /* 0x000fc40000000007 */
[----:B------:R-:W-:Y:S02]  /*06c0*/  CS2R R6, SRZ ;  /* 0x0000000000067805 */ /* 0x000fe4000001ff00 */
[----:B------:R-:W-:Y:S01]  /*06d0*/  PRMT R103, R103, 0x5410, R8 ;  /* 0x0000541067677816 */ /* 0x000fe20000000008 */
[----:B------:R-:W3:Y:S01]  /*06e0*/  LDCU.64 UR16, c[0x0][0x438] ;  /* 0x00008700ff1077ac */ /* 0x000ee20008000a00 */
[----:B------:R-:W-:Y:S02]  /*06f0*/  PRMT R104, R104, 0x5410, R9 ;  /* 0x0000541068687816 */ /* 0x000fe40000000009 */
[----:B------:R-:W-:Y:S02]  /*0700*/  CS2R R8, SRZ ;  /* 0x0000000000087805 */ /* 0x000fe4000001ff00 */
[----:B------:R-:W-:Y:S01]  /*0710*/  PRMT R105, R105, 0x5410, R10 ;  /* 0x0000541069697816 */ /* 0x000fe2000000000a */
[----:B------:R-:W4:Y:S01]  /*0720*/  LDCU.64 UR12, c[0x0][0x470] ;  /* 0x00008e00ff0c77ac */ /* 0x000f220008000a00 */
[----:B------:R-:W-:-:S02]  /*0730*/  PRMT R106, R106, 0x5410, R11 ;  /* 0x000054106a6a7816 */ /* 0x000fc4000000000b */
[----:B------:R-:W-:Y:S02]  /*0740*/  CS2R R10, SRZ ;  /* 0x00000000000a7805 */ /* 0x000fe4000001ff00 */
[----:B------:R-:W-:Y:S02]  /*0750*/  PRMT R97, R97, 0x5410, R2 ;  /* 0x0000541061617816 */ /* 0x000fe40000000002 */
[----:B------:R-:W-:Y:S02]  /*0760*/  PRMT R98, R98, 0x5410, R3 ;  /* 0x0000541062627816 */ /* 0x000fe40000000003 */
[----:B012---:R-:W-:-:S07]  /*0770*/  P2R R85, PR, RZ, 0x2 ;  /* 0x00000002ff557803 */ /* 0x007fce0000000000 */
.L_x_4806:
[----:B0--34-:R-:W0:Y:S01]  /*0780*/  LDC.64 R72, c[0x0][0x3c0] ;  /* 0x0000f000ff487b82 */ /* 0x019e220000000a00 */
[----:B------:R-:W-:-:S07]  /*0790*/  ISETP.NE.AND P4, PT, R85, RZ, PT ;  /* 0x000000ff5500720c */ /* 0x000fce0003f85270 */
[----:B------:R-:W1:Y:S08]  /*07a0*/  LDC.64 R74, c[0x0][0x3c8] ;  /* 0x0000f200ff4a7b82 */ /* 0x000e700000000a00 */
        /* <DEDUP_REMOVED lines=12> */
[----:B------:R-:W-:Y:S01]  /*0870*/  BSSY.RECONVERGENT B0, `(.L_x_4744) ;  /* 0x000003c000007945 */ /* 0x000fe20003800200 */
[----:B------:R-:W-:Y:S02]  /*0880*/  HFMA2 R81, -RZ, RZ, 0, 0 ;  /* 0x00000000ff517431 */ /* 0x000fe400000001ff */
[----:B------:R-:W-:Y:S02]  /*0890*/  LEA.HI.SX32 R107, R76, R149, 0x1e ;  /* 0x000000954c6b7211 */ /* 0x000fe400078ff2ff */
[----:B------:R-:W-:Y:S02]  /*08a0*/  P2R R151, PR, RZ, 0x20 ;  /* 0x00000020ff977803 */ /* 0x000fe40000000000 */
[----:B------:R-:W-:Y:S02]  /*08b0*/  MOV R82, RZ ;  /* 0x000000ff00527202 */ /* 0x000fe40000000f00 */
[----:B------:R-:W-:-:S02]  /*08c0*/  MOV R83, R107 ;  /* 0x0000006b00537202 */ /* 0x000fc40000000f00 */
[----:B---3--:R-:W-:Y:S01]  /*08d0*/  FSEL R80, R72, RZ, !P4 ;  /* 0x000000ff48507208 */ /* 0x008fe20006000000 */
[----:B0-----:R-:W-:Y:S06]  /*08e0*/  @!P0 BRA `(.L_x_4745) ;  /* 0x0000000000d08947 */ /* 0x001fec0003800000 */
[----:B------:R-:W0:Y:S01]  /*08f0*/  LDC.64 R76, c[0x0][0x3a8] ;  /* 0x0000ea00ff4c7b82 */ /* 0x000e220000000a00 */
[----:B----4-:R-:W-:Y:S02]  /*0900*/  ISETP.NE.U32.AND P4, PT, RZ, UR12, PT ;  /* 0x0000000cff007c0c */ /* 0x010fe4000bf85070 */
[----:B------:R-:W-:Y:S02]  /*0910*/  ISETP.NE.U32.AND P0, PT, RZ, UR16, PT ;  /* 0x00000010ff007c0c */ /* 0x000fe4000bf05070 */
[----:B------:R-:W-:Y:S02]  /*0920*/  ISETP.NE.AND.EX P4, PT, RZ, UR13, PT, P4 ;  /* 0x0000000dff007c0c */ /* 0x000fe4000bf85340 */
[----:B------:R-:W-:Y:S01]  /*0930*/  ISETP.NE.AND.EX P0, PT, RZ, UR17, PT, P0 ;  /* 0x00000011ff007c0c */ /* 0x000fe2000bf05300 */
[----:B------:R-:W1:Y:S08]  /*0940*/  LDC.64 R72, c[0x0][0x428] ;  /* 0x00010a00ff487b82 */ /* 0x000e700000000a00 */
[----:B------:R-:W2:Y:S01]  /*0950*/  LDC.64 R84, c[0x0][0x3b0] ;  /* 0x0000ec00ff547b82 */ /* 0x000ea20000000a00 */
[----:B0-----:R-:W-:-:S07]  /*0960*/  IMAD.WIDE.U32 R76, R107, 0x10, R76 ;  /* 0x000000106b4c7825 */ /* 0x001fce00078e004c */
[----:B------:R-:W0:Y:S01]  /*0970*/  @P4 LDC.64 R86, c[0x0][0x3b8] ;  /* 0x0000ee00ff564b82 */ /* 0x000e220000000a00 */
[----:B------:R-:W3:Y:S01]  /*0980*/  LDG.E.128 R76, desc[UR10][R76.64] ;  /* 0x0000000a4c4c7981 */ /* 0x000ee2000c1e1d00 */
[----:B-1----:R-:W-:-:S06]  /*0990*/  IMAD.WIDE.U32 R72, R107, 0x10, R72 ;  /* 0x000000106b487825 */ /* 0x002fcc00078e0048 */
[----:B------:R-:W1:Y:S01]  /*09a0*/  @P0 LDC.64 R82, c[0x0][0x438] ;  /* 0x00010e00ff520b82 */ /* 0x000e620000000a00 */
[----:B------:R-:W4:Y:S01]  /*09b0*/  LDG.E.128 R72, desc[UR10][R72.64] ;  /* 0x0000000a48487981 */ /* 0x000f22000c1e1d00 */
[----:B--2---:R-:W-:-:S05]  /*09c0*/  IMAD.WIDE.U32 R84, R107, 0x4, R84 ;  /* 0x000000046b547825 */ /* 0x004fca00078e0054 */
[----:B------:R-:W5:Y:S01]  /*09d0*/  LDG.E R120, desc[UR10][R84.64] ;  /* 0x0000000a54787981 */ /* 0x000f62000c1e1900 */
[----:B0-----:R-:W-:-:S05]  /*09e0*/  @P4 IMAD.WIDE.U32 R86, R107, 0x4, R86 ;  /* 0x000000046b564825 */ /* 0x001fca00078e0056 */
[----:B------:R-:W5:Y:S01]  /*09f0*/  @P4 LDG.E R88, desc[UR10][R86.64] ;  /* 0x0000000a56584981 */ /* 0x000f62000c1e1900 */
[----:B------:R-:W-:Y:S02]  /*0a00*/  HADD2.F32 R81, -RZ, R97.H0_H0 ;  /* 0x20000061ff517230 */ /* 0x000fe40000004100 */
[--C-:B------:R-:W-:Y:S02]  /*0a10*/  HADD2.F32 R133, -RZ, R98.reuse.H0_H0 ;  /* 0x20000062ff857230 */ /* 0x100fe40000004100 */
[----:B------:R-:W-:Y:S02]  /*0a20*/  HADD2.F32 R144, -RZ, R98.H1_H1 ;  /* 0x30000062ff907230 */ /* 0x000fe40000004100 */
[----:B-1----:R-:W-:-:S05]  /*0a30*/  @P0 IMAD.WIDE.U32 R82, R107, 0x10, R82 ;  /* 0x000000106b520825 */ /* 0x002fca00078e0052 */
[----:B------:R0:W5:Y:S02]  /*0a40*/  @P0 LDG.E.128 R44, desc[UR10][R82.64] ;  /* 0x0000000a522c0981 */ /* 0x000164000c1e1d00 */
[----:B0-----:R-:W-:Y:S01]  /*0a50*/  IADD3 R83, PT, PT, R107, 0x100, RZ ;  /* 0x000001006b537810 */ /* 0x001fe20007ffe0ff */
[C---:B---3--:R-:W-:Y:S01]  /*0a60*/  FADD.FTZ R3, -R80.reuse, R76 ;  /* 0x0000004c50037221 */ /* 0x048fe20000010100 */
[C---:B------:R-:W-:Y:S01]  /*0a70*/  FADD.FTZ R77, -R80.reuse, R77 ;  /* 0x0000004d504d7221 */ /* 0x040fe20000010100 */
[----:B------:R-:W-:Y:S02]  /*0a80*/  HADD2.F32 R76, -RZ, R97.H1_H1 ;  /* 0x30000061ff4c7230 */ /* 0x000fe40000004100 */
[----:B------:R-:W-:Y:S01]  /*0a90*/  FADD.FTZ R135, -R80, R78 ;  /* 0x0000004e50877221 */ /* 0x000fe20000010100 */
[C---:B-----5:R-:W-:Y:S01]  /*0aa0*/  FMUL.FTZ R3, R108.reuse, R3 ;  /* 0x000000036c037220 */ /* 0x060fe20000410000 */
[----:B------:R-:W-:Y:S01]  /*0ab0*/  FMUL.FTZ R134, R108, R77 ;  /* 0x0000004d6c867220 */ /* 0x000fe20000410000 */
[----:B----4-:R-:W-:Y:S01]  /*0ac0*/  FMUL.FTZ R128, R72, R81 ;  /* 0x0000005148807220 */ /* 0x010fe20000410000 */
[----:B------:R-:W-:Y:S01]  /*0ad0*/  FADD.FTZ R20, R20, R72 ;  /* 0x0000004814147221 */ /* 0x000fe20000010000 */
[----:B------:R-:W-:Y:S01]  /*0ae0*/  FFMA.FTZ R40, R72, R3, R40 ;  /* 0x0000000348287223 */ /* 0x000fe20000010028 */
[----:B------:R-:W-:Y:S01]  /*0af0*/  FMUL.FTZ R131, R73, R76 ;  /* 0x0000004c49837220 */ /* 0x000fe20000410000 */
[----:B------:R-:W-:Y:S01]  /*0b00*/  FADD.FTZ R21, R21, R73 ;  /* 0x0000004915157221 */ /* 0x000fe20000010000 */
[----:B------:R-:W-:Y:S01]  /*0b10*/  FFMA.FTZ R41, R73, R134, R41 ;  /* 0x0000008649297223 */ /* 0x000fe20000010029 */
[----:B------:R-:W-:Y:S01]  /*0b20*/  FMUL.FTZ R135, R108, R135 ;  /* 0x000000876c877220 */ /* 0x000fe20000410000 */
[----:B------:R-:W-:Y:S01]  /*0b30*/  FADD.FTZ R72, RZ, R128 ;  /* 0x00000080ff487221 */ /* 0x000fe20000010000 */
[----:B------:R-:W-:Y:S01]  /*0b40*/  FFMA.FTZ R73, R3, R128, RZ ;  /* 0x0000008003497223 */ /* 0x000fe200000100ff */
[----:B------:R-:W-:Y:S01]  /*0b50*/  FMUL.FTZ R133, R74, R133 ;  /* 0x000000854a857220 */ /* 0x000fe20000410000 */
        /* <DEDUP_REMOVED lines=13> */
.L_x_4745:
[----:B----4-:R-:W-:Y:S05]  /*0c30*/  BSYNC.RECONVERGENT B0 ;  /* 0x0000000000007941 */ /* 0x010fea0003800200 */
.L_x_4744:
        /* <DEDUP_REMOVED lines=18> */
[----:B------:R-:W5:Y:S01]  /*0d60*/  @P0 LDG.E.128 R48, desc[UR10][R84.64] ;  /* 0x0000000a54300981 */ /* 0x000f62000c1e1d00 */
[----:B-1----:R-:W-:-:S04]  /*0d70*/  @P4 IMAD.WIDE.U32 R136, R83, 0x4, R136 ;  /* 0x0000000453884825 */ /* 0x002fc800078e0088 */
[--C-:B------:R-:W-:Y:S01]  /*0d80*/  HADD2.F32 R139, -RZ, R99.reuse.H0_H0 ;  /* 0x20000063ff8b7230 */ /* 0x100fe20000004100 */
[----:B------:R0:W5:Y:S01]  /*0d90*/  @P4 LDG.E R90, desc[UR10][R136.64] ;  /* 0x0000000a885a4981 */ /* 0x000162000c1e1900 */
[----:B------:R-:W-:Y:S01]  /*0da0*/  IADD3 R83, PT, PT, R83, 0x100, RZ ;  /* 0x0000010053537810 */ /* 0x000fe20007ffe0ff */
[C---:B---3--:R-:W-:Y:S01]  /*0db0*/  FADD.FTZ R73, -R80.reuse, R73 ;  /* 0x0000004950497221 */ /* 0x048fe20000010100 */
[----:B------:R-:W-:Y:S01]  /*0dc0*/  FADD.FTZ R127, -R80, R72 ;  /* 0x00000048507f7221 */ /* 0x000fe20000010100 */
[----:B------:R-:W-:Y:S02]  /*0dd0*/  HADD2.F32 R72, -RZ, R99.H1_H1 ;  /* 0x30000063ff487230 */ /* 0x000fe40000004100 */
[C---:B0----5:R-:W-:Y:S01]  /*0de0*/  FMUL.FTZ R136, R108.reuse, R73 ;  /* 0x000000496c887220 */ /* 0x061fe20000410000 */
[--C-:B------:R-:W-:Y:S02]  /*0df0*/  HADD2.F32 R73, -RZ, R100.reuse.H0_H0 ;  /* 0x20000064ff497230 */ /* 0x100fe40000004100 */
[----:B------:R-:W-:Y:S01]  /*0e00*/  FMUL.FTZ R127, R108, R127 ;  /* 0x0000007f6c7f7220 */ /* 0x000fe20000410000 */
[----:B----4-:R-:W-:Y:S01]  /*0e10*/  FMUL.FTZ R130, R76, R139 ;  /* 0x0000008b4c827220 */ /* 0x010fe20000410000 */
[----:B------:R-:W-:Y:S01]  /*0e20*/  FMUL.FTZ R137, R77, R72 ;  /* 0x000000484d897220 */ /* 0x000fe20000410000 */
[----:B------:R-:W-:Y:S01]  /*0e30*/  FMUL.FTZ R138, R78, R73 ;  /* 0x000000494e8a7220 */ /* 0x000fe20000410000 */
[C---:B------:R-:W-:Y:S01]  /*0e40*/  FADD.FTZ R145, -R80.reuse, R74 ;  /* 0x0000004a50917221 */ /* 0x040fe20000010100 */
[----:B------:R-:W-:Y:S01]  /*0e50*/  FADD.FTZ R72, R81, R130 ;  /* 0x0000008251487221 */ /* 0x000fe20000010000 */
[----:B------:R-:W-:Y:S01]  /*0e60*/  FFMA.FTZ R73, R127, R130, R82 ;  /* 0x000000827f497223 */ /* 0x000fe20000010052 */
[----:B------:R-:W-:Y:S01]  /*0e70*/  FADD.FTZ R149, -R80, R75 ;  /* 0x0000004b50957221 */ /* 0x000fe20000010100 */
[----:B------:R-:W-:-:S02]  /*0e80*/  HADD2.F32 R74, -RZ, R100.H1_H1 ;  /* 0x30000064ff4a7230 */ /* 0x000fc40000004100 */
[----:B------:R-:W-:Y:S01]  /*0e90*/  FADD.FTZ R75, R72, R137 ;  /* 0x00000089484b7221 */ /* 0x000fe20000010000 */
        /* <DEDUP_REMOVED lines=16> */
.L_x_4747:
[----:B------:R-:W-:Y:S05]  /*0fa0*/  BSYNC.RECONVERGENT B0 ;  /* 0x0000000000007941 */ /* 0x000fea0003800200 */
.L_x_4746:
        /* <DEDUP_REMOVED lines=19> */
[----:B------:R-:W-:Y:S02]  /*10e0*/  HADD2.F32 R113, -RZ, R101.H0_H0 ;  /* 0x20000065ff717230 */ /* 0x000fe40000004100 */
[----:B-1----:R-:W-:-:S05]  /*10f0*/  @P4 IMAD.WIDE.U32 R114, R83, 0x4, R114 ;  /* 0x0000000453724825 */ /* 0x002fca00078e0072 */
[----:B------:R0:W5:Y:S02]  /*1100*/  @P4 LDG.E R91, desc[UR10][R114.64] ;  /* 0x0000000a725b4981 */ /* 0x000164000c1e1900 */
[--C-:B0-----:R-:W-:Y:S01]  /*1110*/  HADD2.F32 R115, -RZ, R102.reuse.H0_H0 ;  /* 0x20000066ff737230 */ /* 0x101fe20000004100 */
[----:B------:R-:W-:Y:S01]  /*1120*/  IADD3 R83, PT, PT, R83, 0x100, RZ ;  /* 0x0000010053537810 */ /* 0x000fe20007ffe0ff */
        /* <DEDUP_REMOVED lines=13> */
[----:B------:R-:W-:Y:S01]  /*1200*/  FADD.FTZ R72, R81, R110 ;  /* 0x0000006e51487221 */ /* 0x000fe20000010000 */
[----:B------:R-:W-:Y:S01]  /*1210*/  FFMA.FTZ R73, R109, R110, R82 ;  /* 0x0000006e6d497223 */ /* 0x000fe20000010052 */
[----:B------:R-:W-:-:S02]  /*1220*/  HADD2.F32 R76, -RZ, R102.H1_H1 ;  /* 0x30000066ff4c7230 */ /* 0x000fc40000004100 */
        /* <DEDUP_REMOVED lines=14> */
.L_x_4749:
[----:B------:R-:W-:Y:S05]  /*1310*/  BSYNC.RECONVERGENT B0 ;  /* 0x0000000000007941 */ /* 0x000fea0003800200 */
.L_x_4748:
        /* <DEDUP_REMOVED lines=21> */
[----:B------:R0:W5:Y:S01]  /*1470*/  @P4 LDG.E R93, desc[UR10][R118.64] ;  /* 0x0000000a765d4981 */ /* 0x000162000c1e1900 */
[----:B------:R-:W-:Y:S01]  /*1480*/  IADD3 R83, PT, PT, R83, 0x100, RZ ;  /* 0x0000010053537810 */ /* 0x000fe20007ffe0ff */
[C---:B---3--:R-:W-:Y:S01]  /*1490*/  FADD.FTZ R111, -R80.reuse, R76 ;  /* 0x0000004c506f7221 */ /* 0x048fe20000010100 */
[----:B------:R-:W-:Y:S01]  /*14a0*/  FADD.FTZ R77, -R80, R77 ;  /* 0x0000004d504d7221 */ /* 0x000fe20000010100 */
[----:B------:R-:W-:Y:S02]  /*14b0*/  HADD2.F32 R76, -RZ, R103.H1_H1 ;  /* 0x30000067ff4c7230 */ /* 0x000fe40000004100 */
[C---:B-----5:R-:W-:Y:S01]  /*14c0*/  FMUL.FTZ R111, R108.reuse, R111 ;  /* 0x0000006f6c6f7220 */ /* 0x060fe20000410000 */
[----:B------:R-:W-:Y:S01]  /*14d0*/  FMUL.FTZ R116, R108, R77 ;  /* 0x0000004d6c747220 */ /* 0x000fe20000410000 */
[--C-:B------:R-:W-:Y:S02]  /*14e0*/  HADD2.F32 R77, -RZ, R104.reuse.H0_H0 ;  /* 0x20000068ff4d7230 */ /* 0x100fe40000004100 */
[----:B----4-:R-:W-:Y:S01]  /*14f0*/  FMUL.FTZ R112, R72, R121 ;  /* 0x0000007948707220 */ /* 0x010fe20000410000 */
[----:B------:R-:W-:Y:S01]  /*1500*/  FADD.FTZ R8, R8, R72 ;  /* 0x0000004808087221 */ /* 0x000fe20000010000 */
[----:B------:R-:W-:Y:S01]  /*1510*/  FFMA.FTZ R28, R72, R111, R28 ;  /* 0x0000006f481c7223 */ /* 0x000fe2000001001c */
[----:B------:R-:W-:Y:S01]  /*1520*/  FADD.FTZ R125, -R80, R78 ;  /* 0x0000004e507d7221 */ /* 0x000fe20000010100 */
[----:B0-----:R-:W-:Y:S01]  /*1530*/  FMUL.FTZ R119, R73, R76 ;  /* 0x0000004c49777220 */ /* 0x001fe20000410000 */
[----:B------:R-:W-:Y:S01]  /*1540*/  FADD.FTZ R9, R9, R73 ;  /* 0x0000004909097221 */ /* 0x000fe20000010000 */
[----:B------:R-:W-:Y:S01]  /*1550*/  FFMA.FTZ R29, R73, R116, R29 ;  /* 0x00000074491d7223 */ /* 0x000fe2000001001d */
[----:B------:R-:W-:Y:S01]  /*1560*/  FADD.FTZ R72, R81, R112 ;  /* 0x0000007051487221 */ /* 0x000fe20000010000 */
[----:B------:R-:W-:Y:S01]  /*1570*/  FFMA.FTZ R73, R111, R112, R82 ;  /* 0x000000706f497223 */ /* 0x000fe20000010052 */
[----:B------:R-:W-:Y:S01]  /*1580*/  FMUL.FTZ R118, R74, R77 ;  /* 0x0000004d4a767220 */ /* 0x000fe20000410000 */
[----:B------:R-:W-:-:S02]  /*1590*/  HADD2.F32 R76, -RZ, R104.H1_H1 ;  /* 0x30000068ff4c7230 */ /* 0x000fc40000004100 */
[----:B------:R-:W-:Y:S01]  /*15a0*/  FMUL.FTZ R121, R108, R125 ;  /* 0x0000007d6c797220 */ /* 0x000fe20000410000 */
        /* <DEDUP_REMOVED lines=13> */
.L_x_4751:
[----:B------:R-:W-:Y:S05]  /*1680*/  BSYNC.RECONVERGENT B0 ;  /* 0x0000000000007941 */ /* 0x000fea0003800200 */
.L_x_4750:
        /* <DEDUP_REMOVED lines=53> */
.L_x_4753:
[----:B------:R-:W-:Y:S05]  /*19e0*/  BSYNC.RECONVERGENT B0 ;  /* 0x0000000000007941 */ /* 0x000fea0003800200 */
.L_x_4752:
        /* <DEDUP_REMOVED lines=32> */
.L_x_4755:
[----:B------:R-:W-:Y:S05]  /*1bf0*/  BSYNC.RECONVERGENT B0 ;  /* 0x0000000000007941 */ /* 0x000fea0003800200 */
.L_x_4754:
        /* <DEDUP_REMOVED lines=34> */
[----:B0-----:R-:W-:Y:S02]  /*1e20*/  IADD3 R89, PT, PT, R89, R72, RZ ;  /* 0x0000004859597210 */ /* 0x001fe40007ffe0ff */
[----:B------:R-:W-:Y:S01]  /*1e30*/  FMUL.FTZ R77, R86, UR9 ;  /* 0x00000009564d7c20 */ /* 0x000fe20008410000 */
[----:B------:R-:W-:Y:S01]  /*1e40*/  FADD.FTZ R74, R87, R74 ;  /* 0x0000004a574a7221 */ /* 0x000fe20000010000 */
[----:B------:R-:W-:-:S03]  /*1e50*/  ISETP.GE.AND P0, PT, R89, R73, PT ;  /* 0x000000495900720c */ /* 0x000fc60003f06270 */
[----:B------:R-:W-:Y:S01]  /*1e60*/  FMUL.FTZ R76, R74, UR9 ;  /* 0x000000094a4c7c20 */ /* 0x000fe20008410000 */
[----:B------:R-:W-:Y:S02]  /*1e70*/  P2R R84, PR, RZ, 0x1 ;  /* 0x00000001ff547803 */ /* 0x000fe40000000000 */
[----:B------:R-:W-:Y:S02]  /*1e80*/  ISETP.GE.U32.AND P0, PT, R0, 0x100, PT ;  /* 0x000001000000780c */ /* 0x000fe40003f06070 */
[----:B-1----:R-:W-:-:S04]  /*1e90*/  ISETP.NE.AND P4, PT, R75, RZ, PT ;  /* 0x000000ff4b00720c */ /* 0x002fc80003f85270 */
[----:B------:R-:W-:Y:S02]  /*1ea0*/  P2R R85, PR, RZ, 0x10 ;  /* 0x00000010ff557803 */ /* 0x000fe40000000000 */
        /* <DEDUP_REMOVED lines=16> */
[----:B------:R-:W-:-:S04]  /*1fb0*/  FADD.FTZ R73, R128, -R73 ;  /* 0x8000004980497221 */ /* 0x000fc80000010000 */
[----:B-----5:R-:W-:-:S04]  /*1fc0*/  FMUL.FTZ R73, R108, R73 ;  /* 0x000000496c497220 */ /* 0x020fc80000410000 */
[----:B------:R-:W-:-:S05]  /*1fd0*/  FMUL.FTZ R73, R73, UR14 ;  /* 0x0000000e49497c20 */ /* 0x000fca0008410000 */
[----:B------:R-:W-:Y:S01]  /*1fe0*/  SEL R72, R73, RZ, P4 ;  /* 0x000000ff49487207 */ /* 0x000fe20002000000 */
[----:B------:R-:W-:Y:S01]  /*1ff0*/  FADD.FTZ R73, R131, -R74 ;  /* 0x8000004a83497221 */ /* 0x000fe20000010000 */
[----:B------:R-:W-:Y:S01]  /*2000*/  FFMA.FTZ R74, R135, R76, R77 ;  /* 0x0000004c874a7223 */ /* 0x000fe2000001004d */
[----:B------:R-:W-:Y:S02]  /*2010*/  LOP3.LUT P4, RZ, R120, 0xff00, RZ, 0xc0, !PT ;  /* 0x0000ff0078ff7812 */ /* 0x000fe4000788c0ff */
[----:B------:R-:W-:Y:S01]  /*2020*/  FMUL.FTZ R73, R108, R73 ;  /* 0x000000496c497220 */ /* 0x000fe20000410000 */
[----:B------:R-:W-:-:S03]  /*2030*/  FADD.FTZ R75, R133, -R74 ;  /* 0x8000004a854b7221 */ /* 0x000fc60000010000 */
[----:B------:R-:W-:Y:S01]  /*2040*/  FMUL.FTZ R73, R73, UR14 ;  /* 0x0000000e49497c20 */ /* 0x000fe20008410000 */
[----:B------:R-:W-:-:S04]  /*2050*/  FMUL.FTZ R75, R108, R75 ;  /* 0x0000004b6c4b7220 */ /* 0x000fc80000410000 */
[----:B------:R-:W-:Y:S01]  /*2060*/  SEL R73, R73, RZ, P4 ;  /* 0x000000ff49497207 */ /* 0x000fe20002000000 */
[----:B------:R-:W-:Y:S01]  /*2070*/  FMUL.FTZ R75, R75, UR14 ;  /* 0x0000000e4b4b7c20 */ /* 0x000fe20008410000 */
        /* <DEDUP_REMOVED lines=9> */
.L_x_4760:
[-CC-:B------:R-:W-:Y:S01]  /*2110*/  FFMA.FTZ R65, R3, R76.reuse, R77.reuse ;  /* 0x0000004c03417223 */ /* 0x180fe2000001004d */
[----:B------:R-:W-:Y:S01]  /*2120*/  FFMA.FTZ R66, R134, R76, R77 ;  /* 0x0000004c86427223 */ /* 0x000fe2000001004d */
[----:B------:R-:W-:Y:S02]  /*2130*/  LOP3.LUT P4, RZ, R120, 0xff, RZ, 0xc0, !PT ;  /* 0x000000ff78ff7812 */ /* 0x000fe4000788c0ff */
[----:B------:R-:W-:-:S04]  /*2140*/  FADD.FTZ R65, R128, -R65 ;  /* 0x8000004180417221 */ /* 0x000fc80000010000 */
[----:B-----5:R-:W-:Y:S01]  /*2150*/  FMUL.FTZ R64, R108, R65 ;  /* 0x000000416c407220 */ /* 0x020fe20000410000 */
[----:B------:R-:W-:Y:S01]  /*2160*/  FADD.FTZ R65, R131, -R66 ;  /* 0x8000004283417221 */ /* 0x000fe20000010000 */
[----:B------:R-:W-:Y:S02]  /*2170*/  FFMA.FTZ R66, R135, R76, R77 ;  /* 0x0000004c87427223 */ /* 0x000fe4000001004d */
[----:B------:R-:W-:Y:S01]  /*2180*/  FMUL.FTZ R72, R64, UR14 ;  /* 0x0000000e40487c20 */ /* 0x000fe20008410000 */
[----:B------:R-:W-:Y:S01]  /*2190*/  FMUL.FTZ R65, R108, R65 ;  /* 0x000000416c417220 */ /* 0x000fe20000410000 */
[----:B------:R-:W-:-:S03]  /*21a0*/  FADD.FTZ R67, R133, -R66 ;  /* 0x8000004285437221 */ /* 0x000fc60000010000 */
[----:B------:R-:W-:Y:S01]  /*21b0*/  SEL R72, R72, RZ, P4 ;  /* 0x000000ff48487207 */ /* 0x000fe20002000000 */
[----:B------:R-:W-:Y:S01]  /*21c0*/  FMUL.FTZ R66, R108, R67 ;  /* 0x000000436c427220 */ /* 0x000fe20000410000 */
[----:B------:R-:W-:Y:S01]  /*21d0*/  FFMA.FTZ R67, R146, R76, R77 ;  /* 0x0000004c92437223 */ /* 0x000fe2000001004d */
[----:B------:R-:W-:Y:S01]  /*21e0*/  FMUL.FTZ R73, R65, UR14 ;  /* 0x0000000e41497c20 */ /* 0x000fe20008410000 */
[----:B------:R-:W-:Y:S01]  /*21f0*/  LOP3.LUT P4, RZ, R120, 0xff00, RZ, 0xc0, !PT ;  /* 0x0000ff0078ff7812 */ /* 0x000fe2000788c0ff */
[----:B------:R-:W-:Y:S01]  /*2200*/  FMUL.FTZ R74, R66, UR14 ;  /* 0x0000000e424a7c20 */ /* 0x000fe20008410000 */
[----:B------:R-:W-:Y:S02]  /*2210*/  FADD.FTZ R67, R144, -R67 ;  /* 0x8000004390437221 */ /* 0x000fe40000010000 */
[----:B------:R-:W-:Y:S02]  /*2220*/  SEL R73, R73, RZ, P4 ;  /* 0x000000ff49497207 */ /* 0x000fe40002000000 */
[----:B------:R-:W-:Y:S01]  /*2230*/  LOP3.LUT P4, RZ, R120, 0xff0000, RZ, 0xc0, !PT ;  /* 0x00ff000078ff7812 */ /* 0x000fe2000788c0ff */
[----:B------:R-:W-:-:S03]  /*2240*/  FMUL.FTZ R67, R108, R67 ;  /* 0x000000436c437220 */ /* 0x000fc60000410000 */
[----:B------:R-:W-:Y:S01]  /*2250*/  SEL R74, R74, RZ, P4 ;  /* 0x000000ff4a4a7207 */ /* 0x000fe20002000000 */
[----:B------:R-:W-:Y:S01]  /*2260*/  FMUL.FTZ R75, R67, UR14 ;  /* 0x0000000e434b7c20 */ /* 0x000fe20008410000 */
[----:B------:R-:W-:-:S04]  /*2270*/  ISETP.GE.U32.AND P4, PT, R120, 0x1000000, PT ;  /* 0x010000007800780c */ /* 0x000fc80003f86070 */
[----:B------:R-:W-:Y:S01]  /*2280*/  SEL R75, R75, RZ, P4 ;  /* 0x000000ff4b4b7207 */ /* 0x000fe20002000000 */
[----:B------:R-:W-:Y:S08]  /*2290*/  BRA `(.L_x_4761) ;  /* 0x0000000c001c7947 */ /* 0x000ff00003800000 */
.L_x_4759:
        /* <DEDUP_REMOVED lines=15> */
[----:B------:R-:W-:Y:S01]  /*2390*/  SEL R72, R72, RZ, P4 ;  /* 0x000000ff48487207 */ /* 0x000fe20002000000 */
[----:B------:R-:W-:Y:S01]  /*23a0*/  FFMA.FTZ R74, R108, R75, R46 ;  /* 0x0000004b6c4a7223 */ /* 0x000fe2000001002e */
[----:B------:R-:W-:Y:S01]  /*23b0*/  FFMA.FTZ R75, R146, R76, R77 ;  /* 0x0000004c924b7223 */ /* 0x000fe2000001004d */
[----:B------:R-:W-:Y:S01]  /*23c0*/  FMUL.FTZ R73, R73, UR14 ;  /* 0x0000000e49497c20 */ /* 0x000fe20008410000 */
[----:B------:R-:W-:Y:S01]  /*23d0*/  LOP3.LUT P4, RZ, R120, 0xff00, RZ, 0xc0, !PT ;  /* 0x0000ff0078ff7812 */ /* 0x000fe2000788c0ff */
[----:B------:R-:W-:Y:S01]  /*23e0*/  FMUL.FTZ R74, R74, UR14 ;  /* 0x0000000e4a4a7c20 */ /* 0x000fe20008410000 */
[----:B------:R-:W-:Y:S02]  /*23f0*/  FADD.FTZ R75, R144, -R75 ;  /* 0x8000004b904b7221 */ /* 0x000fe40000010000 */
[----:B------:R-:W-:Y:S02]  /*2400*/  SEL R73, R73, RZ, P4 ;  /* 0x000000ff49497207 */ /* 0x000fe40002000000 */
[----:B------:R-:W-:Y:S01]  /*2410*/  LOP3.LUT P4, RZ, R120, 0xff0000, RZ, 0xc0, !PT ;  /* 0x00ff000078ff7812 */ /* 0x000fe2000788c0ff */
[----:B------:R-:W-:-:S03]  /*2420*/  FFMA.FTZ R75, R108, R75, R47 ;  /* 0x0000004b6c4b7223 */ /* 0x000fc6000001002f */
[----:B------:R-:W-:Y:S01]  /*2430*/  SEL R74, R74, RZ, P4 ;  /* 0x000000ff4a4a7207 */ /* 0x000fe20002000000 */
[----:B------:R-:W-:Y:S01]  /*2440*/  FMUL.FTZ R75, R75, UR14 ;  /* 0x0000000e4b4b7c20 */ /* 0x000fe20008410000 */
[----:B------:R-:W-:-:S04]  /*2450*/  ISETP.GE.U32.AND P4, PT, R120, 0x1000000, PT ;  /* 0x010000007800780c */ /* 0x000fc80003f86070 */
[----:B------:R-:W-:Y:S01]  /*2460*/  SEL R75, R75, RZ, P4 ;  /* 0x000000ff4b4b7207 */ /* 0x000fe20002000000 */
[----:B------:R-:W-:Y:S08]  /*2470*/  BRA `(.L_x_4761) ;  /* 0x0000000800a47947 */ /* 0x000ff00003800000 */
.L_x_4762:
[-CC-:B------:R-:W-:Y:S01]  /*2480*/  FFMA.FTZ R65, R3, R76.reuse, R77.reuse ;  /* 0x0000004c03417223 */ /* 0x180fe2000001004d */
[----:B------:R-:W-:Y:S01]  /*2490*/  FFMA.FTZ R66, R134, R76, R77 ;  /* 0x0000004c86427223 */ /* 0x000fe2000001004d */
[----:B------:R-:W-:Y:S02]  /*24a0*/  LOP3.LUT P4, RZ, R120, 0xff, RZ, 0xc0, !PT ;  /* 0x000000ff78ff7812 */ /* 0x000fe4000788c0ff */
[----:B------:R-:W-:Y:S01]  /*24b0*/  FADD.FTZ R65, R128, -R65 ;  /* 0x8000004180417221 */ /* 0x000fe20000010000 */
[----:B------:R-:W-:-:S03]  /*24c0*/  FADD.FTZ R66, R131, -R66 ;  /* 0x8000004283427221 */ /* 0x000fc60000010000 */
[C---:B-----5:R-:W-:Y:S01]  /*24d0*/  FFMA.FTZ R64, R108.reuse, R65, R44 ;  /* 0x000000416c407223 */ /* 0x060fe2000001002c */
[----:B------:R-:W-:Y:S01]  /*24e0*/  FFMA.FTZ R65, R108, R66, R45 ;  /* 0x000000426c417223 */ /* 0x000fe2000001002d */
[----:B------:R-:W-:Y:S02]  /*24f0*/  FFMA.FTZ R66, R135, R76, R77 ;  /* 0x0000004c87427223 */ /* 0x000fe4000001004d */
[----:B------:R-:W-:Y:S01]  /*2500*/  FMUL.FTZ R72, R64, UR14 ;  /* 0x0000000e40487c20 */ /* 0x000fe20008410000 */
[----:B------:R-:W-:Y:S01]  /*2510*/  FMUL.FTZ R73, R65, UR14 ;  /* 0x0000000e41497c20 */ /* 0x000fe20008410000 */
[----:B------:R-:W-:-:S03]  /*2520*/  FADD.FTZ R67, R133, -R66 ;  /* 0x8000004285437221 */ /* 0x000fc60000010000 */
[----:B------:R-:W-:Y:S01]  /*2530*/  SEL R72, R72, RZ, P4 ;  /* 0x000000ff48487207 */ /* 0x000fe20002000000 */
[----:B------:R-:W-:Y:S01]  /*2540*/  FFMA.FTZ R66, R108, R67, R46 ;  /* 0x000000436c427223 */ /* 0x000fe2000001002e */
[----:B------:R-:W-:Y:S01]  /*2550*/  FFMA.FTZ R67, R146, R76, R77 ;  /* 0x0000004c92437223 */ /* 0x000fe2000001004d */
[----:B------:R-:W-:Y:S02]  /*2560*/  LOP3.LUT P4, RZ, R120, 0xff00, RZ, 0xc0, !PT ;  /* 0x0000ff0078ff7812 */ /* 0x000fe4000788c0ff */
[----:B------:R-:W-:Y:S01]  /*2570*/  FMUL.FTZ R74, R66, UR14 ;  /* 0x0000000e424a7c20 */ /* 0x000fe20008410000 */
[----:B------:R-:W-:Y:S01]  /*2580*/  FADD.FTZ R67, R144, -R67 ;  /* 0x8000004390437221 */ /* 0x000fe20000010000 */
        /* <DEDUP_REMOVED lines=8> */
.L_x_4758:
        /* <DEDUP_REMOVED lines=14> */
[----:B------:R-:W-:Y:S02]  /*26f0*/  SEL R72, R69, RZ, P4 ;  /* 0x000000ff45487207 */ /* 0x000fe40002000000 */
[----:B------:R-:W-:-:S04]  /*2700*/  LOP3.LUT P4, RZ, R88, 0xff, RZ, 0xc0, !PT ;  /* 0x000000ff58ff7812 */ /* 0x000fc8000788c0ff */
        /* <DEDUP_REMOVED lines=25> */
.L_x_4764:
        /* <DEDUP_REMOVED lines=11> */
[----:B------:R-:W-:Y:S01]  /*2950*/  FMUL.FTZ R69, R65, UR14 ;  /* 0x0000000e41457c20 */ /* 0x000fe20008410000 */
[----:B------:R-:W-:Y:S01]  /*2960*/  LOP3.LUT P4, RZ, R88, 0xff, RZ, 0xc0, !PT ;  /* 0x000000ff58ff7812 */ /* 0x000fe2000788c0ff */
[----:B------:R-:W-:Y:S01]  /*2970*/  FMUL.FTZ R66, R108, R67 ;  /* 0x000000436c427220 */ /* 0x000fe20000410000 */
[----:B------:R-:W-:Y:S02]  /*2980*/  FFMA.FTZ R67, R146, R76, R77 ;  /* 0x0000004c92437223 */ /* 0x000fe4000001004d */
[----:B------:R-:W-:Y:S01]  /*2990*/  SEL R68, R68, RZ, P4 ;  /* 0x000000ff44447207 */ /* 0x000fe20002000000 */
[----:B------:R-:W-:Y:S01]  /*29a0*/  FMUL.FTZ R70, R66, UR14 ;  /* 0x0000000e42467c20 */ /* 0x000fe20008410000 */
[----:B------:R-:W-:Y:S01]  /*29b0*/  LOP3.LUT P4, RZ, R120, 0xff00, RZ, 0xc0, !PT ;  /* 0x0000ff0078ff7812 */ /* 0x000fe2000788c0ff */
[----:B------:R-:W-:-:S03]  /*29c0*/  FADD.FTZ R67, R144, -R67 ;  /* 0x8000004390437221 */ /* 0x000fc60000010000 */
[----:B------:R-:W-:Y:S01]  /*29d0*/  SEL R73, R69, RZ, P4 ;  /* 0x000000ff45497207 */ /* 0x000fe20002000000 */
[----:B------:R-:W-:Y:S01]  /*29e0*/  FMUL.FTZ R67, R108, R67 ;  /* 0x000000436c437220 */ /* 0x000fe20000410000 */
[----:B------:R-:W-:-:S03]  /*29f0*/  LOP3.LUT P4, RZ, R88, 0xff00, RZ, 0xc0, !PT ;  /* 0x0000ff0058ff7812 */ /* 0x000fc6000788c0ff */
[----:B------:R-:W-:Y:S01]  /*2a00*/  FMUL.FTZ R71, R67, UR14 ;  /* 0x0000000e43477c20 */ /* 0x000fe20008410000 */
        /* <DEDUP_REMOVED lines=10> */
.L_x_4763:
        /* <DEDUP_REMOVED lines=38> */
.L_x_4765:
        /* <DEDUP_REMOVED lines=13> */
[----:B------:R-:W-:Y:S01]  /*2de0*/  LOP3.LUT P4, RZ, R88, 0xff, RZ, 0xc0, !PT ;  /* 0x000000ff58ff7812 */ /* 0x000fe2000788c0ff */
[----:B------:R-:W-:Y:S02]  /*2df0*/  FFMA.FTZ R67, R146, R76, R77 ;  /* 0x0000004c92437223 */ /* 0x000fe4000001004d */
[----:B------:R-:W-:Y:S01]  /*2e00*/  FMUL.FTZ R70, R66, UR14 ;  /* 0x0000000e42467c20 */ /* 0x000fe20008410000 */
[----:B------:R-:W-:Y:S01]  /*2e10*/  SEL R68, R68, RZ, P4 ;  /* 0x000000ff44447207 */ /* 0x000fe20002000000 */
[----:B------:R-:W-:Y:S01]  /*2e20*/  FADD.FTZ R67, R144, -R67 ;  /* 0x8000004390437221 */ /* 0x000fe20000010000 */
[----:B------:R-:W-:-:S03]  /*2e30*/  LOP3.LUT P4, RZ, R120, 0xff00, RZ, 0xc0, !PT ;  /* 0x0000ff0078ff7812 */ /* 0x000fc6000788c0ff */
[----:B------:R-:W-:Y:S01]  /*2e40*/  FFMA.FTZ R67, R108, R67, R47 ;  /* 0x000000436c437223 */ /* 0x000fe2000001002f */
[----:B------:R-:W-:Y:S02]  /*2e50*/  SEL R73, R69, RZ, P4 ;  /* 0x000000ff45497207 */ /* 0x000fe40002000000 */
[----:B------:R-:W-:Y:S01]  /*2e60*/  LOP3.LUT P4, RZ, R88, 0xff00, RZ, 0xc0, !PT ;  /* 0x0000ff0058ff7812 */ /* 0x000fe2000788c0ff */
[----:B------:R-:W-:-:S03]  /*2e70*/  FMUL.FTZ R71, R67, UR14 ;  /* 0x0000000e43477c20 */ /* 0x000fc60008410000 */
        /* <DEDUP_REMOVED lines=9> */
.L_x_4761:
        /* <DEDUP_REMOVED lines=14> */
.L_x_4757:
[----:B------:R-:W-:Y:S05]  /*2ff0*/  BSYNC.RECONVERGENT B0 ;  /* 0x0000000000007941 */ /* 0x000fea0003800200 */
.L_x_4756:
        /* <DEDUP_REMOVED lines=13> */
[-CC-:B------:R-:W-:Y:S01]  /*30d0*/  FFMA.FTZ R66, R136, R76.reuse, R77.reuse ;  /* 0x0000004c88427223 */ /* 0x180fe2000001004d */
[----:B------:R-:W-:Y:S01]  /*30e0*/  LOP3.LUT P6, RZ, R122, 0xff, RZ, 0xc0, !PT ;  /* 0x000000ff7aff7812 */ /* 0x000fe200078cc0ff */
[-C--:B------:R-:W-:Y:S01]  /*30f0*/  FFMA.FTZ R67, R139, R76.reuse, R77 ;  /* 0x0000004c8b437223 */ /* 0x080fe2000001004d */
[----:B------:R-:W-:Y:S01]  /*3100*/  FADD.FTZ R65, R130, -R65 ;  /* 0x8000004182417221 */ /* 0x000fe20000010000 */
[----:B------:R-:W-:Y:S01]  /*3110*/  FADD.FTZ R66, R137, -R66 ;  /* 0x8000004289427221 */ /* 0x000fe20000010000 */
[----:B------:R-:W-:Y:S01]  /*3120*/  FFMA.FTZ R78, R148, R76, R77 ;  /* 0x0000004c944e7223 */ /* 0x000fe2000001004d */
[----:B------:R-:W-:Y:S01]  /*3130*/  FADD.FTZ R67, R138, -R67 ;  /* 0x800000438a437221 */ /* 0x000fe20000010000 */
[C---:B-----5:R-:W-:Y:S01]  /*3140*/  FFMA.FTZ R64, R108.reuse, R65, R48 ;  /* 0x000000416c407223 */ /* 0x060fe20000010030 */
[C---:B------:R-:W-:Y:S01]  /*3150*/  FFMA.FTZ R65, R108.reuse, R66, R49 ;  /* 0x000000426c417223 */ /* 0x040fe20000010031 */
[----:B------:R-:W-:Y:S01]  /*3160*/  FADD.FTZ R78, R145, -R78 ;  /* 0x8000004e914e7221 */ /* 0x000fe20000010000 */
[----:B------:R-:W-:Y:S01]  /*3170*/  FFMA.FTZ R66, R108, R67, R50 ;  /* 0x000000436c427223 */ /* 0x000fe20000010032 */
[----:B------:R-:W-:Y:S01]  /*3180*/  FMUL.FTZ R68, R64, UR14 ;  /* 0x0000000e40447c20 */ /* 0x000fe20008410000 */
[----:B------:R-:W-:Y:S01]  /*3190*/  FMUL.FTZ R69, R65, UR14 ;  /* 0x0000000e41457c20 */ /* 0x000fe20008410000 */
[----:B------:R-:W-:Y:S01]  /*31a0*/  FFMA.FTZ R67, R108, R78, R51 ;  /* 0x0000004e6c437223 */ /* 0x000fe20000010033 */
[----:B------:R-:W-:-:S02]  /*31b0*/  FMUL.FTZ R70, R66, UR14 ;  /* 0x0000000e42467c20 */ /* 0x000fc40008410000 */
        /* <DEDUP_REMOVED lines=17> */
.L_x_4770:
        /* <DEDUP_REMOVED lines=33> */
.L_x_4769:
[----:B0-----:R-:W0:Y:S02]  /*34e0*/  LDC.64 R68, c[0x0][0x478] ;  /* 0x00011e00ff447b82 */ /* 0x001e240000000a00 */
        /* <DEDUP_REMOVED lines=8> */
[----:B------:R-:W-:Y:S02]  /*3570*/  FFMA.FTZ R78, R148, R76, R77 ;  /* 0x0000004c944e7223 */ /* 0x000fe4000001004d */
[----:B------:R-:W-:Y:S01]  /*3580*/  FADD.FTZ R67, R138, -R67 ;  /* 0x800000438a437221 */ /* 0x000fe20000010000 */
[C---:B-----5:R-:W-:Y:S01]  /*3590*/  FMUL.FTZ R64, R108.reuse, R65 ;  /* 0x000000416c407220 */ /* 0x060fe20000410000 */
[----:B------:R-:W-:Y:S02]  /*35a0*/  FADD.FTZ R65, R137, -R66 ;  /* 0x8000004289417221 */ /* 0x000fe40000010000 */
[----:B------:R-:W-:Y:S01]  /*35b0*/  FMUL.FTZ R66, R108, R67 ;  /* 0x000000436c427220 */ /* 0x000fe20000410000 */
[----:B------:R-:W-:Y:S01]  /*35c0*/  FMUL.FTZ R68, R64, UR14 ;  /* 0x0000000e40447c20 */ /* 0x000fe20008410000 */
[----:B------:R-:W-:Y:S01]  /*35d0*/  FMUL.FTZ R65, R108, R65 ;  /* 0x000000416c417220 */ /* 0x000fe20000410000 */
[----:B------:R-:W-:Y:S01]  /*35e0*/  FADD.FTZ R67, R145, -R78 ;  /* 0x8000004e91437221 */ /* 0x000fe20000010000 */
[----:B------:R-:W-:-:S02]  /*35f0*/  FMUL.FTZ R70, R66, UR14 ;  /* 0x0000000e42467c20 */ /* 0x000fc40008410000 */
[----:B------:R-:W-:Y:S01]  /*3600*/  SEL R72, R68, RZ, P6 ;  /* 0x000000ff44487207 */ /* 0x000fe20003000000 */
[----:B------:R-:W-:Y:S01]  /*3610*/  FMUL.FTZ R69, R65, UR14 ;  /* 0x0000000e41457c20 */ /* 0x000fe20008410000 */
[----:B------:R-:W-:Y:S01]  /*3620*/  LOP3.LUT P6, RZ, R90, 0xff, RZ, 0xc0, !PT ;  /* 0x000000ff5aff7812 */ /* 0x000fe200078cc0ff */
[----:B------:R-:W-:-:S03]  /*3630*/  FMUL.FTZ R67, R108, R67 ;  /* 0x000000436c437220 */ /* 0x000fc60000410000 */
        /* <DEDUP_REMOVED lines=15> */
.L_x_4772:
[-CC-:B------:R-:W-:Y:S01]  /*3730*/  FFMA.FTZ R69, R127, R76.reuse, R77.reuse ;  /* 0x0000004c7f457223 */ /* 0x180fe2000001004d */
[----:B------:R-:W-:Y:S01]  /*3740*/  LOP3.LUT P6, RZ, R122, 0xff, RZ, 0xc0, !PT ;  /* 0x000000ff7aff7812 */ /* 0x000fe200078cc0ff */
        /* <DEDUP_REMOVED lines=9> */
[----:B------:R-:W-:Y:S02]  /*37e0*/  SEL R72, R69, RZ, P6 ;  /* 0x000000ff45487207 */ /* 0x000fe40003000000 */
[----:B------:R-:W-:-:S04]  /*37f0*/  LOP3.LUT P6, RZ, R90, 0xff, RZ, 0xc0, !PT ;  /* 0x000000ff5aff7812 */ /* 0x000fc800078cc0ff */
[----:B------:R-:W-:Y:S01]  /*3800*/  SEL R68, R69, RZ, P6 ;  /* 0x000000ff45447207 */ /* 0x000fe20003000000 */
[----:B------:R-:W-:Y:S01]  /*3810*/  FADD.FTZ R69, R137, -R70 ;  /* 0x8000004689457221 */ /* 0x000fe20000010000 */
[----:B------:R-:W-:-:S03]  /*3820*/  LOP3.LUT P6, RZ, R122, 0xff00, RZ, 0xc0, !PT ;  /* 0x0000ff007aff7812 */ /* 0x000fc600078cc0ff */
        /* <DEDUP_REMOVED lines=9> */
[----:B------:R-:W-:Y:S01]  /*38c0*/  FADD.FTZ R71, R145, -R78 ;  /* 0x8000004e91477221 */ /* 0x000fe20000010000 */
[----:B------:R-:W-:-:S03]  /*38d0*/  ISETP.GE.U32.AND P6, PT, R122, 0x1000000, PT ;  /* 0x010000007a00780c */ /* 0x000fc60003fc6070 */
[----:B------:R-:W-:-:S04]  /*38e0*/  FMUL.FTZ R71, R108, R71 ;  /* 0x000000476c477220 */ /* 0x000fc80000410000 */
[----:B------:R-:W-:-:S05]  /*38f0*/  FMUL.FTZ R71, R71, UR14 ;  /* 0x0000000e47477c20 */ /* 0x000fca0008410000 */
[----:B------:R-:W-:Y:S02]  /*3900*/  SEL R75, R71, RZ, P6 ;  /* 0x000000ff474b7207 */ /* 0x000fe40003000000 */
[----:B------:R-:W-:-:S04]  /*3910*/  ISETP.GE.U32.AND P6, PT, R90, 0x1000000, PT ;  /* 0x010000005a00780c */ /* 0x000fc80003fc6070 */
[----:B------:R-:W-:Y:S01]  /*3920*/  SEL R71, R71, RZ, P6 ;  /* 0x000000ff47477207 */ /* 0x000fe20003000000 */
[----:B------:R-:W-:Y:S08]  /*3930*/  BRA `(.L_x_4771) ;  /* 0x0000000400b87947 */ /* 0x000ff00003800000 */
.L_x_4768:
        /* <DEDUP_REMOVED lines=23> */
[----:B------:R-:W-:Y:S02]  /*3ab0*/  SEL R72, R72, RZ, P6 ;  /* 0x000000ff48487207 */ /* 0x000fe40003000000 */
[----:B------:R-:W-:Y:S01]  /*3ac0*/  LOP3.LUT P6, RZ, R122, 0xff00, RZ, 0xc0, !PT ;  /* 0x0000ff007aff7812 */ /* 0x000fe200078cc0ff */
[----:B------:R-:W-:-:S03]  /*3ad0*/  FMUL.FTZ R75, R67, UR14 ;  /* 0x0000000e434b7c20 */ /* 0x000fc60008410000 */
[----:B------:R-:W-:Y:S02]  /*3ae0*/  SEL R73, R73, RZ, P6 ;  /* 0x000000ff49497207 */ /* 0x000fe40003000000 */
[----:B------:R-:W-:-:S04]  /*3af0*/  LOP3.LUT P6, RZ, R122, 0xff0000, RZ, 0xc0, !PT ;  /* 0x00ff00007aff7812 */ /* 0x000fc800078cc0ff */
[----:B------:R-:W-:Y:S02]  /*3b00*/  SEL R74, R74, RZ, P6 ;  /* 0x000000ff4a4a7207 */ /* 0x000fe40003000000 */
[----:B------:R-:W-:-:S04]  /*3b10*/  ISETP.GE.U32.AND P6, PT, R122, 0x1000000, PT ;  /* 0x010000007a00780c */ /* 0x000fc80003fc6070 */
[----:B------:R-:W-:Y:S01]  /*3b20*/  SEL R75, R75, RZ, P6 ;  /* 0x000000ff4b4b7207 */ /* 0x000fe20003000000 */
[----:B------:R-:W-:Y:S08]  /*3b30*/  BRA `(.L_x_4771) ;  /* 0x0000000400387947 */ /* 0x000ff00003800000 */
.L_x_4774:
        /* <DEDUP_REMOVED lines=25> */
.L_x_4773:
        /* <DEDUP_REMOVED lines=9> */
[----:B------:R-:W-:Y:S01]  /*3d60*/  FFMA.FTZ R78, R148, R76, R77 ;  /* 0x0000004c944e7223 */ /* 0x000fe2000001004d */
[----:B------:R-:W-:Y:S02]  /*3d70*/  FADD.FTZ R67, R138, -R67 ;  /* 0x800000438a437221 */ /* 0x000fe40000010000 */
[C---:B-----5:R-:W-:Y:S01]  /*3d80*/  FMUL.FTZ R64, R108.reuse, R65 ;  /* 0x000000416c407220 */ /* 0x060fe20000410000 */
[----:B------:R-:W-:Y:S01]  /*3d90*/  FADD.FTZ R65, R137, -R66 ;  /* 0x8000004289417221 */ /* 0x000fe20000010000 */
[----:B------:R-:W-:Y:S01]  /*3da0*/  FMUL.FTZ R66, R108, R67 ;  /* 0x000000436c427220 */ /* 0x000fe20000410000 */
[----:B------:R-:W-:Y:S01]  /*3db0*/  FADD.FTZ R67, R145, -R78 ;  /* 0x8000004e91437221 */ /* 0x000fe20000010000 */
[----:B------:R-:W-:Y:S01]  /*3dc0*/  FMUL.FTZ R72, R64, UR14 ;  /* 0x0000000e40487c20 */ /* 0x000fe20008410000 */
[----:B------:R-:W-:Y:S01]  /*3dd0*/  FMUL.FTZ R65, R108, R65 ;  /* 0x000000416c417220 */ /* 0x000fe20000410000 */
[----:B------:R-:W-:Y:S01]  /*3de0*/  FMUL.FTZ R74, R66, UR14 ;  /* 0x0000000e424a7c20 */ /* 0x000fe20008410000 */
[----:B------:R-:W-:-:S02]  /*3df0*/  FMUL.FTZ R67, R108, R67 ;  /* 0x000000436c437220 */ /* 0x000fc40000410000 */
[----:B------:R-:W-:Y:S01]  /*3e00*/  SEL R72, R72, RZ, P6 ;  /* 0x000000ff48487207 */ /* 0x000fe20003000000 */
[----:B------:R-:W-:Y:S01]  /*3e10*/  FMUL.FTZ R73, R65, UR14 ;  /* 0x0000000e41497c20 */ /* 0x000fe20008410000 */
        /* <DEDUP_REMOVED lines=8> */
.L_x_4775:
        /* <DEDUP_REMOVED lines=11> */
[----:B------:R-:W-:Y:S01]  /*3f50*/  SEL R72, R73, RZ, P6 ;  /* 0x000000ff49487207 */ /* 0x000fe20003000000 */
[----:B------:R-:W-:Y:S01]  /*3f60*/  FADD.FTZ R73, R137, -R74 ;  /* 0x8000004a89497221 */ /* 0x000fe20000010000 */
[----:B------:R-:W-:-:S03]  /*3f70*/  LOP3.LUT P6, RZ, R122, 0xff00, RZ, 0xc0, !PT ;  /* 0x0000ff007aff7812 */ /* 0x000fc600078cc0ff */
[----:B------:R-:W-:-:S04]  /*3f80*/  FMUL.FTZ R73, R108, R73 ;  /* 0x000000496c497220 */ /* 0x000fc80000410000 */
[----:B------:R-:W-:-:S05]  /*3f90*/  FMUL.FTZ R73, R73, UR14 ;  /* 0x0000000e49497c20 */ /* 0x000fca0008410000 */
[----:B------:R-:W-:Y:S02]  /*3fa0*/  SEL R73, R73, RZ, P6 ;  /* 0x000000ff49497207 */ /* 0x000fe40003000000 */
[----:B------:R-:W-:-:S04]  /*3fb0*/  LOP3.LUT P6, RZ, R122, 0xff0000, RZ, 0xc0, !PT ;  /* 0x00ff00007aff7812 */ /* 0x000fc800078cc0ff */
[----:B------:R-:W-:Y:S01]  /*3fc0*/  SEL R74, R75, RZ, P6 ;  /* 0x000000ff4b4a7207 */ /* 0x000fe20003000000 */
[----:B------:R-:W-:Y:S01]  /*3fd0*/  FADD.FTZ R75, R145, -R78 ;  /* 0x8000004e914b7221 */ /* 0x000fe20000010000 */
[----:B------:R-:W-:-:S03]  /*3fe0*/  ISETP.GE.U32.AND P6, PT, R122, 0x1000000, PT ;  /* 0x010000007a00780c */ /* 0x000fc60003fc6070 */
[----:B------:R-:W-:-:S04]  /*3ff0*/  FMUL.FTZ R75, R108, R75 ;  /* 0x0000004b6c4b7220 */ /* 0x000fc80000410000 */
[----:B------:R-:W-:-:S05]  /*4000*/  FMUL.FTZ R75, R75, UR14 ;  /* 0x0000000e4b4b7c20 */ /* 0x000fca0008410000 */
[----:B------:R-:W-:-:S07]  /*4010*/  SEL R75, R75, RZ, P6 ;  /* 0x000000ff4b4b7207 */ /* 0x000fce0003000000 */
.L_x_4771:
        /* <DEDUP_REMOVED lines=10> */
.L_x_4767:
[----:B------:R-:W-:Y:S05]  /*40c0*/  BSYNC.RECONVERGENT B0 ;  /* 0x0000000000007941 */ /* 0x000fea0003800200 */
.L_x_4766:
        /* <DEDUP_REMOVED lines=12> */
[-CC-:B0--3--:R-:W-:Y:S01]  /*4190*/  FFMA.FTZ R65, R109, R76.reuse, R77.reuse ;  /* 0x0000004c6d417223 */ /* 0x189fe2000001004d */
[-CC-:B------:R-:W-:Y:S01]  /*41a0*/  FFMA.FTZ R66, R114, R76.reuse, R77.reuse ;  /* 0x0000004c72427223 */ /* 0x180fe2000001004d */
[----:B------:R-:W-:Y:S01]  /*41b0*/  LOP3.LUT P6, RZ, R92, 0xff, RZ, 0xc0, !PT ;  /* 0x000000ff5cff7812 */ /* 0x000fe200078cc0ff */
[----:B------:R-:W-:Y:S01]  /*41c0*/  FFMA.FTZ R78, R124, R76, R77 ;  /* 0x0000004c7c4e7223 */ /* 0x000fe2000001004d */
[----:B------:R-:W-:Y:S01]  /*41d0*/  FADD.FTZ R65, R110, -R65 ;  /* 0x800000416e417221 */ /* 0x000fe20000010000 */
[----:B------:R-:W-:Y:S02]  /*41e0*/  FADD.FTZ R66, R113, -R66 ;  /* 0x8000004271427221 */ /* 0x000fe40000010000 */
[----:B------:R-:W-:Y:S01]  /*41f0*/  FADD.FTZ R78, R123, -R78 ;  /* 0x8000004e7b4e7221 */ /* 0x000fe20000010000 */
[C---:B-----5:R-:W-:Y:S01]  /*4200*/  FFMA.FTZ R64, R108.reuse, R65, R52 ;  /* 0x000000416c407223 */ /* 0x060fe20000010034 */
[----:B------:R-:W-:Y:S01]  /*4210*/  FFMA.FTZ R65, R108, R66, R53 ;  /* 0x000000426c417223 */ /* 0x000fe20000010035 */
[----:B------:R-:W-:-:S02]  /*4220*/  FFMA.FTZ R66, R117, R76, R77 ;  /* 0x0000004c75427223 */ /* 0x000fc4000001004d */
[----:B------:R-:W-:Y:S01]  /*4230*/  FMUL.FTZ R68, R64, UR14 ;  /* 0x0000000e40447c20 */ /* 0x000fe20008410000 */
[----:B------:R-:W-:Y:S01]  /*4240*/  FMUL.FTZ R69, R65, UR14 ;  /* 0x0000000e41457c20 */ /* 0x000fe20008410000 */
[----:B------:R-:W-:-:S03]  /*4250*/  FADD.FTZ R67, R115, -R66 ;  /* 0x8000004273437221 */ /* 0x000fc60000010000 */
        /* <DEDUP_REMOVED lines=20> */
.L_x_4780:
        /* <DEDUP_REMOVED lines=33> */
.L_x_4779:
[----:B0--3--:R-:W0:Y:S02]  /*45b0*/  LDC.64 R68, c[0x0][0x478] ;  /* 0x00011e00ff447b82 */ /* 0x009e240000000a00 */
[----:B0-----:R-:W-:-:S04]  /*45c0*/  ISETP.NE.U32.AND P5, PT, R68, RZ, PT ;  /* 0x000000ff4400720c */ /* 0x001fc80003fa5070 */
[----:B------:R-:W-:-:S13]  /*45d0*/  ISETP.NE.AND.EX P5, PT, R69, RZ, PT, P5 ;  /* 0x000000ff4500720c */ /* 0x000fda0003fa5350 */
[----:B------:R-:W-:Y:S05]  /*45e0*/  @!P5 BRA `(.L_x_4782) ;  /* 0x000000000084d947 */ /* 0x000fea0003800000 */
[-CC-:B------:R-:W-:Y:S01]  /*45f0*/  FFMA.FTZ R65, R109, R76.reuse, R77.reuse ;  /* 0x0000004c6d417223 */ /* 0x180fe2000001004d */
[-CC-:B------:R-:W-:Y:S01]  /*4600*/  FFMA.FTZ R66, R114, R76.reuse, R77.reuse ;  /* 0x0000004c72427223 */ /* 0x180fe2000001004d */
[----:B------:R-:W-:Y:S01]  /*4610*/  LOP3.LUT P6, RZ, R92, 0xff, RZ, 0xc0, !PT ;  /* 0x000000ff5cff7812 */ /* 0x000fe200078cc0ff */
[----:B------:R-:W-:Y:S01]  /*4620*/  FFMA.FTZ R78, R124, R76, R77 ;  /* 0x0000004c7c4e7223 */ /* 0x000fe2000001004d */
        /* <DEDUP_REMOVED lines=11> */
[----:B------:R-:W-:Y:S02]  /*46e0*/  FADD.FTZ R67, R123, -R78 ;  /* 0x8000004e7b437221 */ /* 0x000fe40000010000 */
        /* <DEDUP_REMOVED lines=17> */
.L_x_4782:
[-CC-:B------:R-:W-:Y:S01]  /*4800*/  FFMA.FTZ R69, R109, R76.reuse, R77.reuse ;  /* 0x0000004c6d457223 */ /* 0x180fe2000001004d */
[----:B------:R-:W-:Y:S01]  /*4810*/  LOP3.LUT P6, RZ, R92, 0xff, RZ, 0xc0, !PT ;  /* 0x000000ff5cff7812 */ /* 0x000fe200078cc0ff */
[-CC-:B------:R-:W-:Y:S01]  /*4820*/  FFMA.FTZ R70, R114, R76.reuse, R77.reuse ;  /* 0x0000004c72467223 */ /* 0x180fe2000001004d */
[----:B------:R-:W-:Y:S01]  /*4830*/  FFMA.FTZ R78, R124, R76, R77 ;  /* 0x0000004c7c4e7223 */ /* 0x000fe2000001004d */
        /* <DEDUP_REMOVED lines=29> */
.L_x_4778:
[----:B------:R-:W-:-:S04]  /*4a10*/  UISETP.NE.U32.AND UP0, UPT, UR16, URZ, UPT ;  /* 0x000000ff1000728c */ /* 0x000fc8000bf05070 */
[----:B------:R-:W-:-:S09]  /*4a20*/  UISETP.NE.AND.EX UP0, UPT, UR17, URZ, UPT, UP0 ;  /* 0x000000ff1100728c */ /* 0x000fd2000bf05300 */
[----:B------:R-:W-:Y:S05]  /*4a30*/  BRA.U !UP0, `(.L_x_4783) ;  /* 0x0000000108d87547 */ /* 0x000fea000b800000 */
        /* <DEDUP_REMOVED lines=26> */
[----:B------:R-:W-:-:S04]  /*4be0*/  ISETP.GE.U32.AND P6, PT, R92, 0x1000000, PT ;  /* 0x010000005c00780c */ /* 0x000fc80003fc6070 */
[----:B------:R-:W-:Y:S01]  /*4bf0*/  SEL R75, R75, RZ, P6 ;  /* 0x000000ff4b4b7207 */ /* 0x000fe20003000000 */
[----:B------:R-:W-:Y:S08]  /*4c00*/  BRA `(.L_x_4781) ;  /* 0x0000000400387947 */ /* 0x000ff00003800000 */
.L_x_4784:
        /* <DEDUP_REMOVED lines=22> */
[----:B------:R-:W-:-:S04]  /*4d70*/  ISETP.GE.U32.AND P6, PT, R92, 0x1000000, PT ;  /* 0x010000005c00780c */ /* 0x000fc80003fc6070 */
[----:B------:R-:W-:Y:S01]  /*4d80*/  SEL R75, R78, RZ, P6 ;  /* 0x000000ff4e4b7207 */ /* 0x000fe20003000000 */
[----:B------:R-:W-:Y:S08]  /*4d90*/  BRA `(.L_x_4781) ;  /* 0x0000000000d47947 */ /* 0x000ff00003800000 */
.L_x_4783:
        /* <DEDUP_REMOVED lines=26> */
[----:B------:R-:W-:-:S04]  /*4f40*/  ISETP.GE.U32.AND P6, PT, R92, 0x1000000, PT ;  /* 0x010000005c00780c */ /* 0x000fc80003fc6070 */
[----:B------:R-:W-:Y:S01]  /*4f50*/  SEL R75, R75, RZ, P6 ;  /* 0x000000ff4b4b7207 */ /* 0x000fe20003000000 */
[----:B------:R-:W-:Y:S08]  /*4f60*/  BRA `(.L_x_4781) ;  /* 0x0000000000607947 */ /* 0x000ff00003800000 */
.L_x_4785:
[-CC-:B------:R-:W-:Y:S01]  /*4f70*/  FFMA.FTZ R73, R109, R76.reuse, R77.reuse ;  /* 0x0000004c6d497223 */ /* 0x180fe2000001004d */
[----:B------:R-:W-:Y:S01]  /*4f80*/  LOP3.LUT P6, RZ, R92, 0xff, RZ, 0xc0, !PT ;  /* 0x000000ff5cff7812 */ /* 0x000fe200078cc0ff */
[-CC-:B------:R-:W-:Y:S01]  /*4f90*/  FFMA.FTZ R74, R114, R76.reuse, R77.reuse ;  /* 0x0000004c724a7223 */ /* 0x180fe2000001004d */
[----:B------:R-:W-:Y:S01]  /*4fa0*/  FFMA.FTZ R78, R124, R76, R77 ;  /* 0x0000004c7c4e7223 */ /* 0x000fe2000001004d */
        /* <DEDUP_REMOVED lines=15> */
[----:B------:R-:W-:Y:S01]  /*50a0*/  FADD.FTZ R75, R123, -R78 ;  /* 0x8000004e7b4b7221 */ /* 0x000fe20000010000 */
[----:B------:R-:W-:-:S03]  /*50b0*/  ISETP.GE.U32.AND P6, PT, R92, 0x1000000, PT ;  /* 0x010000005c00780c */ /* 0x000fc60003fc6070 */
[----:B------:R-:W-:-:S04]  /*50c0*/  FMUL.FTZ R75, R108, R75 ;  /* 0x0000004b6c4b7220 */ /* 0x000fc80000410000 */
[----:B------:R-:W-:-:S05]  /*50d0*/  FMUL.FTZ R75, R75, UR14 ;  /* 0x0000000e4b4b7c20 */ /* 0x000fca0008410000 */
[----:B------:R-:W-:-:S07]  /*50e0*/  SEL R75, R75, RZ, P6 ;  /* 0x000000ff4b4b7207 */ /* 0x000fce0003000000 */
.L_x_4781:
        /* <DEDUP_REMOVED lines=10> */
.L_x_4777:
[----:B------:R-:W-:Y:S05]  /*5190*/  BSYNC.RECONVERGENT B0 ;  /* 0x0000000000007941 */ /* 0x000fea0003800200 */
.L_x_4776:
        /* <DEDUP_REMOVED lines=12> */
[-CC-:B0--34-:R-:W-:Y:S01]  /*5260*/  FFMA.FTZ R65, R111, R76.reuse, R77.reuse ;  /* 0x0000004c6f417223 */ /* 0x199fe2000001004d */
        /* <DEDUP_REMOVED lines=32> */
.L_x_4790:
        /* <DEDUP_REMOVED lines=33> */
.L_x_4789:
[----:B0--34-:R-:W0:Y:S02]  /*5680*/  LDC.64 R68, c[0x0][0x478] ;  /* 0x00011e00ff447b82 */ /* 0x019e240000000a00 */
        /* <DEDUP_REMOVED lines=36> */
.L_x_4792:
        /* <DEDUP_REMOVED lines=33> */
.L_x_4788:
[----:B------:R-:W-:-:S04]  /*5ae0*/  UISETP.NE.U32.AND UP0, UPT, UR16, URZ, UPT ;  /* 0x000000ff1000728c */ /* 0x000fc8000bf05070 */
[----:B------:R-:W-:-:S09]  /*5af0*/  UISETP.NE.AND.EX UP0, UPT, UR17, URZ, UPT, UP0 ;  /* 0x000000ff1100728c */ /* 0x000fd2000bf05300 */
[----:B------:R-:W-:Y:S05]  /*5b00*/  BRA.U !UP0, `(.L_x_4793) ;  /* 0x0000000108d87547 */ /* 0x000fea000b800000 */
[----:B0--34-:R-:W0:Y:S02]  /*5b10*/  LDC.64 R72, c[0x0][0x478] ;  /* 0x00011e00ff487b82 */ /* 0x019e240000000a00 */
        /* <DEDUP_REMOVED lines=28> */
.L_x_4794:
        /* <DEDUP_REMOVED lines=25> */
.L_x_4793:
        /* <DEDUP_REMOVED lines=29> */
.L_x_4795:
        /* <DEDUP_REMOVED lines=24> */
.L_x_4791:
        /* <DEDUP_REMOVED lines=10> */
.L_x_4787:
[----:B------:R-:W-:Y:S05]  /*6260*/  BSYNC.RECONVERGENT B0 ;  /* 0x0000000000007941 */ /* 0x000fea0003800200 */
.L_x_4786:
        /* <DEDUP_REMOVED lines=46> */
.L_x_4800:
        /* <DEDUP_REMOVED lines=33> */
.L_x_4799:
        /* <DEDUP_REMOVED lines=37> */
.L_x_4802:
        /* <DEDUP_REMOVED lines=33> */
.L_x_4798:
        /* <DEDUP_REMOVED lines=32> */
.L_x_4804:
[-CC-:B------:R-:W-:Y:S01]  /*6dc0*/  FFMA.FTZ R72, R150, R76.reuse, R77.reuse ;  /* 0x0000004c96487223 */ /* 0x180fe2000001004d */
[-CC-:B------:R-:W-:Y:S01]  /*6dd0*/  FFMA.FTZ R73, R129, R76.reuse, R77.reuse ;  /* 0x0000004c81497223 */ /* 0x180fe2000001004d */
[-C--:B------:R-:W-:Y:S01]  /*6de0*/  FFMA.FTZ R74, R140, R76.reuse, R77 ;  /* 0x0000004c8c4a7223 */ /* 0x080fe2000001004d */
[----:B------:R-:W-:Y:S01]  /*6df0*/  ISETP.GE.U32.AND P6, PT, R95, 0x1000000, PT ;  /* 0x010000005f00780c */ /* 0x000fe20003fc6070 */
        /* <DEDUP_REMOVED lines=18> */
[----:B------:R-:W-:-:S04]  /*6f20*/  LOP3.LUT P6, RZ, R95, 0xff0000, RZ, 0xc0, !PT ;  /* 0x00ff00005fff7812 */ /* 0x000fc800078cc0ff */
[----:B------:R-:W-:Y:S01]  /*6f30*/  SEL R74, R77, RZ, P6 ;  /* 0x000000ff4d4a7207 */ /* 0x000fe20003000000 */
[----:B------:R-:W-:Y:S08]  /*6f40*/  BRA `(.L_x_4801) ;  /* 0x0000000000d47947 */ /* 0x000ff00003800000 */
.L_x_4803:
        /* <DEDUP_REMOVED lines=29> */
.L_x_4805:
[-CC-:B------:R-:W-:Y:S01]  /*7120*/  FFMA.FTZ R72, R150, R76.reuse, R77.reuse ;  /* 0x0000004c96487223 */ /* 0x180fe2000001004d */
[----:B------:R-:W-:Y:S01]  /*7130*/  ISETP.GE.U32.AND P6, PT, R95, 0x1000000, PT ;  /* 0x010000005f00780c */ /* 0x000fe20003fc6070 */
[----:B------:R-:W-:Y:S02]  /*7140*/  FFMA.FTZ R74, R140, R76, R77 ;  /* 0x0000004c8c4a7223 */ /* 0x000fe4000001004d */
[----:B------:R-:W-:-:S04]  /*7150*/  FADD.FTZ R73, R147, -R72 ;  /* 0x8000004893497221 */ /* 0x000fc80000010000 */
[----:B-----5:R-:W-:-:S04]  /*7160*/  FMUL.FTZ R73, R108, R73 ;  /* 0x000000496c497220 */ /* 0x020fc80000410000 */
[----:B------:R-:W-:-:S05]  /*7170*/  FMUL.FTZ R73, R73, UR14 ;  /* 0x0000000e49497c20 */ /* 0x000fca0008410000 */
        /* <DEDUP_REMOVED lines=10> */
[----:B------:R-:W-:Y:S01]  /*7220*/  SEL R72, R73, RZ, P6 ;  /* 0x000000ff49487207 */ /* 0x000fe20003000000 */
[----:B------:R-:W-:Y:S01]  /*7230*/  FADD.FTZ R73, R141, -R74 ;  /* 0x8000004a8d497221 */ /* 0x000fe20000010000 */
[----:B------:R-:W-:-:S03]  /*7240*/  LOP3.LUT P6, RZ, R95, 0xff00, RZ, 0xc0, !PT ;  /* 0x0000ff005fff7812 */ /* 0x000fc600078cc0ff */
[----:B------:R-:W-:-:S04]  /*7250*/  FMUL.FTZ R73, R108, R73 ;  /* 0x000000496c497220 */ /* 0x000fc80000410000 */
[----:B------:R-:W-:-:S05]  /*7260*/  FMUL.FTZ R73, R73, UR14 ;  /* 0x0000000e49497c20 */ /* 0x000fca0008410000 */
[----:B------:R-:W-:Y:S02]  /*7270*/  SEL R73, R73, RZ, P6 ;  /* 0x000000ff49497207 */ /* 0x000fe40003000000 */
[----:B------:R-:W-:-:S04]  /*7280*/  LOP3.LUT P6, RZ, R95, 0xff0000, RZ, 0xc0, !PT ;  /* 0x00ff00005fff7812 */ /* 0x000fc800078cc0ff */
[----:B------:R-:W-:-:S09]  /*7290*/  SEL R74, R77, RZ, P6 ;  /* 0x000000ff4d4a7207 */ /* 0x000fd20003000000 */
.L_x_4801:
        /* <DEDUP_REMOVED lines=9> */
.L_x_4797:
[----:B------:R-:W-:Y:S05]  /*7330*/  BSYNC.RECONVERGENT B0 ;  /* 0x0000000000007941 */ /* 0x000fea0003800200 */
.L_x_4796:
[----:B------:R-:W-:Y:S01]  /*7340*/  ISETP.NE.AND P4, PT, R84, RZ, PT ;  /* 0x000000ff5400720c */ /* 0x000fe20003f85270 */
[----:B------:R-:W-:-:S12]  /*7350*/  UPLOP3.LUT UP1, UPT, UPT, UPT, UP1, 0x40, 0x4 ;  /* 0x000000000004789c */ /* 0x000fd80003f2e810 */
[----:B------:R-:W-:Y:S05]  /*7360*/  @!P4 BRA `(.L_x_4806) ;  /* 0xffffff940004c947 */ /* 0x000fea000383ffff */
.L_x_4743:
[----:B------:R-:W1:Y:S01]  /*7370*/  S2UR UR4, SR_CTAID.X ;  /* 0x00000000000479c3 */ /* 0x000e620000002500 */
[----:B------:R-:W-:-:S07]  /*7380*/  ISETP.NE.AND P4, PT, R151, RZ, PT ;  /* 0x000000ff9700720c */ /* 0x000fce0003f85270 */
[----:B-----5:R-:W2:Y:S08]  /*7390*/  LDC.64 R44, c[0x0][0x440] ;  /* 0x00011000ff2c7b82 */ /* 0x020eb00000000a00 */
[----:B------:R-:W0:Y:S08]  /*73a0*/  LDC.64 R46, c[0x0][0x448] ;  /* 0x00011200ff2e7b82 */ /* 0x000e300000000a00 */
        /* <DEDUP_REMOVED lines=36> */
.L_x_4807:
        /* <DEDUP_REMOVED lines=9> */
.L_x_5476:


//--------------------- .text._ZN10layer_norm22ln_bwd_finalize_kernelINS_22Kernel_traits_finalizeILj5120E6__halfffffjLb0ELj1024ELj4ENS_18Kernel_traits_baseILj5120ES2_ffffjLj1024EEEEELb0ELb1EEEvNS_9BwdParamsE --------------------------
	.section	.text._ZN10layer_norm22ln_bwd_finalize_kernelINS_22Kernel_traits_finalizeILj5120E6__halfffffjLb0ELj1024ELj4ENS_18Kernel_traits_baseILj5120ES2_ffffjLj1024EEEEELb0ELb1EEEvNS_9BwdParamsE,"ax",@progbits
	.align	128
        .global         _ZN10layer_norm22ln_bwd_finalize_kernelINS_22Kernel_traits_finalizeILj5120E6__halfffffjLb0ELj1024ELj4ENS_18Kernel_traits_baseILj5120ES2_ffffjLj1024EEEEELb0ELb1EEEvNS_9BwdParamsE
        .type           _ZN10layer_norm22ln_bwd_finalize_kernelINS_22Kernel_traits_finalizeILj5120E6__halfffffjLb0ELj1024ELj4ENS_18Kernel_traits_baseILj5120ES2_ffffjLj1024EEEEELb0ELb1EEEvNS_9BwdParamsE,@function
        .size           _ZN10layer_norm22ln_bwd_finalize_kernelINS_22Kernel_traits_finalizeILj5120E6__halfffffjLb0ELj1024ELj4ENS_18Kernel_traits_baseILj5120ES2_ffffjLj1024EEEEELb0ELb1EEEvNS_9BwdParamsE,(.L_x_5477 - _ZN10layer_norm22ln_bwd_finalize_kernelINS_22Kernel_traits_finalizeILj5120E6__halfffffjLb0ELj1024ELj4ENS_18Kernel_traits_baseILj5120ES2_ffffjLj1024EEEEELb0ELb1EEEvNS_9BwdParamsE)
        .other          _ZN10layer_norm22ln_bwd_finalize_kernelINS_22Kernel_traits_finalizeILj5120E6__halfffffjLb0ELj1024ELj4ENS_18Kernel_traits_baseILj5120ES2_ffffjLj1024EEEEELb0ELb1EEEvNS_9BwdParamsE,@"STO_CUDA_ENTRY STV_DEFAULT"
_ZN10layer_norm22ln_bwd_finalize_kernelINS_22Kernel_traits_finalizeILj5120E6__halfffffjLb0ELj1024ELj4ENS_18Kernel_traits_baseILj5120ES2_ffffjLj1024EEEEELb0ELb1EEEvNS_9BwdParamsE:
.text._ZN10layer_norm22ln_bwd_finalize_kernelINS_22Kernel_traits_finalizeILj5120E6__halfffffjLb0ELj1024ELj4ENS_18Kernel_traits_baseILj5120ES2_ffffjLj1024EEEEELb0ELb1EEEvNS_9BwdParamsE:
        /* <DEDUP_REMOVED lines=77> */
.L_x_4812:
        /* <DEDUP_REMOVED lines=118> */
.L_x_4811:
[----:B------:R-:W-:Y:S05]  /*0c30*/  BSYNC.RECONVERGENT B1 ;  /* 0x0000000000017941 */ /* 0x000fea0003800200 */
.L_x_4810:
        /* <DEDUP_REMOVED lines=69> */
.L_x_4814:
[----:B------:R-:W-:Y:S05]  /*1090*/  BSYNC.RECONVERGENT B1 ;  /* 0x0000000000017941 */ /* 0x000fea0003800200 */
.L_x_4813:
        /* <DEDUP_REMOVED lines=38> */
.L_x_4816:
[----:B------:R-:W-:Y:S05]  /*1300*/  BSYNC.RECONVERGENT B1 ;  /* 0x0000000000017941 */ /* 0x000fea0003800200 */
.L_x_4815:
[----:B------:R-:W-:Y:S05]  /*1310*/  @!P1 BRA `(.L_x_4809) ;  /* 0x0000000000409947 */ /* 0x000fea0003800000 */
[----:B------:R-:W0:Y:S01]  /*1320*/  LDC R12, c[0x0][0x388] ;  /* 0x0000e200ff0c7b82 */ /* 0x000e220000000800 */
[----:B------:R-:W-:-:S07]  /*1330*/  IADD3 R0, PT, PT, -R0, RZ, RZ ;  /* 0x000000ff00007210 */ /* 0x000fce0007ffe1ff */
[----:B------:R-:W1:Y:S08]  /*1340*/  LDC.64 R8, c[0x0][0x440] ;  /* 0x00011000ff087b82 */ /* 0x000e700000000a00 */
[----:B------:R-:W2:Y:S01]  /*1350*/  LDC.64 R10, c[0x0][0x448] ;  /* 0x00011200ff0a7b82 */ /* 0x000ea20000000a00 */
[----:B0-----:R-:W-:-:S05]  /*1360*/  IMAD R2, R2, R12, R5 ;  /* 0x0000000c02027224 */ /* 0x001fca00078e0205 */
[----:B------:R-:W-:-:S07]  /*1370*/  IADD3 R13, PT, PT, R57, R2, RZ ;  /* 0x00000002390d7210 */ /* 0x000fce0007ffe0ff */
.L_x_4817:
        /* <DEDUP_REMOVED lines=10> */
.L_x_4809:
[----:B------:R-:W-:Y:S05]  /*1420*/  BSYNC.RECONVERGENT B0 ;  /* 0x0000000000007941 */ /* 0x000fea0003800200 */
.L_x_4808:
        /* <DEDUP_REMOVED lines=59> */
.L_x_4818:
        /* <DEDUP_REMOVED lines=10> */
.L_x_5477:


//--------------------- .text._ZN10layer_norm40ln_parallel_residual_bwd_finalize_kernelINS_22Kernel_traits_finalizeILj5120E6__halfffffjLb0ELj1024ELj4ENS_18Kernel_traits_baseILj5120ES2_ffffjLj1024EEEEELb1EEEvNS_9BwdParamsE --------------------------
	.section	.text._ZN10layer_norm40ln_parallel_residual_bwd_finalize_kernelINS_22Kernel_traits_finalizeILj5120E6__halfffffjLb0ELj1024ELj4ENS_18Kernel_traits_baseILj5120ES2_ffffjLj1024EEEEELb1EEEvNS_9BwdParamsE,"ax",@progbits
	.align	128
        .global         _ZN10layer_norm40ln_parallel_residual_bwd_finalize_kernelINS_22Kernel_traits_finalizeILj5120E6__halfffffjLb0ELj1024ELj4ENS_18Kernel_traits_baseILj5120ES2_ffffjLj1024EEEEELb1EEEvNS_9BwdParamsE
        .type           _ZN10layer_norm40ln_parallel_residual_bwd_finalize_kernelINS_22Kernel_traits_finalizeILj5120E6__halfffffjLb0ELj1024ELj4ENS_18Kernel_traits_baseILj5120ES2_ffffjLj1024EEEEELb1EEEvNS_9BwdParamsE,@function
        .size           _ZN10layer_norm40ln_parallel_residual_bwd_finalize_kernelINS_22Kernel_traits_finalizeILj5120E6__halfffffjLb0ELj1024ELj4ENS_18Kernel_traits_baseILj5120ES2_ffffjLj1024EEEEELb1EEEvNS_9BwdParamsE,(.L_x_5478 - _ZN10layer_norm40ln_parallel_residual_bwd_finalize_kernelINS_22Kernel_traits_finalizeILj5120E6__halfffffjLb0ELj1024ELj4ENS_18Kernel_traits_baseILj5120ES2_ffffjLj1024EEEEELb1EEEvNS_9BwdParamsE)
        .other          _ZN10layer_norm40ln_parallel_residual_bwd_finalize_kernelINS_22Kernel_traits_finalizeILj5120E6__halfffffjLb0ELj1024ELj4ENS_18Kernel_traits_baseILj5120ES2_ffffjLj1024EEEEELb1EEEvNS_9BwdParamsE,@"STO_CUDA_ENTRY STV_DEFAULT"
_ZN10layer_norm40ln_parallel_residual_bwd_finalize_kernelINS_22Kernel_traits_finalizeILj5120E6__halfffffjLb0ELj1024ELj4ENS_18Kernel_traits_baseILj5120ES2_ffffjLj1024EEEEELb1EEEvNS_9BwdParamsE:
.text._ZN10layer_norm40ln_parallel_residual_bwd_finalize_kernelINS_22Kernel_traits_finalizeILj5120E6__halfffffjLb0ELj1024ELj4ENS_18Kernel_traits_baseILj5120ES2_ffffjLj1024EEEEELb1EEEvNS_9BwdParamsE:
        /* <DEDUP_REMOVED lines=57> */
.L_x_4823:
        /* <DEDUP_REMOVED lines=112> */
.L_x_4822:
[----:B------:R-:W-:Y:S05]  /*0a90*/  BSYNC.RECONVERGENT B1 ;  /* 0x0000000000017941 */ /* 0x000fea0003800200 */
.L_x_4821:
        /* <DEDUP_REMOVED lines=67> */
.L_x_4825:
[----:B------:R-:W-:Y:S05]  /*0ed0*/  BSYNC.RECONVERGENT B1 ;  /* 0x0000000000017941 */ /* 0x000fea0003800200 */
.L_x_4824:
        /* <DEDUP_REMOVED lines=37> */
.L_x_4827:
[----:B------:R-:W-:Y:S05]  /*1130*/  BSYNC.RECONVERGENT B1 ;  /* 0x0000000000017941 */ /* 0x000fea0003800200 */
.L_x_4826:
        /* <DEDUP_REMOVED lines=19> */
.L_x_4820:
[----:B------:R-:W-:Y:S05]  /*1270*/  BSYNC.RECONVERGENT B0 ;  /* 0x0000000000007941 */ /* 0x000fea0003800200 */
.L_x_4819:
        /* <DEDUP_REMOVED lines=93> */
.L_x_4828:
        /* <DEDUP_REMOVED lines=11> */
.L_x_5478:


//--------------------- .text._ZN10layer_norm31ln_parallel_residual_bwd_kernelINS_13Kernel_traitsI6__halfffffjLj5120ELj1ELj1ELj8ELj16ENS_18Kernel_traits_baseILj5120ES2_ffffjLj256EEEEELb1ELb1ELb1EEEvNS_9BwdParamsE --------------------------
	.section	.text._ZN10layer_norm31ln_parallel_residual_bwd_kernelINS_13Kernel_traitsI6__halfffffjLj5120ELj1ELj1ELj8ELj16ENS_18Kernel_traits_baseILj5120ES2_ffffjLj256EEEEELb1ELb1ELb1EEEvNS_9BwdParamsE,"ax",@progbits
	.align	128
        .global         _ZN10layer_norm31ln_parallel_residual_bwd_kernelINS_13Kernel_traitsI6__halfffffjLj5120ELj1ELj1ELj8ELj16ENS_18Kernel_traits_baseILj5120ES2_ffffjLj256EEEEELb1ELb1ELb1EEEvNS_9BwdParamsE
        .type           _ZN10layer_norm31ln_parallel_residual_bwd_kernelINS_13Kernel_traitsI6__halfffffjLj5120ELj1ELj1ELj8ELj16ENS_18Kernel_traits_baseILj5120ES2_ffffjLj256EEEEELb1ELb1ELb1EEEvNS_9BwdParamsE,@function
        .size           _ZN10layer_norm31ln_parallel_residual_bwd_kernelINS_13Kernel_traitsI6__halfffffjLj5120ELj1ELj1ELj8ELj16ENS_18Kernel_traits_baseILj5120ES2_ffffjLj256EEEEELb1ELb1ELb1EEEvNS_9BwdParamsE,(.L_x_5479 - _ZN10layer_norm31ln_parallel_residual_bwd_kernelINS_13Kernel_traitsI6__halfffffjLj5120ELj1ELj1ELj8ELj16ENS_18Kernel_traits_baseILj5120ES2_ffffjLj256EEEEELb1ELb1ELb1EEEvNS_9BwdParamsE)
        .other          _ZN10layer_norm31ln_parallel_residual_bwd_kernelINS_13Kernel_traitsI6__halfffffjLj5120ELj1ELj1ELj8ELj16ENS_18Kernel_traits_baseILj5120ES2_ffffjLj256EEEEELb1ELb1ELb1EEEvNS_9BwdParamsE,@"STO_CUDA_ENTRY STV_DEFAULT"
_ZN10layer_norm31ln_parallel_residual_bwd_kernelINS_13Kernel_traitsI6__halfffffjLj5120ELj1ELj1ELj8ELj16ENS_18Kernel_traits_baseILj5120ES2_ffffjLj256EEEEELb1ELb1ELb1EEEvNS_9BwdParamsE:
.text._ZN10layer_norm31ln_parallel_residual_bwd_kernelINS_13Kernel_traitsI6__halfffffjLj5120ELj1ELj1ELj8ELj16ENS_18Kernel_traits_baseILj5120ES2_ffffjLj256EEEEELb1ELb1ELb1EEEvNS_9BwdParamsE:
        /* <DEDUP_REMOVED lines=36> */
[----:B------:R-:W-:-:S02]  /*0240*/  HFMA2 R109, -RZ, RZ, 0, 0 ;  /* 0x00000000ff6d7431 */ /* 0x000fc400000001ff */
[----:B------:R-:W-:Y:S02]  /*0250*/  HFMA2 R88, -RZ, RZ, 0, 0 ;  /* 0x00000000ff587431 */ /* 0x000fe400000001ff */
[----:B------:R-:W-:Y:S02]  /*0260*/  HFMA2 R90, -RZ, RZ, 0, 0 ;  /* 0x00000000ff5a7431 */ /* 0x000fe400000001ff */
[----:B------:R-:W-:Y:S02]  /*0270*/  HFMA2 R92, -RZ, RZ, 0, 0 ;  /* 0x00000000ff5c7431 */ /* 0x000fe400000001ff */
[----:B------:R-:W-:Y:S02]  /*0280*/  HFMA2 R94, -RZ, RZ, 0, 0 ;  /* 0x00000000ff5e7431 */ /* 0x000fe400000001ff */
[----:B------:R-:W-:Y:S02]  /*0290*/  HFMA2 R105, -RZ, RZ, 0, 0 ;  /* 0x00000000ff697431 */ /* 0x000fe400000001ff */
[----:B0-----:R-:W-:-:S04]  /*02a0*/  IMAD.WIDE.U32 R2, R48, 0x8, R2 ;  /* 0x0000000830027825 */ /* 0x001fc800078e0002 */
[----:B------:R-:W-:Y:S01]  /*02b0*/  HFMA2 R84, -RZ, RZ, 0, 0 ;  /* 0x00000000ff547431 */ /* 0x000fe200000001ff */
[----:B------:R-:W-:Y:S02]  /*02c0*/  MOV R0, UR4 ;  /* 0x0000000400007c02 */ /* 0x000fe40008000f00 */
[----:B------:R-:W-:Y:S02]  /*02d0*/  CS2R R74, SRZ ;  /* 0x00000000004a7805 */ /* 0x000fe4000001ff00 */
[----:B------:R-:W-:Y:S01]  /*02e0*/  CS2R R96, SRZ ;  /* 0x0000000000607805 */ /* 0x000fe2000001ff00 */
[----:B--2---:R-:W2:Y:S01]  /*02f0*/  LDG.E.64 R98, desc[UR10][R2.64+0x2000] ;  /* 0x0020000a02627981 */ /* 0x004ea2000c1e1b00 */
[----:B------:R-:W-:Y:S02]  /*0300*/  MOV R101, RZ ;  /* 0x000000ff00657202 */ /* 0x000fe40000000f00 */
[----:B------:R-:W-:Y:S02]  /*0310*/  CS2R R136, SRZ ;  /* 0x0000000000887805 */ /* 0x000fe4000001ff00 */
[----:B------:R-:W-:Y:S01]  /*0320*/  MOV R138, RZ ;  /* 0x000000ff008a7202 */ /* 0x000fe20000000f00 */
[----:B------:R-:W5:Y:S01]  /*0330*/  LDG.E.64 R102, desc[UR10][R2.64+0x1800] ;  /* 0x0018000a02667981 */ /* 0x000f62000c1e1b00 */
[----:B------:R-:W-:-:S02]  /*0340*/  CS2R R132, SRZ ;  /* 0x0000000000847805 */ /* 0x000fc4000001ff00 */
[----:B------:R-:W-:Y:S02]  /*0350*/  CS2R R130, SRZ ;  /* 0x0000000000827805 */ /* 0x000fe4000001ff00 */
[----:B------:R-:W-:Y:S01]  /*0360*/  CS2R R126, SRZ ;  /* 0x00000000007e7805 */ /* 0x000fe2000001ff00 */
[----:B------:R-:W4:Y:S01]  /*0370*/  LDG.E.64 R106, desc[UR10][R2.64+0x1000] ;  /* 0x0010000a026a7981 */ /* 0x000f22000c1e1b00 */
[----:B------:R-:W-:Y:S02]  /*0380*/  MOV R113, RZ ;  /* 0x000000ff00717202 */ /* 0x000fe40000000f00 */
[----:B------:R-:W-:Y:S02]  /*0390*/  CS2R R124, SRZ ;  /* 0x00000000007c7805 */ /* 0x000fe4000001ff00 */
[----:B------:R-:W-:Y:S01]  /*03a0*/  MOV R117, RZ ;  /* 0x000000ff00757202 */ /* 0x000fe20000000f00 */
[----:B------:R-:W4:Y:S01]  /*03b0*/  LDG.E.64 R110, desc[UR10][R2.64+0x800] ;  /* 0x0008000a026e7981 */ /* 0x000f22000c1e1b00 */
[----:B------:R-:W-:-:S02]  /*03c0*/  MOV R119, RZ ;  /* 0x000000ff00777202 */ /* 0x000fc40000000f00 */
[----:B------:R-:W-:Y:S02]  /*03d0*/  CS2R R134, SRZ ;  /* 0x0000000000867805 */ /* 0x000fe4000001ff00 */
[----:B------:R-:W-:Y:S01]  /*03e0*/  MOV R86, RZ ;  /* 0x000000ff00567202 */ /* 0x000fe20000000f00 */
[----:B------:R-:W4:Y:S01]  /*03f0*/  LDG.E.64 R114, desc[UR10][R2.64] ;  /* 0x0000000a02727981 */ /* 0x000f22000c1e1b00 */
[----:B-1----:R-:W-:Y:S01]  /*0400*/  UISETP.NE.U32.AND UP0, UPT, UR6, URZ, UPT ;  /* 0x000000ff0600728c */ /* 0x002fe2000bf05070 */
[----:B------:R-:W-:Y:S01]  /*0410*/  CS2R R128, SRZ ;  /* 0x0000000000807805 */ /* 0x000fe2000001ff00 */
[----:B---3--:R-:W-:Y:S02]  /*0420*/  UISETP.NE.AND UP2, UPT, UR5, URZ, UPT ;  /* 0x000000ff0500728c */ /* 0x008fe4000bf45270 */
[----:B------:R-:W-:Y:S01]  /*0430*/  UISETP.NE.AND.EX UP0, UPT, UR7, URZ, UPT, UP0 ;  /* 0x000000ff0700728c */ /* 0x000fe2000bf05300 */
[----:B------:R-:W0:Y:S03]  /*0440*/  LDCU UR6, c[0x0][0x408] ;  /* 0x00008100ff0677ac */ /* 0x000e260008000800 */
[----:B------:R-:W-:-:S02]  /*0450*/  PLOP3.LUT P3, PT, PT, PT, UP2, 0x80, 0x8 ;  /* 0x000000000008781c */ /* 0x000fc40003f6f028 */
[----:B------:R-:W-:Y:S01]  /*0460*/  PLOP3.LUT P0, PT, PT, PT, UP0, 0x80, 0x8 ;  /* 0x000000000008781c */ /* 0x000fe20003f0f008 */
[----:B------:R-:W1:Y:S01]  /*0470*/  LDCU UR7, c[0x0][0x388] ;  /* 0x00007100ff0777ac */ /* 0x000e620008000800 */
[----:B------:R-:W3:Y:S01]  /*0480*/  LDCU.64 UR8, c[0x0][0x478] ;  /* 0x00008f00ff0877ac */ /* 0x000ee20008000a00 */
[----:B------:R-:W0:Y:S01]  /*0490*/  LDCU.64 UR12, c[0x0][0x470] ;  /* 0x00008e00ff0c77ac */ /* 0x000e220008000a00 */
        /* <DEDUP_REMOVED lines=30> */
[----:B------:R-:W-:-:S02]  /*0680*/  HADD2.F32 R108, -RZ, R108.H0_H0 ;  /* 0x2000006cff6c7230 */ /* 0x000fc40000004100 */
[----:B------:R-:W-:Y:S02]  /*0690*/  HADD2.F32 R110, -RZ, R110.H0_H0 ;  /* 0x2000006eff6e7230 */ /* 0x000fe40000004100 */
[----:B------:R-:W-:Y:S02]  /*06a0*/  HADD2.F32 R112, -RZ, R112.H0_H0 ;  /* 0x20000070ff707230 */ /* 0x000fe40000004100 */
[----:B------:R-:W-:Y:S02]  /*06b0*/  HADD2.F32 R114, -RZ, R114.H0_H0 ;  /* 0x20000072ff727230 */ /* 0x000fe40000004100 */
[----:B01-3--:R-:W-:-:S07]  /*06c0*/  HADD2.F32 R116, -RZ, R116.H0_H0 ;  /* 0x20000074ff747230 */ /* 0x00bfce0000004100 */
.L_x_4872:
        /* <DEDUP_REMOVED lines=9> */
[----:B------:R-:W-:-:S04]  /*0760*/  IADD3 R147, PT, PT, R145, 0x100, RZ ;  /* 0x0000010091937810 */ /* 0x000fc80007ffe0ff */
[----:B------:R0:W4:Y:S01]  /*0770*/  LDG.E R140, desc[UR10][R2.64] ;  /* 0x0000000a028c7981 */ /* 0x000122000c1e1900 */
[--C-:B-1----:R-:W-:Y:S01]  /*0780*/  IMAD.WIDE.U32 R44, R145, 0x10, R68.reuse ;  /* 0x00000010912c7825 */ /* 0x102fe200078e0044 */
[----:B------:R-:W-:Y:S01]  /*0790*/  ISETP.NE.U32.AND P1, PT, RZ, UR12, PT ;  /* 0x0000000cff007c0c */ /* 0x000fe2000bf25070 */
[----:B------:R-:W1:Y:S02]  /*07a0*/  LDC.64 R72, c[0x0][0x438] ;  /* 0x00010e00ff487b82 */ /* 0x000e640000000a00 */
[----:B------:R-:W-:Y:S02]  /*07b0*/  IMAD.WIDE.U32 R52, R147, 0x10, R68 ;  /* 0x0000001093347825 */ /* 0x000fe400078e0044 */
[----:B------:R-:W4:Y:S02]  /*07c0*/  LDG.E.128 R44, desc[UR10][R44.64] ;  /* 0x0000000a2c2c7981 */ /* 0x000f24000c1e1d00 */
[----:B--2---:R-:W-:Y:S02]  /*07d0*/  IMAD.WIDE R32, R0, 0x4, R32 ;  /* 0x0000000400207825 */ /* 0x004fe400078e0220 */
[----:B------:R-:W2:Y:S01]  /*07e0*/  LDG.E.128 R52, desc[UR10][R52.64] ;  /* 0x0000000a34347981 */ /* 0x000ea2000c1e1d00 */
[C---:B------:R-:W-:Y:S01]  /*07f0*/  IADD3 R149, PT, PT, R145.reuse, 0x200, RZ ;  /* 0x0000020091957810 */ /* 0x040fe20007ffe0ff */
[----:B0-----:R-:W0:Y:S02]  /*0800*/  @P0 LDC.64 R2, c[0x0][0x438] ;  /* 0x00010e00ff020b82 */ /* 0x001e240000000a00 */
[----:B------:R1:W2:Y:S01]  /*0810*/  LDG.E R139, desc[UR10][R32.64] ;  /* 0x0000000a208b7981 */ /* 0x0002a2000c1e1900 */
[----:B---3--:R-:W-:-:S05]  /*0820*/  IMAD.WIDE.U32 R48, R145, 0x10, R34 ;  /* 0x0000001091307825 */ /* 0x008fca00078e0022 */
[----:B------:R-:W3:Y:S01]  /*0830*/  LDC.64 R166, c[0x0][0x380] ;  /* 0x0000e000ffa67b82 */ /* 0x000ee20000000a00 */
[----:B------:R-:W3:Y:S01]  /*0840*/  LDG.E.128 R48, desc[UR10][R48.64] ;  /* 0x0000000a30307981 */ /* 0x000ee2000c1e1d00 */
[----:B------:R-:W-:-:S06]  /*0850*/  IMAD.WIDE.U32 R56, R147, 0x10, R34 ;  /* 0x0000001093387825 */ /* 0x000fcc00078e0022 */
[----:B------:R-:W3:Y:S01]  /*0860*/  LDG.E.128 R56, desc[UR10][R56.64] ;  /* 0x0000000a38387981 */ /* 0x000ee2000c1e1d00 */
[----:B------:R-:W-:Y:S01]  /*0870*/  IMAD.WIDE.U32 R60, R149, 0x10, R68 ;  /* 0x00000010953c7825 */ /* 0x000fe200078e0044 */
[----:B------:R-:W-:-:S03]  /*0880*/  IADD3 R143, PT, PT, R145, 0x300, RZ ;  /* 0x00000300918f7810 */ /* 0x000fc60007ffe0ff */
[----:B------:R-:W-:Y:S02]  /*0890*/  IMAD.WIDE.U32 R40, R149, 0x10, R34 ;  /* 0x0000001095287825 */ /* 0x000fe400078e0022 */
[----:B------:R-:W3:Y:S01]  /*08a0*/  LDG.E.128 R60, desc[UR10][R60.64] ;  /* 0x0000000a3c3c7981 */ /* 0x000ee2000c1e1d00 */
[----:B------:R-:W-:Y:S01]  /*08b0*/  IADD3 R141, PT, PT, R145, 0x400, RZ ;  /* 0x00000400918d7810 */ /* 0x000fe20007ffe0ff */
[--C-:B------:R-:W-:Y:S02]  /*08c0*/  IMAD.WIDE.U32 R64, R143, 0x10, R68.reuse ;  /* 0x000000108f407825 */ /* 0x100fe400078e0044 */
[----:B------:R-:W3:Y:S02]  /*08d0*/  LDG.E.128 R40, desc[UR10][R40.64] ;  /* 0x0000000a28287981 */ /* 0x000ee4000c1e1d00 */
[----:B------:R-:W-:Y:S02]  /*08e0*/  IMAD.WIDE.U32 R68, R141, 0x10, R68 ;  /* 0x000000108d447825 */ /* 0x000fe400078e0044 */
[----:B------:R-:W3:Y:S04]  /*08f0*/  LDG.E.128 R64, desc[UR10][R64.64] ;  /* 0x0000000a40407981 */ /* 0x000ee8000c1e1d00 */
[----:B------:R-:W3:Y:S01]  /*0900*/  LDG.E.128 R68, desc[UR10][R68.64] ;  /* 0x0000000a44447981 */ /* 0x000ee2000c1e1d00 */
[----:B------:R-:W-:-:S06]  /*0910*/  IMAD.WIDE.U32 R36, R143, 0x10, R34 ;  /* 0x000000108f247825 */ /* 0x000fcc00078e0022 */
[----:B------:R-:W3:Y:S01]  /*0920*/  LDG.E.128 R36, desc[UR10][R36.64] ;  /* 0x0000000a24247981 */ /* 0x000ee2000c1e1d00 */
[----:B-1----:R-:W-:-:S06]  /*0930*/  IMAD.WIDE.U32 R32, R141, 0x10, R34 ;  /* 0x000000108d207825 */ /* 0x002fcc00078e0022 */
[----:B------:R-:W3:Y:S01]  /*0940*/  LDG.E.128 R32, desc[UR10][R32.64] ;  /* 0x0000000a20207981 */ /* 0x000ee2000c1e1d00 */
[----:B------:R-:W-:Y:S01]  /*0950*/  ISETP.NE.AND.EX P1, PT, RZ, UR13, PT, P1 ;  /* 0x0000000dff007c0c */ /* 0x000fe2000bf25310 */
[----:B0-----:R-:W-:-:S05]  /*0960*/  @P0 IMAD.WIDE.U32 R2, R145, 0x10, R2 ;  /* 0x0000001091020825 */ /* 0x001fca00078e0002 */
[----:B------:R0:W5:Y:S07]  /*0970*/  @P0 LDG.E.128 R4, desc[UR10][R2.64] ;  /* 0x0000000a02040981 */ /* 0x00016e000c1e1d00 */
[----:B------:R-:W1:Y:S01]  /*0980*/  @P1 LDC.64 R150, c[0x0][0x3b8] ;  /* 0x0000ee00ff961b82 */ /* 0x000e620000000a00 */
[----:B------:R-:W-:-:S07]  /*0990*/  ISETP.NE.U32.AND P0, PT, R72, RZ, PT ;  /* 0x000000ff4800720c */ /* 0x000fce0003f05070 */
[----:B------:R-:W0:Y:S01]  /*09a0*/  @P1 LDC.64 R158, c[0x0][0x3b8] ;  /* 0x0000ee00ff9e1b82 */ /* 0x000e220000000a00 */
[----:B------:R-:W-:-:S07]  /*09b0*/  ISETP.NE.AND.EX P0, PT, R73, RZ, PT, P0 ;  /* 0x000000ff4900720c */ /* 0x000fce0003f05300 */
[----:B------:R-:W0:Y:S01]  /*09c0*/  @P1 LDC.64 R152, c[0x0][0x3b8] ;  /* 0x0000ee00ff981b82 */ /* 0x000e220000000a00 */
[----:B-1----:R-:W-:-:S07]  /*09d0*/  @P1 IMAD.WIDE.U32 R150, R145, 0x4, R150 ;  /* 0x0000000491961825 */ /* 0x002fce00078e0096 */
[----:B------:R-:W1:Y:S01]  /*09e0*/  @P0 LDC.64 R156, c[0x0][0x438] ;  /* 0x00010e00ff9c0b82 */ /* 0x000e620000000a00 */
[----:B------:R0:W5:Y:S02]  /*09f0*/  @P1 LDG.E R118, desc[UR10][R150.64] ;  /* 0x0000000a96761981 */ /* 0x000164000c1e1900 */
[----:B0-----:R-:W-:-:S05]  /*0a00*/  @P1 IMAD.WIDE.U32 R2, R143, 0x4, R158 ;  /* 0x000000048f021825 */ /* 0x001fca00078e009e */
[----:B------:R-:W0:Y:S01]  /*0a10*/  @P1 LDC.64 R154, c[0x0][0x3b8] ;  /* 0x0000ee00ff9a1b82 */ /* 0x000e220000000a00 */
[----:B------:R-:W5:Y:S07]  /*0a20*/  @P1 LDG.E R122, desc[UR10][R2.64] ;  /* 0x0000000a027a1981 */ /* 0x000f6e000c1e1900 */
[----:B------:R-:W1:Y:S08]  /*0a30*/  @P0 LDC.64 R158, c[0x0][0x438] ;  /* 0x00010e00ff9e0b82 */ /* 0x000e700000000a00 */
[----:B------:R-:W1:Y:S08]  /*0a40*/  LDC.64 R150, c[0x0][0x3b0] ;  /* 0x0000ec00ff967b82 */ /* 0x000e700000000a00 */
[----:B------:R-:W1:Y:S01]  /*0a50*/  @P0 LDC.64 R162, c[0x0][0x438] ;  /* 0x00010e00ffa20b82 */ /* 0x000e620000000a00 */
[----:B------:R-:W-:-:S05]  /*0a60*/  @P1 IMAD.WIDE.U32 R152, R147, 0x4, R152 ;  /* 0x0000000493981825 */ /* 0x000fca00078e0098 */
[----:B------:R1:W5:Y:S01]  /*0a70*/  @P1 LDG.E R120, desc[UR10][R152.64] ;  /* 0x0000000a98781981 */ /* 0x000362000c1e1900 */
[----:B0-----:R-:W-:Y:S01]  /*0a80*/  @P1 IMAD.WIDE.U32 R154, R149, 0x4, R154 ;  /* 0x00000004959a1825 */ /* 0x001fe200078e009a */
[----:B------:R-:W0:Y:S04]  /*0a90*/  @P1 LDC.64 R160, c[0x0][0x3b8] ;  /* 0x0000ee00ffa01b82 */ /* 0x000e280000000a00 */
[----:B------:R1:W5:Y:S02]  /*0aa0*/  @P1 LDG.E R121, desc[UR10][R154.64] ;  /* 0x0000000a9a791981 */ /* 0x000364000c1e1900 */
[----:B-1----:R-:W-:Y:S02]  /*0ab0*/  @P0 IMAD.WIDE.U32 R152, R147, 0x10, R156 ;  /* 0x0000001093980825 */ /* 0x002fe400078e009c */
[----:B------:R-:W1:Y:S02]  /*0ac0*/  @P0 LDC.64 R164, c[0x0][0x438] ;  /* 0x00010e00ffa40b82 */ /* 0x000e640000000a00 */
[----:B------:R-:W-:Y:S01]  /*0ad0*/  @P0 IMAD.WIDE.U32 R156, R149, 0x10, R158 ;  /* 0x00000010959c0825 */ /* 0x000fe200078e009e */
[----:B------:R-:W5:Y:S03]  /*0ae0*/  @P0 LDG.E.128 R8, desc[UR10][R152.64] ;  /* 0x0000000a98080981 */ /* 0x000f66000c1e1d00 */
[----:B------:R-:W-:Y:S01]  /*0af0*/  IMAD.WIDE.U32 R2, R145, 0x4, R150 ;  /* 0x0000000491027825 */ /* 0x000fe200078e0096 */
[----:B------:R0:W5:Y:S03]  /*0b00*/  @P0 LDG.E.128 R12, desc[UR10][R156.64] ;  /* 0x0000000a9c0c0981 */ /* 0x000166000c1e1d00 */
[----:B------:R-:W-:-:S02]  /*0b10*/  @P0 IMAD.WIDE.U32 R158, R143, 0x10, R162 ;  /* 0x000000108f9e0825 */ /* 0x000fc400078e00a2 */
[----:B------:R-:W5:Y:S02]  /*0b20*/  LDG.E R2, desc[UR10][R2.64] ;  /* 0x0000000a02027981 */ /* 0x000f64000c1e1900 */
[--C-:B------:R-:W-:Y:S02]  /*0b30*/  IMAD.WIDE.U32 R154, R147, 0x4, R150.reuse ;  /* 0x00000004939a7825 */ /* 0x100fe400078e0096 */
[----:B------:R-:W5:Y:S02]  /*0b40*/  @P0 LDG.E.128 R16, desc[UR10][R158.64] ;  /* 0x0000000a9e100981 */ /* 0x000f64000c1e1d00 */
[--C-:B0-----:R-:W-:Y:S02]  /*0b50*/  IMAD.WIDE.U32 R156, R143, 0x4, R150.reuse ;  /* 0x000000048f9c7825 */ /* 0x101fe400078e0096 */
[----:B------:R-:W5:Y:S02]  /*0b60*/  LDG.E R146, desc[UR10][R154.64] ;  /* 0x0000000a9a927981 */ /* 0x000f64000c1e1900 */
[----:B------:R-:W-:-:S02]  /*0b70*/  IMAD.WIDE.U32 R152, R149, 0x4, R150 ;  /* 0x0000000495987825 */ /* 0x000fc400078e0096 */
[----:B------:R-:W5:Y:S02]  /*0b80*/  LDG.E R142, desc[UR10][R156.64] ;  /* 0x0000000a9c8e7981 */ /* 0x000f64000c1e1900 */
[C---:B------:R-:W-:Y:S02]  /*0b90*/  IMAD.WIDE.U32 R162, R141.reuse, 0x4, R150 ;  /* 0x000000048da27825 */ /* 0x040fe400078e0096 */
[----:B------:R-:W5:Y:S02]  /*0ba0*/  LDG.E R144, desc[UR10][R152.64] ;  /* 0x0000000a98907981 */ /* 0x000f64000c1e1900 */
[----:B------:R-:W-:-:S05]  /*0bb0*/  @P1 IMAD.WIDE.U32 R160, R141, 0x4, R160 ;  /* 0x000000048da01825 */ /* 0x000fca00078e00a0 */
[----:B------:R1:W5:Y:S02]  /*0bc0*/  @P1 LDG.E R123, desc[UR10][R160.64] ;  /* 0x0000000aa07b1981 */ /* 0x000364000c1e1900 */
[----:B-1----:R-:W-:-:S05]  /*0bd0*/  @P0 IMAD.WIDE.U32 R160, R141, 0x10, R164 ;  /* 0x000000108da00825 */ /* 0x002fca00078e00a4 */
[----:B------:R0:W5:Y:S01]  /*0be0*/  @P0 LDG.E.128 R20, desc[UR10][R160.64] ;  /* 0x0000000aa0140981 */ /* 0x000162000c1e1d00 */
[----:B----4-:R-:W-:-:S03]  /*0bf0*/  FSEL R170, R140, RZ, !P3 ;  /* 0x000000ff8caa7208 */ /* 0x010fc60005800000 */
[----:B------:R1:W5:Y:S02]  /*0c00*/  LDG.E R140, desc[UR10][R162.64] ;  /* 0x0000000aa28c7981 */ /* 0x000364000c1e1900 */
[C---:B------:R-:W-:Y:S01]  /*0c10*/  FADD.FTZ R46, -R170.reuse, R46 ;  /* 0x0000002eaa2e7221 */ /* 0x040fe20000010100 */
[C---:B------:R-:W-:Y:S01]  /*0c20*/  FADD.FTZ R44, -R170.reuse, R44 ;  /* 0x0000002caa2c7221 */ /* 0x040fe20000010100 */
[C---:B------:R-:W-:Y:S01]  /*0c30*/  FADD.FTZ R148, -R170.reuse, R45 ;  /* 0x0000002daa947221 */ /* 0x040fe20000010100 */
[C---:B------:R-:W-:Y:S01]  /*0c40*/  FADD.FTZ R154, -R170.reuse, R47 ;  /* 0x0000002faa9a7221 */ /* 0x040fe20000010100 */
[C---:B--2---:R-:W-:Y:S01]  /*0c50*/  FMUL.FTZ R151, R139.reuse, R46 ;  /* 0x0000002e8b977220 */ /* 0x044fe20000410000 */
[----:B------:R-:W-:Y:S01]  /*0c60*/  FMUL.FTZ R3, R139, R44 ;  /* 0x0000002c8b037220 */ /* 0x000fe20000410000 */
[----:B------:R-:W-:Y:S01]  /*0c70*/  FADD.FTZ R44, -R170, R55 ;  /* 0x00000037aa2c7221 */ /* 0x000fe20000010100 */
[----:B---3--:R-:W-:Y:S01]  /*0c80*/  FMUL.FTZ R150, R93, R48 ;  /* 0x000000305d967220 */ /* 0x008fe20000410000 */
[C---:B------:R-:W-:Y:S01]  /*0c90*/  FADD.FTZ R127, R50.reuse, R127 ;  /* 0x0000007f327f7221 */ /* 0x040fe20000010000 */
[----:B------:R-:W-:Y:S01]  /*0ca0*/  FFMA.FTZ R129, R50, R151, R129 ;  /* 0x0000009732817223 */ /* 0x000fe20000010081 */
[----:B------:R-:W-:Y:S01]  /*0cb0*/  FMUL.FTZ R156, R95, R50 ;  /* 0x000000325f9c7220 */ /* 0x000fe20000410000 */
[----:B------:R-:W-:Y:S01]  /*0cc0*/  FADD.FTZ R50, -R170, R53 ;  /* 0x00000035aa327221 */ /* 0x000fe20000010100 */
[C---:B------:R-:W-:Y:S01]  /*0cd0*/  FMUL.FTZ R53, R139.reuse, R44 ;  /* 0x0000002c8b357220 */ /* 0x040fe20000410000 */
[----:B------:R-:W-:Y:S01]  /*0ce0*/  FMUL.FTZ R153, R114, R49 ;  /* 0x0000003172997220 */ /* 0x000fe20000410000 */
[----:B------:R-:W-:Y:S01]  /*0cf0*/  FADD.FTZ R44, RZ, R150 ;  /* 0x00000096ff2c7221 */ /* 0x000fe20000010000 */
[C---:B------:R-:W-:Y:S01]  /*0d00*/  FMUL.FTZ R148, R139.reuse, R148 ;  /* 0x000000948b947220 */ /* 0x040fe20000410000 */
[----:B------:R-:W-:Y:S01]  /*0d10*/  FMUL.FTZ R154, R139, R154 ;  /* 0x0000009a8b9a7220 */ /* 0x000fe20000410000 */
[C---:B------:R-:W-:Y:S01]  /*0d20*/  FADD.FTZ R52, -R170.reuse, R52 ;  /* 0x00000034aa347221 */ /* 0x040fe20000010100 */
[----:B------:R-:W-:Y:S01]  /*0d30*/  FADD.FTZ R54, -R170, R54 ;  /* 0x00000036aa367221 */ /* 0x000fe20000010100 */
[----:B------:R-:W-:Y:S01]  /*0d40*/  FADD.FTZ R45, R153, R44 ;  /* 0x0000002c992d7221 */ /* 0x000fe20000010000 */
[C---:B------:R-:W-:Y:S01]  /*0d50*/  FADD.FTZ R126, R49.reuse, R126 ;  /* 0x0000007e317e7221 */ /* 0x040fe20000010000 */
[----:B------:R-:W-:Y:S01]  /*0d60*/  FFMA.FTZ R128, R49, R148, R128 ;  /* 0x0000009431807223 */ /* 0x000fe20000010080 */
[C---:B------:R-:W-:Y:S01]  /*0d70*/  FADD.FTZ R130, R51.reuse, R130 ;  /* 0x0000008233827221 */ /* 0x040fe20000010000 */
[----:B------:R-:W-:Y:S01]  /*0d80*/  FFMA.FTZ R86, R51, R154, R86 ;  /* 0x0000009a33567223 */ /* 0x000fe20000010056 */
[----:B------:R-:W-:Y:S01]  /*0d90*/  FMUL.FTZ R155, R116, R51 ;  /* 0x00000033749b7220 */ /* 0x000fe20000410000 */
[C---:B------:R-:W-:Y:S01]  /*0da0*/  FMUL.FTZ R49, R139.reuse, R52 ;  /* 0x000000348b317220 */ /* 0x040fe20000410000 */
[C---:B------:R-:W-:Y:S01]  /*0db0*/  FMUL.FTZ R51, R139.reuse, R54 ;  /* 0x000000368b337220 */ /* 0x040fe20000410000 */
[----:B------:R-:W-:Y:S01]  /*0dc0*/  FADD.FTZ R54, R156, R45 ;  /* 0x0000002d9c367221 */ /* 0x000fe20000010000 */
[C---:B------:R-:W-:Y:S01]  /*0dd0*/  FADD.FTZ R109, R56.reuse, R109 ;  /* 0x0000006d386d7221 */ /* 0x040fe20000010000 */
[----:B------:R-:W-:Y:S01]  /*0de0*/  FMUL.FTZ R50, R139, R50 ;  /* 0x000000328b327220 */ /* 0x000fe20000410000 */
[----:B------:R-:W-:Y:S01]  /*0df0*/  FFMA.FTZ R131, R56, R49, R131 ;  /* 0x0000003138837223 */ /* 0x000fe20000010083 */
[----:B------:R-:W-:Y:S01]  /*0e00*/  FMUL.FTZ R56, R89, R56 ;  /* 0x0000003859387220 */ /* 0x000fe20000410000 */
[----:B------:R-:W-:Y:S01]  /*0e10*/  FADD.FTZ R45, R155, R54 ;  /* 0x000000369b2d7221 */ /* 0x000fe20000010000 */
[C---:B------:R-:W-:Y:S01]  /*0e20*/  FADD.FTZ R132, R57.reuse, R132 ;  /* 0x0000008439847221 */ /* 0x040fe20000010000 */
[----:B------:R-:W-:Y:S01]  /*0e30*/  FFMA.FTZ R134, R57, R50, R134 ;  /* 0x0000003239867223 */ /* 0x000fe20000010086 */
[----:B------:R-:W-:Y:S01]  /*0e40*/  FMUL.FTZ R57, R110, R57 ;  /* 0x000000396e397220 */ /* 0x000fe20000410000 */
[----:B------:R-:W-:Y:S01]  /*0e50*/  FADD.FTZ R54, R56, R45 ;  /* 0x0000002d38367221 */ /* 0x000fe20000010000 */
[C---:B------:R-:W-:Y:S01]  /*0e60*/  FADD.FTZ R133, R58.reuse, R133 ;  /* 0x000000853a857221 */ /* 0x040fe20000010000 */
[----:B------:R-:W-:Y:S01]  /*0e70*/  FFMA.FTZ R135, R58, R51, R135 ;  /* 0x000000333a877223 */ /* 0x000fe20000010087 */
[----:B------:R-:W-:Y:S01]  /*0e80*/  FMUL.FTZ R58, R91, R58 ;  /* 0x0000003a5b3a7220 */ /* 0x000fe20000410000 */
[----:B------:R-:W-:Y:S01]  /*0e90*/  FADD.FTZ R47, R57, R54 ;  /* 0x00000036392f7221 */ /* 0x000fe20000010000 */
[----:B------:R-:W-:Y:S01]  /*0ea0*/  FADD.FTZ R52, -R170, R60 ;  /* 0x0000003caa347221 */ /* 0x000fe20000010100 */
[----:B------:R-:W-:Y:S01]  /*0eb0*/  FMUL.FTZ R152, R112, R59 ;  /* 0x0000003b70987220 */ /* 0x000fe20000410000 */
[----:B------:R-:W-:Y:S01]  /*0ec0*/  FADD.FTZ R44, -R170, R61 ;  /* 0x0000003daa2c7221 */ /* 0x000fe20000010100 */
[----:B------:R-:W-:Y:S01]  /*0ed0*/  FADD.FTZ R47, R58, R47 ;  /* 0x0000002f3a2f7221 */ /* 0x000fe20000010000 */
[----:B------:R-:W-:Y:S01]  /*0ee0*/  FMUL.FTZ R52, R139, R52 ;  /* 0x000000348b347220 */ /* 0x000fe20000410000 */
[----:B------:R-:W-:Y:S01]  /*0ef0*/  FFMA.FTZ R45, R3, R150, RZ ;  /* 0x00000096032d7223 */ /* 0x000fe200000100ff */
[C---:B------:R-:W-:Y:S01]  /*0f00*/  FADD.FTZ R136, R59.reuse, R136 ;  /* 0x000000883b887221 */ /* 0x040fe20000010000 */
[----:B------:R-:W-:Y:S01]  /*0f10*/  FFMA.FTZ R84, R59, R53, R84 ;  /* 0x000000353b547223 */ /* 0x000fe20000010054 */
[----:B------:R-:W-:Y:S01]  /*0f20*/  FMUL.FTZ R55, R85, R40 ;  /* 0x0000002855377220 */ /* 0x000fe20000410000 */
[----:B------:R-:W-:Y:S01]  /*0f30*/  FADD.FTZ R54, R152, R47 ;  /* 0x0000002f98367221 */ /* 0x000fe20000010000 */
[C---:B------:R-:W-:Y:S01]  /*0f40*/  FADD.FTZ R137, R40.reuse, R137 ;  /* 0x0000008928897221 */ /* 0x040fe20000010000 */
[----:B------:R-:W-:Y:S01]  /*0f50*/  FFMA.FTZ R107, R40, R52, R107 ;  /* 0x00000034286b7223 */ /* 0x000fe2000001006b */
[----:B------:R-:W-:Y:S01]  /*0f60*/  FMUL.FTZ R59, R139, R44 ;  /* 0x0000002c8b3b7220 */ /* 0x000fe20000410000 */
[----:B------:R-:W-:Y:S01]  /*0f70*/  FFMA.FTZ R40, R148, R153, R45 ;  /* 0x0000009994287223 */ /* 0x000fe2000001002d */
[----:B------:R-:W-:Y:S01]  /*0f80*/  FADD.FTZ R46, -R170, R62 ;  /* 0x0000003eaa2e7221 */ /* 0x000fe20000010100 */
[----:B------:R-:W-:Y:S01]  /*0f90*/  FMUL.FTZ R62, R106, R41 ;  /* 0x000000296a3e7220 */ /* 0x000fe20000410000 */
[----:B------:R-:W-:Y:S01]  /*0fa0*/  FADD.FTZ R45, R55, R54 ;  /* 0x00000036372d7221 */ /* 0x000fe20000010000 */
[C---:B------:R-:W-:Y:S01]  /*0fb0*/  FADD.FTZ R138, R41.reuse, R138 ;  /* 0x0000008a298a7221 */ /* 0x040fe20000010000 */
[----:B------:R-:W-:Y:S01]  /*0fc0*/  FFMA.FTZ R124, R41, R59, R124 ;  /* 0x0000003b297c7223 */ /* 0x000fe2000001007c */
[----:B------:R-:W-:Y:S01]  /*0fd0*/  FFMA.FTZ R41, R151, R156, R40 ;  /* 0x0000009c97297223 */ /* 0x000fe20000010028 */
[----:B------:R-:W-:Y:S01]  /*0fe0*/  FADD.FTZ R44, -R170, R68 ;  /* 0x00000044aa2c7221 */ /* 0x000fe20000010100 */
[----:B------:R-:W-:Y:S01]  /*0ff0*/  FADD.FTZ R45, R62, R45 ;  /* 0x0000002d3e2d7221 */ /* 0x000fe20000010000 */
[----:B------:R-:W-:Y:S01]  /*1000*/  FMUL.FTZ R68, R87, R42 ;  /* 0x0000002a57447220 */ /* 0x000fe20000410000 */
[----:B------:R-:W-:Y:S01]  /*1010*/  FFMA.FTZ R40, R154, R155, R41 ;  /* 0x0000009b9a287223 */ /* 0x000fe20000010029 */
[----:B------:R-:W-:Y:S01]  /*1020*/  FADD.FTZ R168, -R170, R70 ;  /* 0x00000046aaa87221 */ /* 0x000fe20000010100 */
[----:B------:R-:W-:Y:S01]  /*1030*/  FMUL.FTZ R70, R108, R43 ;  /* 0x0000002b6c467220 */ /* 0x000fe20000410000 */
[----:B------:R-:W-:Y:S01]  /*1040*/  FADD.FTZ R45, R68, R45 ;  /* 0x0000002d442d7221 */ /* 0x000fe20000010000 */
[----:B------:R-:W-:Y:S01]  /*1050*/  FFMA.FTZ R41, R49, R56, R40 ;  /* 0x0000003831297223 */ /* 0x000fe20000010028 */
[----:B------:R-:W-:-:S02]  /*1060*/  FMUL.FTZ R61, R81, R36 ;  /* 0x00000024513d7220 */ /* 0x000fc40000410000 */
[----:B------:R-:W-:Y:S01]  /*1070*/  FADD.FTZ R54, R70, R45 ;  /* 0x0000002d46367221 */ /* 0x000fe20000010000 */
[----:B------:R-:W-:Y:S01]  /*1080*/  FFMA.FTZ R40, R50, R57, R41 ;  /* 0x0000003932287223 */ /* 0x000fe20000010029 */
[----:B------:R-:W-:Y:S01]  /*1090*/  FADD.FTZ R158, -R170, R64 ;  /* 0x00000040aa9e7221 */ /* 0x000fe20000010100 */
[----:B------:R-:W-:Y:S01]  /*10a0*/  FMUL.FTZ R64, R102, R37 ;  /* 0x0000002566407220 */ /* 0x000fe20000410000 */
[----:B------:R-:W-:Y:S01]  /*10b0*/  FADD.FTZ R45, R61, R54 ;  /* 0x000000363d2d7221 */ /* 0x000fe20000010000 */
[----:B------:R-:W-:Y:S01]  /*10c0*/  FFMA.FTZ R40, R51, R58, R40 ;  /* 0x0000003a33287223 */ /* 0x000fe20000010028 */
[----:B0-----:R-:W-:Y:S01]  /*10d0*/  FADD.FTZ R160, -R170, R65 ;  /* 0x00000041aaa07221 */ /* 0x001fe20000010100 */
[----:B------:R-:W-:Y:S01]  /*10e0*/  FMUL.FTZ R65, R83, R38 ;  /* 0x0000002653417220 */ /* 0x000fe20000410000 */
[----:B------:R-:W-:Y:S01]  /*10f0*/  FADD.FTZ R54, R64, R45 ;  /* 0x0000002d40367221 */ /* 0x000fe20000010000 */
[----:B------:R-:W-:Y:S01]  /*1100*/  FFMA.FTZ R41, R53, R152, R40 ;  /* 0x0000009835297223 */ /* 0x000fe20000010028 */
[----:B------:R-:W-:Y:S01]  /*1110*/  FADD.FTZ R164, -R170, R67 ;  /* 0x00000043aaa47221 */ /* 0x000fe20000010100 */
[----:B------:R-:W-:Y:S01]  /*1120*/  FMUL.FTZ R67, R104, R39 ;  /* 0x0000002768437220 */ /* 0x000fe20000410000 */
[----:B------:R-:W-:Y:S01]  /*1130*/  FADD.FTZ R54, R65, R54 ;  /* 0x0000003641367221 */ /* 0x000fe20000010000 */
[----:B------:R-:W-:Y:S01]  /*1140*/  FFMA.FTZ R40, R52, R55, R41 ;  /* 0x0000003734287223 */ /* 0x000fe20000010029 */
[C---:B------:R-:W-:Y:S01]  /*1150*/  FADD.FTZ R111, R48.reuse, R111 ;  /* 0x0000006f306f7221 */ /* 0x040fe20000010000 */
[----:B------:R-:W-:Y:S01]  /*1160*/  FFMA.FTZ R125, R48, R3, R125 ;  /* 0x00000003307d7223 */ /* 0x000fe2000001007d */
[----:B------:R-:W-:Y:S01]  /*1170*/  FADD.FTZ R41, R67, R54 ;  /* 0x0000003643297221 */ /* 0x000fe20000010000 */
[----:B------:R-:W-:Y:S01]  /*1180*/  FMUL.FTZ R54, R77, R32 ;  /* 0x000000204d367220 */ /* 0x000fe20000410000 */
[----:B------:R-:W-:Y:S01]  /*1190*/  FADD.FTZ R48, -R170, R63 ;  /* 0x0000003faa307221 */ /* 0x000fe20000010100 */
[----:B------:R-:W-:Y:S01]  /*11a0*/  FMUL.FTZ R161, R139, R46 ;  /* 0x0000002e8ba17220 */ /* 0x000fe20000410000 */
[----:B------:R-:W-:Y:S01]  /*11b0*/  FFMA.FTZ R40, R59, R62, R40 ;  /* 0x0000003e3b287223 */ /* 0x000fe20000010028 */
[----:B------:R-:W-:Y:S01]  /*11c0*/  FADD.FTZ R45, R54, R41 ;  /* 0x00000029362d7221 */ /* 0x000fe20000010000 */
[----:B------:R-:W-:Y:S01]  /*11d0*/  FMUL.FTZ R60, R98, R33 ;  /* 0x00000021623c7220 */ /* 0x000fe20000410000 */
[----:B-1----:R-:W-:Y:S01]  /*11e0*/  FMUL.FTZ R163, R139, R48 ;  /* 0x000000308ba37220 */ /* 0x002fe20000410000 */
[----:B------:R-:W-:Y:S01]  /*11f0*/  FFMA.FTZ R40, R161, R68, R40 ;  /* 0x00000044a1287223 */ /* 0x000fe20000010028 */
[----:B------:R-:W-:Y:S01]  /*1200*/  FMUL.FTZ R63, R79, R34 ;  /* 0x000000224f3f7220 */ /* 0x000fe20000410000 */
[----:B------:R-:W-:Y:S01]  /*1210*/  FADD.FTZ R46, R45, R60 ;  /* 0x0000003c2d2e7221 */ /* 0x000fe20000010000 */
[----:B------:R-:W-:Y:S01]  /*1220*/  FMUL.FTZ R158, R139, R158 ;  /* 0x0000009e8b9e7220 */ /* 0x000fe20000410000 */
[----:B------:R-:W-:Y:S01]  /*1230*/  FFMA.FTZ R41, R163, R70, R40 ;  /* 0x00000046a3297223 */ /* 0x000fe20000010028 */
[----:B------:R-:W-:Y:S01]  /*1240*/  FADD.FTZ R162, -R170, R66 ;  /* 0x00000042aaa27221 */ /* 0x000fe20000010100 */
[----:B------:R-:W-:Y:S01]  /*1250*/  FADD.FTZ R45, R46, R63 ;  /* 0x0000003f2e2d7221 */ /* 0x000fe20000010000 */
[----:B------:R-:W-:Y:S01]  /*1260*/  FMUL.FTZ R66, R100, R35 ;  /* 0x0000002364427220 */ /* 0x000fe20000410000 */
[C---:B------:R-:W-:Y:S01]  /*1270*/  FMUL.FTZ R159, R139.reuse, R160 ;  /* 0x000000a08b9f7220 */ /* 0x040fe20000410000 */
[----:B------:R-:W-:Y:S01]  /*1280*/  FFMA.FTZ R40, R158, R61, R41 ;  /* 0x0000003d9e287223 */ /* 0x000fe20000010029 */
[----:B------:R-:W-:Y:S01]  /*1290*/  FMUL.FTZ R162, R139, R162 ;  /* 0x000000a28ba27220 */ /* 0x000fe20000410000 */
[----:B------:R-:W-:-:S02]  /*12a0*/  FADD.FTZ R45, R45, R66 ;  /* 0x000000422d2d7221 */ /* 0x000fc40000010000 */
[----:B------:R-:W-:Y:S01]  /*12b0*/  FFMA.FTZ R41, R159, R64, R40 ;  /* 0x000000409f297223 */ /* 0x000fe20000010028 */
[C---:B------:R-:W-:Y:S02]  /*12c0*/  FMUL.FTZ R164, R139.reuse, R164 ;  /* 0x000000a48ba47220 */ /* 0x040fe40000410000 */
[----:B------:R-:W0:Y:S01]  /*12d0*/  SHFL.DOWN PT, R46, R45, 0x10, 0x1f ;  /* 0x0a001f002d2e7f89 */ /* 0x000e2200000e0000 */
[----:B------:R-:W-:Y:S01]  /*12e0*/  FFMA.FTZ R41, R162, R65, R41 ;  /* 0x00000041a2297223 */ /* 0x000fe20000010029 */
[----:B------:R-:W-:Y:S01]  /*12f0*/  IADD3 R0, PT, PT, R0, R166, RZ ;  /* 0x000000a600007210 */ /* 0x000fe20007ffe0ff */
[----:B------:R-:W-:Y:S01]  /*1300*/  FADD.FTZ R166, -R170, R69 ;  /* 0x00000045aaa67221 */ /* 0x000fe20000010100 */
[C---:B------:R-:W-:Y:S01]  /*1310*/  FMUL.FTZ R69, R139.reuse, R44 ;  /* 0x0000002c8b457220 */ /* 0x040fe20000410000 */
[----:B------:R-:W-:Y:S01]  /*1320*/  FFMA.FTZ R40, R164, R67, R41 ;  /* 0x00000043a4287223 */ /* 0x000fe20000010029 */
[----:B------:R-:W-:Y:S01]  /*1330*/  FADD.FTZ R170, -R170, R71 ;  /* 0x00000047aaaa7221 */ /* 0x000fe20000010100 */
[----:B------:R-:W-:-:S02]  /*1340*/  FMUL.FTZ R71, R139, R166 ;  /* 0x000000a68b477220 */ /* 0x000fc40000410000 */
        /* <DEDUP_REMOVED lines=26> */
[----:B------:R-:W0:Y:S01]  /*14f0*/  SHFL.DOWN PT, R41, R42, 0x1, 0x1f ;  /* 0x08201f002a297f89 */ /* 0x000e2200000e0000 */
[----:B--2---:R-:W-:Y:S01]  /*1500*/  LOP3.LUT P2, RZ, R48, 0x1f, RZ, 0xc0, !PT ;  /* 0x0000001f30ff7812 */ /* 0x004fe2000784c0ff */
[----:B------:R-:W-:Y:S01]  /*1510*/  BSSY.RECONVERGENT B0, `(.L_x_4830) ;  /* 0x000000c000007945 */ /* 0x000fe20003800200 */
[----:B------:R-:W-:Y:S01]  /*1520*/  ISETP.GE.AND P4, PT, R0, R167, PT ;  /* 0x000000a70000720c */ /* 0x000fe20003f86270 */
        /* <DEDUP_REMOVED lines=10> */
.L_x_4831:
[----:B------:R-:W-:Y:S05]  /*15d0*/  BSYNC.RECONVERGENT B0 ;  /* 0x0000000000007941 */ /* 0x000fea0003800200 */
.L_x_4830:
        /* <DEDUP_REMOVED lines=15> */
[----:B------:R-:W-:Y:S01]  /*16d0*/  UISETP.NE.U32.AND UP0, UPT, UR12, URZ, UPT ;  /* 0x000000ff0c00728c */ /* 0x000fe2000bf05070 */
[C---:B------:R-:W-:Y:S01]  /*16e0*/  FADD.FTZ R76, R33.reuse, R76 ;  /* 0x0000004c214c7221 */ /* 0x040fe20000010000 */
[----:B------:R-:W-:Y:S01]  /*16f0*/  FFMA.FTZ R90, R33, R71, R90 ;  /* 0x00000047215a7223 */ /* 0x000fe2000001005a */
[C---:B------:R-:W-:Y:S01]  /*1700*/  FADD.FTZ R97, R34.reuse, R97 ;  /* 0x0000006122617221 */ /* 0x040fe20000010000 */
[----:B------:R-:W-:Y:S01]  /*1710*/  UISETP.NE.AND.EX UP0, UPT, UR13, URZ, UPT, UP0 ;  /* 0x000000ff0d00728c */ /* 0x000fe2000bf05300 */
[----:B------:R-:W-:Y:S01]  /*1720*/  FFMA.FTZ R113, R34, R160, R113 ;  /* 0x000000a022717223 */ /* 0x000fe20000010071 */
[C---:B------:R-:W-:Y:S01]  /*1730*/  FADD.FTZ R74, R35.reuse, R74 ;  /* 0x0000004a234a7221 */ /* 0x040fe20000010000 */
[----:B------:R-:W-:Y:S01]  /*1740*/  FFMA.FTZ R88, R35, R157, R88 ;  /* 0x0000009d23587223 */ /* 0x000fe20000010058 */
[----:B-1----:R-:W-:-:S04]  /*1750*/  ULEA UR4, UR5, UR4, 0x18 ;  /* 0x0000000405047291 */ /* 0x002fc8000f8ec0ff */
[----:B------:R-:W-:Y:S02]  /*1760*/  UIADD3 UR5, UPT, UPT, UR4, 0x5040, URZ ;  /* 0x0000504004057890 */ /* 0x000fe4000fffe0ff */
[----:B------:R-:W-:-:S09]  /*1770*/  @!UP1 UIADD3 UR5, UPT, UPT, UR4, 0x5000, URZ ;  /* 0x0000500004059890 */ /* 0x000fd2000fffe0ff */
        /* <DEDUP_REMOVED lines=9> */
[----:B------:R-:W-:-:S03]  /*1810*/  FADD.FTZ R36, R47, R36 ;  /* 0x000000242f247221 */ /* 0x000fc60000010000 */
[----:B0-----:R-:W-:Y:S01]  /*1820*/  FADD.FTZ R45, R37, R40 ;  /* 0x00000028252d7221 */ /* 0x001fe20000010000 */
[----:B------:R-:W-:Y:S02]  /*1830*/  FADD.FTZ R40, R36, R41 ;  /* 0x0000002924287221 */ /* 0x000fe40000010000 */
        /* <DEDUP_REMOVED lines=53> */
.L_x_4834:
        /* <DEDUP_REMOVED lines=25> */
.L_x_4833:
        /* <DEDUP_REMOVED lines=30> */
.L_x_4836:
        /* <DEDUP_REMOVED lines=25> */
.L_x_4832:
        /* <DEDUP_REMOVED lines=26> */
[----:B------:R-:W-:-:S02]  /*2230*/  SEL R32, R150, RZ, P2 ;  /* 0x000000ff96207207 */ /* 0x000fc40001000000 */
        /* <DEDUP_REMOVED lines=14> */
.L_x_4838:
        /* <DEDUP_REMOVED lines=22> */
[C---:B------:R-:W-:Y:S02]  /*2480*/  LOP3.LUT P2, RZ, R2.reuse, 0xff0000, RZ, 0xc0, !PT ;  /* 0x00ff000002ff7812 */ /* 0x040fe4000784c0ff */
[C---:B------:R-:W-:Y:S02]  /*2490*/  SEL R33, R29.reuse, RZ, P6 ;  /* 0x000000ff1d217207 */ /* 0x040fe40003000000 */
        /* <DEDUP_REMOVED lines=9> */
.L_x_4837:
        /* <DEDUP_REMOVED lines=38> */
.L_x_4839:
        /* <DEDUP_REMOVED lines=31> */
[----:B------:R-:W-:-:S07]  /*2980*/  SEL R31, R31, RZ, P2 ;  /* 0x000000ff1f1f7207 */ /* 0x000fce0001000000 */
.L_x_4835:
        /* <DEDUP_REMOVED lines=23> */
[----:B------:R-:W-:Y:S01]  /*2b00*/  FFMA.FTZ R25, R139, R50, R9 ;  /* 0x000000328b197223 */ /* 0x000fe20000010009 */
[----:B------:R-:W-:Y:S01]  /*2b10*/  FFMA.FTZ R53, R53, R42, R43 ;  /* 0x0000002a35357223 */ /* 0x000fe2000001002b */
[----:B------:R-:W-:Y:S01]  /*2b20*/  FFMA.FTZ R26, R139, R51, R10 ;  /* 0x000000338b1a7223 */ /* 0x000fe2000001000a */
[----:B------:R-:W-:Y:S01]  /*2b30*/  FMUL.FTZ R28, R24, UR6 ;  /* 0x00000006181c7c20 */ /* 0x000fe20008410000 */
[----:B------:R-:W-:Y:S01]  /*2b40*/  FMUL.FTZ R29, R25, UR6 ;  /* 0x00000006191d7c20 */ /* 0x000fe20008410000 */
[----:B------:R-:W-:Y:S01]  /*2b50*/  FADD.FTZ R152, R152, -R53 ;  /* 0x8000003598987221 */ /* 0x000fe20000010000 */
[----:B------:R-:W-:-:S02]  /*2b60*/  FMUL.FTZ R30, R26, UR6 ;  /* 0x000000061a1e7c20 */ /* 0x000fc40008410000 */
[----:B------:R-:W-:Y:S01]  /*2b70*/  SEL R32, R28, RZ, P6 ;  /* 0x000000ff1c207207 */ /* 0x000fe20003000000 */
[----:B------:R-:W-:Y:S01]  /*2b80*/  FFMA.FTZ R27, R139, R152, R11 ;  /* 0x000000988b1b7223 */ /* 0x000fe2000001000b */
[----:B------:R-:W-:Y:S02]  /*2b90*/  LOP3.LUT P6, RZ, R146, 0xff00, RZ, 0xc0, !PT ;  /* 0x0000ff0092ff7812 */ /* 0x000fe400078cc0ff */
[----:B------:R-:W-:Y:S01]  /*2ba0*/  SEL R28, R28, RZ, P5 ;  /* 0x000000ff1c1c7207 */ /* 0x000fe20002800000 */
[----:B------:R-:W-:Y:S01]  /*2bb0*/  FMUL.FTZ R31, R27, UR6 ;  /* 0x000000061b1f7c20 */ /* 0x000fe20008410000 */
[----:B------:R-:W-:Y:S02]  /*2bc0*/  LOP3.LUT P5, RZ, R120, 0xff00, RZ, 0xc0, !PT ;  /* 0x0000ff0078ff7812 */ /* 0x000fe400078ac0ff */
[----:B------:R-:W-:Y:S02]  /*2bd0*/  SEL R33, R29, RZ, P6 ;  /* 0x000000ff1d217207 */ /* 0x000fe40003000000 */
[----:B------:R-:W-:-:S02]  /*2be0*/  LOP3.LUT P6, RZ, R146, 0xff0000, RZ, 0xc0, !PT ;  /* 0x00ff000092ff7812 */ /* 0x000fc400078cc0ff */
[----:B------:R-:W-:Y:S02]  /*2bf0*/  SEL R29, R29, RZ, P5 ;  /* 0x000000ff1d1d7207 */ /* 0x000fe40002800000 */
[----:B------:R-:W-:Y:S02]  /*2c00*/  LOP3.LUT P5, RZ, R120, 0xff0000, RZ, 0xc0, !PT ;  /* 0x00ff000078ff7812 */ /* 0x000fe400078ac0ff */
[----:B------:R-:W-:Y:S02]  /*2c10*/  SEL R34, R30, RZ, P6 ;  /* 0x000000ff1e227207 */ /* 0x000fe40003000000 */
[----:B------:R-:W-:Y:S02]  /*2c20*/  ISETP.GE.U32.AND P6, PT, R146, 0x1000000, PT ;  /* 0x010000009200780c */ /* 0x000fe40003fc6070 */
[----:B------:R-:W-:Y:S02]  /*2c30*/  SEL R30, R30, RZ, P5 ;  /* 0x000000ff1e1e7207 */ /* 0x000fe40002800000 */
[----:B------:R-:W-:-:S02]  /*2c40*/  ISETP.GE.U32.AND P5, PT, R120, 0x1000000, PT ;  /* 0x010000007800780c */ /* 0x000fc40003fa6070 */
[C---:B------:R-:W-:Y:S02]  /*2c50*/  SEL R35, R31.reuse, RZ, P6 ;  /* 0x000000ff1f237207 */ /* 0x040fe40003000000 */
[----:B------:R-:W-:Y:S01]  /*2c60*/  SEL R31, R31, RZ, P5 ;  /* 0x000000ff1f1f7207 */ /* 0x000fe20002800000 */
[----:B------:R-:W-:Y:S08]  /*2c70*/  BRA `(.L_x_4843) ;  /* 0x0000000c00287947 */ /* 0x000ff00003800000 */
.L_x_4842:
        /* <DEDUP_REMOVED lines=9> */
[----:B------:R-:W-:Y:S01]  /*2d10*/  FFMA.FTZ R50, R139, R50, R9 ;  /* 0x000000328b327223 */ /* 0x000fe20000010009 */
[----:B------:R-:W-:Y:S01]  /*2d20*/  LOP3.LUT P5, RZ, R120, 0xff, RZ, 0xc0, !PT ;  /* 0x000000ff78ff7812 */ /* 0x000fe200078ac0ff */
[----:B------:R-:W-:Y:S01]  /*2d30*/  FADD.FTZ R152, R152, -R53 ;  /* 0x8000003598987221 */ /* 0x000fe20000010000 */
[----:B------:R-:W-:Y:S01]  /*2d40*/  FMUL.FTZ R49, R49, UR6 ;  /* 0x0000000631317c20 */ /* 0x000fe20008410000 */
[----:B------:R-:W-:Y:S01]  /*2d50*/  FMUL.FTZ R50, R50, UR6 ;  /* 0x0000000632327c20 */ /* 0x000fe20008410000 */
[C---:B------:R-:W-:Y:S01]  /*2d60*/  FFMA.FTZ R51, R139.reuse, R51, R10 ;  /* 0x000000338b337223 */ /* 0x040fe2000001000a */
[----:B------:R-:W-:-:S02]  /*2d70*/  FFMA.FTZ R152, R139, R152, R11 ;  /* 0x000000988b987223 */ /* 0x000fc4000001000b */
[----:B0-----:R-:W-:Y:S01]  /*2d80*/  SEL R32, R49, RZ, P6 ;  /* 0x000000ff31207207 */ /* 0x001fe20003000000 */
[----:B------:R-:W-:Y:S01]  /*2d90*/  FMUL.FTZ R51, R51, UR6 ;  /* 0x0000000633337c20 */ /* 0x000fe20008410000 */
[----:B------:R-:W-:Y:S01]  /*2da0*/  SEL R28, R49, RZ, P5 ;  /* 0x000000ff311c7207 */ /* 0x000fe20002800000 */
[----:B------:R-:W-:Y:S01]  /*2db0*/  FMUL.FTZ R152, R152, UR6 ;  /* 0x0000000698987c20 */ /* 0x000fe20008410000 */
[----:B------:R-:W-:Y:S02]  /*2dc0*/  LOP3.LUT P6, RZ, R146, 0xff00, RZ, 0xc0, !PT ;  /* 0x0000ff0092ff7812 */ /* 0x000fe400078cc0ff */
[----:B------:R-:W-:Y:S02]  /*2dd0*/  LOP3.LUT P5, RZ, R120, 0xff00, RZ, 0xc0, !PT ;  /* 0x0000ff0078ff7812 */ /* 0x000fe400078ac0ff */
[C---:B------:R-:W-:Y:S02]  /*2de0*/  SEL R33, R50.reuse, RZ, P6 ;  /* 0x000000ff32217207 */ /* 0x040fe40003000000 */
[----:B------:R-:W-:-:S02]  /*2df0*/  SEL R29, R50, RZ, P5 ;  /* 0x000000ff321d7207 */ /* 0x000fc40002800000 */
[C---:B------:R-:W-:Y:S02]  /*2e00*/  LOP3.LUT P6, RZ, R146.reuse, 0xff0000, RZ, 0xc0, !PT ;  /* 0x00ff000092ff7812 */ /* 0x040fe400078cc0ff */
[----:B------:R-:W-:Y:S02]  /*2e10*/  ISETP.GE.U32.AND P5, PT, R146, 0x1000000, PT ;  /* 0x010000009200780c */ /* 0x000fe40003fa6070 */
[----:B------:R-:W-:Y:S02]  /*2e20*/  SEL R34, R51, RZ, P6 ;  /* 0x000000ff33227207 */ /* 0x000fe40003000000 */
[----:B------:R-:W-:Y:S02]  /*2e30*/  SEL R35, R152, RZ, P5 ;  /* 0x000000ff98237207 */ /* 0x000fe40002800000 */
[C---:B------:R-:W-:Y:S02]  /*2e40*/  LOP3.LUT P6, RZ, R120.reuse, 0xff0000, RZ, 0xc0, !PT ;  /* 0x00ff000078ff7812 */ /* 0x040fe400078cc0ff */
[----:B------:R-:W-:-:S02]  /*2e50*/  ISETP.GE.U32.AND P5, PT, R120, 0x1000000, PT ;  /* 0x010000007800780c */ /* 0x000fc40003fa6070 */
[----:B------:R-:W-:Y:S02]  /*2e60*/  SEL R30, R51, RZ, P6 ;  /* 0x000000ff331e7207 */ /* 0x000fe40003000000 */
[----:B------:R-:W-:Y:S01]  /*2e70*/  SEL R31, R152, RZ, P5 ;  /* 0x000000ff981f7207 */ /* 0x000fe20002800000 */
[----:B------:R-:W-:Y:S08]  /*2e80*/  BRA `(.L_x_4843) ;  /* 0x0000000800a47947 */ /* 0x000ff00003800000 */
.L_x_4841:
[----:B------:R-:W-:Y:S05]  /*2e90*/  @!P2 BRA `(.L_x_4844) ;  /* 0x000000000084a947 */ /* 0x000fea0003800000 */
[-CC-:B------:R-:W-:Y:S01]  /*2ea0*/  FFMA.FTZ R49, R49, R42.reuse, R43.reuse ;  /* 0x0000002a31317223 */ /* 0x180fe2000001002b */
[-CC-:B------:R-:W-:Y:S01]  /*2eb0*/  FFMA.FTZ R50, R50, R42.reuse, R43.reuse ;  /* 0x0000002a32327223 */ /* 0x180fe2000001002b */
[----:B------:R-:W-:Y:S01]  /*2ec0*/  FFMA.FTZ R51, R51, R42, R43 ;  /* 0x0000002a33337223 */ /* 0x000fe2000001002b */
[----:B------:R-:W-:Y:S01]  /*2ed0*/  LOP3.LUT P6, RZ, R146, 0xff, RZ, 0xc0, !PT ;  /* 0x000000ff92ff7812 */ /* 0x000fe200078cc0ff */
[----:B0-----:R-:W-:Y:S01]  /*2ee0*/  FADD.FTZ R24, R56, -R49 ;  /* 0x8000003138187221 */ /* 0x001fe20000010000 */
[----:B------:R-:W-:Y:S01]  /*2ef0*/  FADD.FTZ R50, R57, -R50 ;  /* 0x8000003239327221 */ /* 0x000fe20000010000 */
[----:B------:R-:W-:Y:S01]  /*2f00*/  FADD.FTZ R26, R58, -R51 ;  /* 0x800000333a1a7221 */ /* 0x000fe20000010000 */
[----:B------:R-:W-:Y:S01]  /*2f10*/  LOP3.LUT P5, RZ, R120, 0xff, RZ, 0xc0, !PT ;  /* 0x000000ff78ff7812 */ /* 0x000fe200078ac0ff */
[C---:B------:R-:W-:Y:S01]  /*2f20*/  FMUL.FTZ R24, R139.reuse, R24 ;  /* 0x000000188b187220 */ /* 0x040fe20000410000 */
[----:B------:R-:W-:Y:S01]  /*2f30*/  FMUL.FTZ R25, R139, R50 ;  /* 0x000000328b197220 */ /* 0x000fe20000410000 */
[----:B------:R-:W-:Y:S01]  /*2f40*/  FFMA.FTZ R53, R53, R42, R43 ;  /* 0x0000002a35357223 */ /* 0x000fe2000001002b */
[----:B------:R-:W-:Y:S01]  /*2f50*/  FMUL.FTZ R26, R139, R26 ;  /* 0x0000001a8b1a7220 */ /* 0x000fe20000410000 */
[----:B------:R-:W-:Y:S01]  /*2f60*/  FMUL.FTZ R28, R24, UR6 ;  /* 0x00000006181c7c20 */ /* 0x000fe20008410000 */
[----:B------:R-:W-:Y:S01]  /*2f70*/  FMUL.FTZ R29, R25, UR6 ;  /* 0x00000006191d7c20 */ /* 0x000fe20008410000 */
[----:B------:R-:W-:Y:S01]  /*2f80*/  FADD.FTZ R152, R152, -R53 ;  /* 0x8000003598987221 */ /* 0x000fe20000010000 */
[----:B------:R-:W-:-:S02]  /*2f90*/  FMUL.FTZ R30, R26, UR6 ;  /* 0x000000061a1e7c20 */ /* 0x000fc40008410000 */
[----:B------:R-:W-:Y:S01]  /*2fa0*/  SEL R32, R28, RZ, P6 ;  /* 0x000000ff1c207207 */ /* 0x000fe20003000000 */
[----:B------:R-:W-:Y:S01]  /*2fb0*/  FMUL.FTZ R27, R139, R152 ;  /* 0x000000988b1b7220 */ /* 0x000fe20000410000 */
        /* <DEDUP_REMOVED lines=15> */
.L_x_4844:
        /* <DEDUP_REMOVED lines=11> */
[----:B------:R-:W-:Y:S01]  /*3160*/  FADD.FTZ R152, R152, -R53 ;  /* 0x8000003598987221 */ /* 0x000fe20000010000 */
[----:B------:R-:W-:Y:S01]  /*3170*/  FMUL.FTZ R56, R56, UR6 ;  /* 0x0000000638387c20 */ /* 0x000fe20008410000 */
[----:B------:R-:W-:Y:S01]  /*3180*/  FMUL.FTZ R50, R50, UR6 ;  /* 0x0000000632327c20 */ /* 0x000fe20008410000 */
[C---:B------:R-:W-:Y:S01]  /*3190*/  FMUL.FTZ R58, R139.reuse, R58 ;  /* 0x0000003a8b3a7220 */ /* 0x040fe20000410000 */
[----:B------:R-:W-:-:S02]  /*31a0*/  FMUL.FTZ R152, R139, R152 ;  /* 0x000000988b987220 */ /* 0x000fc40000410000 */
        /* <DEDUP_REMOVED lines=17> */
.L_x_4840:
        /* <DEDUP_REMOVED lines=19> */
[----:B------:R-:W-:-:S02]  /*33f0*/  SEL R32, R32, RZ, P6 ;  /* 0x000000ff20207207 */ /* 0x000fc40003000000 */
[----:B------:R-:W-:Y:S01]  /*3400*/  SEL R33, R33, RZ, P5 ;  /* 0x000000ff21217207 */ /* 0x000fe20002800000 */
[----:B------:R-:W-:Y:S01]  /*3410*/  FMUL.FTZ R35, R27, UR6 ;  /* 0x000000061b237c20 */ /* 0x000fe20008410000 */
[C---:B------:R-:W-:Y:S02]  /*3420*/  LOP3.LUT P6, RZ, R146.reuse, 0xff0000, RZ, 0xc0, !PT ;  /* 0x00ff000092ff7812 */ /* 0x040fe400078cc0ff */
[----:B------:R-:W-:Y:S02]  /*3430*/  ISETP.GE.U32.AND P5, PT, R146, 0x1000000, PT ;  /* 0x010000009200780c */ /* 0x000fe40003fa6070 */
[----:B------:R-:W-:Y:S02]  /*3440*/  SEL R34, R34, RZ, P6 ;  /* 0x000000ff22227207 */ /* 0x000fe40003000000 */
[----:B------:R-:W-:Y:S01]  /*3450*/  SEL R35, R35, RZ, P5 ;  /* 0x000000ff23237207 */ /* 0x000fe20002800000 */
[----:B------:R-:W-:Y:S08]  /*3460*/  BRA `(.L_x_4843) ;  /* 0x00000004002c7947 */ /* 0x000ff00003800000 */
.L_x_4846:
        /* <DEDUP_REMOVED lines=17> */
[----:B0-----:R-:W-:-:S02]  /*3580*/  SEL R32, R49, RZ, P6 ;  /* 0x000000ff31207207 */ /* 0x001fc40003000000 */
[----:B------:R-:W-:Y:S01]  /*3590*/  SEL R33, R50, RZ, P5 ;  /* 0x000000ff32217207 */ /* 0x000fe20002800000 */
[----:B------:R-:W-:Y:S01]  /*35a0*/  FMUL.FTZ R152, R152, UR6 ;  /* 0x0000000698987c20 */ /* 0x000fe20008410000 */
[C---:B------:R-:W-:Y:S02]  /*35b0*/  LOP3.LUT P6, RZ, R146.reuse, 0xff0000, RZ, 0xc0, !PT ;  /* 0x00ff000092ff7812 */ /* 0x040fe400078cc0ff */
[----:B------:R-:W-:Y:S02]  /*35c0*/  ISETP.GE.U32.AND P5, PT, R146, 0x1000000, PT ;  /* 0x010000009200780c */ /* 0x000fe40003fa6070 */
[----:B------:R-:W-:Y:S02]  /*35d0*/  SEL R34, R51, RZ, P6 ;  /* 0x000000ff33227207 */ /* 0x000fe40003000000 */
[----:B------:R-:W-:Y:S01]  /*35e0*/  SEL R35, R152, RZ, P5 ;  /* 0x000000ff98237207 */ /* 0x000fe20002800000 */
[----:B------:R-:W-:Y:S08]  /*35f0*/  BRA `(.L_x_4843) ;  /* 0x0000000000c87947 */ /* 0x000ff00003800000 */
.L_x_4845:
        /* <DEDUP_REMOVED lines=14> */
[----:B------:R-:W-:Y:S01]  /*36e0*/  FMUL.FTZ R33, R25, UR6 ;  /* 0x0000000619217c20 */ /* 0x000fe20008410000 */
[----:B------:R-:W-:Y:S01]  /*36f0*/  LOP3.LUT P5, RZ, R146, 0xff00, RZ, 0xc0, !PT ;  /* 0x0000ff0092ff7812 */ /* 0x000fe200078ac0ff */
[----:B------:R-:W-:Y:S01]  /*3700*/  FMUL.FTZ R27, R139, R152 ;  /* 0x000000988b1b7220 */ /* 0x000fe20000410000 */
        /* <DEDUP_REMOVED lines=9> */
.L_x_4847:
        /* <DEDUP_REMOVED lines=17> */
[----:B0-----:R-:W-:-:S02]  /*38b0*/  SEL R32, R56, RZ, P6 ;  /* 0x000000ff38207207 */ /* 0x001fc40003000000 */
[----:B------:R-:W-:Y:S01]  /*38c0*/  SEL R33, R50, RZ, P5 ;  /* 0x000000ff32217207 */ /* 0x000fe20002800000 */
[----:B------:R-:W-:Y:S01]  /*38d0*/  FMUL.FTZ R152, R152, UR6 ;  /* 0x0000000698987c20 */ /* 0x000fe20008410000 */
[C---:B------:R-:W-:Y:S02]  /*38e0*/  LOP3.LUT P6, RZ, R146.reuse, 0xff0000, RZ, 0xc0, !PT ;  /* 0x00ff000092ff7812 */ /* 0x040fe400078cc0ff */
[----:B------:R-:W-:Y:S02]  /*38f0*/  ISETP.GE.U32.AND P5, PT, R146, 0x1000000, PT ;  /* 0x010000009200780c */ /* 0x000fe40003fa6070 */
[----:B------:R-:W-:Y:S02]  /*3900*/  SEL R34, R58, RZ, P6 ;  /* 0x000000ff3a227207 */ /* 0x000fe40003000000 */
[----:B------:R-:W-:-:S09]  /*3910*/  SEL R35, R152, RZ, P5 ;  /* 0x000000ff98237207 */ /* 0x000fd20002800000 */
.L_x_4843:
        /* <DEDUP_REMOVED lines=36> */
[C---:B------:R-:W-:Y:S02]  /*3b60*/  LOP3.LUT P5, RZ, R121.reuse, 0xff0000, RZ, 0xc0, !PT ;  /* 0x00ff000079ff7812 */ /* 0x040fe400078ac0ff */
[----:B------:R-:W-:Y:S02]  /*3b70*/  SEL R34, R30, RZ, P6 ;  /* 0x000000ff1e227207 */ /* 0x000fe40003000000 */
[----:B------:R-:W-:Y:S02]  /*3b80*/  ISETP.GE.U32.AND P6, PT, R144, 0x1000000, PT ;  /* 0x010000009000780c */ /* 0x000fe40003fc6070 */
[----:B------:R-:W-:Y:S02]  /*3b90*/  SEL R30, R30, RZ, P5 ;  /* 0x000000ff1e1e7207 */ /* 0x000fe40002800000 */
[----:B------:R-:W-:-:S02]  /*3ba0*/  ISETP.GE.U32.AND P5, PT, R121, 0x1000000, PT ;  /* 0x010000007900780c */ /* 0x000fc40003fa6070 */
[C---:B------:R-:W-:Y:S02]  /*3bb0*/  SEL R35, R31.reuse, RZ, P6 ;  /* 0x000000ff1f237207 */ /* 0x040fe40003000000 */
[----:B------:R-:W-:Y:S01]  /*3bc0*/  SEL R31, R31, RZ, P5 ;  /* 0x000000ff1f1f7207 */ /* 0x000fe20002800000 */
[----:B------:R-:W-:Y:S08]  /*3bd0*/  BRA `(.L_x_4851) ;  /* 0x0000000c00287947 */ /* 0x000ff00003800000 */
.L_x_4850:
        /* <DEDUP_REMOVED lines=16> */
[C---:B0-----:R-:W-:Y:S01]  /*3ce0*/  SEL R32, R52.reuse, RZ, P6 ;  /* 0x000000ff34207207 */ /* 0x041fe20003000000 */
        /* <DEDUP_REMOVED lines=16> */
.L_x_4849:
[----:B------:R-:W-:Y:S05]  /*3df0*/  @!P2 BRA `(.L_x_4852) ;  /* 0x000000000084a947 */ /* 0x000fea0003800000 */
[-CC-:B------:R-:W-:Y:S01]  /*3e00*/  FFMA.FTZ R52, R52, R42.reuse, R43.reuse ;  /* 0x0000002a34347223 */ /* 0x180fe2000001002b */
[-CC-:B------:R-:W-:Y:S01]  /*3e10*/  FFMA.FTZ R59, R59, R42.reuse, R43.reuse ;  /* 0x0000002a3b3b7223 */ /* 0x180fe2000001002b */
[----:B------:R-:W-:Y:S01]  /*3e20*/  FFMA.FTZ R161, R161, R42, R43 ;  /* 0x0000002aa1a17223 */ /* 0x000fe2000001002b */
[----:B------:R-:W-:Y:S01]  /*3e30*/  LOP3.LUT P6, RZ, R144, 0xff, RZ, 0xc0, !PT ;  /* 0x000000ff90ff7812 */ /* 0x000fe200078cc0ff */
[----:B------:R-:W-:Y:S01]  /*3e40*/  FADD.FTZ R52, R55, -R52 ;  /* 0x8000003437347221 */ /* 0x000fe20000010000 */
[----:B------:R-:W-:Y:S01]  /*3e50*/  FADD.FTZ R62, R62, -R59 ;  /* 0x8000003b3e3e7221 */ /* 0x000fe20000010000 */
[----:B0-----:R-:W-:Y:S01]  /*3e60*/  FADD.FTZ R26, R68, -R161 ;  /* 0x800000a1441a7221 */ /* 0x001fe20000010000 */
        /* <DEDUP_REMOVED lines=26> */
.L_x_4852:
        /* <DEDUP_REMOVED lines=33> */
.L_x_4848:
        /* <DEDUP_REMOVED lines=27> */
.L_x_4854:
        /* <DEDUP_REMOVED lines=25> */
.L_x_4853:
[----:B------:R-:W-:Y:S05]  /*4560*/  @!P2 BRA `(.L_x_4855) ;  /* 0x000000000064a947 */ /* 0x000fea0003800000 */
[-CC-:B------:R-:W-:Y:S01]  /*4570*/  FFMA.FTZ R52, R52, R42.reuse, R43.reuse ;  /* 0x0000002a34347223 */ /* 0x180fe2000001002b */
[-CC-:B------:R-:W-:Y:S01]  /*4580*/  FFMA.FTZ R59, R59, R42.reuse, R43.reuse ;  /* 0x0000002a3b3b7223 */ /* 0x180fe2000001002b */
[-CC-:B------:R-:W-:Y:S01]  /*4590*/  FFMA.FTZ R161, R161, R42.reuse, R43.reuse ;  /* 0x0000002aa1a17223 */ /* 0x180fe2000001002b */
[----:B------:R-:W-:Y:S01]  /*45a0*/  FFMA.FTZ R163, R163, R42, R43 ;  /* 0x0000002aa3a37223 */ /* 0x000fe2000001002b */
[----:B------:R-:W-:Y:S01]  /*45b0*/  FADD.FTZ R52, R55, -R52 ;  /* 0x8000003437347221 */ /* 0x000fe20000010000 */
[----:B------:R-:W-:Y:S01]  /*45c0*/  FADD.FTZ R62, R62, -R59 ;  /* 0x8000003b3e3e7221 */ /* 0x000fe20000010000 */
[----:B0-----:R-:W-:Y:S01]  /*45d0*/  FADD.FTZ R26, R68, -R161 ;  /* 0x800000a1441a7221 */ /* 0x001fe20000010000 */
        /* <DEDUP_REMOVED lines=18> */
.L_x_4855:
        /* <DEDUP_REMOVED lines=24> */
.L_x_4851:
        /* <DEDUP_REMOVED lines=44> */
.L_x_4858:
        /* <DEDUP_REMOVED lines=33> */
.L_x_4857:
        /* <DEDUP_REMOVED lines=9> */
[C---:B0-----:R-:W-:Y:S01]  /*4de0*/  FMUL.FTZ R24, R139.reuse, R158 ;  /* 0x0000009e8b187220 */ /* 0x041fe20000410000 */
[C---:B------:R-:W-:Y:S01]  /*4df0*/  FMUL.FTZ R25, R139.reuse, R64 ;  /* 0x000000408b197220 */ /* 0x040fe20000410000 */
        /* <DEDUP_REMOVED lines=23> */
.L_x_4860:
        /* <DEDUP_REMOVED lines=33> */
.L_x_4856:
        /* <DEDUP_REMOVED lines=27> */
.L_x_4862:
        /* <DEDUP_REMOVED lines=25> */
.L_x_4861:
        /* <DEDUP_REMOVED lines=26> */
.L_x_4863:
        /* <DEDUP_REMOVED lines=24> */
.L_x_4859:
        /* <DEDUP_REMOVED lines=44> */
.L_x_4866:
        /* <DEDUP_REMOVED lines=33> */
.L_x_4865:
        /* <DEDUP_REMOVED lines=34> */
.L_x_4868:
        /* <DEDUP_REMOVED lines=33> */
.L_x_4864:
        /* <DEDUP_REMOVED lines=27> */
.L_x_4870:
        /* <DEDUP_REMOVED lines=25> */
.L_x_4869:
        /* <DEDUP_REMOVED lines=26> */
.L_x_4871:
        /* <DEDUP_REMOVED lines=24> */
.L_x_4867:
        /* <DEDUP_REMOVED lines=50> */
.L_x_4829:
        /* <DEDUP_REMOVED lines=19> */
.L_x_4873:
        /* <DEDUP_REMOVED lines=15> */
.L_x_5479:


//--------------------- .text._ZN10layer_norm31ln_parallel_residual_bwd_kernelINS_13Kernel_traitsIfffffjLj5120ELj1ELj1ELj8ELj16ENS_18Kernel_traits_baseILj5120EfffffjLj256EEEEELb0ELb0ELb0EEEvNS_9BwdParamsE --------------------------
	.section	.text._ZN10layer_norm31ln_parallel_residual_bwd_kernelINS_13Kernel_traitsIfffffjLj5120ELj1ELj1ELj8ELj16ENS_18Kernel_traits_baseILj5120EfffffjLj256EEEEELb0ELb0ELb0EEEvNS_9BwdParamsE,"ax",@progbits
	.align	128
        .global         _ZN10layer_norm31ln_parallel_residual_bwd_kernelINS_13Kernel_traitsIfffffjLj5120ELj1ELj1ELj8ELj16ENS_18Kernel_traits_baseILj5120EfffffjLj256EEEEELb0ELb0ELb0EEEvNS_9BwdParamsE
        .type           _ZN10layer_norm31ln_parallel_residual_bwd_kernelINS_13Kernel_traitsIfffffjLj5120ELj1ELj1ELj8ELj16ENS_18Kernel_traits_baseILj5120EfffffjLj256EEEEELb0ELb0ELb0EEEvNS_9BwdParamsE,@function
        .size           _ZN10layer_norm31ln_parallel_residual_bwd_kernelINS_13Kernel_traitsIfffffjLj5120ELj1ELj1ELj8ELj16ENS_18Kernel_traits_baseILj5120EfffffjLj256EEEEELb0ELb0ELb0EEEvNS_9BwdParamsE,(.L_x_5480 - _ZN10layer_norm31ln_parallel_residual_bwd_kernelINS_13Kernel_traitsIfffffjLj5120ELj1ELj1ELj8ELj16ENS_18Kernel_traits_baseILj5120EfffffjLj256EEEEELb0ELb0ELb0EEEvNS_9BwdParamsE)
        .other          _ZN10layer_norm31ln_parallel_residual_bwd_kernelINS_13Kernel_traitsIfffffjLj5120ELj1ELj1ELj8ELj16ENS_18Kernel_traits_baseILj5120EfffffjLj256EEEEELb0ELb0ELb0EEEvNS_9BwdParamsE,@"STO_CUDA_ENTRY STV_DEFAULT"
_ZN10layer_norm31ln_parallel_residual_bwd_kernelINS_13Kernel_traitsIfffffjLj5120ELj1ELj1ELj8ELj16ENS_18Kernel_traits_baseILj5120EfffffjLj256EEEEELb0ELb0ELb0EEEvNS_9BwdParamsE:
.text._ZN10layer_norm31ln_parallel_residual_bwd_kernelINS_13Kernel_traitsIfffffjLj5120ELj1ELj1ELj8ELj16ENS_18Kernel_traits_baseILj5120EfffffjLj256EEEEELb0ELb0ELb0EEEvNS_9BwdParamsE:
        /* <DEDUP_REMOVED lines=22> */
[----:B------:R-:W0:Y:S03]  /*0160*/  LDC.64 R22, c[0x0][0x3d0] ;  /* 0x0000f400ff167b82 */ /* 0x000e260000000a00 */
[----:B------:R-:W-:Y:S01]  /*0170*/  P2R R13, PR, RZ, 0x10 ;  /* 0x00000010ff0d7803 */ /* 0x000fe20000000000 */
[----:B--2---:R-:W-:-:S04]  /*0180*/  @P0 IMAD.WIDE.U32 R2, R15, 0x10, R2 ;  /* 0x000000100f020825 */ /* 0x004fc800078e0002 */
[----:B------:R-:W2:Y:S01]  /*0190*/  LDC.64 R24, c[0x0][0x3d8] ;  /* 0x0000f600ff187b82 */ /* 0x000ea20000000a00 */
[C---:B---3--:R-:W-:Y:S01]  /*01a0*/  @P0 IMAD.WIDE.U32 R4, R15.reuse, 0x10, R4 ;  /* 0x000000100f040825 */ /* 0x048fe200078e0004 */
[----:B------:R-:W-:Y:S01]  /*01b0*/  @P0 LOP3.LUT R15, R15, 0x100, RZ, 0xfc, !PT ;  /* 0x000001000f0f0812 */ /* 0x000fe200078efcff */
[----:B------:R-:W5:Y:S04]  /*01c0*/  @P0 LDG.E.128 R148, desc[UR12][R2.64] ;  /* 0x0000000c02940981 */ /* 0x000f68000c1e1d00 */
[C---:B----4-:R-:W-:Y:S01]  /*01d0*/  @P1 IMAD.WIDE.U32 R16, R15.reuse, 0x10, R8 ;  /* 0x000000100f101825 */ /* 0x050fe200078e0008 */
[----:B------:R-:W5:Y:S01]  /*01e0*/  @P0 LDG.E.128 R144, desc[UR12][R4.64] ;  /* 0x0000000c04900981 */ /* 0x000f62000c1e1d00 */
[----:B------:R-:W3:Y:S02]  /*01f0*/  LDC.64 R26, c[0x0][0x3d0] ;  /* 0x0000f400ff1a7b82 */ /* 0x000ee40000000a00 */
[C---:B-1----:R-:W-:Y:S01]  /*0200*/  @P1 IMAD.WIDE.U32 R10, R15.reuse, 0x10, R6 ;  /* 0x000000100f0a1825 */ /* 0x042fe200078e0006 */
[----:B------:R-:W-:Y:S01]  /*0210*/  @P1 IADD3 R15, PT, PT, R15, 0x100, RZ ;  /* 0x000001000f0f1810 */ /* 0x000fe20007ffe0ff */
[----:B------:R-:W5:Y:S04]  /*0220*/  @P1 LDG.E.128 R136, desc[UR12][R16.64] ;  /* 0x0000000c10881981 */ /* 0x000f68000c1e1d00 */
[C---:B------:R-:W-:Y:S01]  /*0230*/  @P2 IMAD.WIDE.U32 R18, R15.reuse, 0x10, R18 ;  /* 0x000000100f122825 */ /* 0x040fe200078e0012 */
[----:B------:R-:W1:Y:S01]  /*0240*/  LDC.64 R28, c[0x0][0x3d8] ;  /* 0x0000f600ff1c7b82 */ /* 0x000e620000000a00 */
[----:B------:R4:W5:Y:S02]  /*0250*/  @P1 LDG.E.128 R140, desc[UR12][R10.64] ;  /* 0x0000000c0a8c1981 */ /* 0x000964000c1e1d00 */
[C---:B0-----:R-:W-:Y:S01]  /*0260*/  @P2 IMAD.WIDE.U32 R20, R15.reuse, 0x10, R20 ;  /* 0x000000100f142825 */ /* 0x041fe200078e0014 */
[----:B------:R-:W-:Y:S01]  /*0270*/  @P2 IADD3 R15, PT, PT, R15, 0x100, RZ ;  /* 0x000001000f0f2810 */ /* 0x000fe20007ffe0ff */
[----:B------:R0:W5:Y:S04]  /*0280*/  @P2 LDG.E.128 R132, desc[UR12][R18.64] ;  /* 0x0000000c12842981 */ /* 0x000168000c1e1d00 */
[C---:B------:R-:W-:Y:S01]  /*0290*/  @P3 IMAD.WIDE.U32 R22, R15.reuse, 0x10, R22 ;  /* 0x000000100f163825 */ /* 0x040fe200078e0016 */
[----:B------:R0:W5:Y:S03]  /*02a0*/  @P2 LDG.E.128 R128, desc[UR12][R20.64] ;  /* 0x0000000c14802981 */ /* 0x000166000c1e1d00 */
[C---:B--2---:R-:W-:Y:S01]  /*02b0*/  @P3 IMAD.WIDE.U32 R24, R15.reuse, 0x10, R24 ;  /* 0x000000100f183825 */ /* 0x044fe200078e0018 */
[----:B------:R0:W5:Y:S01]  /*02c0*/  @P3 LDG.E.128 R124, desc[UR12][R22.64] ;  /* 0x0000000c167c3981 */ /* 0x000162000c1e1d00 */
[----:B------:R-:W4:Y:S01]  /*02d0*/  S2UR UR4, SR_CTAID.X ;  /* 0x00000000000479c3 */ /* 0x000f220000002500 */
[----:B------:R-:W-:-:S02]  /*02e0*/  @P3 IADD3 R15, PT, PT, R15, 0x100, RZ ;  /* 0x000001000f0f3810 */ /* 0x000fc40007ffe0ff */
[----:B------:R0:W5:Y:S03]  /*02f0*/  @P3 LDG.E.128 R120, desc[UR12][R24.64] ;  /* 0x0000000c18783981 */ /* 0x000166000c1e1d00 */
[----:B---3--:R-:W-:-:S04]  /*0300*/  @P4 IMAD.WIDE.U32 R6, R15, 0x10, R26 ;  /* 0x000000100f064825 */ /* 0x008fc800078e001a */
[----:B-1----:R-:W-:Y:S01]  /*0310*/  @P4 IMAD.WIDE.U32 R8, R15, 0x10, R28 ;  /* 0x000000100f084825 */ /* 0x002fe200078e001c */
[----:B------:R0:W5:Y:S04]  /*0320*/  @P4 LDG.E.128 R116, desc[UR12][R6.64] ;  /* 0x0000000c06744981 */ /* 0x000168000c1e1d00 */
[----:B------:R0:W5:Y:S01]  /*0330*/  @P4 LDG.E.128 R112, desc[UR12][R8.64] ;  /* 0x0000000c08704981 */ /* 0x000162000c1e1d00 */
[----:B----4-:R-:W-:-:S04]  /*0340*/  MOV R11, UR4 ;  /* 0x00000004000b7c02 */ /* 0x010fc80008000f00 */
        /* <DEDUP_REMOVED lines=41> */
[----:B0-----:R-:W-:Y:S06]  /*05e0*/  @P4 BRA `(.L_x_4874) ;  /* 0x0000005000884947 */ /* 0x001fec0003800000 */
        /* <DEDUP_REMOVED lines=49> */
.L_x_4937:
[----:B----4-:R-:W4:Y:S01]  /*0900*/  LDC R14, c[0x0][0x388] ;  /* 0x0000e200ff0e7b82 */ /* 0x010f220000000800 */
[----:B------:R-:W-:-:S07]  /*0910*/  ISETP.NE.AND P4, PT, R180, RZ, PT ;  /* 0x000000ffb400720c */ /* 0x000fce0003f85270 */
[----:B0--3--:R-:W0:Y:S08]  /*0920*/  LDC.64 R172, c[0x0][0x3c0] ;  /* 0x0000f000ffac7b82 */ /* 0x009e300000000a00 */
[----:B------:R-:W1:Y:S01]  /*0930*/  LDC.64 R174, c[0x0][0x3c8] ;  /* 0x0000f200ffae7b82 */ /* 0x000e620000000a00 */
[----:B----45:R-:W-:-:S05]  /*0940*/  IMAD R9, R11, R14, RZ ;  /* 0x0000000e0b097224 */ /* 0x030fca00078e02ff */
[----:B------:R-:W-:Y:S01]  /*0950*/  SHF.R.S32.HI R10, RZ, 0x1f, R9 ;  /* 0x0000001fff0a7819 */ /* 0x000fe20000011409 */
[----:B0-----:R-:W-:-:S03]  /*0960*/  IMAD.WIDE R172, R11, 0x4, R172 ;  /* 0x000000040bac7825 */ /* 0x001fc600078e02ac */
[----:B------:R-:W-:-:S03]  /*0970*/  LEA.HI R9, R10, R9, RZ, 0x2 ;  /* 0x000000090a097211 */ /* 0x000fc600078f10ff */
[----:B------:R-:W4:Y:S01]  /*0980*/  LDG.E R172, desc[UR12][R172.64] ;  /* 0x0000000cacac7981 */ /* 0x000f22000c1e1900 */
[----:B------:R-:W-:Y:S01]  /*0990*/  LEA.HI.SX32 R10, R9, R212, 0x1e ;  /* 0x000000d4090a7211 */ /* 0x000fe200078ff2ff */
[----:B-1----:R-:W-:Y:S01]  /*09a0*/  IMAD.WIDE R174, R11, 0x4, R174 ;  /* 0x000000040bae7825 */ /* 0x002fe200078e02ae */
[C---:B------:R-:W-:Y:S02]  /*09b0*/  ISETP.GE.U32.AND P6, PT, R12.reuse, 0x500, PT ;  /* 0x000005000c00780c */ /* 0x040fe40003fc6070 */
[C---:B------:R-:W-:Y:S02]  /*09c0*/  ISETP.GE.U32.AND P1, PT, R12.reuse, 0x200, PT ;  /* 0x000002000c00780c */ /* 0x040fe40003f26070 */
[----:B-----5:R0:W5:Y:S01]  /*09d0*/  LDG.E R9, desc[UR12][R174.64] ;  /* 0x0000000cae097981 */ /* 0x020162000c1e1900 */
[----:B------:R-:W-:Y:S01]  /*09e0*/  BSSY.RECONVERGENT B0, `(.L_x_4875) ;  /* 0x0000040000007945 */ /* 0x000fe20003800200 */
[----:B------:R-:W-:Y:S01]  /*09f0*/  HFMA2 R185, -RZ, RZ, 0, 0 ;  /* 0x00000000ffb97431 */ /* 0x000fe200000001ff */
[----:B------:R-:W-:-:S02]  /*0a00*/  ISETP.GE.U32.AND P2, PT, R12, 0x300, PT ;  /* 0x000003000c00780c */ /* 0x000fc40003f46070 */
[----:B------:R-:W-:Y:S02]  /*0a10*/  ISETP.GE.U32.AND P3, PT, R12, 0x400, PT ;  /* 0x000004000c00780c */ /* 0x000fe40003f66070 */
[----:B------:R-:W-:Y:S02]  /*0a20*/  P2R R13, PR, RZ, 0x40 ;  /* 0x00000040ff0d7803 */ /* 0x000fe40000000000 */
        /* <DEDUP_REMOVED lines=8> */
[----:B------:R-:W3:Y:S01]  /*0ab0*/  LDG.E.128 R180, desc[UR12][R180.64] ;  /* 0x0000000cb4b47981 */ /* 0x000ee2000c1e1d00 */
[----:B-1----:R-:W-:-:S06]  /*0ac0*/  IMAD.WIDE.U32 R172, R10, 0x10, R172 ;  /* 0x000000100aac7825 */ /* 0x002fcc00078e00ac */
[----:B------:R-:W3:Y:S01]  /*0ad0*/  LDG.E.128 R172, desc[UR12][R172.64] ;  /* 0x0000000cacac7981 */ /* 0x000ee2000c1e1d00 */
[----:B----4-:R-:W-:-:S06]  /*0ae0*/  IMAD.WIDE.U32 R176, R10, 0x10, R176 ;  /* 0x000000100ab07825 */ /* 0x010fcc00078e00b0 */
[----:B------:R-:W4:Y:S01]  /*0af0*/  LDG.E.128 R176, desc[UR12][R176.64] ;  /* 0x0000000cb0b07981 */ /* 0x000f22000c1e1d00 */
[----:B--2---:R-:W-:-:S04]  /*0b00*/  ISETP.NE.U32.AND P0, PT, RZ, UR14, PT ;  /* 0x0000000eff007c0c */ /* 0x004fc8000bf05070 */
[----:B------:R-:W-:-:S13]  /*0b10*/  ISETP.NE.AND.EX P0, PT, RZ, UR15, PT, P0 ;  /* 0x0000000fff007c0c */ /* 0x000fda000bf05300 */
[----:B------:R-:W0:Y:S02]  /*0b20*/  @P0 LDC.64 R186, c[0x0][0x438] ;  /* 0x00010e00ffba0b82 */ /* 0x000e240000000a00 */
[----:B0-----:R-:W-:-:S05]  /*0b30*/  @P0 IMAD.WIDE.U32 R186, R10, 0x10, R186 ;  /* 0x000000100aba0825 */ /* 0x001fca00078e00ba */
[----:B------:R0:W5:Y:S02]  /*0b40*/  @P0 LDG.E.128 R28, desc[UR12][R186.64] ;  /* 0x0000000cba1c0981 */ /* 0x000164000c1e1d00 */
[----:B0-----:R-:W-:Y:S01]  /*0b50*/  IADD3 R186, PT, PT, R10, 0x100, RZ ;  /* 0x000001000aba7810 */ /* 0x001fe20007ffe0ff */
[C---:B---3--:R-:W-:Y:S01]  /*0b60*/  FADD.FTZ R6, -R184.reuse, R180 ;  /* 0x000000b4b8067221 */ /* 0x048fe20000010100 */
[----:B------:R-:W-:-:S03]  /*0b70*/  FADD.FTZ R8, -R184, R181 ;  /* 0x000000b5b8087221 */ /* 0x000fc60000010100 */
[C---:B-----5:R-:W-:Y:S01]  /*0b80*/  FMUL.FTZ R3, R9.reuse, R6 ;  /* 0x0000000609037220 */ /* 0x060fe20000410000 */
[----:B------:R-:W-:Y:S01]  /*0b90*/  FMUL.FTZ R8, R9, R8 ;  /* 0x0000000809087220 */ /* 0x000fe20000410000 */
[----:B------:R-:W-:Y:S01]  /*0ba0*/  FMUL.FTZ R17, R144, R172 ;  /* 0x000000ac90117220 */ /* 0x000fe20000410000 */
[----:B------:R-:W-:Y:S01]  /*0bb0*/  FMUL.FTZ R180, R145, R173 ;  /* 0x000000ad91b47220 */ /* 0x000fe20000410000 */
[----:B------:R-:W-:Y:S01]  /*0bc0*/  FADD.FTZ R48, R48, R172 ;  /* 0x000000ac30307221 */ /* 0x000fe20000010000 */
[-C--:B------:R-:W-:Y:S01]  /*0bd0*/  FFMA.FTZ R68, R172, R3.reuse, R68 ;  /* 0x00000003ac447223 */ /* 0x080fe20000010044 */
[----:B------:R-:W-:Y:S01]  /*0be0*/  FADD.FTZ R182, -R184, R182 ;  /* 0x000000b6b8b67221 */ /* 0x000fe20000010100 */
[----:B----4-:R-:W-:Y:S01]  /*0bf0*/  FFMA.FTZ R6, R148, R176, R17 ;  /* 0x000000b094067223 */ /* 0x010fe20000010011 */
[----:B------:R-:W-:Y:S01]  /*0c00*/  FADD.FTZ R88, R88, R176 ;  /* 0x000000b058587221 */ /* 0x000fe20000010000 */
[----:B------:R-:W-:Y:S01]  /*0c10*/  FFMA.FTZ R108, R176, R3, R108 ;  /* 0x00000003b06c7223 */ /* 0x000fe2000001006c */
[----:B------:R-:W-:Y:S01]  /*0c20*/  FADD.FTZ R89, R89, R177 ;  /* 0x000000b159597221 */ /* 0x000fe20000010000 */
[----:B------:R-:W-:Y:S01]  /*0c30*/  FFMA.FTZ R17, R149, R177, R180 ;  /* 0x000000b195117223 */ /* 0x000fe200000100b4 */
[----:B------:R-:W-:Y:S01]  /*0c40*/  FFMA.FTZ R109, R177, R8, R109 ;  /* 0x00000008b16d7223 */ /* 0x000fe2000001006d */
[----:B------:R-:W-:Y:S01]  /*0c50*/  FMUL.FTZ R176, R147, R175 ;  /* 0x000000af93b07220 */ /* 0x000fe20000410000 */
[----:B------:R-:W-:Y:S01]  /*0c60*/  FMUL.FTZ R195, R146, R174 ;  /* 0x000000ae92c37220 */ /* 0x000fe20000410000 */
[----:B------:R-:W-:Y:S01]  /*0c70*/  FADD.FTZ R172, RZ, R6 ;  /* 0x00000006ffac7221 */ /* 0x000fe20000010000 */
[----:B------:R-:W-:Y:S01]  /*0c80*/  FFMA.FTZ R177, R3, R6, RZ ;  /* 0x0000000603b17223 */ /* 0x000fe200000100ff */
[----:B------:R-:W-:Y:S01]  /*0c90*/  FFMA.FTZ R207, R151, R179, R176 ;  /* 0x000000b397cf7223 */ /* 0x000fe200000100b0 */
[----:B------:R-:W-:Y:S01]  /*0ca0*/  FADD.FTZ R194, -R184, R183 ;  /* 0x000000b7b8c27221 */ /* 0x000fe20000010100 */
[----:B------:R-:W-:Y:S01]  /*0cb0*/  FMUL.FTZ R197, R9, R182 ;  /* 0x000000b609c57220 */ /* 0x000fe20000410000 */
[----:B------:R-:W-:Y:S01]  /*0cc0*/  FFMA.FTZ R195, R150, R178, R195 ;  /* 0x000000b296c37223 */ /* 0x000fe200000100c3 */
        /* <DEDUP_REMOVED lines=8> */
[-C--:B------:R-:W-:Y:S01]  /*0d50*/  FFMA.FTZ R110, R178, R197.reuse, R110 ;  /* 0x000000c5b26e7223 */ /* 0x080fe2000001006e */
[----:B------:R-:W-:Y:S01]  /*0d60*/  FADD.FTZ R91, R91, R179 ;  /* 0x000000b35b5b7221 */ /* 0x000fe20000010000 */
[-C--:B------:R-:W-:Y:S01]  /*0d70*/  FFMA.FTZ R111, R179, R194.reuse, R111 ;  /* 0x000000c2b36f7223 */ /* 0x080fe2000001006f */
[----:B------:R-:W-:Y:S01]  /*0d80*/  FADD.FTZ R50, R50, R174 ;  /* 0x000000ae32327221 */ /* 0x000fe20000010000 */
[----:B------:R-:W-:Y:S01]  /*0d90*/  FFMA.FTZ R70, R174, R197, R70 ;  /* 0x000000c5ae467223 */ /* 0x000fe20000010046 */
[----:B------:R-:W-:Y:S01]  /*0da0*/  FADD.FTZ R51, R51, R175 ;  /* 0x000000af33337221 */ /* 0x000fe20000010000 */
[----:B------:R-:W-:Y:S01]  /*0db0*/  FFMA.FTZ R71, R175, R194, R71 ;  /* 0x000000c2af477223 */ /* 0x000fe20000010047 */
[----:B------:R-:W-:Y:S01]  /*0dc0*/  FADD.FTZ R185, R172, R207 ;  /* 0x000000cfacb97221 */ /* 0x000fe20000010000 */
[----:B------:R-:W-:-:S07]  /*0dd0*/  FFMA.FTZ R208, R194, R207, R173 ;  /* 0x000000cfc2d07223 */ /* 0x000fce00000100ad */
.L_x_4876:
[----:B--23--:R-:W-:Y:S05]  /*0de0*/  BSYNC.RECONVERGENT B0 ;  /* 0x0000000000007941 */ /* 0x00cfea0003800200 */
.L_x_4875:
[----:B------:R-:W-:Y:S04]  /*0df0*/  BSSY.RECONVERGENT B0, `(.L_x_4877) ;  /* 0x0000039000007945 */ /* 0x000fe80003800200 */
[----:B------:R-:W-:Y:S05]  /*0e00*/  @!P1 BRA `(.L_x_4878) ;  /* 0x0000000000dc9947 */ /* 0x000fea0003800000 */
[----:B------:R-:W0:Y:S01]  /*0e10*/  LDC.64 R180, c[0x0][0x3a8] ;  /* 0x0000ea00ffb47b82 */ /* 0x000e220000000a00 */
[----:B------:R-:W-:-:S07]  /*0e20*/  ISETP.NE.U32.AND P0, PT, RZ, UR14, PT ;  /* 0x0000000eff007c0c */ /* 0x000fce000bf05070 */
        /* <DEDUP_REMOVED lines=8> */
[----:B------:R-:W-:-:S13]  /*0eb0*/  ISETP.NE.AND.EX P0, PT, RZ, UR15, PT, P0 ;  /* 0x0000000fff007c0c */ /* 0x000fda000bf05300 */
[----:B------:R-:W0:Y:S02]  /*0ec0*/  @P0 LDC.64 R192, c[0x0][0x438] ;  /* 0x00010e00ffc00b82 */ /* 0x000e240000000a00 */
[----:B0-----:R-:W-:-:S05]  /*0ed0*/  @P0 IMAD.WIDE.U32 R192, R186, 0x10, R192 ;  /* 0x00000010bac00825 */ /* 0x001fca00078e00c0 */
[----:B------:R0:W5:Y:S01]  /*0ee0*/  @P0 LDG.E.128 R24, desc[UR12][R192.64] ;  /* 0x0000000cc0180981 */ /* 0x000162000c1e1d00 */
[----:B------:R-:W-:Y:S01]  /*0ef0*/  IADD3 R186, PT, PT, R186, 0x100, RZ ;  /* 0x00000100baba7810 */ /* 0x000fe20007ffe0ff */
[C---:B---3--:R-:W-:Y:S01]  /*0f00*/  FADD.FTZ R22, -R184.reuse, R180 ;  /* 0x000000b4b8167221 */ /* 0x048fe20000010100 */
[----:B------:R-:W-:-:S03]  /*0f10*/  FADD.FTZ R200, -R184, R181 ;  /* 0x000000b5b8c87221 */ /* 0x000fc60000010100 */
[C---:B-----5:R-:W-:Y:S01]  /*0f20*/  FMUL.FTZ R21, R9.reuse, R22 ;  /* 0x0000001609157220 */ /* 0x060fe20000410000 */
[----:B----4-:R-:W-:Y:S01]  /*0f30*/  FMUL.FTZ R181, R136, R172 ;  /* 0x000000ac88b57220 */ /* 0x010fe20000410000 */
[----:B0-----:R-:W-:Y:S01]  /*0f40*/  FMUL.FTZ R192, R9, R200 ;  /* 0x000000c809c07220 */ /* 0x001fe20000410000 */
[----:B------:R-:W-:Y:S01]  /*0f50*/  FADD.FTZ R44, R44, R172 ;  /* 0x000000ac2c2c7221 */ /* 0x000fe20000010000 */
[----:B--2---:R-:W-:Y:S01]  /*0f60*/  FADD.FTZ R84, R84, R176 ;  /* 0x000000b054547221 */ /* 0x004fe20000010000 */
[----:B------:R-:W-:Y:S01]  /*0f70*/  FFMA.FTZ R22, R140, R176, R181 ;  /* 0x000000b08c167223 */ /* 0x000fe200000100b5 */
[----:B------:R-:W-:Y:S01]  /*0f80*/  FFMA.FTZ R104, R176, R21, R104 ;  /* 0x00000015b0687223 */ /* 0x000fe20000010068 */
[----:B------:R-:W-:Y:S01]  /*0f90*/  FMUL.FTZ R176, R137, R173 ;  /* 0x000000ad89b07220 */ /* 0x000fe20000410000 */
[----:B------:R-:W-:Y:S01]  /*0fa0*/  FADD.FTZ R85, R85, R177 ;  /* 0x000000b155557221 */ /* 0x000fe20000010000 */
[----:B------:R-:W-:Y:S01]  /*0fb0*/  FFMA.FTZ R105, R177, R192, R105 ;  /* 0x000000c0b1697223 */ /* 0x000fe20000010069 */
[----:B------:R-:W-:Y:S01]  /*0fc0*/  FFMA.FTZ R64, R172, R21, R64 ;  /* 0x00000015ac407223 */ /* 0x000fe20000010040 */
[----:B------:R-:W-:Y:S01]  /*0fd0*/  FFMA.FTZ R193, R141, R177, R176 ;  /* 0x000000b18dc17223 */ /* 0x000fe200000100b0 */
[----:B------:R-:W-:Y:S01]  /*0fe0*/  FMUL.FTZ R177, R138, R174 ;  /* 0x000000ae8ab17220 */ /* 0x000fe20000410000 */
[----:B------:R-:W-:Y:S01]  /*0ff0*/  FADD.FTZ R45, R45, R173 ;  /* 0x000000ad2d2d7221 */ /* 0x000fe20000010000 */
[----:B------:R-:W-:Y:S01]  /*1000*/  FFMA.FTZ R65, R173, R192, R65 ;  /* 0x000000c0ad417223 */ /* 0x000fe20000010041 */
[----:B------:R-:W-:Y:S01]  /*1010*/  FADD.FTZ R172, R185, R22 ;  /* 0x00000016b9ac7221 */ /* 0x000fe20000010000 */
[----:B------:R-:W-:Y:S01]  /*1020*/  FADD.FTZ R182, -R184, R182 ;  /* 0x000000b6b8b67221 */ /* 0x000fe20000010100 */
[----:B------:R-:W-:Y:S01]  /*1030*/  FFMA.FTZ R173, R21, R22, R208 ;  /* 0x0000001615ad7223 */ /* 0x000fe200000100d0 */
[----:B------:R-:W-:Y:S01]  /*1040*/  FFMA.FTZ R200, R142, R178, R177 ;  /* 0x000000b28ec87223 */ /* 0x000fe200000100b1 */
[----:B------:R-:W-:Y:S01]  /*1050*/  FADD.FTZ R177, R172, R193 ;  /* 0x000000c1acb17221 */ /* 0x000fe20000010000 */
[----:B------:R-:W-:Y:S01]  /*1060*/  FADD.FTZ R210, -R184, R183 ;  /* 0x000000b7b8d27221 */ /* 0x000fe20000010100 */
[----:B------:R-:W-:Y:S01]  /*1070*/  FMUL.FTZ R203, R9, R182 ;  /* 0x000000b609cb7220 */ /* 0x000fe20000410000 */
[----:B------:R-:W-:Y:S01]  /*1080*/  FMUL.FTZ R206, R139, R175 ;  /* 0x000000af8bce7220 */ /* 0x000fe20000410000 */
[----:B------:R-:W-:Y:S01]  /*1090*/  FFMA.FTZ R172, R192, R193, R173 ;  /* 0x000000c1c0ac7223 */ /* 0x000fe200000100ad */
[----:B------:R-:W-:Y:S01]  /*10a0*/  FMUL.FTZ R210, R9, R210 ;  /* 0x000000d209d27220 */ /* 0x000fe20000410000 */
[----:B------:R-:W-:Y:S01]  /*10b0*/  FADD.FTZ R177, R177, R200 ;  /* 0x000000c8b1b17221 */ /* 0x000fe20000010000 */
[----:B------:R-:W-:Y:S01]  /*10c0*/  FFMA.FTZ R206, R143, R179, R206 ;  /* 0x000000b38fce7223 */ /* 0x000fe200000100ce */
[----:B------:R-:W-:Y:S01]  /*10d0*/  FFMA.FTZ R173, R203, R200, R172 ;  /* 0x000000c8cbad7223 */ /* 0x000fe200000100ac */
[----:B------:R-:W-:Y:S01]  /*10e0*/  FADD.FTZ R86, R86, R178 ;  /* 0x000000b256567221 */ /* 0x000fe20000010000 */
[-C--:B------:R-:W-:Y:S01]  /*10f0*/  FFMA.FTZ R106, R178, R203.reuse, R106 ;  /* 0x000000cbb26a7223 */ /* 0x080fe2000001006a */
        /* <DEDUP_REMOVED lines=8> */
.L_x_4878:
[----:B------:R-:W-:Y:S05]  /*1180*/  BSYNC.RECONVERGENT B0 ;  /* 0x0000000000007941 */ /* 0x000fea0003800200 */
.L_x_4877:
[----:B------:R-:W-:Y:S04]  /*1190*/  BSSY.RECONVERGENT B0, `(.L_x_4879) ;  /* 0x0000039000007945 */ /* 0x000fe80003800200 */
[----:B------:R-:W-:Y:S05]  /*11a0*/  @!P2 BRA `(.L_x_4880) ;  /* 0x0000000000dca947 */ /* 0x000fea0003800000 */
[----:B------:R-:W0:Y:S01]  /*11b0*/  LDC.64 R174, c[0x0][0x3a8] ;  /* 0x0000ea00ffae7b82 */ /* 0x000e220000000a00 */
[----:B------:R-:W-:-:S07]  /*11c0*/  ISETP.NE.U32.AND P0, PT, RZ, UR14, PT ;  /* 0x0000000eff007c0c */ /* 0x000fce000bf05070 */
[----:B------:R-:W1:Y:S08]  /*11d0*/  LDC.64 R172, c[0x0][0x430] ;  /* 0x00010c00ffac7b82 */ /* 0x000e700000000a00 */
[----:B------:R-:W2:Y:S01]  /*11e0*/  LDC.64 R176, c[0x0][0x428] ;  /* 0x00010a00ffb07b82 */ /* 0x000ea20000000a00 */
[----:B0-----:R-:W-:-:S04]  /*11f0*/  IMAD.WIDE.U32 R174, R186, 0x10, R174 ;  /* 0x00000010baae7825 */ /* 0x001fc800078e00ae */
[C---:B-1----:R-:W-:Y:S02]  /*1200*/  IMAD.WIDE.U32 R178, R186.reuse, 0x10, R172 ;  /* 0x00000010bab27825 */ /* 0x042fe400078e00ac */
[----:B------:R-:W3:Y:S02]  /*1210*/  LDG.E.128 R172, desc[UR12][R174.64] ;  /* 0x0000000caeac7981 */ /* 0x000ee4000c1e1d00 */
[----:B--2---:R-:W-:Y:S02]  /*1220*/  IMAD.WIDE.U32 R180, R186, 0x10, R176 ;  /* 0x00000010bab47825 */ /* 0x004fe400078e00b0 */
[----:B------:R-:W2:Y:S01]  /*1230*/  LDG.E.128 R176, desc[UR12][R178.64] ;  /* 0x0000000cb2b07981 */ /* 0x000ea2000c1e1d00 */
[----:B------:R-:W-:-:S03]  /*1240*/  ISETP.NE.AND.EX P0, PT, RZ, UR15, PT, P0 ;  /* 0x0000000fff007c0c */ /* 0x000fc6000bf05300 */
[----:B------:R-:W4:Y:S10]  /*1250*/  LDG.E.128 R180, desc[UR12][R180.64] ;  /* 0x0000000cb4b47981 */ /* 0x000f34000c1e1d00 */
[----:B------:R-:W0:Y:S02]  /*1260*/  @P0 LDC.64 R190, c[0x0][0x438] ;  /* 0x00010e00ffbe0b82 */ /* 0x000e240000000a00 */
[----:B0-----:R-:W-:-:S05]  /*1270*/  @P0 IMAD.WIDE.U32 R190, R186, 0x10, R190 ;  /* 0x00000010babe0825 */ /* 0x001fca00078e00be */
[----:B------:R0:W5:Y:S01]  /*1280*/  @P0 LDG.E.128 R152, desc[UR12][R190.64] ;  /* 0x0000000cbe980981 */ /* 0x000162000c1e1d00 */
[----:B------:R-:W-:Y:S01]  /*1290*/  IADD3 R186, PT, PT, R186, 0x100, RZ ;  /* 0x00000100baba7810 */ /* 0x000fe20007ffe0ff */
[C---:B---3--:R-:W-:Y:S01]  /*12a0*/  FADD.FTZ R172, -R184.reuse, R172 ;  /* 0x000000acb8ac7221 */ /* 0x048fe20000010100 */
[C---:B------:R-:W-:Y:S01]  /*12b0*/  FADD.FTZ R198, -R184.reuse, R173 ;  /* 0x000000adb8c67221 */ /* 0x040fe20000010100 */
[C---:B------:R-:W-:Y:S01]  /*12c0*/  FADD.FTZ R204, -R184.reuse, R174 ;  /* 0x000000aeb8cc7221 */ /* 0x040fe20000010100 */
[----:B------:R-:W-:Y:S01]  /*12d0*/  FADD.FTZ R212, -R184, R175 ;  /* 0x000000afb8d47221 */ /* 0x000fe20000010100 */
[C---:B-----5:R-:W-:Y:S01]  /*12e0*/  FMUL.FTZ R23, R9.reuse, R172 ;  /* 0x000000ac09177220 */ /* 0x060fe20000410000 */
[C---:B0-----:R-:W-:Y:S01]  /*12f0*/  FMUL.FTZ R190, R9.reuse, R198 ;  /* 0x000000c609be7220 */ /* 0x041fe20000410000 */
[C---:B------:R-:W-:Y:S01]  /*1300*/  FMUL.FTZ R201, R9.reuse, R204 ;  /* 0x000000cc09c97220 */ /* 0x040fe20000410000 */
[----:B------:R-:W-:Y:S01]  /*1310*/  FMUL.FTZ R204, R9, R212 ;  /* 0x000000d409cc7220 */ /* 0x000fe20000410000 */
[----:B--2---:R-:W-:Y:S01]  /*1320*/  FMUL.FTZ R173, R128, R176 ;  /* 0x000000b080ad7220 */ /* 0x004fe20000410000 */
[----:B------:R-:W-:Y:S01]  /*1330*/  FMUL.FTZ R172, R129, R177 ;  /* 0x000000b181ac7220 */ /* 0x000fe20000410000 */
[----:B------:R-:W-:Y:S01]  /*1340*/  FMUL.FTZ R174, R131, R179 ;  /* 0x000000b383ae7220 */ /* 0x000fe20000410000 */
[----:B------:R-:W-:Y:S01]  /*1350*/  FADD.FTZ R40, R40, R176 ;  /* 0x000000b028287221 */ /* 0x000fe20000010000 */
[----:B----4-:R-:W-:Y:S01]  /*1360*/  FFMA.FTZ R188, R132, R180, R173 ;  /* 0x000000b484bc7223 */ /* 0x010fe200000100ad */
[----:B------:R-:W-:Y:S01]  /*1370*/  FMUL.FTZ R173, R130, R178 ;  /* 0x000000b282ad7220 */ /* 0x000fe20000410000 */
[----:B------:R-:W-:Y:S01]  /*1380*/  FFMA.FTZ R191, R133, R181, R172 ;  /* 0x000000b585bf7223 */ /* 0x000fe200000100ac */
[----:B------:R-:W-:Y:S01]  /*1390*/  FFMA.FTZ R213, R135, R183, R174 ;  /* 0x000000b787d57223 */ /* 0x000fe200000100ae */
[----:B------:R-:W-:Y:S01]  /*13a0*/  FADD.FTZ R172, R185, R188 ;  /* 0x000000bcb9ac7221 */ /* 0x000fe20000010000 */
[----:B------:R-:W-:Y:S01]  /*13b0*/  FFMA.FTZ R198, R134, R182, R173 ;  /* 0x000000b686c67223 */ /* 0x000fe200000100ad */
[----:B------:R-:W-:Y:S01]  /*13c0*/  FFMA.FTZ R173, R23, R188, R208 ;  /* 0x000000bc17ad7223 */ /* 0x000fe200000100d0 */
[----:B------:R-:W-:Y:S01]  /*13d0*/  FADD.FTZ R80, R80, R180 ;  /* 0x000000b450507221 */ /* 0x000fe20000010000 */
[----:B------:R-:W-:Y:S01]  /*13e0*/  FADD.FTZ R175, R172, R191 ;  /* 0x000000bfacaf7221 */ /* 0x000fe20000010000 */
[----:B------:R-:W-:Y:S01]  /*13f0*/  FFMA.FTZ R100, R180, R23, R100 ;  /* 0x00000017b4647223 */ /* 0x000fe20000010064 */
[----:B------:R-:W-:Y:S01]  /*1400*/  FFMA.FTZ R172, R190, R191, R173 ;  /* 0x000000bfbeac7223 */ /* 0x000fe200000100ad */
[----:B------:R-:W-:Y:S01]  /*1410*/  FFMA.FTZ R60, R176, R23, R60 ;  /* 0x00000017b03c7223 */ /* 0x000fe2000001003c */
[----:B------:R-:W-:Y:S01]  /*1420*/  FADD.FTZ R174, R175, R198 ;  /* 0x000000c6afae7221 */ /* 0x000fe20000010000 */
[----:B------:R-:W-:Y:S01]  /*1430*/  FADD.FTZ R81, R81, R181 ;  /* 0x000000b551517221 */ /* 0x000fe20000010000 */
[----:B------:R-:W-:Y:S01]  /*1440*/  FFMA.FTZ R173, R201, R198, R172 ;  /* 0x000000c6c9ad7223 */ /* 0x000fe200000100ac */
        /* <DEDUP_REMOVED lines=13> */
.L_x_4880:
[----:B------:R-:W-:Y:S05]  /*1520*/  BSYNC.RECONVERGENT B0 ;  /* 0x0000000000007941 */ /* 0x000fea0003800200 */
.L_x_4879:
[----:B------:R-:W-:Y:S04]  /*1530*/  BSSY.RECONVERGENT B0, `(.L_x_4881) ;  /* 0x0000039000007945 */ /* 0x000fe80003800200 */
[----:B------:R-:W-:Y:S05]  /*1540*/  @!P3 BRA `(.L_x_4882) ;  /* 0x0000000000dcb947 */ /* 0x000fea0003800000 */
[----:B------:R-:W0:Y:S01]  /*1550*/  LDC.64 R176, c[0x0][0x3a8] ;  /* 0x0000ea00ffb07b82 */ /* 0x000e220000000a00 */
[----:B------:R-:W-:-:S07]  /*1560*/  ISETP.NE.U32.AND P0, PT, RZ, UR14, PT ;  /* 0x0000000eff007c0c */ /* 0x000fce000bf05070 */
[----:B------:R-:W1:Y:S08]  /*1570*/  LDC.64 R174, c[0x0][0x430] ;  /* 0x00010c00ffae7b82 */ /* 0x000e700000000a00 */
[----:B------:R-:W2:Y:S01]  /*1580*/  LDC.64 R172, c[0x0][0x428] ;  /* 0x00010a00ffac7b82 */ /* 0x000ea20000000a00 */
[----:B------:R-:W-:Y:S01]  /*1590*/  ISETP.NE.AND.EX P0, PT, RZ, UR15, PT, P0 ;  /* 0x0000000fff007c0c */ /* 0x000fe2000bf05300 */
[----:B0-----:R-:W-:-:S06]  /*15a0*/  IMAD.WIDE.U32 R180, R186, 0x10, R176 ;  /* 0x00000010bab47825 */ /* 0x001fcc00078e00b0 */
[----:B------:R-:W3:Y:S06]  /*15b0*/  LDG.E.128 R180, desc[UR12][R180.64] ;  /* 0x0000000cb4b47981 */ /* 0x000eec000c1e1d00 */
[----:B------:R-:W0:Y:S01]  /*15c0*/  @P0 LDC.64 R214, c[0x0][0x438] ;  /* 0x00010e00ffd60b82 */ /* 0x000e220000000a00 */
[----:B-1----:R-:W-:-:S04]  /*15d0*/  IMAD.WIDE.U32 R174, R186, 0x10, R174 ;  /* 0x00000010baae7825 */ /* 0x002fc800078e00ae */
[C---:B--2---:R-:W-:Y:S02]  /*15e0*/  IMAD.WIDE.U32 R176, R186.reuse, 0x10, R172 ;  /* 0x00000010bab07825 */ /* 0x044fe400078e00ac */
[----:B------:R-:W2:Y:S04]  /*15f0*/  LDG.E.128 R172, desc[UR12][R174.64] ;  /* 0x0000000caeac7981 */ /* 0x000ea8000c1e1d00 */
[----:B------:R-:W4:Y:S01]  /*1600*/  LDG.E.128 R176, desc[UR12][R176.64] ;  /* 0x0000000cb0b07981 */ /* 0x000f22000c1e1d00 */
[----:B0-----:R-:W-:-:S05]  /*1610*/  @P0 IMAD.WIDE.U32 R214, R186, 0x10, R214 ;  /* 0x00000010bad60825 */ /* 0x001fca00078e00d6 */
[----:B------:R0:W5:Y:S01]  /*1620*/  @P0 LDG.E.128 R156, desc[UR12][R214.64] ;  /* 0x0000000cd69c0981 */ /* 0x000162000c1e1d00 */
[----:B------:R-:W-:Y:S01]  /*1630*/  IADD3 R186, PT, PT, R186, 0x100, RZ ;  /* 0x00000100baba7810 */ /* 0x000fe20007ffe0ff */
[C---:B---3--:R-:W-:Y:S01]  /*1640*/  FADD.FTZ R4, -R184.reuse, R180 ;  /* 0x000000b4b8047221 */ /* 0x048fe20000010100 */
[----:B------:R-:W-:-:S03]  /*1650*/  FADD.FTZ R16, -R184, R181 ;  /* 0x000000b5b8107221 */ /* 0x000fc60000010100 */
[C---:B-----5:R-:W-:Y:S01]  /*1660*/  FMUL.FTZ R7, R9.reuse, R4 ;  /* 0x0000000409077220 */ /* 0x060fe20000410000 */
[----:B------:R-:W-:Y:S01]  /*1670*/  FMUL.FTZ R16, R9, R16 ;  /* 0x0000001009107220 */ /* 0x000fe20000410000 */
[----:B------:R-:W-:Y:S01]  /*1680*/  FADD.FTZ R182, -R184, R182 ;  /* 0x000000b6b8b67221 */ /* 0x000fe20000010100 */
[----:B--2---:R-:W-:Y:S01]  /*1690*/  FMUL.FTZ R181, R120, R172 ;  /* 0x000000ac78b57220 */ /* 0x004fe20000410000 */
[----:B----4-:R-:W-:-:S03]  /*16a0*/  FADD.FTZ R76, R76, R176 ;  /* 0x000000b04c4c7221 */ /* 0x010fc60000010000 */
[----:B------:R-:W-:Y:S01]  /*16b0*/  FFMA.FTZ R4, R124, R176, R181 ;  /* 0x000000b07c047223 */ /* 0x000fe200000100b5 */
[----:B------:R-:W-:Y:S01]  /*16c0*/  FFMA.FTZ R96, R176, R7, R96 ;  /* 0x00000007b0607223 */ /* 0x000fe20000010060 */
[----:B------:R-:W-:Y:S01]  /*16d0*/  FMUL.FTZ R176, R121, R173 ;  /* 0x000000ad79b07220 */ /* 0x000fe20000410000 */
[----:B------:R-:W-:Y:S01]  /*16e0*/  FADD.FTZ R77, R77, R177 ;  /* 0x000000b14d4d7221 */ /* 0x000fe20000010000 */
[----:B------:R-:W-:Y:S01]  /*16f0*/  FFMA.FTZ R97, R177, R16, R97 ;  /* 0x00000010b1617223 */ /* 0x000fe20000010061 */
[----:B------:R-:W-:Y:S01]  /*1700*/  FADD.FTZ R36, R36, R172 ;  /* 0x000000ac24247221 */ /* 0x000fe20000010000 */
[----:B------:R-:W-:Y:S01]  /*1710*/  FFMA.FTZ R189, R125, R177, R176 ;  /* 0x000000b17dbd7223 */ /* 0x000fe200000100b0 */
[----:B------:R-:W-:Y:S01]  /*1720*/  FFMA.FTZ R56, R172, R7, R56 ;  /* 0x00000007ac387223 */ /* 0x000fe20000010038 */
[----:B------:R-:W-:Y:S01]  /*1730*/  FMUL.FTZ R177, R122, R174 ;  /* 0x000000ae7ab17220 */ /* 0x000fe20000410000 */
[----:B------:R-:W-:Y:S01]  /*1740*/  FMUL.FTZ R199, R9, R182 ;  /* 0x000000b609c77220 */ /* 0x000fe20000410000 */
[----:B------:R-:W-:Y:S01]  /*1750*/  FADD.FTZ R37, R37, R173 ;  /* 0x000000ad25257221 */ /* 0x000fe20000010000 */
[----:B------:R-:W-:Y:S01]  /*1760*/  FFMA.FTZ R57, R173, R16, R57 ;  /* 0x00000010ad397223 */ /* 0x000fe20000010039 */
[----:B------:R-:W-:Y:S01]  /*1770*/  FADD.FTZ R172, R185, R4 ;  /* 0x00000004b9ac7221 */ /* 0x000fe20000010000 */
[----:B------:R-:W-:Y:S01]  /*1780*/  FFMA.FTZ R173, R7, R4, R208 ;  /* 0x0000000407ad7223 */ /* 0x000fe200000100d0 */
[----:B------:R-:W-:Y:S01]  /*1790*/  FFMA.FTZ R196, R126, R178, R177 ;  /* 0x000000b27ec47223 */ /* 0x000fe200000100b1 */
[----:B------:R-:W-:Y:S01]  /*17a0*/  FADD.FTZ R38, R38, R174 ;  /* 0x000000ae26267221 */ /* 0x000fe20000010000 */
[----:B------:R-:W-:Y:S01]  /*17b0*/  FFMA.FTZ R58, R174, R199, R58 ;  /* 0x000000c7ae3a7223 */ /* 0x000fe2000001003a */
[----:B------:R-:W-:Y:S01]  /*17c0*/  FMUL.FTZ R174, R123, R175 ;  /* 0x000000af7bae7220 */ /* 0x000fe20000410000 */
[----:B------:R-:W-:Y:S01]  /*17d0*/  FADD.FTZ R177, R172, R189 ;  /* 0x000000bdacb17221 */ /* 0x000fe20000010000 */
[----:B------:R-:W-:Y:S01]  /*17e0*/  FADD.FTZ R202, -R184, R183 ;  /* 0x000000b7b8ca7221 */ /* 0x000fe20000010100 */
[----:B------:R-:W-:Y:S01]  /*17f0*/  FFMA.FTZ R172, R16, R189, R173 ;  /* 0x000000bd10ac7223 */ /* 0x000fe200000100ad */
[----:B------:R-:W-:Y:S01]  /*1800*/  FFMA.FTZ R211, R127, R179, R174 ;  /* 0x000000b37fd37223 */ /* 0x000fe200000100ae */
[----:B------:R-:W-:Y:S01]  /*1810*/  FADD.FTZ R174, R177, R196 ;  /* 0x000000c4b1ae7221 */ /* 0x000fe20000010000 */
[----:B------:R-:W-:Y:S01]  /*1820*/  FMUL.FTZ R202, R9, R202 ;  /* 0x000000ca09ca7220 */ /* 0x000fe20000410000 */
        /* <DEDUP_REMOVED lines=8> */
[----:B0-----:R-:W-:-:S07]  /*18b0*/  FFMA.FTZ R208, R202, R211, R173 ;  /* 0x000000d3cad07223 */ /* 0x001fce00000100ad */
.L_x_4882:
[----:B------:R-:W-:Y:S05]  /*18c0*/  BSYNC.RECONVERGENT B0 ;  /* 0x0000000000007941 */ /* 0x000fea0003800200 */
.L_x_4881:
        /* <DEDUP_REMOVED lines=16> */
[C---:B---3--:R-:W-:Y:S01]  /*19d0*/  FADD.FTZ R2, -R184.reuse, R181 ;  /* 0x000000b5b8027221 */ /* 0x048fe20000010100 */
[----:B------:R-:W-:-:S03]  /*19e0*/  FADD.FTZ R0, -R184, R180 ;  /* 0x000000b4b8007221 */ /* 0x000fc60000010100 */
[C---:B-----5:R-:W-:Y:S01]  /*19f0*/  FMUL.FTZ R2, R9.reuse, R2 ;  /* 0x0000000209027220 */ /* 0x060fe20000410000 */
[----:B------:R-:W-:Y:S01]  /*1a00*/  FMUL.FTZ R5, R9, R0 ;  /* 0x0000000009057220 */ /* 0x000fe20000410000 */
[----:B----4-:R-:W-:Y:S01]  /*1a10*/  FMUL.FTZ R15, R112, R172 ;  /* 0x000000ac700f7220 */ /* 0x010fe20000410000 */
[----:B------:R-:W-:Y:S01]  /*1a20*/  FMUL.FTZ R20, R113, R173 ;  /* 0x000000ad71147220 */ /* 0x000fe20000410000 */
[----:B------:R-:W-:Y:S01]  /*1a30*/  FADD.FTZ R182, -R184, R182 ;  /* 0x000000b6b8b67221 */ /* 0x000fe20000010100 */
[----:B------:R-:W-:Y:S01]  /*1a40*/  FADD.FTZ R32, R32, R172 ;  /* 0x000000ac20207221 */ /* 0x000fe20000010000 */
[----:B--2---:R-:W-:Y:S01]  /*1a50*/  FFMA.FTZ R0, R116, R176, R15 ;  /* 0x000000b074007223 */ /* 0x004fe2000001000f */
[----:B------:R-:W-:Y:S01]  /*1a60*/  FADD.FTZ R73, R73, R177 ;  /* 0x000000b149497221 */ /* 0x000fe20000010000 */
[----:B------:R-:W-:Y:S01]  /*1a70*/  FFMA.FTZ R15, R117, R177, R20 ;  /* 0x000000b1750f7223 */ /* 0x000fe20000010014 */
[----:B------:R-:W-:Y:S01]  /*1a80*/  FFMA.FTZ R93, R177, R2, R93 ;  /* 0x00000002b15d7223 */ /* 0x000fe2000001005d */
[----:B------:R-:W-:Y:S01]  /*1a90*/  FMUL.FTZ R177, R114, R174 ;  /* 0x000000ae72b17220 */ /* 0x000fe20000410000 */
[----:B------:R-:W-:Y:S01]  /*1aa0*/  FFMA.FTZ R52, R172, R5, R52 ;  /* 0x00000005ac347223 */ /* 0x000fe20000010034 */
[----:B------:R-:W-:-:S02]  /*1ab0*/  FADD.FTZ R172, R185, R0 ;  /* 0x00000000b9ac7221 */ /* 0x000fc40000010000 */
[----:B0-----:R-:W-:Y:S01]  /*1ac0*/  FFMA.FTZ R18, R118, R178, R177 ;  /* 0x000000b276127223 */ /* 0x001fe200000100b1 */
[----:B------:R-:W-:Y:S01]  /*1ad0*/  FFMA.FTZ R177, R5, R0, R208 ;  /* 0x0000000005b17223 */ /* 0x000fe200000100d0 */
[----:B------:R-:W-:Y:S01]  /*1ae0*/  FMUL.FTZ R19, R9, R182 ;  /* 0x000000b609137220 */ /* 0x000fe20000410000 */
[----:B------:R-:W-:Y:S01]  /*1af0*/  FADD.FTZ R33, R33, R173 ;  /* 0x000000ad21217221 */ /* 0x000fe20000010000 */
[----:B------:R-:W-:Y:S01]  /*1b00*/  FFMA.FTZ R53, R173, R2, R53 ;  /* 0x00000002ad357223 */ /* 0x000fe20000010035 */
[----:B------:R-:W-:Y:S01]  /*1b10*/  FADD.FTZ R72, R72, R176 ;  /* 0x000000b048487221 */ /* 0x000fe20000010000 */
[----:B------:R-:W-:Y:S01]  /*1b20*/  FFMA.FTZ R92, R176, R5, R92 ;  /* 0x00000005b05c7223 */ /* 0x000fe2000001005c */
[----:B------:R-:W-:Y:S01]  /*1b30*/  FADD.FTZ R173, R172, R15 ;  /* 0x0000000facad7221 */ /* 0x000fe20000010000 */
[----:B------:R-:W-:Y:S01]  /*1b40*/  FADD.FTZ R184, -R184, R183 ;  /* 0x000000b7b8b87221 */ /* 0x000fe20000010100 */
[----:B------:R-:W-:Y:S01]  /*1b50*/  FMUL.FTZ R176, R115, R175 ;  /* 0x000000af73b07220 */ /* 0x000fe20000410000 */
[----:B------:R-:W-:Y:S01]  /*1b60*/  FFMA.FTZ R172, R2, R15, R177 ;  /* 0x0000000f02ac7223 */ /* 0x000fe200000100b1 */
[----:B------:R-:W-:Y:S01]  /*1b70*/  FADD.FTZ R34, R34, R174 ;  /* 0x000000ae22227221 */ /* 0x000fe20000010000 */
[----:B------:R-:W-:Y:S01]  /*1b80*/  FFMA.FTZ R54, R174, R19, R54 ;  /* 0x00000013ae367223 */ /* 0x000fe20000010036 */
[----:B------:R-:W-:Y:S01]  /*1b90*/  FADD.FTZ R174, R173, R18 ;  /* 0x00000012adae7221 */ /* 0x000fe20000010000 */
[----:B------:R-:W-:Y:S01]  /*1ba0*/  FMUL.FTZ R20, R9, R184 ;  /* 0x000000b809147220 */ /* 0x000fe20000410000 */
[----:B------:R-:W-:Y:S01]  /*1bb0*/  FFMA.FTZ R205, R119, R179, R176 ;  /* 0x000000b377cd7223 */ /* 0x000fe200000100b0 */
        /* <DEDUP_REMOVED lines=9> */
.L_x_4884:
[----:B------:R-:W-:Y:S05]  /*1c50*/  BSYNC.RECONVERGENT B0 ;  /* 0x0000000000007941 */ /* 0x000fea0003800200 */
.L_x_4883:
        /* <DEDUP_REMOVED lines=32> */
.L_x_4886:
[----:B------:R-:W-:Y:S05]  /*1e60*/  BSYNC.RECONVERGENT B0 ;  /* 0x0000000000007941 */ /* 0x000fea0003800200 */
.L_x_4885:
        /* <DEDUP_REMOVED lines=30> */
[----:B------:R-:W-:Y:S01]  /*2050*/  FADD.FTZ R172, R172, R181 ;  /* 0x000000b5acac7221 */ /* 0x000fe20000010000 */
[----:B------:R-:W-:Y:S02]  /*2060*/  P2R R181, PR, RZ, 0x1 ;  /* 0x00000001ffb57803 */ /* 0x000fe40000000000 */
[----:B------:R-:W-:Y:S01]  /*2070*/  FADD.FTZ R215, R182, R215 ;  /* 0x000000d7b6d77221 */ /* 0x000fe20000010000 */
[----:B------:R-:W-:Y:S01]  /*2080*/  ISETP.GE.U32.AND P0, PT, R12, 0x100, PT ;  /* 0x000001000c00780c */ /* 0x000fe20003f06070 */
[----:B------:R-:W-:Y:S02]  /*2090*/  FADD.FTZ R172, R183, R172 ;  /* 0x000000acb7ac7221 */ /* 0x000fe40000010000 */
[----:B---3--:R-:W-:Y:S02]  /*20a0*/  FADD.FTZ R215, R215, R184 ;  /* 0x000000b8d7d77221 */ /* 0x008fe40000010000 */
[----:B------:R-:W-:Y:S01]  /*20b0*/  FADD.FTZ R172, R172, R185 ;  /* 0x000000b9acac7221 */ /* 0x000fe20000010000 */
[----:B0-----:R-:W-:Y:S01]  /*20c0*/  ISETP.NE.AND P4, PT, R173, RZ, PT ;  /* 0x000000ffad00720c */ /* 0x001fe20003f85270 */
[----:B------:R-:W-:-:S02]  /*20d0*/  FADD.FTZ R186, R186, R215 ;  /* 0x000000d7baba7221 */ /* 0x000fc40000010000 */
        /* <DEDUP_REMOVED lines=30> */
.L_x_4891:
        /* <DEDUP_REMOVED lines=17> */
.L_x_4890:
        /* <DEDUP_REMOVED lines=20> */
.L_x_4893:
        /* <DEDUP_REMOVED lines=21> */
.L_x_4889:
        /* <DEDUP_REMOVED lines=21> */
.L_x_4895:
        /* <DEDUP_REMOVED lines=17> */
.L_x_4894:
        /* <DEDUP_REMOVED lines=20> */
.L_x_4896:
        /* <DEDUP_REMOVED lines=20> */
.L_x_4892:
        /* <DEDUP_REMOVED lines=14> */
.L_x_4888:
[----:B------:R-:W-:Y:S05]  /*2c20*/  BSYNC.RECONVERGENT B0 ;  /* 0x0000000000007941 */ /* 0x000fea0003800200 */
.L_x_4887:
        /* <DEDUP_REMOVED lines=34> */
.L_x_4901:
        /* <DEDUP_REMOVED lines=17> */
.L_x_4900:
        /* <DEDUP_REMOVED lines=21> */
.L_x_4903:
        /* <DEDUP_REMOVED lines=13> */
.L_x_4899:
        /* <DEDUP_REMOVED lines=29> */
.L_x_4905:
        /* <DEDUP_REMOVED lines=17> */
.L_x_4904:
        /* <DEDUP_REMOVED lines=21> */
.L_x_4906:
        /* <DEDUP_REMOVED lines=12> */
.L_x_4902:
        /* <DEDUP_REMOVED lines=10> */
.L_x_4898:
[----:B------:R-:W-:Y:S05]  /*3710*/  BSYNC.RECONVERGENT B0 ;  /* 0x0000000000007941 */ /* 0x000fea0003800200 */
.L_x_4897:
        /* <DEDUP_REMOVED lines=34> */
.L_x_4911:
        /* <DEDUP_REMOVED lines=17> */
.L_x_4910:
        /* <DEDUP_REMOVED lines=21> */
.L_x_4913:
        /* <DEDUP_REMOVED lines=13> */
.L_x_4909:
        /* <DEDUP_REMOVED lines=29> */
.L_x_4915:
        /* <DEDUP_REMOVED lines=17> */
.L_x_4914:
        /* <DEDUP_REMOVED lines=21> */
.L_x_4916:
        /* <DEDUP_REMOVED lines=12> */
.L_x_4912:
        /* <DEDUP_REMOVED lines=10> */
.L_x_4908:
[----:B------:R-:W-:Y:S05]  /*4200*/  BSYNC.RECONVERGENT B0 ;  /* 0x0000000000007941 */ /* 0x000fea0003800200 */
.L_x_4907:
        /* <DEDUP_REMOVED lines=34> */
.L_x_4921:
        /* <DEDUP_REMOVED lines=17> */
.L_x_4920:
        /* <DEDUP_REMOVED lines=21> */
.L_x_4923:
        /* <DEDUP_REMOVED lines=13> */
.L_x_4919:
        /* <DEDUP_REMOVED lines=29> */
.L_x_4925:
        /* <DEDUP_REMOVED lines=17> */
.L_x_4924:
        /* <DEDUP_REMOVED lines=21> */
.L_x_4926:
        /* <DEDUP_REMOVED lines=12> */
.L_x_4922:
        /* <DEDUP_REMOVED lines=10> */
.L_x_4918:
[----:B------:R-:W-:Y:S05]  /*4cf0*/  BSYNC.RECONVERGENT B0 ;  /* 0x0000000000007941 */ /* 0x000fea0003800200 */
.L_x_4917:
        /* <DEDUP_REMOVED lines=34> */
.L_x_4931:
        /* <DEDUP_REMOVED lines=17> */
.L_x_4930:
        /* <DEDUP_REMOVED lines=21> */
.L_x_4933:
        /* <DEDUP_REMOVED lines=13> */
.L_x_4929:
        /* <DEDUP_REMOVED lines=29> */
.L_x_4935:
        /* <DEDUP_REMOVED lines=17> */
.L_x_4934:
        /* <DEDUP_REMOVED lines=21> */
.L_x_4936:
        /* <DEDUP_REMOVED lines=12> */
.L_x_4932:
        /* <DEDUP_REMOVED lines=9> */
.L_x_4928:
[----:B------:R-:W-:Y:S05]  /*57d0*/  BSYNC.RECONVERGENT B0 ;  /* 0x0000000000007941 */ /* 0x000fea0003800200 */
.L_x_4927:
[----:B------:R-:W-:Y:S01]  /*57e0*/  ISETP.NE.AND P4, PT, R181, RZ, PT ;  /* 0x000000ffb500720c */ /* 0x000fe20003f85270 */
[----:B------:R-:W-:-:S12]  /*57f0*/  UPLOP3.LUT UP1, UPT, UPT, UPT, UP1, 0x40, 0x4 ;  /* 0x000000000004789c */ /* 0x000fd80003f2e810 */
[----:B------:R-:W-:Y:S05]  /*5800*/  @!P4 BRA `(.L_x_4937) ;  /* 0xffffffb0003cc947 */ /* 0x000fea000383ffff */
.L_x_4874:
[----:B------:R-:W1:Y:S01]  /*5810*/  S2UR UR4, SR_CTAID.X ;  /* 0x00000000000479c3 */ /* 0x000e620000002500 */
[----:B------:R-:W-:Y:S01]  /*5820*/  BSSY.RECONVERGENT B0, `(.L_x_4938) ;  /* 0x0000011000007945 */ /* 0x000fe20003800200 */
[----:B-1----:R-:W-:-:S05]  /*5830*/  IMAD R3, R14, UR4, RZ ;  /* 0x000000040e037c24 */ /* 0x002fca000f8e02ff */
[----:B------:R-:W-:Y:S01]  /*5840*/  LEA.HI R11, R3, R212, RZ, 0x1e ;  /* 0x000000d4030b7211 */ /* 0x000fe200078ff0ff */
[----:B------:R-:W-:Y:S06]  /*5850*/  @!P0 BRA `(.L_x_4939) ;  /* 0x0000000000348947 */ /* 0x000fec0003800000 */
[----:B------:R-:W1:Y:S08]  /*5860*/  LDC.64 R2, c[0x0][0x440] ;  /* 0x00011000ff027b82 */ /* 0x000e700000000a00 */
[----:B------:R-:W2:Y:S08]  /*5870*/  LDC.64 R4, c[0x0][0x448] ;  /* 0x00011200ff047b82 */ /* 0x000eb00000000a00 */
[----:B------:R-:W0:Y:S08]  /*5880*/  LDC.64 R6, c[0x0][0x450] ;  /* 0x00011400ff067b82 */ /* 0x000e300000000a00 */
[----:B-----5:R-:W3:Y:S01]  /*5890*/  LDC.64 R8, c[0x0][0x458] ;  /* 0x00011600ff087b82 */ /* 0x020ee20000000a00 */
[----:B-1----:R-:W-:-:S05]  /*58a0*/  IMAD.WIDE.U32 R2, R11, 0x10, R2 ;  /* 0x000000100b027825 */ /* 0x002fca00078e0002 */
[----:B------:R1:W-:Y:S01]  /*58b0*/  STG.E.128 desc[UR12][R2.64], R88 ;  /* 0x0000005802007986 */ /* 0x0003e2000c101d0c */
[----:B--2---:R-:W-:-:S05]  /*58c0*/  IMAD.WIDE.U32 R4, R11, 0x10, R4 ;  /* 0x000000100b047825 */ /* 0x004fca00078e0004 */
[----:B------:R1:W-:Y:S01]  /*58d0*/  STG.E.128 desc[UR12][R4.64], R108 ;  /* 0x0000006c04007986 */ /* 0x0003e2000c101d0c */
[----:B0-----:R-:W-:-:S05]  /*58e0*/  IMAD.WIDE.U32 R6, R11, 0x10, R6 ;  /* 0x000000100b067825 */ /* 0x001fca00078e0006 */
[----:B------:R1:W-:Y:S01]  /*58f0*/  STG.E.128 desc[UR12][R6.64], R48 ;  /* 0x0000003006007986 */ /* 0x0003e2000c101d0c */
[C---:B---3--:R-:W-:Y:S01]  /*5900*/  IMAD.WIDE.U32 R8, R11.reuse, 0x10, R8 ;  /* 0x000000100b087825 */ /* 0x048fe200078e0008 */
[----:B------:R-:W-:-:S04]  /*5910*/  IADD3 R11, PT, PT, R11, 0x100, RZ ;  /* 0x000001000b0b7810 */ /* 0x000fc80007ffe0ff */
[----:B------:R1:W-:Y:S03]  /*5920*/  STG.E.128 desc[UR12][R8.64], R68 ;  /* 0x0000004408007986 */ /* 0x0003e6000c101d0c */
.L_x_4939:
[----:B------:R-:W-:Y:S05]  /*5930*/  BSYNC.RECONVERGENT B0 ;  /* 0x0000000000007941 */ /* 0x000fea0003800200 */
.L_x_4938:
[----:B------:R-:W-:Y:S04]  /*5940*/  BSSY.RECONVERGENT B0, `(.L_x_4940) ;  /* 0x000000f000007945 */ /* 0x000fe80003800200 */
[----:B------:R-:W-:Y:S05]  /*5950*/  @!P1 BRA `(.L_x_4941) ;  /* 0x0000000000349947 */ /* 0x000fea0003800000 */
[----:B-1----:R-:W1:Y:S08]  /*5960*/  LDC.64 R2, c[0x0][0x440] ;  /* 0x00011000ff027b82 */ /* 0x002e700000000a00 */
        /* <DEDUP_REMOVED lines=12> */
.L_x_4941:
[----:B------:R-:W-:Y:S05]  /*5a30*/  BSYNC.RECONVERGENT B0 ;  /* 0x0000000000007941 */ /* 0x000fea0003800200 */
.L_x_4940:
        /* <DEDUP_REMOVED lines=15> */
.L_x_4943:
[----:B------:R-:W-:Y:S05]  /*5b30*/  BSYNC.RECONVERGENT B0 ;  /* 0x0000000000007941 */ /* 0x000fea0003800200 */
.L_x_4942:
        /* <DEDUP_REMOVED lines=15> */
.L_x_4945:
[----:B------:R-:W-:Y:S05]  /*5c30*/  BSYNC.RECONVERGENT B0 ;  /* 0x0000000000007941 */ /* 0x000fea0003800200 */
.L_x_4944:
[----:B------:R-:W-:-:S13]  /*5c40*/  ISETP.NE.AND P0, PT, R13, RZ, PT ;  /* 0x000000ff0d00720c */ /* 0x000fda0003f05270 */
[----:B------:R-:W-:Y:S05]  /*5c50*/  @!P0 EXIT ;  /* 0x000000000000894d */ /* 0x000fea0003800000 */
[----:B-1----:R-:W1:Y:S08]  /*5c60*/  LDC.64 R2, c[0x0][0x440] ;  /* 0x00011000ff027b82 */ /* 0x002e700000000a00 */
[----:B------:R-:W2:Y:S08]  /*5c70*/  LDC.64 R4, c[0x0][0x448] ;  /* 0x00011200ff047b82 */ /* 0x000eb00000000a00 */
[----:B------:R-:W0:Y:S08]  /*5c80*/  LDC.64 R6, c[0x0][0x450] ;  /* 0x00011400ff067b82 */ /* 0x000e300000000a00 */
[----:B-----5:R-:W3:Y:S01]  /*5c90*/  LDC.64 R8, c[0x0][0x458] ;  /* 0x00011600ff087b82 */ /* 0x020ee20000000a00 */
[----:B-1----:R-:W-:-:S05]  /*5ca0*/  IMAD.WIDE.U32 R2, R11, 0x10, R2 ;  /* 0x000000100b027825 */ /* 0x002fca00078e0002 */
[----:B------:R-:W-:Y:S01]  /*5cb0*/  STG.E.128 desc[UR12][R2.64], R72 ;  /* 0x0000004802007986 */ /* 0x000fe2000c101d0c */
[----:B--2---:R-:W-:-:S05]  /*5cc0*/  IMAD.WIDE.U32 R4, R11, 0x10, R4 ;  /* 0x000000100b047825 */ /* 0x004fca00078e0004 */
[----:B------:R-:W-:Y:S01]  /*5cd0*/  STG.E.128 desc[UR12][R4.64], R92 ;  /* 0x0000005c04007986 */ /* 0x000fe2000c101d0c */
[----:B0-----:R-:W-:-:S05]  /*5ce0*/  IMAD.WIDE.U32 R6, R11, 0x10, R6 ;  /* 0x000000100b067825 */ /* 0x001fca00078e0006 */
[----:B------:R-:W-:Y:S01]  /*5cf0*/  STG.E.128 desc[UR12][R6.64], R32 ;  /* 0x0000002006007986 */ /* 0x000fe2000c101d0c */
[----:B---3--:R-:W-:-:S05]  /*5d00*/  IMAD.WIDE.U32 R8, R11, 0x10, R8 ;  /* 0x000000100b087825 */ /* 0x008fca00078e0008 */
[----:B------:R-:W-:Y:S01]  /*5d10*/  STG.E.128 desc[UR12][R8.64], R52 ;  /* 0x0000003408007986 */ /* 0x000fe2000c101d0c */
[----:B------:R-:W-:Y:S05]  /*5d20*/  EXIT ;  /* 0x000000000000794d */ /* 0x000fea0003800000 */
.L_x_4946:
        /* <DEDUP_REMOVED lines=13> */
.L_x_5480:


//--------------------- .text._ZN10layer_norm31ln_parallel_residual_bwd_kernelINS_13Kernel_traitsIfffffjLj5120ELj1ELj1ELj8ELj16ENS_18Kernel_traits_baseILj5120EfffffjLj256EEEEELb0ELb0ELb1EEEvNS_9BwdParamsE --------------------------
	.section	.text._ZN10layer_norm31ln_parallel_residual_bwd_kernelINS_13Kernel_traitsIfffffjLj5120ELj1ELj1ELj8ELj16ENS_18Kernel_traits_baseILj5120EfffffjLj256EEEEELb0ELb0ELb1EEEvNS_9BwdParamsE,"ax",@progbits
	.align	128
        .global         _ZN10layer_norm31ln_parallel_residual_bwd_kernelINS_13Kernel_traitsIfffffjLj5120ELj1ELj1ELj8ELj16ENS_18Kernel_traits_baseILj5120EfffffjLj256EEEEELb0ELb0ELb1EEEvNS_9BwdParamsE
        .type           _ZN10layer_norm31ln_parallel_residual_bwd_kernelINS_13Kernel_traitsIfffffjLj5120ELj1ELj1ELj8ELj16ENS_18Kernel_traits_baseILj5120EfffffjLj256EEEEELb0ELb0ELb1EEEvNS_9BwdParamsE,@function
        .size           _ZN10layer_norm31ln_parallel_residual_bwd_kernelINS_13Kernel_traitsIfffffjLj5120ELj1ELj1ELj8ELj16ENS_18Kernel_traits_baseILj5120EfffffjLj256EEEEELb0ELb0ELb1EEEvNS_9BwdParamsE,(.L_x_5481 - _ZN10layer_norm31ln_parallel_residual_bwd_kernelINS_13Kernel_traitsIfffffjLj5120ELj1ELj1ELj8ELj16ENS_18Kernel_traits_baseILj5120EfffffjLj256EEEEELb0ELb0ELb1EEEvNS_9BwdParamsE)
        .other          _ZN10layer_norm31ln_parallel_residual_bwd_kernelINS_13Kernel_traitsIfffffjLj5120ELj1ELj1ELj8ELj16ENS_18Kernel_traits_baseILj5120EfffffjLj256EEEEELb0ELb0ELb1EEEvNS_9BwdParamsE,@"STO_CUDA_ENTRY STV_DEFAULT"
_ZN10layer_norm31ln_parallel_residual_bwd_kernelINS_13Kernel_traitsIfffffjLj5120ELj1ELj1ELj8ELj16ENS_18Kernel_traits_baseILj5120EfffffjLj256EEEEELb0ELb0ELb1EEEvNS_9BwdParamsE:
.text._ZN10layer_norm31ln_parallel_residual_bwd_kernelINS_13Kernel_traitsIfffffjLj5120ELj1ELj1ELj8ELj16ENS_18Kernel_traits_baseILj5120EfffffjLj256EEEEELb0ELb0ELb1EEEvNS_9BwdParamsE:
        /* <DEDUP_REMOVED lines=110> */
.L_x_4990:
[----:B------:R-:W2:Y:S01]  /*06e0*/  LDC.64 R226, c[0x0][0x3c0] ;  /* 0x0000f000ffe27b82 */ /* 0x000ea20000000a00 */
[----:B0-----:R-:W-:-:S05]  /*06f0*/  IMAD R72, R208, UR16, RZ ;  /* 0x00000010d0487c24 */ /* 0x001fca000f8e02ff */
[----:B------:R-:W-:Y:S02]  /*0700*/  SHF.R.S32.HI R73, RZ, 0x1f, R72 ;  /* 0x0000001fff497819 */ /* 0x000fe40000011448 */
[----:B------:R-:W0:Y:S02]  /*0710*/  LDC.64 R104, c[0x0][0x430] ;  /* 0x00010c00ff687b82 */ /* 0x000e240000000a00 */
[----:B------:R-:W-:-:S04]  /*0720*/  LEA.HI R73, R73, R72, RZ, 0x2 ;  /* 0x0000004849497211 */ /* 0x000fc800078f10ff */
[----:B------:R-:W-:Y:S02]  /*0730*/  LEA.HI.SX32 R215, R73, R140, 0x1e ;  /* 0x0000008c49d77211 */ /* 0x000fe400078ff2ff */
[----:B------:R-:W3:Y:S08]  /*0740*/  LDC.64 R156, c[0x0][0x3a8] ;  /* 0x0000ea00ff9c7b82 */ /* 0x000ef00000000a00 */
[----:B------:R-:W4:Y:S01]  /*0750*/  LDC.64 R108, c[0x0][0x428] ;  /* 0x00010a00ff6c7b82 */ /* 0x000f220000000a00 */
[----:B--2---:R-:W-:-:S07]  /*0760*/  IMAD.WIDE R226, R208, 0x4, R226 ;  /* 0x00000004d0e27825 */ /* 0x004fce00078e02e2 */
[----:B------:R-:W2:Y:S01]  /*0770*/  LDC.64 R98, c[0x0][0x3c8] ;  /* 0x0000f200ff627b82 */ /* 0x000ea20000000a00 */
[C---:B------:R-:W-:Y:S01]  /*0780*/  IADD3 R214, PT, PT, R215.reuse, 0x100, RZ ;  /* 0x00000100d7d67810 */ /* 0x040fe20007ffe0ff */
[C---:B0-----:R-:W-:Y:S01]  /*0790*/  IMAD.WIDE.U32 R72, R215.reuse, 0x10, R104 ;  /* 0x00000010d7487825 */ /* 0x041fe200078e0068 */
[C---:B------:R-:W-:Y:S01]  /*07a0*/  IADD3 R213, PT, PT, R215.reuse, 0x200, RZ ;  /* 0x00000200d7d57810 */ /* 0x040fe20007ffe0ff */
[----:B------:R-:W2:Y:S01]  /*07b0*/  LDG.E R226, desc[UR12][R226.64] ;  /* 0x0000000ce2e27981 */ /* 0x000ea2000c1e1900 */
[C---:B------:R-:W-:Y:S02]  /*07c0*/  IADD3 R212, PT, PT, R215.reuse, 0x300, RZ ;  /* 0x00000300d7d47810 */ /* 0x040fe40007ffe0ff */
[C---:B------:R-:W-:Y:S01]  /*07d0*/  IADD3 R210, PT, PT, R215.reuse, 0x400, RZ ;  /* 0x00000400d7d27810 */ /* 0x040fe20007ffe0ff */
[--C-:B---3--:R-:W-:Y:S01]  /*07e0*/  IMAD.WIDE.U32 R140, R215, 0x10, R156.reuse ;  /* 0x00000010d78c7825 */ /* 0x108fe200078e009c */
[----:B------:R-:W3:Y:S03]  /*07f0*/  LDG.E.128 R72, desc[UR12][R72.64] ;  /* 0x0000000c48487981 */ /* 0x000ee6000c1e1d00 */
[----:B------:R-:W-:-:S02]  /*0800*/  IMAD.WIDE.U32 R144, R214, 0x10, R156 ;  /* 0x00000010d6907825 */ /* 0x000fc400078e009c */
[----:B------:R-:W3:Y:S02]  /*0810*/  LDG.E.128 R140, desc[UR12][R140.64] ;  /* 0x0000000c8c8c7981 */ /* 0x000ee4000c1e1d00 */
[--C-:B------:R-:W-:Y:S02]  /*0820*/  IMAD.WIDE.U32 R148, R213, 0x10, R156.reuse ;  /* 0x00000010d5947825 */ /* 0x100fe400078e009c */
[----:B------:R-:W3:Y:S02]  /*0830*/  LDG.E.128 R144, desc[UR12][R144.64] ;  /* 0x0000000c90907981 */ /* 0x000ee4000c1e1d00 */
[--C-:B------:R-:W-:Y:S02]  /*0840*/  IMAD.WIDE.U32 R152, R212, 0x10, R156.reuse ;  /* 0x00000010d4987825 */ /* 0x100fe400078e009c */
[----:B------:R-:W3:Y:S02]  /*0850*/  LDG.E.128 R148, desc[UR12][R148.64] ;  /* 0x0000000c94947981 */ /* 0x000ee4000c1e1d00 */
[----:B------:R-:W-:-:S02]  /*0860*/  IMAD.WIDE.U32 R156, R210, 0x10, R156 ;  /* 0x00000010d29c7825 */ /* 0x000fc400078e009c */
[----:B------:R-:W3:Y:S02]  /*0870*/  LDG.E.128 R152, desc[UR12][R152.64] ;  /* 0x0000000c98987981 */ /* 0x000ee4000c1e1d00 */
[----:B----4-:R-:W-:Y:S02]  /*0880*/  IMAD.WIDE.U32 R76, R215, 0x10, R108 ;  /* 0x00000010d74c7825 */ /* 0x010fe400078e006c */
[----:B------:R-:W4:Y:S02]  /*0890*/  LDG.E.128 R156, desc[UR12][R156.64] ;  /* 0x0000000c9c9c7981 */ /* 0x000f24000c1e1d00 */
[----:B--2---:R-:W-:Y:S02]  /*08a0*/  IMAD.WIDE R98, R208, 0x4, R98 ;  /* 0x00000004d0627825 */ /* 0x004fe400078e0262 */
[----:B------:R-:W2:Y:S04]  /*08b0*/  LDG.E.128 R76, desc[UR12][R76.64] ;  /* 0x0000000c4c4c7981 */ /* 0x000ea8000c1e1d00 */
[----:B------:R-:W2:Y:S01]  /*08c0*/  LDG.E R211, desc[UR12][R98.64] ;  /* 0x0000000c62d37981 */ /* 0x000ea2000c1e1900 */
[----:B------:R-:W-:-:S04]  /*08d0*/  IMAD.WIDE.U32 R80, R214, 0x10, R104 ;  /* 0x00000010d6507825 */ /* 0x000fc800078e0068 */
[----:B------:R-:W-:Y:S02]  /*08e0*/  IMAD.WIDE.U32 R92, R214, 0x10, R108 ;  /* 0x00000010d65c7825 */ /* 0x000fe400078e006c */
[----:B------:R-:W2:Y:S04]  /*08f0*/  LDG.E.128 R80, desc[UR12][R80.64] ;  /* 0x0000000c50507981 */ /* 0x000ea8000c1e1d00 */
[----:B------:R-:W2:Y:S01]  /*0900*/  LDG.E.128 R92, desc[UR12][R92.64] ;  /* 0x0000000c5c5c7981 */ /* 0x000ea2000c1e1d00 */
        /* <DEDUP_REMOVED lines=12> */
[----:B------:R-:W-:-:S04]  /*09d0*/  ISETP.NE.U32.AND P1, PT, RZ, UR14, PT ;  /* 0x0000000eff007c0c */ /* 0x000fc8000bf25070 */
[----:B------:R-:W-:-:S13]  /*09e0*/  ISETP.NE.AND.EX P1, PT, RZ, UR15, PT, P1 ;  /* 0x0000000fff007c0c */ /* 0x000fda000bf25310 */
[----:B------:R-:W0:Y:S08]  /*09f0*/  @P1 LDC.64 R222, c[0x0][0x438] ;  /* 0x00010e00ffde1b82 */ /* 0x000e300000000a00 */
[----:B------:R-:W1:Y:S01]  /*0a00*/  @P1 LDC.64 R216, c[0x0][0x438] ;  /* 0x00010e00ffd81b82 */ /* 0x000e620000000a00 */
[----:B------:R-:W-:-:S07]  /*0a10*/  ISETP.NE.AND P2, PT, RZ, UR11, PT ;  /* 0x0000000bff007c0c */ /* 0x000fce000bf45270 */
[----:B------:R-:W1:Y:S08]  /*0a20*/  @P1 LDC.64 R218, c[0x0][0x438] ;  /* 0x00010e00ffda1b82 */ /* 0x000e700000000a00 */
[----:B------:R-:W1:Y:S08]  /*0a30*/  @P1 LDC.64 R224, c[0x0][0x438] ;  /* 0x00010e00ffe01b82 */ /* 0x000e700000000a00 */
[----:B------:R-:W1:Y:S01]  /*0a40*/  @P1 LDC.64 R220, c[0x0][0x438] ;  /* 0x00010e00ffdc1b82 */ /* 0x000e620000000a00 */
[----:B0-----:R-:W-:-:S05]  /*0a50*/  @P1 IMAD.WIDE.U32 R222, R214, 0x10, R222 ;  /* 0x00000010d6de1825 */ /* 0x001fca00078e00de */
[----:B-----5:R0:W5:Y:S01]  /*0a60*/  @P1 LDG.E.128 R116, desc[UR12][R222.64] ;  /* 0x0000000cde741981 */ /* 0x020162000c1e1d00 */
[----:B-1----:R-:W-:-:S04]  /*0a70*/  @P1 IMAD.WIDE.U32 R216, R210, 0x10, R216 ;  /* 0x00000010d2d81825 */ /* 0x002fc800078e00d8 */
[----:B------:R-:W-:Y:S01]  /*0a80*/  @P1 IMAD.WIDE.U32 R218, R212, 0x10, R218 ;  /* 0x00000010d4da1825 */ /* 0x000fe200078e00da */
[----:B------:R1:W5:Y:S03]  /*0a90*/  @P1 LDG.E.128 R128, desc[UR12][R216.64] ;  /* 0x0000000cd8801981 */ /* 0x000366000c1e1d00 */
[----:B------:R-:W-:Y:S01]  /*0aa0*/  @P1 IMAD.WIDE.U32 R224, R215, 0x10, R224 ;  /* 0x00000010d7e01825 */ /* 0x000fe200078e00e0 */
[----:B------:R1:W5:Y:S04]  /*0ab0*/  @P1 LDG.E.128 R124, desc[UR12][R218.64] ;  /* 0x0000000cda7c1981 */ /* 0x000368000c1e1d00 */
[----:B------:R1:W5:Y:S01]  /*0ac0*/  @P1 LDG.E.128 R112, desc[UR12][R224.64] ;  /* 0x0000000ce0701981 */ /* 0x000362000c1e1d00 */
[----:B------:R-:W-:-:S05]  /*0ad0*/  @P1 IMAD.WIDE.U32 R220, R213, 0x10, R220 ;  /* 0x00000010d5dc1825 */ /* 0x000fca00078e00dc */
[----:B------:R1:W5:Y:S01]  /*0ae0*/  @P1 LDG.E.128 R120, desc[UR12][R220.64] ;  /* 0x0000000cdc781981 */ /* 0x000362000c1e1d00 */
[----:B------:R-:W-:Y:S01]  /*0af0*/  FSEL R227, R226, RZ, !P2 ;  /* 0x000000ffe2e37208 */ /* 0x000fe20005000000 */
[----:B---3--:R-:W-:-:S04]  /*0b00*/  FMUL.FTZ R237, R48, R72 ;  /* 0x0000004830ed7220 */ /* 0x008fc80000410000 */
[C---:B------:R-:W-:Y:S01]  /*0b10*/  FADD.FTZ R238, -R227.reuse, R140 ;  /* 0x0000008ce3ee7221 */ /* 0x040fe20000010100 */
[C---:B------:R-:W-:Y:S01]  /*0b20*/  FADD.FTZ R236, -R227.reuse, R141 ;  /* 0x0000008de3ec7221 */ /* 0x040fe20000010100 */
[C---:B------:R-:W-:Y:S01]  /*0b30*/  FADD.FTZ R230, -R227.reuse, R146 ;  /* 0x00000092e3e67221 */ /* 0x040fe20000010100 */
[----:B------:R-:W-:Y:S01]  /*0b40*/  FMUL.FTZ R233, R50, R74 ;  /* 0x0000004a32e97220 */ /* 0x000fe20000410000 */
[C---:B------:R-:W-:Y:S01]  /*0b50*/  FADD.FTZ R232, -R227.reuse, R142 ;  /* 0x0000008ee3e87221 */ /* 0x040fe20000010100 */
[C---:B0-----:R-:W-:Y:S01]  /*0b60*/  FADD.FTZ R222, -R227.reuse, R150 ;  /* 0x00000096e3de7221 */ /* 0x041fe20000010100 */
[----:B----4-:R-:W-:Y:S01]  /*0b70*/  FADD.FTZ R146, -R227, R156 ;  /* 0x0000009ce3927221 */ /* 0x010fe20000010100 */
[----:B------:R-:W-:Y:S01]  /*0b80*/  FMUL.FTZ R156, R49, R73 ;  /* 0x00000049319c7220 */ /* 0x000fe20000410000 */
[----:B--2---:R-:W-:Y:S01]  /*0b90*/  FFMA.FTZ R237, R68, R76, R237 ;  /* 0x0000004c44ed7223 */ /* 0x004fe200000100ed */
[----:B------:R-:W-:Y:S01]  /*0ba0*/  FADD.FTZ R150, -R227, R153 ;  /* 0x00000099e3967221 */ /* 0x000fe20000010100 */
[----:B------:R-:W-:Y:S01]  /*0bb0*/  FMUL.FTZ R238, R211, R238 ;  /* 0x000000eed3ee7220 */ /* 0x000fe20000410000 */
[----:B------:R-:W-:Y:S01]  /*0bc0*/  FFMA.FTZ R235, R69, R77, R156 ;  /* 0x0000004d45eb7223 */ /* 0x000fe2000001009c */
[----:B------:R-:W-:Y:S01]  /*0bd0*/  FADD.FTZ R248, RZ, R237 ;  /* 0x000000edfff87221 */ /* 0x000fe20000010000 */
[----:B------:R-:W-:Y:S01]  /*0be0*/  FMUL.FTZ R236, R211, R236 ;  /* 0x000000ecd3ec7220 */ /* 0x000fe20000410000 */
[----:B------:R-:W-:Y:S01]  /*0bf0*/  FFMA.FTZ R153, R238, R237, RZ ;  /* 0x000000edee997223 */ /* 0x000fe200000100ff */
[C---:B------:R-:W-:Y:S01]  /*0c00*/  FADD.FTZ R234, -R227.reuse, R143 ;  /* 0x0000008fe3ea7221 */ /* 0x040fe20000010100 */
[----:B------:R-:W-:Y:S01]  /*0c10*/  FADD.FTZ R142, -R227, R158 ;  /* 0x0000009ee38e7221 */ /* 0x000fe20000010100 */
[----:B------:R-:W-:Y:S01]  /*0c20*/  FMUL.FTZ R158, R51, R75 ;  /* 0x0000004b339e7220 */ /* 0x000fe20000410000 */
[----:B------:R-:W-:Y:S01]  /*0c30*/  FFMA.FTZ R233, R70, R78, R233 ;  /* 0x0000004e46e97223 */ /* 0x000fe200000100e9 */
[----:B------:R-:W-:Y:S01]  /*0c40*/  FADD.FTZ R248, R235, R248 ;  /* 0x000000f8ebf87221 */ /* 0x000fe20000010000 */
[----:B------:R-:W-:Y:S01]  /*0c50*/  FMUL.FTZ R232, R211, R232 ;  /* 0x000000e8d3e87220 */ /* 0x000fe20000410000 */
[----:B------:R-:W-:Y:S01]  /*0c60*/  FFMA.FTZ R153, R236, R235, R153 ;  /* 0x000000ebec997223 */ /* 0x000fe20000010099 */
[C---:B-1----:R-:W-:Y:S01]  /*0c70*/  FADD.FTZ R216, -R227.reuse, R148 ;  /* 0x00000094e3d87221 */ /* 0x042fe20000010100 */
[C---:B------:R-:W-:Y:S01]  /*0c80*/  FADD.FTZ R226, -R227.reuse, R144 ;  /* 0x00000090e3e27221 */ /* 0x040fe20000010100 */
[C---:B------:R-:W-:Y:S01]  /*0c90*/  FADD.FTZ R218, -R227.reuse, R149 ;  /* 0x00000095e3da7221 */ /* 0x040fe20000010100 */
[----:B------:R-:W-:Y:S01]  /*0ca0*/  FADD.FTZ R148, -R227, R155 ;  /* 0x0000009be3947221 */ /* 0x000fe20000010100 */
[----:B------:R-:W-:Y:S01]  /*0cb0*/  FMUL.FTZ R231, R211, R234 ;  /* 0x000000ead3e77220 */ /* 0x000fe20000410000 */
[----:B------:R-:W-:Y:S01]  /*0cc0*/  FFMA.FTZ R234, R71, R79, R158 ;  /* 0x0000004f47ea7223 */ /* 0x000fe2000001009e */
[----:B------:R-:W-:Y:S01]  /*0cd0*/  FMUL.FTZ R149, R44, R80 ;  /* 0x000000502c957220 */ /* 0x000fe20000410000 */
[----:B------:R-:W-:Y:S01]  /*0ce0*/  FMUL.FTZ R244, R45, R81 ;  /* 0x000000512df47220 */ /* 0x000fe20000410000 */
[----:B------:R-:W-:Y:S01]  /*0cf0*/  FADD.FTZ R155, R233, R248 ;  /* 0x000000f8e99b7221 */ /* 0x000fe20000010000 */
[C---:B------:R-:W-:Y:S01]  /*0d00*/  FMUL.FTZ R225, R211.reuse, R230 ;  /* 0x000000e6d3e17220 */ /* 0x040fe20000410000 */
[----:B------:R-:W-:Y:S01]  /*0d10*/  FFMA.FTZ R230, R232, R233, R153 ;  /* 0x000000e9e8e67223 */ /* 0x000fe20000010099 */
[----:B------:R-:W-:Y:S01]  /*0d20*/  FMUL.FTZ R223, R211, R226 ;  /* 0x000000e2d3df7220 */ /* 0x000fe20000410000 */
[----:B------:R-:W-:Y:S01]  /*0d30*/  FFMA.FTZ R226, R64, R92, R149 ;  /* 0x0000005c40e27223 */ /* 0x000fe20000010095 */
[----:B------:R-:W-:Y:S01]  /*0d40*/  FADD.FTZ R155, R234, R155 ;  /* 0x0000009bea9b7221 */ /* 0x000fe20000010000 */
[----:B------:R-:W-:Y:S01]  /*0d50*/  FFMA.FTZ R229, R65, R93, R244 ;  /* 0x0000005d41e57223 */ /* 0x000fe200000100f4 */
[----:B------:R-:W-:Y:S01]  /*0d60*/  FADD.FTZ R224, -R227, R145 ;  /* 0x00000091e3e07221 */ /* 0x000fe20000010100 */
[----:B------:R-:W-:Y:S01]  /*0d70*/  FFMA.FTZ R244, R231, R234, R230 ;  /* 0x000000eae7f47223 */ /* 0x000fe200000100e6 */
[C---:B------:R-:W-:Y:S01]  /*0d80*/  FADD.FTZ R228, -R227.reuse, R147 ;  /* 0x00000093e3e47221 */ /* 0x040fe20000010100 */
[C---:B------:R-:W-:Y:S01]  /*0d90*/  FADD.FTZ R220, -R227.reuse, R151 ;  /* 0x00000097e3dc7221 */ /* 0x040fe20000010100 */
[----:B------:R-:W-:Y:S01]  /*0da0*/  FMUL.FTZ R151, R46, R82 ;  /* 0x000000522e977220 */ /* 0x000fe20000410000 */
[----:B------:R-:W-:Y:S01]  /*0db0*/  FADD.FTZ R248, R226, R155 ;  /* 0x0000009be2f87221 */ /* 0x000fe20000010000 */
[C---:B------:R-:W-:Y:S01]  /*0dc0*/  FADD.FTZ R152, -R227.reuse, R152 ;  /* 0x00000098e3987221 */ /* 0x040fe20000010100 */
[C---:B------:R-:W-:Y:S01]  /*0dd0*/  FADD.FTZ R154, -R227.reuse, R154 ;  /* 0x0000009ae39a7221 */ /* 0x040fe20000010100 */
[C---:B------:R-:W-:Y:S01]  /*0de0*/  FADD.FTZ R144, -R227.reuse, R157 ;  /* 0x0000009de3907221 */ /* 0x040fe20000010100 */
[----:B------:R-:W-:Y:S01]  /*0df0*/  FADD.FTZ R140, -R227, R159 ;  /* 0x0000009fe38c7221 */ /* 0x000fe20000010100 */
        /* <DEDUP_REMOVED lines=22> */
[----:B------:R-:W-:Y:S01]  /*0f60*/  FFMA.FTZ R145, R159, R218, R244 ;  /* 0x000000da9f917223 */ /* 0x000fe200000100f4 */
[----:B------:R-:W-:Y:S01]  /*0f70*/  FMUL.FTZ R151, R211, R152 ;  /* 0x00000098d3977220 */ /* 0x000fe20000410000 */
[----:B------:R-:W-:Y:S01]  /*0f80*/  FMUL.FTZ R240, R43, R87 ;  /* 0x000000572bf07220 */ /* 0x000fe20000410000 */
[----:B------:R-:W-:Y:S01]  /*0f90*/  FADD.FTZ R147, R221, R242 ;  /* 0x000000f2dd937221 */ /* 0x000fe20000010000 */
[C---:B------:R-:W-:Y:S01]  /*0fa0*/  FMUL.FTZ R152, R211.reuse, R150 ;  /* 0x00000096d3987220 */ /* 0x040fe20000410000 */
[----:B------:R-:W-:Y:S01]  /*0fb0*/  FMUL.FTZ R217, R211, R222 ;  /* 0x000000ded3d97220 */ /* 0x000fe20000410000 */
        /* <DEDUP_REMOVED lines=23> */
[----:B------:R-:W-:Y:S01]  /*1130*/  FFMA.FTZ R148, R153, R156, R146 ;  /* 0x0000009c99947223 */ /* 0x000fe20000010092 */
[----:B------:R-:W-:Y:S01]  /*1140*/  FMUL.FTZ R150, R33, R105 ;  /* 0x0000006921967220 */ /* 0x000fe20000410000 */
[----:B------:R-:W-:Y:S01]  /*1150*/  FFMA.FTZ R146, R52, R108, R143 ;  /* 0x0000006c34927223 */ /* 0x000fe2000001008f */
[----:B------:R-:W-:Y:S01]  /*1160*/  FADD.FTZ R147, R158, R147 ;  /* 0x000000939e937221 */ /* 0x000fe20000010000 */
[----:B------:R-:W-:Y:S01]  /*1170*/  FMUL.FTZ R143, R34, R106 ;  /* 0x0000006a228f7220 */ /* 0x000fe20000410000 */
[----:B------:R-:W-:Y:S01]  /*1180*/  FFMA.FTZ R240, R155, R158, R148 ;  /* 0x0000009e9bf07223 */ /* 0x000fe20000010094 */
[----:B------:R-:W-:Y:S01]  /*1190*/  FFMA.FTZ R145, R53, R109, R150 ;  /* 0x0000006d35917223 */ /* 0x000fe20000010096 */
[----:B------:R-:W-:Y:S01]  /*11a0*/  FADD.FTZ R150, R146, R147 ;  /* 0x0000009392967221 */ /* 0x000fe20000010000 */
[----:B------:R-:W-:Y:S01]  /*11b0*/  FFMA.FTZ R148, R54, R110, R143 ;  /* 0x0000006e36947223 */ /* 0x000fe2000001008f */
        /* <DEDUP_REMOVED lines=44> */
.L_x_4949:
[----:B------:R-:W-:Y:S05]  /*1480*/  BSYNC.RECONVERGENT B0 ;  /* 0x0000000000007941 */ /* 0x000fea0003800200 */
.L_x_4948:
        /* <DEDUP_REMOVED lines=77> */
[----:B------:R-:W-:Y:S01]  /*1960*/  FADD.FTZ R31, R102, R31 ;  /* 0x0000001f661f7221 */ /* 0x000fe20000010000 */
        /* <DEDUP_REMOVED lines=64> */
.L_x_4952:
        /* <DEDUP_REMOVED lines=17> */
.L_x_4951:
        /* <DEDUP_REMOVED lines=20> */
.L_x_4954:
        /* <DEDUP_REMOVED lines=21> */
.L_x_4950:
        /* <DEDUP_REMOVED lines=21> */
.L_x_4956:
        /* <DEDUP_REMOVED lines=17> */
.L_x_4955:
        /* <DEDUP_REMOVED lines=20> */
.L_x_4957:
        /* <DEDUP_REMOVED lines=20> */
.L_x_4953:
        /* <DEDUP_REMOVED lines=37> */
.L_x_4960:
        /* <DEDUP_REMOVED lines=17> */
.L_x_4959:
        /* <DEDUP_REMOVED lines=18> */
.L_x_4962:
        /* <DEDUP_REMOVED lines=13> */
.L_x_4958:
        /* <DEDUP_REMOVED lines=23> */
.L_x_4964:
        /* <DEDUP_REMOVED lines=17> */
.L_x_4963:
        /* <DEDUP_REMOVED lines=18> */
.L_x_4965:
        /* <DEDUP_REMOVED lines=12> */
.L_x_4961:
        /* <DEDUP_REMOVED lines=32> */
.L_x_4968:
        /* <DEDUP_REMOVED lines=17> */
.L_x_4967:
        /* <DEDUP_REMOVED lines=18> */
.L_x_4970:
        /* <DEDUP_REMOVED lines=13> */
.L_x_4966:
        /* <DEDUP_REMOVED lines=23> */
.L_x_4972:
        /* <DEDUP_REMOVED lines=17> */
.L_x_4971:
        /* <DEDUP_REMOVED lines=18> */
.L_x_4973:
        /* <DEDUP_REMOVED lines=12> */
.L_x_4969:
        /* <DEDUP_REMOVED lines=32> */
.L_x_4976:
        /* <DEDUP_REMOVED lines=17> */
.L_x_4975:
        /* <DEDUP_REMOVED lines=18> */
.L_x_4978:
        /* <DEDUP_REMOVED lines=13> */
.L_x_4974:
        /* <DEDUP_REMOVED lines=23> */
.L_x_4980:
        /* <DEDUP_REMOVED lines=17> */
.L_x_4979:
        /* <DEDUP_REMOVED lines=18> */
.L_x_4981:
        /* <DEDUP_REMOVED lines=12> */
.L_x_4977:
        /* <DEDUP_REMOVED lines=32> */
.L_x_4984:
        /* <DEDUP_REMOVED lines=17> */
.L_x_4983:
        /* <DEDUP_REMOVED lines=18> */
.L_x_4986:
        /* <DEDUP_REMOVED lines=13> */
.L_x_4982:
        /* <DEDUP_REMOVED lines=23> */
.L_x_4988:
        /* <DEDUP_REMOVED lines=17> */
.L_x_4987:
        /* <DEDUP_REMOVED lines=18> */
.L_x_4989:
        /* <DEDUP_REMOVED lines=12> */
.L_x_4985:
        /* <DEDUP_REMOVED lines=90> */
.L_x_4947:
        /* <DEDUP_REMOVED lines=33> */
.L_x_4991:
        /* <DEDUP_REMOVED lines=9> */
.L_x_5481:


//--------------------- .text._ZN10layer_norm31ln_parallel_residual_bwd_kernelINS_13Kernel_traitsIfffffjLj5120ELj1ELj1ELj8ELj16ENS_18Kernel_traits_baseILj5120EfffffjLj256EEEEELb0ELb1ELb0EEEvNS_9BwdParamsE --------------------------
	.section	.text._ZN10layer_norm31ln_parallel_residual_bwd_kernelINS_13Kernel_traitsIfffffjLj5120ELj1ELj1ELj8ELj16ENS_18Kernel_traits_baseILj5120EfffffjLj256EEEEELb0ELb1ELb0EEEvNS_9BwdParamsE,"ax",@progbits
	.align	128
        .global         _ZN10layer_norm31ln_parallel_residual_bwd_kernelINS_13Kernel_traitsIfffffjLj5120ELj1ELj1ELj8ELj16ENS_18Kernel_traits_baseILj5120EfffffjLj256EEEEELb0ELb1ELb0EEEvNS_9BwdParamsE
        .type           _ZN10layer_norm31ln_parallel_residual_bwd_kernelINS_13Kernel_traitsIfffffjLj5120ELj1ELj1ELj8ELj16ENS_18Kernel_traits_baseILj5120EfffffjLj256EEEEELb0ELb1ELb0EEEvNS_9BwdParamsE,@function
        .size           _ZN10layer_norm31ln_parallel_residual_bwd_kernelINS_13Kernel_traitsIfffffjLj5120ELj1ELj1ELj8ELj16ENS_18Kernel_traits_baseILj5120EfffffjLj256EEEEELb0ELb1ELb0EEEvNS_9BwdParamsE,(.L_x_5482 - _ZN10layer_norm31ln_parallel_residual_bwd_kernelINS_13Kernel_traitsIfffffjLj5120ELj1ELj1ELj8ELj16ENS_18Kernel_traits_baseILj5120EfffffjLj256EEEEELb0ELb1ELb0EEEvNS_9BwdParamsE)
        .other          _ZN10layer_norm31ln_parallel_residual_bwd_kernelINS_13Kernel_traitsIfffffjLj5120ELj1ELj1ELj8ELj16ENS_18Kernel_traits_baseILj5120EfffffjLj256EEEEELb0ELb1ELb0EEEvNS_9BwdParamsE,@"STO_CUDA_ENTRY STV_DEFAULT"
_ZN10layer_norm31ln_parallel_residual_bwd_kernelINS_13Kernel_traitsIfffffjLj5120ELj1ELj1ELj8ELj16ENS_18Kernel_traits_baseILj5120EfffffjLj256EEEEELb0ELb1ELb0EEEvNS_9BwdParamsE:
.text._ZN10layer_norm31ln_parallel_residual_bwd_kernelINS_13Kernel_traitsIfffffjLj5120ELj1ELj1ELj8ELj16ENS_18Kernel_traits_baseILj5120EfffffjLj256EEEEELb0ELb1ELb0EEEvNS_9BwdParamsE:
        /* <DEDUP_REMOVED lines=21> */
[----:B------:R-:W0:Y:S01]  /*0150*/  @P3 LDC.64 R12, c[0x0][0x3d0] ;  /* 0x0000f400ff0c3b82 */ /* 0x000e220000000a00 */
[C---:B-1----:R-:W-:Y:S01]  /*0160*/  @P0 IMAD.WIDE.U32 R4, R3.reuse, 0x10, R4 ;  /* 0x0000001003040825 */ /* 0x042fe200078e0004 */
[----:B------:R-:W-:-:S04]  /*0170*/  @P0 LOP3.LUT R3, R3, 0x100, RZ, 0xfc, !PT ;  /* 0x0000010003030812 */ /* 0x000fc800078efcff */
[----:B--2---:R1:W5:Y:S01]  /*0180*/  @P0 LDG.E.128 R80, desc[UR12][R4.64] ;  /* 0x0000000c04500981 */ /* 0x004362000c1e1d00 */
[C---:B----4-:R-:W-:Y:S01]  /*0190*/  @P1 IMAD.WIDE.U32 R8, R3.reuse, 0x10, R6 ;  /* 0x0000001003081825 */ /* 0x050fe200078e0006 */
[----:B------:R-:W-:Y:S01]  /*01a0*/  @P1 IADD3 R3, PT, PT, R3, 0x100, RZ ;  /* 0x0000010003031810 */ /* 0x000fe20007ffe0ff */
[----:B------:R-:W2:Y:S03]  /*01b0*/  @P4 LDC.64 R14, c[0x0][0x3d0] ;  /* 0x0000f400ff0e4b82 */ /* 0x000ea60000000a00 */
[----:B------:R1:W5:Y:S01]  /*01c0*/  @P1 LDG.E.128 R76, desc[UR12][R8.64] ;  /* 0x0000000c084c1981 */ /* 0x000362000c1e1d00 */
[C---:B---3--:R-:W-:Y:S01]  /*01d0*/  @P2 IMAD.WIDE.U32 R10, R3.reuse, 0x10, R10 ;  /* 0x00000010030a2825 */ /* 0x048fe200078e000a */
[----:B------:R-:W-:-:S04]  /*01e0*/  @P2 IADD3 R3, PT, PT, R3, 0x100, RZ ;  /* 0x0000010003032810 */ /* 0x000fc80007ffe0ff */
[----:B------:R1:W5:Y:S01]  /*01f0*/  @P2 LDG.E.128 R72, desc[UR12][R10.64] ;  /* 0x0000000c0a482981 */ /* 0x000362000c1e1d00 */
[C---:B0-----:R-:W-:Y:S01]  /*0200*/  @P3 IMAD.WIDE.U32 R12, R3.reuse, 0x10, R12 ;  /* 0x00000010030c3825 */ /* 0x041fe200078e000c */
[----:B------:R-:W-:-:S04]  /*0210*/  @P3 IADD3 R3, PT, PT, R3, 0x100, RZ ;  /* 0x0000010003033810 */ /* 0x000fc80007ffe0ff */
[----:B------:R1:W5:Y:S01]  /*0220*/  @P3 LDG.E.128 R68, desc[UR12][R12.64] ;  /* 0x0000000c0c443981 */ /* 0x000362000c1e1d00 */
[----:B------:R-:W-:Y:S01]  /*0230*/  MOV R109, UR4 ;  /* 0x00000004006d7c02 */ /* 0x000fe20008000f00 */
[----:B--2---:R-:W-:-:S05]  /*0240*/  @P4 IMAD.WIDE.U32 R6, R3, 0x10, R14 ;  /* 0x0000001003064825 */ /* 0x004fca00078e000e */
[----:B------:R1:W5:Y:S01]  /*0250*/  @P4 LDG.E.128 R64, desc[UR12][R6.64] ;  /* 0x0000000c06404981 */ /* 0x000362000c1e1d00 */
        /* <DEDUP_REMOVED lines=51> */
.L_x_5055:
        /* <DEDUP_REMOVED lines=32> */
[----:B--2---:R-:W-:-:S05]  /*0790*/  @P0 IMAD.WIDE.U32 R102, R126, 0x10, R102 ;  /* 0x000000107e660825 */ /* 0x004fca00078e0066 */
[----:B------:R0:W5:Y:S01]  /*07a0*/  @P0 LDG.E.128 R20, desc[UR12][R102.64] ;  /* 0x0000000c66140981 */ /* 0x000162000c1e1d00 */
[----:B------:R-:W-:Y:S01]  /*07b0*/  IADD3 R105, PT, PT, R126, 0x100, RZ ;  /* 0x000001007e697810 */ /* 0x000fe20007ffe0ff */
[C---:B----4-:R-:W-:Y:S01]  /*07c0*/  FADD.FTZ R104, -R100.reuse, R96 ;  /* 0x0000006064687221 */ /* 0x050fe20000010100 */
[C---:B------:R-:W-:Y:S01]  /*07d0*/  FADD.FTZ R140, -R100.reuse, R97 ;  /* 0x00000061648c7221 */ /* 0x040fe20000010100 */
[C---:B------:R-:W-:Y:S01]  /*07e0*/  FADD.FTZ R98, -R100.reuse, R98 ;  /* 0x0000006264627221 */ /* 0x040fe20000010100 */
[----:B------:R-:W-:Y:S01]  /*07f0*/  FADD.FTZ R146, -R100, R99 ;  /* 0x0000006364927221 */ /* 0x000fe20000010100 */
[C---:B-----5:R-:W-:Y:S01]  /*0800*/  FMUL.FTZ R3, R135.reuse, R104 ;  /* 0x0000006887037220 */ /* 0x060fe20000410000 */
[C---:B------:R-:W-:Y:S01]  /*0810*/  FMUL.FTZ R140, R135.reuse, R140 ;  /* 0x0000008c878c7220 */ /* 0x040fe20000410000 */
[C---:B------:R-:W-:Y:S01]  /*0820*/  FMUL.FTZ R139, R135.reuse, R98 ;  /* 0x00000062878b7220 */ /* 0x040fe20000410000 */
[----:B------:R-:W-:Y:S01]  /*0830*/  FMUL.FTZ R146, R135, R146 ;  /* 0x0000009287927220 */ /* 0x000fe20000410000 */
[----:B---3--:R-:W-:Y:S01]  /*0840*/  FMUL.FTZ R142, R80, R92 ;  /* 0x0000005c508e7220 */ /* 0x008fe20000410000 */
[----:B------:R-:W-:Y:S01]  /*0850*/  FADD.FTZ R40, R40, R92 ;  /* 0x0000005c28287221 */ /* 0x000fe20000010000 */
[----:B------:R-:W-:Y:S01]  /*0860*/  FFMA.FTZ R60, R92, R3, R60 ;  /* 0x000000035c3c7223 */ /* 0x000fe2000001003c */
[----:B------:R-:W-:Y:S01]  /*0870*/  FADD.FTZ R41, R41, R93 ;  /* 0x0000005d29297221 */ /* 0x000fe20000010000 */
[----:B------:R-:W-:Y:S01]  /*0880*/  FFMA.FTZ R61, R93, R140, R61 ;  /* 0x0000008c5d3d7223 */ /* 0x000fe2000001003d */
[----:B------:R-:W-:Y:S01]  /*0890*/  FMUL.FTZ R137, R81, R93 ;  /* 0x0000005d51897220 */ /* 0x000fe20000410000 */
[----:B------:R-:W-:Y:S01]  /*08a0*/  FADD.FTZ R92, RZ, R142 ;  /* 0x0000008eff5c7221 */ /* 0x000fe20000010000 */
[----:B------:R-:W-:Y:S01]  /*08b0*/  FFMA.FTZ R93, R3, R142, RZ ;  /* 0x0000008e035d7223 */ /* 0x000fe200000100ff */
[----:B------:R-:W-:Y:S01]  /*08c0*/  FMUL.FTZ R144, R82, R94 ;  /* 0x0000005e52907220 */ /* 0x000fe20000410000 */
[----:B------:R-:W-:Y:S01]  /*08d0*/  FADD.FTZ R42, R42, R94 ;  /* 0x0000005e2a2a7221 */ /* 0x000fe20000010000 */
        /* <DEDUP_REMOVED lines=9> */
[----:B0-----:R-:W-:-:S07]  /*0970*/  FFMA.FTZ R104, R146, R141, R93 ;  /* 0x0000008d92687223 */ /* 0x001fce000001005d */
.L_x_4994:
[----:B--23--:R-:W-:Y:S05]  /*0980*/  BSYNC.RECONVERGENT B0 ;  /* 0x0000000000007941 */ /* 0x00cfea0003800200 */
.L_x_4993:
        /* <DEDUP_REMOVED lines=13> */
[----:B------:R-:W-:Y:S01]  /*0a60*/  IADD3 R105, PT, PT, R105, 0x100, RZ ;  /* 0x0000010069697810 */ /* 0x000fe20007ffe0ff */
[C---:B---3--:R-:W-:Y:S01]  /*0a70*/  FADD.FTZ R106, -R100.reuse, R96 ;  /* 0x00000060646a7221 */ /* 0x048fe20000010100 */
[C---:B------:R-:W-:Y:S01]  /*0a80*/  FADD.FTZ R128, -R100.reuse, R97 ;  /* 0x0000006164807221 */ /* 0x040fe20000010100 */
[C---:B------:R-:W-:Y:S01]  /*0a90*/  FADD.FTZ R98, -R100.reuse, R98 ;  /* 0x0000006264627221 */ /* 0x040fe20000010100 */
[----:B------:R-:W-:Y:S01]  /*0aa0*/  FADD.FTZ R150, -R100, R99 ;  /* 0x0000006364967221 */ /* 0x000fe20000010100 */
[C---:B-----5:R-:W-:Y:S01]  /*0ab0*/  FMUL.FTZ R125, R135.reuse, R106 ;  /* 0x0000006a877d7220 */ /* 0x060fe20000410000 */
[C---:B------:R-:W-:Y:S01]  /*0ac0*/  FMUL.FTZ R128, R135.reuse, R128 ;  /* 0x0000008087807220 */ /* 0x040fe20000410000 */
[C---:B------:R-:W-:Y:S01]  /*0ad0*/  FMUL.FTZ R145, R135.reuse, R98 ;  /* 0x0000006287917220 */ /* 0x040fe20000410000 */
[----:B------:R-:W-:Y:S01]  /*0ae0*/  FMUL.FTZ R150, R135, R150 ;  /* 0x0000009687967220 */ /* 0x000fe20000410000 */
[----:B----4-:R-:W-:Y:S01]  /*0af0*/  FMUL.FTZ R130, R76, R92 ;  /* 0x0000005c4c827220 */ /* 0x010fe20000410000 */
[----:B------:R-:W-:Y:S01]  /*0b00*/  FADD.FTZ R36, R36, R92 ;  /* 0x0000005c24247221 */ /* 0x000fe20000010000 */
[----:B------:R-:W-:Y:S01]  /*0b10*/  FFMA.FTZ R56, R92, R125, R56 ;  /* 0x0000007d5c387223 */ /* 0x000fe20000010038 */
[----:B------:R-:W-:Y:S01]  /*0b20*/  FADD.FTZ R37, R37, R93 ;  /* 0x0000005d25257221 */ /* 0x000fe20000010000 */
[----:B------:R-:W-:Y:S01]  /*0b30*/  FFMA.FTZ R57, R93, R128, R57 ;  /* 0x000000805d397223 */ /* 0x000fe20000010039 */
[----:B------:R-:W-:Y:S01]  /*0b40*/  FMUL.FTZ R143, R77, R93 ;  /* 0x0000005d4d8f7220 */ /* 0x000fe20000410000 */
[----:B------:R-:W-:Y:S01]  /*0b50*/  FADD.FTZ R92, R101, R130 ;  /* 0x00000082655c7221 */ /* 0x000fe20000010000 */
[----:B------:R-:W-:Y:S01]  /*0b60*/  FFMA.FTZ R93, R125, R130, R104 ;  /* 0x000000827d5d7223 */ /* 0x000fe20000010068 */
        /* <DEDUP_REMOVED lines=12> */
.L_x_4996:
[----:B------:R-:W-:Y:S05]  /*0c30*/  BSYNC.RECONVERGENT B0 ;  /* 0x0000000000007941 */ /* 0x000fea0003800200 */
.L_x_4995:
        /* <DEDUP_REMOVED lines=42> */
.L_x_4998:
[----:B------:R-:W-:Y:S05]  /*0ee0*/  BSYNC.RECONVERGENT B0 ;  /* 0x0000000000007941 */ /* 0x000fea0003800200 */
.L_x_4997:
        /* <DEDUP_REMOVED lines=42> */
.L_x_5000:
[----:B------:R-:W-:Y:S05]  /*1190*/  BSYNC.RECONVERGENT B0 ;  /* 0x0000000000007941 */ /* 0x000fea0003800200 */
.L_x_4999:
        /* <DEDUP_REMOVED lines=41> */
.L_x_5002:
[----:B------:R-:W-:Y:S05]  /*1430*/  BSYNC.RECONVERGENT B0 ;  /* 0x0000000000007941 */ /* 0x000fea0003800200 */
.L_x_5001:
        /* <DEDUP_REMOVED lines=32> */
.L_x_5004:
[----:B------:R-:W-:Y:S05]  /*1640*/  BSYNC.RECONVERGENT B0 ;  /* 0x0000000000007941 */ /* 0x000fea0003800200 */
.L_x_5003:
        /* <DEDUP_REMOVED lines=69> */
.L_x_5009:
        /* <DEDUP_REMOVED lines=17> */
.L_x_5008:
        /* <DEDUP_REMOVED lines=20> */
.L_x_5011:
        /* <DEDUP_REMOVED lines=21> */
.L_x_5007:
        /* <DEDUP_REMOVED lines=21> */
.L_x_5013:
        /* <DEDUP_REMOVED lines=17> */
.L_x_5012:
        /* <DEDUP_REMOVED lines=20> */
.L_x_5014:
        /* <DEDUP_REMOVED lines=20> */
.L_x_5010:
        /* <DEDUP_REMOVED lines=14> */
.L_x_5006:
[----:B------:R-:W-:Y:S05]  /*2400*/  BSYNC.RECONVERGENT B0 ;  /* 0x0000000000007941 */ /* 0x000fea0003800200 */
.L_x_5005:
        /* <DEDUP_REMOVED lines=34> */
.L_x_5019:
        /* <DEDUP_REMOVED lines=17> */
.L_x_5018:
        /* <DEDUP_REMOVED lines=21> */
.L_x_5021:
        /* <DEDUP_REMOVED lines=13> */
.L_x_5017:
        /* <DEDUP_REMOVED lines=29> */
.L_x_5023:
        /* <DEDUP_REMOVED lines=17> */
.L_x_5022:
        /* <DEDUP_REMOVED lines=21> */
.L_x_5024:
        /* <DEDUP_REMOVED lines=12> */
.L_x_5020:
        /* <DEDUP_REMOVED lines=10> */
.L_x_5016:
[----:B------:R-:W-:Y:S05]  /*2ef0*/  BSYNC.RECONVERGENT B0 ;  /* 0x0000000000007941 */ /* 0x000fea0003800200 */
.L_x_5015:
        /* <DEDUP_REMOVED lines=34> */
.L_x_5029:
        /* <DEDUP_REMOVED lines=17> */
.L_x_5028:
        /* <DEDUP_REMOVED lines=21> */
.L_x_5031:
        /* <DEDUP_REMOVED lines=13> */
.L_x_5027:
        /* <DEDUP_REMOVED lines=29> */
.L_x_5033:
        /* <DEDUP_REMOVED lines=17> */
.L_x_5032:
        /* <DEDUP_REMOVED lines=21> */
.L_x_5034:
        /* <DEDUP_REMOVED lines=12> */
.L_x_5030:
        /* <DEDUP_REMOVED lines=10> */
.L_x_5026:
[----:B------:R-:W-:Y:S05]  /*39e0*/  BSYNC.RECONVERGENT B0 ;  /* 0x0000000000007941 */ /* 0x000fea0003800200 */
.L_x_5025:
        /* <DEDUP_REMOVED lines=34> */
.L_x_5039:
        /* <DEDUP_REMOVED lines=17> */
.L_x_5038:
        /* <DEDUP_REMOVED lines=21> */
.L_x_5041:
        /* <DEDUP_REMOVED lines=13> */
.L_x_5037:
        /* <DEDUP_REMOVED lines=29> */
.L_x_5043:
        /* <DEDUP_REMOVED lines=17> */
.L_x_5042:
        /* <DEDUP_REMOVED lines=21> */
.L_x_5044:
        /* <DEDUP_REMOVED lines=12> */
.L_x_5040:
        /* <DEDUP_REMOVED lines=10> */
.L_x_5036:
[----:B------:R-:W-:Y:S05]  /*44d0*/  BSYNC.RECONVERGENT B0 ;  /* 0x0000000000007941 */ /* 0x000fea0003800200 */
.L_x_5035:
        /* <DEDUP_REMOVED lines=34> */
.L_x_5049:
        /* <DEDUP_REMOVED lines=17> */
.L_x_5048:
        /* <DEDUP_REMOVED lines=21> */
.L_x_5051:
        /* <DEDUP_REMOVED lines=13> */
.L_x_5047:
        /* <DEDUP_REMOVED lines=29> */
.L_x_5053:
        /* <DEDUP_REMOVED lines=17> */
.L_x_5052:
        /* <DEDUP_REMOVED lines=21> */
.L_x_5054:
        /* <DEDUP_REMOVED lines=12> */
.L_x_5050:
        /* <DEDUP_REMOVED lines=9> */
.L_x_5046:
[----:B------:R-:W-:Y:S05]  /*4fb0*/  BSYNC.RECONVERGENT B0 ;  /* 0x0000000000007941 */ /* 0x000fea0003800200 */
.L_x_5045:
[----:B------:R-:W-:Y:S01]  /*4fc0*/  ISETP.NE.AND P4, PT, R104, RZ, PT ;  /* 0x000000ff6800720c */ /* 0x000fe20003f85270 */
[----:B------:R-:W-:-:S12]  /*4fd0*/  UPLOP3.LUT UP1, UPT, UPT, UPT, UP1, 0x40, 0x4 ;  /* 0x000000000004789c */ /* 0x000fd80003f2e810 */
[----:B------:R-:W-:Y:S05]  /*4fe0*/  @!P4 BRA `(.L_x_5055) ;  /* 0xffffffb40068c947 */ /* 0x000fea000383ffff */
.L_x_4992:
[----:B------:R-:W1:Y:S01]  /*4ff0*/  S2UR UR4, SR_CTAID.X ;  /* 0x00000000000479c3 */ /* 0x000e620000002500 */
[----:B------:R-:W-:-:S07]  /*5000*/  ISETP.NE.AND P4, PT, R151, RZ, PT ;  /* 0x000000ff9700720c */ /* 0x000fce0003f85270 */
[----:B------:R-:W2:Y:S08]  /*5010*/  LDC.64 R4, c[0x0][0x440] ;  /* 0x00011000ff047b82 */ /* 0x000eb00000000a00 */
        /* <DEDUP_REMOVED lines=37> */
.L_x_5056:
        /* <DEDUP_REMOVED lines=9> */
.L_x_5482:


//--------------------- .text._ZN10layer_norm31ln_parallel_residual_bwd_kernelINS_13Kernel_traitsIfffffjLj5120ELj1ELj1ELj8ELj16ENS_18Kernel_traits_baseILj5120EfffffjLj256EEEEELb0ELb1ELb1EEEvNS_9BwdParamsE --------------------------
	.section	.text._ZN10layer_norm31ln_parallel_residual_bwd_kernelINS_13Kernel_traitsIfffffjLj5120ELj1ELj1ELj8ELj16ENS_18Kernel_traits_baseILj5120EfffffjLj256EEEEELb0ELb1ELb1EEEvNS_9BwdParamsE,"ax",@progbits
	.align	128
        .global         _ZN10layer_norm31ln_parallel_residual_bwd_kernelINS_13Kernel_traitsIfffffjLj5120ELj1ELj1ELj8ELj16ENS_18Kernel_traits_baseILj5120EfffffjLj256EEEEELb0ELb1ELb1EEEvNS_9BwdParamsE
        .type           _ZN10layer_norm31ln_parallel_residual_bwd_kernelINS_13Kernel_traitsIfffffjLj5120ELj1ELj1ELj8ELj16ENS_18Kernel_traits_baseILj5120EfffffjLj256EEEEELb0ELb1ELb1EEEvNS_9BwdParamsE,@function
        .size           _ZN10layer_norm31ln_parallel_residual_bwd_kernelINS_13Kernel_traitsIfffffjLj5120ELj1ELj1ELj8ELj16ENS_18Kernel_traits_baseILj5120EfffffjLj256EEEEELb0ELb1ELb1EEEvNS_9BwdParamsE,(.L_x_5483 - _ZN10layer_norm31ln_parallel_residual_bwd_kernelINS_13Kernel_traitsIfffffjLj5120ELj1ELj1ELj8ELj16ENS_18Kernel_traits_baseILj5120EfffffjLj256EEEEELb0ELb1ELb1EEEvNS_9BwdParamsE)
        .other          _ZN10layer_norm31ln_parallel_residual_bwd_kernelINS_13Kernel_traitsIfffffjLj5120ELj1ELj1ELj8ELj16ENS_18Kernel_traits_baseILj5120EfffffjLj256EEEEELb0ELb1ELb1EEEvNS_9BwdParamsE,@"STO_CUDA_ENTRY STV_DEFAULT"
_ZN10layer_norm31ln_parallel_residual_bwd_kernelINS_13Kernel_traitsIfffffjLj5120ELj1ELj1ELj8ELj16ENS_18Kernel_traits_baseILj5120EfffffjLj256EEEEELb0ELb1ELb1EEEvNS_9BwdParamsE:
.text._ZN10layer_norm31ln_parallel_residual_bwd_kernelINS_13Kernel_traitsIfffffjLj5120ELj1ELj1ELj8ELj16ENS_18Kernel_traits_baseILj5120EfffffjLj256EEEEELb0ELb1ELb1EEEvNS_9BwdParamsE:
        /* <DEDUP_REMOVED lines=32> */
[----:B------:R-:W-:Y:S02]  /*0200*/  MOV R130, UR4 ;  /* 0x0000000400827c02 */ /* 0x000fe40008000f00 */
        /* <DEDUP_REMOVED lines=9> */
[----:B-1----:R-:W-:Y:S01]  /*02a0*/  UISETP.NE.U32.AND UP0, UPT, UR6, URZ, UPT ;  /* 0x000000ff0600728c */ /* 0x002fe2000bf05070 */
[----:B------:R-:W-:Y:S02]  /*02b0*/  CS2R R112, SRZ ;  /* 0x0000000000707805 */ /* 0x000fe4000001ff00 */
[----:B------:R-:W-:Y:S02]  /*02c0*/  CS2R R116, SRZ ;  /* 0x0000000000747805 */ /* 0x000fe4000001ff00 */
[----:B------:R-:W-:Y:S01]  /*02d0*/  CS2R R118, SRZ ;  /* 0x0000000000767805 */ /* 0x000fe2000001ff00 */
[----:B------:R-:W-:Y:S01]  /*02e0*/  UISETP.NE.AND.EX UP0, UPT, UR7, URZ, UPT, UP0 ;  /* 0x000000ff0700728c */ /* 0x000fe2000bf05300 */
[----:B0-----:R-:W-:Y:S01]  /*02f0*/  IMAD.WIDE.U32 R2, R76, 0x10, R2 ;  /* 0x000000104c027825 */ /* 0x001fe200078e0002 */
[----:B---3--:R-:W-:Y:S01]  /*0300*/  UISETP.NE.AND UP2, UPT, UR5, URZ, UPT ;  /* 0x000000ff0500728c */ /* 0x008fe2000bf45270 */
[----:B------:R-:W-:-:S02]  /*0310*/  CS2R R114, SRZ ;  /* 0x0000000000727805 */ /* 0x000fc4000001ff00 */
[----:B------:R-:W-:Y:S02]  /*0320*/  CS2R R120, SRZ ;  /* 0x0000000000787805 */ /* 0x000fe4000001ff00 */
[----:B------:R-:W-:Y:S01]  /*0330*/  CS2R R122, SRZ ;  /* 0x00000000007a7805 */ /* 0x000fe2000001ff00 */
[----:B--2---:R-:W5:Y:S01]  /*0340*/  LDG.E.128 R20, desc[UR12][R2.64] ;  /* 0x0000000c02147981 */ /* 0x004f62000c1e1d00 */
[----:B------:R-:W-:Y:S02]  /*0350*/  CS2R R124, SRZ ;  /* 0x00000000007c7805 */ /* 0x000fe4000001ff00 */
[----:B------:R-:W-:Y:S02]  /*0360*/  CS2R R126, SRZ ;  /* 0x00000000007e7805 */ /* 0x000fe4000001ff00 */
[----:B------:R-:W-:Y:S01]  /*0370*/  CS2R R128, SRZ ;  /* 0x0000000000807805 */ /* 0x000fe2000001ff00 */
[----:B------:R-:W5:Y:S01]  /*0380*/  LDG.E.128 R16, desc[UR12][R2.64+0x1000] ;  /* 0x0010000c02107981 */ /* 0x000f62000c1e1d00 */
[----:B------:R-:W-:Y:S01]  /*0390*/  PLOP3.LUT P3, PT, PT, PT, UP2, 0x80, 0x8 ;  /* 0x000000000008781c */ /* 0x000fe20003f6f028 */
[----:B------:R-:W-:Y:S01]  /*03a0*/  UPLOP3.LUT UP1, UPT, UPT, UPT, UPT, 0x40, 0x4 ;  /* 0x000000000004789c */ /* 0x000fe20003f2e870 */
[----:B------:R-:W-:Y:S01]  /*03b0*/  PLOP3.LUT P0, PT, PT, PT, UP0, 0x80, 0x8 ;  /* 0x000000000008781c */ /* 0x000fe20003f0f008 */
[----:B------:R-:W5:Y:S01]  /*03c0*/  LDG.E.128 R12, desc[UR12][R2.64+0x2000] ;  /* 0x0020000c020c7981 */ /* 0x000f62000c1e1d00 */
[----:B------:R-:W-:Y:S01]  /*03d0*/  MOV R133, RZ ;  /* 0x000000ff00857202 */ /* 0x000fe20000000f00 */
[----:B------:R-:W0:Y:S02]  /*03e0*/  LDCU UR11, c[0x0][0x388] ;  /* 0x00007100ff0b77ac */ /* 0x000e240008000800 */
[----:B------:R-:W5:Y:S01]  /*03f0*/  LDG.E.128 R8, desc[UR12][R2.64+0x3000] ;  /* 0x0030000c02087981 */ /* 0x000f62000c1e1d00 */
[----:B------:R-:W1:Y:S03]  /*0400*/  LDCU UR14, c[0x0][0x400] ;  /* 0x00008000ff0e77ac */ /* 0x000e660008000800 */
[----:B------:R2:W5:Y:S01]  /*0410*/  LDG.E.128 R4, desc[UR12][R2.64+0x4000] ;  /* 0x0040000c02047981 */ /* 0x000562000c1e1d00 */
[----:B------:R-:W3:Y:S01]  /*0420*/  LDCU.64 UR6, c[0x0][0x470] ;  /* 0x00008e00ff0677ac */ /* 0x000ee20008000a00 */
[----:B------:R-:W4:Y:S01]  /*0430*/  LDCU.64 UR8, c[0x0][0x478] ;  /* 0x00008f00ff0877ac */ /* 0x000f220008000a00 */
[----:B--2---:R-:W-:-:S07]  /*0440*/  MOV R2, RZ ;  /* 0x000000ff00027202 */ /* 0x004fce0000000f00 */
.L_x_5100:
[----:B--2---:R-:W2:Y:S01]  /*0450*/  LDC.64 R52, c[0x0][0x3c0] ;  /* 0x0000f000ff347b82 */ /* 0x004ea20000000a00 */
[----:B0-----:R-:W-:-:S05]  /*0460*/  IMAD R3, R130, UR11, RZ ;  /* 0x0000000b82037c24 */ /* 0x001fca000f8e02ff */
[----:B------:R-:W-:Y:S02]  /*0470*/  SHF.R.S32.HI R54, RZ, 0x1f, R3 ;  /* 0x0000001fff367819 */ /* 0x000fe40000011403 */
[----:B------:R-:W0:Y:S02]  /*0480*/  LDC.64 R88, c[0x0][0x3a8] ;  /* 0x0000ea00ff587b82 */ /* 0x000e240000000a00 */
[----:B------:R-:W-:-:S04]  /*0490*/  LEA.HI R141, R54, R3, RZ, 0x2 ;  /* 0x00000003368d7211 */ /* 0x000fc800078f10ff */
[----:B------:R-:W-:Y:S02]  /*04a0*/  LEA.HI.SX32 R141, R141, R76, 0x1e ;  /* 0x0000004c8d8d7211 */ /* 0x000fe400078ff2ff */
[----:B------:R-:W1:Y:S02]  /*04b0*/  LDC.64 R56, c[0x0][0x428] ;  /* 0x00010a00ff387b82 */ /* 0x000e640000000a00 */
[----:B------:R-:W-:Y:S01]  /*04c0*/  IADD3 R135, PT, PT, R141, 0x200, RZ ;  /* 0x000002008d877810 */ /* 0x000fe20007ffe0ff */
[----:B--2---:R-:W-:-:S05]  /*04d0*/  IMAD.WIDE R52, R130, 0x4, R52 ;  /* 0x0000000482347825 */ /* 0x004fca00078e0234 */
[----:B------:R-:W2:Y:S01]  /*04e0*/  LDC.64 R136, c[0x0][0x3c8] ;  /* 0x0000f200ff887b82 */ /* 0x000ea20000000a00 */
[C---:B------:R-:W-:Y:S01]  /*04f0*/  IADD3 R134, PT, PT, R141.reuse, 0x300, RZ ;  /* 0x000003008d867810 */ /* 0x040fe20007ffe0ff */
[----:B------:R3:W4:Y:S01]  /*0500*/  LDG.E R3, desc[UR12][R52.64] ;  /* 0x0000000c34037981 */ /* 0x000722000c1e1900 */
[C---:B------:R-:W-:Y:S01]  /*0510*/  IADD3 R139, PT, PT, R141.reuse, 0x100, RZ ;  /* 0x000001008d8b7810 */ /* 0x040fe20007ffe0ff */
[----:B0-----:R-:W-:-:S04]  /*0520*/  IMAD.WIDE.U32 R72, R141, 0x10, R88 ;  /* 0x000000108d487825 */ /* 0x001fc800078e0058 */
[----:B------:R-:W0:Y:S01]  /*0530*/  @P0 LDC.64 R142, c[0x0][0x438] ;  /* 0x00010e00ff8e0b82 */ /* 0x000e220000000a00 */
[----:B------:R-:W-:Y:S01]  /*0540*/  IMAD.WIDE.U32 R80, R135, 0x10, R88 ;  /* 0x0000001087507825 */ /* 0x000fe200078e0058 */
[----:B------:R-:W4:Y:S03]  /*0550*/  LDG.E.128 R72, desc[UR12][R72.64] ;  /* 0x0000000c48487981 */ /* 0x000f26000c1e1d00 */
[----:B-1----:R-:W-:-:S03]  /*0560*/  IMAD.WIDE.U32 R68, R141, 0x10, R56 ;  /* 0x000000108d447825 */ /* 0x002fc600078e0038 */
[----:B------:R-:W1:Y:S01]  /*0570*/  @P0 LDC.64 R144, c[0x0][0x438] ;  /* 0x00010e00ff900b82 */ /* 0x000e620000000a00 */
[----:B------:R-:W4:Y:S01]  /*0580*/  LDG.E.128 R80, desc[UR12][R80.64] ;  /* 0x0000000c50507981 */ /* 0x000f22000c1e1d00 */
[----:B------:R-:W-:-:S03]  /*0590*/  IMAD.WIDE.U32 R84, R134, 0x10, R88 ;  /* 0x0000001086547825 */ /* 0x000fc600078e0058 */
[----:B------:R-:W4:Y:S01]  /*05a0*/  LDG.E.128 R68, desc[UR12][R68.64] ;  /* 0x0000000c44447981 */ /* 0x000f22000c1e1d00 */
[----:B------:R-:W-:Y:S02]  /*05b0*/  IMAD.WIDE.U32 R76, R139, 0x10, R88 ;  /* 0x000000108b4c7825 */ /* 0x000fe400078e0058 */
[----:B------:R-:W1:Y:S01]  /*05c0*/  LDC.64 R92, c[0x0][0x438] ;  /* 0x00010e00ff5c7b82 */ /* 0x000e620000000a00 */
[----:B------:R-:W4:Y:S01]  /*05d0*/  LDG.E.128 R84, desc[UR12][R84.64] ;  /* 0x0000000c54547981 */ /* 0x000f22000c1e1d00 */
[----:B------:R-:W-:-:S03]  /*05e0*/  IADD3 R132, PT, PT, R141, 0x400, RZ ;  /* 0x000004008d847810 */ /* 0x000fc60007ffe0ff */
[----:B------:R-:W4:Y:S01]  /*05f0*/  LDG.E.128 R76, desc[UR12][R76.64] ;  /* 0x0000000c4c4c7981 */ /* 0x000f22000c1e1d00 */
[----:B------:R-:W-:Y:S02]  /*0600*/  IMAD.WIDE.U32 R64, R139, 0x10, R56 ;  /* 0x000000108b407825 */ /* 0x000fe400078e0038 */
[----:B------:R-:W1:Y:S02]  /*0610*/  LDC.64 R146, c[0x0][0x380] ;  /* 0x0000e000ff927b82 */ /* 0x000e640000000a00 */
[----:B------:R-:W-:Y:S02]  /*0620*/  IMAD.WIDE.U32 R88, R132, 0x10, R88 ;  /* 0x0000001084587825 */ /* 0x000fe400078e0058 */
[----:B------:R-:W4:Y:S02]  /*0630*/  LDG.E.128 R64, desc[UR12][R64.64] ;  /* 0x0000000c40407981 */ /* 0x000f24000c1e1d00 */
[----:B--2---:R-:W-:Y:S02]  /*0640*/  IMAD.WIDE R136, R130, 0x4, R136 ;  /* 0x0000000482887825 */ /* 0x004fe400078e0288 */
[----:B------:R-:W2:Y:S04]  /*0650*/  LDG.E.128 R88, desc[UR12][R88.64] ;  /* 0x0000000c58587981 */ /* 0x000ea8000c1e1d00 */
[----:B------:R4:W2:Y:S01]  /*0660*/  LDG.E R137, desc[UR12][R136.64] ;  /* 0x0000000c88897981 */ /* 0x0008a2000c1e1900 */
[----:B------:R-:W-:-:S06]  /*0670*/  IMAD.WIDE.U32 R60, R135, 0x10, R56 ;  /* 0x00000010873c7825 */ /* 0x000fcc00078e0038 */
[----:B------:R-:W2:Y:S01]  /*0680*/  LDG.E.128 R60, desc[UR12][R60.64] ;  /* 0x0000000c3c3c7981 */ /* 0x000ea2000c1e1d00 */
[----:B---3--:R-:W-:-:S06]  /*0690*/  IMAD.WIDE.U32 R52, R134, 0x10, R56 ;  /* 0x0000001086347825 */ /* 0x008fcc00078e0038 */
[----:B------:R-:W3:Y:S01]  /*06a0*/  LDG.E.128 R52, desc[UR12][R52.64] ;  /* 0x0000000c34347981 */ /* 0x000ee2000c1e1d00 */
[----:B------:R-:W-:-:S06]  /*06b0*/  IMAD.WIDE.U32 R56, R132, 0x10, R56 ;  /* 0x0000001084387825 */ /* 0x000fcc00078e0038 */
[----:B------:R-:W3:Y:S01]  /*06c0*/  LDG.E.128 R56, desc[UR12][R56.64] ;  /* 0x0000000c38387981 */ /* 0x000ee2000c1e1d00 */
[----:B0-----:R-:W-:Y:S01]  /*06d0*/  @P0 IMAD.WIDE.U32 R142, R141, 0x10, R142 ;  /* 0x000000108d8e0825 */ /* 0x001fe200078e008e */
[----:B-1----:R-:W-:-:S03]  /*06e0*/  ISETP.NE.U32.AND P1, PT, R92, RZ, PT ;  /* 0x000000ff5c00720c */ /* 0x002fc60003f25070 */
[----:B------:R-:W-:Y:S01]  /*06f0*/  @P0 IMAD.WIDE.U32 R144, R139, 0x10, R144 ;  /* 0x000000108b900825 */ /* 0x000fe200078e0090 */
[----:B-----5:R-:W5:Y:S04]  /*0700*/  @P0 LDG.E.128 R24, desc[UR12][R142.64] ;  /* 0x0000000c8e180981 */ /* 0x020f68000c1e1d00 */
[----:B------:R0:W5:Y:S01]  /*0710*/  @P0 LDG.E.128 R28, desc[UR12][R144.64] ;  /* 0x0000000c901c0981 */ /* 0x000162000c1e1d00 */
        /* <DEDUP_REMOVED lines=8> */
[C---:B------:R-:W-:Y:S01]  /*07a0*/  FADD.FTZ R160, -R178.reuse, R74 ;  /* 0x0000004ab2a07221 */ /* 0x040fe20000010100 */
[----:B------:R-:W-:Y:S01]  /*07b0*/  FADD.FTZ R148, -R178, R75 ;  /* 0x0000004bb2947221 */ /* 0x000fe20000010100 */
[----:B------:R-:W-:-:S04]  /*07c0*/  FMUL.FTZ R82, R20, R68 ;  /* 0x0000004414527220 */ /* 0x000fc80000410000 */
[----:B------:R-:W4:Y:S01]  /*07d0*/  @P0 LDC.64 R74, c[0x0][0x438] ;  /* 0x00010e00ff4a0b82 */ /* 0x000f220000000a00 */
[C---:B------:R-:W-:Y:S01]  /*07e0*/  FADD.FTZ R168, -R178.reuse, R86 ;  /* 0x00000056b2a87221 */ /* 0x040fe20000010100 */
[----:B------:R-:W-:Y:S01]  /*07f0*/  FMUL.FTZ R86, R21, R69 ;  /* 0x0000004515567220 */ /* 0x000fe20000410000 */
[----:B------:R-:W-:Y:S01]  /*0800*/  FADD.FTZ R3, RZ, R82 ;  /* 0x00000052ff037221 */ /* 0x000fe20000010000 */
[C---:B------:R-:W-:Y:S01]  /*0810*/  FADD.FTZ R170, -R178.reuse, R87 ;  /* 0x00000057b2aa7221 */ /* 0x040fe20000010100 */
[----:B0-----:R-:W-:Y:S01]  /*0820*/  FADD.FTZ R144, -R178, R78 ;  /* 0x0000004eb2907221 */ /* 0x001fe20000010100 */
[----:B------:R-:W-:Y:S01]  /*0830*/  FMUL.FTZ R87, R22, R70 ;  /* 0x0000004616577220 */ /* 0x000fe20000410000 */
[----:B------:R-:W-:Y:S01]  /*0840*/  FADD.FTZ R78, R86, R3 ;  /* 0x00000003564e7221 */ /* 0x000fe20000010000 */
[----:B------:R-:W-:-:S03]  /*0850*/  FMUL.FTZ R138, R23, R71 ;  /* 0x00000047178a7220 */ /* 0x000fc60000410000 */
[----:B------:R-:W-:Y:S01]  /*0860*/  FADD.FTZ R3, R87, R78 ;  /* 0x0000004e57037221 */ /* 0x000fe20000010000 */
[----:B------:R-:W-:-:S03]  /*0870*/  FMUL.FTZ R78, R16, R64 ;  /* 0x00000040104e7220 */ /* 0x000fc60000410000 */
[----:B------:R-:W-:Y:S01]  /*0880*/  FADD.FTZ R3, R138, R3 ;  /* 0x000000038a037221 */ /* 0x000fe20000010000 */
[C---:B------:R-:W-:Y:S01]  /*0890*/  FADD.FTZ R158, -R178.reuse, R79 ;  /* 0x0000004fb29e7221 */ /* 0x040fe20000010100 */
[----:B--2---:R-:W-:Y:S01]  /*08a0*/  FADD.FTZ R172, -R178, R88 ;  /* 0x00000058b2ac7221 */ /* 0x004fe20000010100 */
[----:B------:R-:W-:Y:S01]  /*08b0*/  FMUL.FTZ R88, R17, R65 ;  /* 0x0000004111587220 */ /* 0x000fe20000410000 */
[----:B------:R-:W-:Y:S01]  /*08c0*/  FADD.FTZ R79, R78, R3 ;  /* 0x000000034e4f7221 */ /* 0x000fe20000010000 */
[----:B------:R-:W-:Y:S01]  /*08d0*/  FMUL.FTZ R3, R137, R136 ;  /* 0x0000008889037220 */ /* 0x000fe20000410000 */
[----:B-1----:R-:W-:-:S04]  /*08e0*/  @P0 IMAD.WIDE.U32 R72, R135, 0x10, R72 ;  /* 0x0000001087480825 */ /* 0x002fc800078e0048 */
[----:B------:R-:W-:Y:S01]  /*08f0*/  FADD.FTZ R164, -R178, R84 ;  /* 0x00000054b2a47221 */ /* 0x000fe20000010100 */
[----:B------:R-:W-:Y:S01]  /*0900*/  FMUL.FTZ R140, R18, R66 ;  /* 0x00000042128c7220 */ /* 0x000fe20000410000 */
[----:B------:R-:W-:Y:S01]  /*0910*/  FADD.FTZ R79, R88, R79 ;  /* 0x0000004f584f7221 */ /* 0x000fe20000010000 */
[----:B------:R-:W-:Y:S01]  /*0920*/  FMUL.FTZ R161, R137, R146 ;  /* 0x0000009289a17220 */ /* 0x000fe20000410000 */
[----:B------:R-:W-:Y:S01]  /*0930*/  FFMA.FTZ R84, R3, R82, RZ ;  /* 0x0000005203547223 */ /* 0x000fe200000100ff */
[----:B----4-:R-:W-:Y:S01]  /*0940*/  @P0 IMAD.WIDE.U32 R74, R134, 0x10, R74 ;  /* 0x00000010864a0825 */ /* 0x010fe200078e004a */
[----:B------:R0:W5:Y:S03]  /*0950*/  @P0 LDG.E.128 R32, desc[UR12][R72.64] ;  /* 0x0000000c48200981 */ /* 0x000166000c1e1d00 */
[----:B------:R-:W-:Y:S01]  /*0960*/  FMUL.FTZ R143, R19, R67 ;  /* 0x00000043138f7220 */ /* 0x000fe20000410000 */
[----:B------:R-:W-:Y:S01]  /*0970*/  FMUL.FTZ R160, R137, R160 ;  /* 0x000000a089a07220 */ /* 0x000fe20000410000 */
[----:B------:R-:W-:Y:S01]  /*0980*/  FADD.FTZ R152, -R178, R80 ;  /* 0x00000050b2987221 */ /* 0x000fe20000010100 */
[----:B------:R1:W5:Y:S01]  /*0990*/  @P0 LDG.E.128 R36, desc[UR12][R74.64] ;  /* 0x0000000c4a240981 */ /* 0x000362000c1e1d00 */
[----:B------:R-:W-:Y:S01]  /*09a0*/  FMUL.FTZ R80, R12, R60 ;  /* 0x0000003c0c507220 */ /* 0x000fe20000410000 */
[----:B0-----:R-:W-:Y:S01]  /*09b0*/  FADD.FTZ R72, R140, R79 ;  /* 0x0000004f8c487221 */ /* 0x001fe20000010000 */
[----:B------:R-:W-:Y:S01]  /*09c0*/  FFMA.FTZ R73, R161, R86, R84 ;  /* 0x00000056a1497223 */ /* 0x000fe20000010054 */
[----:B------:R-:W-:Y:S01]  /*09d0*/  FADD.FTZ R150, -R178, R76 ;  /* 0x0000004cb2967221 */ /* 0x000fe20000010100 */
[----:B------:R-:W-:Y:S01]  /*09e0*/  FMUL.FTZ R163, R137, R148 ;  /* 0x0000009489a37220 */ /* 0x000fe20000410000 */
[----:B-1----:R-:W-:Y:S01]  /*09f0*/  FADD.FTZ R75, R143, R72 ;  /* 0x000000488f4b7221 */ /* 0x002fe20000010000 */
[----:B------:R-:W-:Y:S01]  /*0a00*/  FFMA.FTZ R72, R160, R87, R73 ;  /* 0x00000057a0487223 */ /* 0x000fe20000010049 */
[----:B------:R-:W-:Y:S01]  /*0a10*/  FMUL.FTZ R84, R13, R61 ;  /* 0x0000003d0d547220 */ /* 0x000fe20000410000 */
[----:B------:R-:W-:Y:S01]  /*0a20*/  FADD.FTZ R142, -R178, R77 ;  /* 0x0000004db28e7221 */ /* 0x000fe20000010100 */
[----:B------:R-:W-:Y:S01]  /*0a30*/  FADD.FTZ R75, R80, R75 ;  /* 0x0000004b504b7221 */ /* 0x000fe20000010000 */
[----:B------:R-:W-:Y:S01]  /*0a40*/  FMUL.FTZ R149, R137, R150 ;  /* 0x0000009689957220 */ /* 0x000fe20000410000 */
[----:B------:R-:W-:Y:S01]  /*0a50*/  FFMA.FTZ R72, R163, R138, R72 ;  /* 0x0000008aa3487223 */ /* 0x000fe20000010048 */
[C---:B------:R-:W-:Y:S01]  /*0a60*/  FADD.FTZ R154, -R178.reuse, R81 ;  /* 0x00000051b29a7221 */ /* 0x040fe20000010100 */
[C---:B------:R-:W-:Y:S01]  /*0a70*/  FADD.FTZ R162, -R178.reuse, R83 ;  /* 0x00000053b2a27221 */ /* 0x040fe20000010100 */
[C---:B------:R-:W-:Y:S01]  /*0a80*/  FADD.FTZ R166, -R178.reuse, R85 ;  /* 0x00000055b2a67221 */ /* 0x040fe20000010100 */
[C---:B------:R-:W-:Y:S01]  /*0a90*/  FADD.FTZ R174, -R178.reuse, R89 ;  /* 0x00000059b2ae7221 */ /* 0x040fe20000010100 */
[C---:B------:R-:W-:Y:S01]  /*0aa0*/  FADD.FTZ R176, -R178.reuse, R90 ;  /* 0x0000005ab2b07221 */ /* 0x040fe20000010100 */
[----:B------:R-:W-:Y:S01]  /*0ab0*/  FADD.FTZ R178, -R178, R91 ;  /* 0x0000005bb2b27221 */ /* 0x000fe20000010100 */
        /* <DEDUP_REMOVED lines=9> */
[----:B------:R-:W-:Y:S01]  /*0b50*/  FADD.FTZ R74, R142, R73 ;  /* 0x000000498e4a7221 */ /* 0x000fe20000010000 */
[----:B------:R-:W-:Y:S01]  /*0b60*/  FMUL.FTZ R145, R137, R152 ;  /* 0x0000009889917220 */ /* 0x000fe20000410000 */
[----:B------:R-:W-:Y:S01]  /*0b70*/  FFMA.FTZ R73, R157, R140, R72 ;  /* 0x0000008c9d497223 */ /* 0x000fe20000010048 */
[----:B------:R-:W0:Y:S03]  /*0b80*/  @P0 LDC.64 R76, c[0x0][0x438] ;  /* 0x00010e00ff4c0b82 */ /* 0x000e260000000a00 */
[----:B------:R-:W-:Y:S01]  /*0b90*/  FFMA.FTZ R72, R158, R143, R73 ;  /* 0x0000008f9e487223 */ /* 0x000fe20000010049 */
[----:B------:R-:W-:-:S03]  /*0ba0*/  FMUL.FTZ R151, R137, R154 ;  /* 0x0000009a89977220 */ /* 0x000fc60000410000 */
[----:B------:R-:W-:Y:S01]  /*0bb0*/  FFMA.FTZ R72, R145, R80, R72 ;  /* 0x0000005091487223 */ /* 0x000fe20000010048 */
[----:B------:R-:W-:-:S03]  /*0bc0*/  FMUL.FTZ R156, R137, R156 ;  /* 0x0000009c899c7220 */ /* 0x000fc60000410000 */
[----:B------:R-:W-:Y:S01]  /*0bd0*/  FFMA.FTZ R73, R151, R84, R72 ;  /* 0x0000005497497223 */ /* 0x000fe20000010048 */
[----:B------:R-:W-:-:S03]  /*0be0*/  FMUL.FTZ R159, R137, R162 ;  /* 0x000000a2899f7220 */ /* 0x000fc60000410000 */
[----:B------:R-:W-:Y:S01]  /*0bf0*/  FFMA.FTZ R72, R156, R91, R73 ;  /* 0x0000005b9c487223 */ /* 0x000fe20000010049 */
[----:B---3--:R-:W-:Y:S01]  /*0c00*/  FMUL.FTZ R79, R8, R52 ;  /* 0x00000034084f7220 */ /* 0x008fe20000410000 */
        /* <DEDUP_REMOVED lines=10> */
[----:B0-----:R-:W-:-:S04]  /*0cb0*/  @P0 IMAD.WIDE.U32 R76, R132, 0x10, R76 ;  /* 0x00000010844c0825 */ /* 0x001fc800078e004c */
[----:B------:R-:W-:Y:S01]  /*0cc0*/  FADD.FTZ R75, R89, R74 ;  /* 0x0000004a594b7221 */ /* 0x000fe20000010000 */
[----:B------:R-:W-:Y:S01]  /*0cd0*/  FMUL.FTZ R136, R11, R55 ;  /* 0x000000370b887220 */ /* 0x000fe20000410000 */
[C---:B------:R-:W-:Y:S01]  /*0ce0*/  FMUL.FTZ R155, R137.reuse, R170 ;  /* 0x000000aa899b7220 */ /* 0x040fe20000410000 */
[----:B------:R-:W-:Y:S01]  /*0cf0*/  FFMA.FTZ R72, R154, R89, R73 ;  /* 0x000000599a487223 */ /* 0x000fe20000010049 */
[----:B------:R0:W5:Y:S01]  /*0d00*/  @P0 LDG.E.128 R40, desc[UR12][R76.64] ;  /* 0x0000000c4c280981 */ /* 0x000162000c1e1d00 */
[----:B------:R-:W-:Y:S01]  /*0d10*/  FADD.FTZ R74, R136, R75 ;  /* 0x0000004b884a7221 */ /* 0x000fe20000010000 */
[----:B------:R-:W-:Y:S01]  /*0d20*/  FMUL.FTZ R144, R137, R172 ;  /* 0x000000ac89907220 */ /* 0x000fe20000410000 */
[----:B------:R-:W-:Y:S01]  /*0d30*/  FFMA.FTZ R73, R155, R136, R72 ;  /* 0x000000889b497223 */ /* 0x000fe20000010048 */
[----:B------:R-:W-:Y:S01]  /*0d40*/  FMUL.FTZ R81, R5, R57 ;  /* 0x0000003905517220 */ /* 0x000fe20000410000 */
[----:B------:R-:W-:Y:S01]  /*0d50*/  FMUL.FTZ R146, R137, R174 ;  /* 0x000000ae89927220 */ /* 0x000fe20000410000 */
[----:B0-----:R-:W-:-:S04]  /*0d60*/  FMUL.FTZ R77, R4, R56 ;  /* 0x00000038044d7220 */ /* 0x001fc80000410000 */
        /* <DEDUP_REMOVED lines=46> */
.L_x_5059:
[----:B------:R-:W-:Y:S05]  /*1050*/  BSYNC.RECONVERGENT B0 ;  /* 0x0000000000007941 */ /* 0x000fea0003800200 */
.L_x_5058:
        /* <DEDUP_REMOVED lines=99> */
.L_x_5062:
        /* <DEDUP_REMOVED lines=17> */
.L_x_5061:
        /* <DEDUP_REMOVED lines=20> */
.L_x_5064:
        /* <DEDUP_REMOVED lines=21> */
.L_x_5060:
        /* <DEDUP_REMOVED lines=21> */
.L_x_5066:
        /* <DEDUP_REMOVED lines=17> */
.L_x_5065:
        /* <DEDUP_REMOVED lines=20> */
.L_x_5067:
        /* <DEDUP_REMOVED lines=20> */
.L_x_5063:
        /* <DEDUP_REMOVED lines=37> */
.L_x_5070:
        /* <DEDUP_REMOVED lines=17> */
.L_x_5069:
        /* <DEDUP_REMOVED lines=18> */
.L_x_5072:
        /* <DEDUP_REMOVED lines=13> */
.L_x_5068:
        /* <DEDUP_REMOVED lines=23> */
.L_x_5074:
        /* <DEDUP_REMOVED lines=17> */
.L_x_5073:
        /* <DEDUP_REMOVED lines=18> */
.L_x_5075:
        /* <DEDUP_REMOVED lines=12> */
.L_x_5071:
        /* <DEDUP_REMOVED lines=32> */
.L_x_5078:
        /* <DEDUP_REMOVED lines=17> */
.L_x_5077:
        /* <DEDUP_REMOVED lines=18> */
.L_x_5080:
        /* <DEDUP_REMOVED lines=13> */
.L_x_5076:
        /* <DEDUP_REMOVED lines=23> */
.L_x_5082:
        /* <DEDUP_REMOVED lines=17> */
.L_x_5081:
        /* <DEDUP_REMOVED lines=18> */
.L_x_5083:
        /* <DEDUP_REMOVED lines=12> */
.L_x_5079:
        /* <DEDUP_REMOVED lines=32> */
.L_x_5086:
        /* <DEDUP_REMOVED lines=17> */
.L_x_5085:
        /* <DEDUP_REMOVED lines=18> */
.L_x_5088:
        /* <DEDUP_REMOVED lines=13> */
.L_x_5084:
        /* <DEDUP_REMOVED lines=23> */
.L_x_5090:
        /* <DEDUP_REMOVED lines=17> */
.L_x_5089:
        /* <DEDUP_REMOVED lines=18> */
.L_x_5091:
        /* <DEDUP_REMOVED lines=12> */
.L_x_5087:
        /* <DEDUP_REMOVED lines=32> */
.L_x_5094:
        /* <DEDUP_REMOVED lines=17> */
.L_x_5093:
        /* <DEDUP_REMOVED lines=18> */
.L_x_5096:
        /* <DEDUP_REMOVED lines=13> */
.L_x_5092:
        /* <DEDUP_REMOVED lines=23> */
.L_x_5098:
        /* <DEDUP_REMOVED lines=17> */
.L_x_5097:
        /* <DEDUP_REMOVED lines=18> */
.L_x_5099:
        /* <DEDUP_REMOVED lines=12> */
.L_x_5095:
        /* <DEDUP_REMOVED lines=10> */
[----:B--2---:R-:W-:Y:S02]  /*4580*/  MOV R44, R115 ;  /* 0x00000073002c7202 */ /* 0x004fe40000000f00 */
[----:B-----5:R-:W-:Y:S02]  /*4590*/  MOV R24, R95 ;  /* 0x0000005f00187202 */ /* 0x020fe40000000f00 */
        /* <DEDUP_REMOVED lines=38> */
.L_x_5057:
        /* <DEDUP_REMOVED lines=19> */
.L_x_5101:
        /* <DEDUP_REMOVED lines=13> */
.L_x_5483:


//--------------------- .text._ZN10layer_norm31ln_parallel_residual_bwd_kernelINS_13Kernel_traitsIfffffjLj5120ELj1ELj1ELj8ELj16ENS_18Kernel_traits_baseILj5120EfffffjLj256EEEEELb1ELb0ELb0EEEvNS_9BwdParamsE --------------------------
	.section	.text._ZN10layer_norm31ln_parallel_residual_bwd_kernelINS_13Kernel_traitsIfffffjLj5120ELj1ELj1ELj8ELj16ENS_18Kernel_traits_baseILj5120EfffffjLj256EEEEELb1ELb0ELb0EEEvNS_9BwdParamsE,"ax",@progbits
	.align	128
        .global         _ZN10layer_norm31ln_parallel_residual_bwd_kernelINS_13Kernel_traitsIfffffjLj5120ELj1ELj1ELj8ELj16ENS_18Kernel_traits_baseILj5120EfffffjLj256EEEEELb1ELb0ELb0EEEvNS_9BwdParamsE
        .type           _ZN10layer_norm31ln_parallel_residual_bwd_kernelINS_13Kernel_traitsIfffffjLj5120ELj1ELj1ELj8ELj16ENS_18Kernel_traits_baseILj5120EfffffjLj256EEEEELb1ELb0ELb0EEEvNS_9BwdParamsE,@function
        .size           _ZN10layer_norm31ln_parallel_residual_bwd_kernelINS_13Kernel_traitsIfffffjLj5120ELj1ELj1ELj8ELj16ENS_18Kernel_traits_baseILj5120EfffffjLj256EEEEELb1ELb0ELb0EEEvNS_9BwdParamsE,(.L_x_5484 - _ZN10layer_norm31ln_parallel_residual_bwd_kernelINS_13Kernel_traitsIfffffjLj5120ELj1ELj1ELj8ELj16ENS_18Kernel_traits_baseILj5120EfffffjLj256EEEEELb1ELb0ELb0EEEvNS_9BwdParamsE)
        .other          _ZN10layer_norm31ln_parallel_residual_bwd_kernelINS_13Kernel_traitsIfffffjLj5120ELj1ELj1ELj8ELj16ENS_18Kernel_traits_baseILj5120EfffffjLj256EEEEELb1ELb0ELb0EEEvNS_9BwdParamsE,@"STO_CUDA_ENTRY STV_DEFAULT"
_ZN10layer_norm31ln_parallel_residual_bwd_kernelINS_13Kernel_traitsIfffffjLj5120ELj1ELj1ELj8ELj16ENS_18Kernel_traits_baseILj5120EfffffjLj256EEEEELb1ELb0ELb0EEEvNS_9BwdParamsE:
.text._ZN10layer_norm31ln_parallel_residual_bwd_kernelINS_13Kernel_traitsIfffffjLj5120ELj1ELj1ELj8ELj16ENS_18Kernel_traits_baseILj5120EfffffjLj256EEEEELb1ELb0ELb0EEEvNS_9BwdParamsE:
        /* <DEDUP_REMOVED lines=28> */
[----:B------:R3:W5:Y:S04]  /*01c0*/  @P0 LDG.E.128 R156, desc[UR10][R2.64] ;  /* 0x0000000a029c0981 */ /* 0x000768000c1e1d00 */
[C---:B----4-:R-:W-:Y:S01]  /*01d0*/  @P1 IMAD.WIDE.U32 R10, R31.reuse, 0x10, R6 ;  /* 0x000000101f0a1825 */ /* 0x050fe200078e0006 */
[----:B------:R3:W5:Y:S01]  /*01e0*/  @P0 LDG.E.128 R152, desc[UR10][R4.64] ;  /* 0x0000000a04980981 */ /* 0x000762000c1e1d00 */
[----:B------:R-:W4:Y:S02]  /*01f0*/  LDC.64 R26, c[0x0][0x3d0] ;  /* 0x0000f400ff1a7b82 */ /* 0x000f240000000a00 */
[C---:B-1----:R-:W-:Y:S01]  /*0200*/  @P1 IMAD.WIDE.U32 R12, R31.reuse, 0x10, R8 ;  /* 0x000000101f0c1825 */ /* 0x042fe200078e0008 */
[----:B------:R-:W-:Y:S01]  /*0210*/  @P1 IADD3 R31, PT, PT, R31, 0x100, RZ ;  /* 0x000001001f1f1810 */ /* 0x000fe20007ffe0ff */
[----:B------:R3:W5:Y:S04]  /*0220*/  @P1 LDG.E.128 R148, desc[UR10][R10.64] ;  /* 0x0000000a0a941981 */ /* 0x000768000c1e1d00 */
[C---:B0-----:R-:W-:Y:S01]  /*0230*/  @P2 IMAD.WIDE.U32 R14, R31.reuse, 0x10, R14 ;  /* 0x000000101f0e2825 */ /* 0x041fe200078e000e */
[----:B------:R3:W5:Y:S01]  /*0240*/  @P1 LDG.E.128 R144, desc[UR10][R12.64] ;  /* 0x0000000a0c901981 */ /* 0x000762000c1e1d00 */
[----:B------:R-:W0:Y:S02]  /*0250*/  LDC.64 R28, c[0x0][0x3d8] ;  /* 0x0000f600ff1c7b82 */ /* 0x000e240000000a00 */
[C---:B------:R-:W-:Y:S01]  /*0260*/  @P2 IMAD.WIDE.U32 R20, R31.reuse, 0x10, R20 ;  /* 0x000000101f142825 */ /* 0x040fe200078e0014 */
[----:B------:R-:W-:Y:S01]  /*0270*/  @P2 IADD3 R31, PT, PT, R31, 0x100, RZ ;  /* 0x000001001f1f2810 */ /* 0x000fe20007ffe0ff */
[----:B------:R3:W5:Y:S04]  /*0280*/  @P2 LDG.E.128 R140, desc[UR10][R14.64] ;  /* 0x0000000a0e8c2981 */ /* 0x000768000c1e1d00 */
[C---:B------:R-:W-:Y:S01]  /*0290*/  @P3 IMAD.WIDE.U32 R22, R31.reuse, 0x10, R22 ;  /* 0x000000101f163825 */ /* 0x040fe200078e0016 */
[----:B------:R3:W5:Y:S03]  /*02a0*/  @P2 LDG.E.128 R136, desc[UR10][R20.64] ;  /* 0x0000000a14882981 */ /* 0x000766000c1e1d00 */
[C---:B--2---:R-:W-:Y:S01]  /*02b0*/  @P3 IMAD.WIDE.U32 R24, R31.reuse, 0x10, R24 ;  /* 0x000000101f183825 */ /* 0x044fe200078e0018 */
[----:B------:R3:W5:Y:S01]  /*02c0*/  @P3 LDG.E.128 R132, desc[UR10][R22.64] ;  /* 0x0000000a16843981 */ /* 0x000762000c1e1d00 */
[----:B------:R-:W1:Y:S01]  /*02d0*/  S2UR UR4, SR_CTAID.X ;  /* 0x00000000000479c3 */ /* 0x000e620000002500 */
[----:B------:R-:W-:-:S02]  /*02e0*/  @P3 IADD3 R31, PT, PT, R31, 0x100, RZ ;  /* 0x000001001f1f3810 */ /* 0x000fc40007ffe0ff */
[----:B------:R3:W5:Y:S03]  /*02f0*/  @P3 LDG.E.128 R128, desc[UR10][R24.64] ;  /* 0x0000000a18803981 */ /* 0x000766000c1e1d00 */
[----:B----4-:R-:W-:-:S04]  /*0300*/  @P4 IMAD.WIDE.U32 R6, R31, 0x10, R26 ;  /* 0x000000101f064825 */ /* 0x010fc800078e001a */
[----:B0-----:R-:W-:Y:S01]  /*0310*/  @P4 IMAD.WIDE.U32 R8, R31, 0x10, R28 ;  /* 0x000000101f084825 */ /* 0x001fe200078e001c */
[----:B------:R3:W5:Y:S04]  /*0320*/  @P4 LDG.E.128 R124, desc[UR10][R6.64] ;  /* 0x0000000a067c4981 */ /* 0x000768000c1e1d00 */
[----:B------:R3:W5:Y:S01]  /*0330*/  @P4 LDG.E.128 R120, desc[UR10][R8.64] ;  /* 0x0000000a08784981 */ /* 0x000762000c1e1d00 */
        /* <DEDUP_REMOVED lines=93> */
.L_x_5165:
[----:B0----5:R-:W0:Y:S01]  /*0910*/  LDC.64 R14, c[0x0][0x3c0] ;  /* 0x0000f000ff0e7b82 */ /* 0x021e220000000a00 */
[----:B------:R-:W-:-:S07]  /*0920*/  ISETP.NE.AND P4, PT, R179, RZ, PT ;  /* 0x000000ffb300720c */ /* 0x000fce0003f85270 */
[----:B--234-:R-:W1:Y:S08]  /*0930*/  LDC.64 R172, c[0x0][0x3c8] ;  /* 0x0000f200ffac7b82 */ /* 0x01ce700000000a00 */
        /* <DEDUP_REMOVED lines=14> */
[----:B------:R-:W-:Y:S02]  /*0a20*/  CS2R R186, SRZ ;  /* 0x0000000000ba7805 */ /* 0x000fe4000001ff00 */
[----:B------:R-:W-:Y:S02]  /*0a30*/  P2R R18, PR, RZ, 0x20 ;  /* 0x00000020ff127803 */ /* 0x000fe40000000000 */
[----:B------:R-:W-:-:S02]  /*0a40*/  MOV R185, R15 ;  /* 0x0000000f00b97202 */ /* 0x000fc40000000f00 */
[----:B---3--:R-:W-:Y:S01]  /*0a50*/  FSEL R184, R184, RZ, !P4 ;  /* 0x000000ffb8b87208 */ /* 0x008fe20006000000 */
[----:B-1----:R-:W-:Y:S06]  /*0a60*/  @!P0 BRA `(.L_x_5104) ;  /* 0x0000000000fc8947 */ /* 0x002fec0003800000 */
[----:B------:R-:W0:Y:S01]  /*0a70*/  LDC.64 R172, c[0x0][0x3a8] ;  /* 0x0000ea00ffac7b82 */ /* 0x000e220000000a00 */
[----:B----4-:R-:W-:-:S07]  /*0a80*/  ISETP.NE.U32.AND P4, PT, RZ, UR12, PT ;  /* 0x0000000cff007c0c */ /* 0x010fce000bf85070 */
        /* <DEDUP_REMOVED lines=11> */
[----:B------:R-:W-:Y:S02]  /*0b40*/  ISETP.NE.AND.EX P4, PT, RZ, UR13, PT, P4 ;  /* 0x0000000dff007c0c */ /* 0x000fe4000bf85340 */
[----:B------:R-:W-:-:S04]  /*0b50*/  ISETP.NE.U32.AND P0, PT, RZ, UR16, PT ;  /* 0x00000010ff007c0c */ /* 0x000fc8000bf05070 */
[----:B------:R-:W-:-:S07]  /*0b60*/  ISETP.NE.AND.EX P0, PT, RZ, UR17, PT, P0 ;  /* 0x00000011ff007c0c */ /* 0x000fce000bf05300 */
[----:B------:R-:W0:Y:S08]  /*0b70*/  @P4 LDC.64 R190, c[0x0][0x3b8] ;  /* 0x0000ee00ffbe4b82 */ /* 0x000e300000000a00 */
[----:B------:R-:W1:Y:S01]  /*0b80*/  @P0 LDC.64 R186, c[0x0][0x438] ;  /* 0x00010e00ffba0b82 */ /* 0x000e620000000a00 */
[----:B0-----:R-:W-:-:S05]  /*0b90*/  @P4 IMAD.WIDE.U32 R190, R15, 0x4, R190 ;  /* 0x000000040fbe4825 */ /* 0x001fca00078e00be */
[----:B------:R0:W5:Y:S01]  /*0ba0*/  @P4 LDG.E R13, desc[UR10][R190.64] ;  /* 0x0000000abe0d4981 */ /* 0x000162000c1e1900 */
[----:B-1----:R-:W-:-:S05]  /*0bb0*/  @P0 IMAD.WIDE.U32 R186, R15, 0x10, R186 ;  /* 0x000000100fba0825 */ /* 0x002fca00078e00ba */
[----:B------:R1:W5:Y:S01]  /*0bc0*/  @P0 LDG.E.128 R36, desc[UR10][R186.64] ;  /* 0x0000000aba240981 */ /* 0x000362000c1e1d00 */
[C---:B---3--:R-:W-:Y:S01]  /*0bd0*/  FADD.FTZ R193, -R184.reuse, R172 ;  /* 0x000000acb8c17221 */ /* 0x048fe20000010100 */
[----:B------:R-:W-:Y:S01]  /*0be0*/  FADD.FTZ R185, -R184, R173 ;  /* 0x000000adb8b97221 */ /* 0x000fe20000010100 */
[----:B----4-:R-:W-:Y:S01]  /*0bf0*/  FMUL.FTZ R172, R153, R177 ;  /* 0x000000b199ac7220 */ /* 0x010fe20000410000 */
[----:B------:R-:W-:Y:S01]  /*0c00*/  FMUL.FTZ R173, R152, R176 ;  /* 0x000000b098ad7220 */ /* 0x000fe20000410000 */
[----:B-----5:R-:W-:Y:S01]  /*0c10*/  FMUL.FTZ R193, R14, R193 ;  /* 0x000000c10ec17220 */ /* 0x020fe20000410000 */
[----:B------:R-:W-:Y:S01]  /*0c20*/  FADD.FTZ R175, -R184, R175 ;  /* 0x000000afb8af7221 */ /* 0x000fe20000010100 */
[----:B--2---:R-:W-:Y:S01]  /*0c30*/  FFMA.FTZ R197, R157, R181, R172 ;  /* 0x000000b59dc57223 */ /* 0x004fe200000100ac */
[----:B0-----:R-:W-:Y:S01]  /*0c40*/  FFMA.FTZ R191, R156, R180, R173 ;  /* 0x000000b49cbf7223 */ /* 0x001fe200000100ad */
[----:B------:R-:W-:Y:S01]  /*0c50*/  FMUL.FTZ R172, R155, R179 ;  /* 0x000000b39bac7220 */ /* 0x000fe20000410000 */
[----:B------:R-:W-:Y:S01]  /*0c60*/  FMUL.FTZ R173, R154, R178 ;  /* 0x000000b29aad7220 */ /* 0x000fe20000410000 */
[----:B------:R-:W-:-:S02]  /*0c70*/  FADD.FTZ R209, -R184, R174 ;  /* 0x000000aeb8d17221 */ /* 0x000fc40000010100 */
[----:B------:R-:W-:Y:S01]  /*0c80*/  FFMA.FTZ R221, R159, R183, R172 ;  /* 0x000000b79fdd7223 */ /* 0x000fe200000100ac */
[----:B------:R-:W-:Y:S01]  /*0c90*/  FFMA.FTZ R202, R158, R182, R173 ;  /* 0x000000b69eca7223 */ /* 0x000fe200000100ad */
[----:B------:R-:W-:Y:S01]  /*0ca0*/  FADD.FTZ R172, RZ, R191 ;  /* 0x000000bfffac7221 */ /* 0x000fe20000010000 */
[C---:B------:R-:W-:Y:S01]  /*0cb0*/  FMUL.FTZ R190, R14.reuse, R185 ;  /* 0x000000b90ebe7220 */ /* 0x040fe20000410000 */
[----:B------:R-:W-:Y:S01]  /*0cc0*/  FFMA.FTZ R173, R193, R191, RZ ;  /* 0x000000bfc1ad7223 */ /* 0x000fe200000100ff */
[----:B------:R-:W-:Y:S01]  /*0cd0*/  FMUL.FTZ R200, R14, R175 ;  /* 0x000000af0ec87220 */ /* 0x000fe20000410000 */
[----:B------:R-:W-:Y:S01]  /*0ce0*/  FADD.FTZ R175, R172, R197 ;  /* 0x000000c5acaf7221 */ /* 0x000fe20000010000 */
[----:B------:R-:W-:Y:S01]  /*0cf0*/  FMUL.FTZ R209, R14, R209 ;  /* 0x000000d10ed17220 */ /* 0x000fe20000410000 */
[----:B------:R-:W-:Y:S02]  /*0d00*/  FFMA.FTZ R172, R190, R197, R173 ;  /* 0x000000c5beac7223 */ /* 0x000fe400000100ad */
[----:B------:R-:W-:-:S02]  /*0d10*/  FADD.FTZ R174, R175, R202 ;  /* 0x000000caafae7221 */ /* 0x000fc40000010000 */
        /* <DEDUP_REMOVED lines=18> */
[----:B-1----:R-:W-:Y:S01]  /*0e40*/  FADD.FTZ R187, R174, R221 ;  /* 0x000000ddaebb7221 */ /* 0x002fe20000010000 */
[----:B------:R-:W-:-:S07]  /*0e50*/  FFMA.FTZ R186, R200, R221, R173 ;  /* 0x000000ddc8ba7223 */ /* 0x000fce00000100ad */
.L_x_5104:
[----:B----4-:R-:W-:Y:S05]  /*0e60*/  BSYNC.RECONVERGENT B0 ;  /* 0x0000000000007941 */ /* 0x010fea0003800200 */
.L_x_5103:
[----:B------:R-:W-:Y:S04]  /*0e70*/  BSSY.RECONVERGENT B0, `(.L_x_5105) ;  /* 0x0000041000007945 */ /* 0x000fe80003800200 */
[----:B------:R-:W-:Y:S05]  /*0e80*/  @!P1 BRA `(.L_x_5106) ;  /* 0x0000000000fc9947 */ /* 0x000fea0003800000 */
[----:B------:R-:W0:Y:S01]  /*0e90*/  LDC.64 R172, c[0x0][0x3a8] ;  /* 0x0000ea00ffac7b82 */ /* 0x000e220000000a00 */
[----:B------:R-:W-:Y:S02]  /*0ea0*/  ISETP.NE.U32.AND P0, PT, RZ, UR16, PT ;  /* 0x00000010ff007c0c */ /* 0x000fe4000bf05070 */
[----:B------:R-:W-:-:S05]  /*0eb0*/  ISETP.NE.U32.AND P4, PT, RZ, UR12, PT ;  /* 0x0000000cff007c0c */ /* 0x000fca000bf85070 */
[----:B------:R-:W1:Y:S08]  /*0ec0*/  LDC.64 R176, c[0x0][0x430] ;  /* 0x00010c00ffb07b82 */ /* 0x000e700000000a00 */
        /* <DEDUP_REMOVED lines=14> */
[----:B------:R-:W-:-:S13]  /*0fb0*/  ISETP.NE.AND.EX P4, PT, RZ, UR13, PT, P4 ;  /* 0x0000000dff007c0c */ /* 0x000fda000bf85340 */
[----:B------:R-:W0:Y:S02]  /*0fc0*/  @P4 LDC.64 R222, c[0x0][0x3b8] ;  /* 0x0000ee00ffde4b82 */ /* 0x000e240000000a00 */
[----:B0-----:R-:W-:-:S05]  /*0fd0*/  @P4 IMAD.WIDE.U32 R222, R185, 0x4, R222 ;  /* 0x00000004b9de4825 */ /* 0x001fca00078e00de */
[----:B------:R0:W5:Y:S01]  /*0fe0*/  @P4 LDG.E R11, desc[UR10][R222.64] ;  /* 0x0000000ade0b4981 */ /* 0x000162000c1e1900 */
[----:B------:R-:W-:Y:S01]  /*0ff0*/  IADD3 R185, PT, PT, R185, 0x100, RZ ;  /* 0x00000100b9b97810 */ /* 0x000fe20007ffe0ff */
[C---:B---3--:R-:W-:Y:S01]  /*1000*/  FADD.FTZ R207, -R184.reuse, R173 ;  /* 0x000000adb8cf7221 */ /* 0x048fe20000010100 */
[----:B------:R-:W-:Y:S01]  /*1010*/  FADD.FTZ R189, -R184, R172 ;  /* 0x000000acb8bd7221 */ /* 0x000fe20000010100 */
[----:B----4-:R-:W-:Y:S01]  /*1020*/  FMUL.FTZ R173, R144, R176 ;  /* 0x000000b090ad7220 */ /* 0x010fe20000410000 */
[----:B------:R-:W-:Y:S02]  /*1030*/  FMUL.FTZ R172, R145, R177 ;  /* 0x000000b191ac7220 */ /* 0x000fe40000410000 */
[C---:B-----5:R-:W-:Y:S01]  /*1040*/  FMUL.FTZ R189, R14.reuse, R189 ;  /* 0x000000bd0ebd7220 */ /* 0x060fe20000410000 */
[----:B------:R-:W-:Y:S01]  /*1050*/  FMUL.FTZ R196, R14, R207 ;  /* 0x000000cf0ec47220 */ /* 0x000fe20000410000 */
[----:B------:R-:W-:Y:S01]  /*1060*/  FADD.FTZ R175, -R184, R175 ;  /* 0x000000afb8af7221 */ /* 0x000fe20000010100 */
[----:B--2---:R-:W-:Y:S01]  /*1070*/  FFMA.FTZ R188, R148, R180, R173 ;  /* 0x000000b494bc7223 */ /* 0x004fe200000100ad */
[----:B------:R-:W-:Y:S01]  /*1080*/  FMUL.FTZ R173, R146, R178 ;  /* 0x000000b292ad7220 */ /* 0x000fe20000410000 */
[----:B------:R-:W-:Y:S01]  /*1090*/  FFMA.FTZ R207, R149, R181, R172 ;  /* 0x000000b595cf7223 */ /* 0x000fe200000100ac */
[----:B------:R-:W-:Y:S01]  /*10a0*/  FADD.FTZ R217, -R184, R174 ;  /* 0x000000aeb8d97221 */ /* 0x000fe20000010100 */
[----:B------:R-:W-:Y:S01]  /*10b0*/  FADD.FTZ R172, R187, R188 ;  /* 0x000000bcbbac7221 */ /* 0x000fe20000010000 */
[----:B------:R-:W-:Y:S01]  /*10c0*/  FFMA.FTZ R208, R150, R182, R173 ;  /* 0x000000b696d07223 */ /* 0x000fe200000100ad */
[----:B------:R-:W-:Y:S01]  /*10d0*/  FFMA.FTZ R173, R189, R188, R186 ;  /* 0x000000bcbdad7223 */ /* 0x000fe200000100ba */
[----:B0-----:R-:W-:Y:S01]  /*10e0*/  FMUL.FTZ R222, R14, R175 ;  /* 0x000000af0ede7220 */ /* 0x001fe20000410000 */
[----:B------:R-:W-:Y:S01]  /*10f0*/  FADD.FTZ R175, R172, R207 ;  /* 0x000000cfacaf7221 */ /* 0x000fe20000010000 */
[----:B------:R-:W-:Y:S01]  /*1100*/  FMUL.FTZ R217, R14, R217 ;  /* 0x000000d90ed97220 */ /* 0x000fe20000410000 */
[----:B------:R-:W-:Y:S01]  /*1110*/  FMUL.FTZ R220, R147, R179 ;  /* 0x000000b393dc7220 */ /* 0x000fe20000410000 */
[----:B------:R-:W-:Y:S01]  /*1120*/  FFMA.FTZ R172, R196, R207, R173 ;  /* 0x000000cfc4ac7223 */ /* 0x000fe200000100ad */
[----:B------:R-:W-:-:S02]  /*1130*/  FADD.FTZ R175, R175, R208 ;  /* 0x000000d0afaf7221 */ /* 0x000fc40000010000 */
        /* <DEDUP_REMOVED lines=20> */
.L_x_5106:
[----:B------:R-:W-:Y:S05]  /*1280*/  BSYNC.RECONVERGENT B0 ;  /* 0x0000000000007941 */ /* 0x000fea0003800200 */
.L_x_5105:
[----:B------:R-:W-:Y:S04]  /*1290*/  BSSY.RECONVERGENT B0, `(.L_x_5107) ;  /* 0x0000041000007945 */ /* 0x000fe80003800200 */
[----:B------:R-:W-:Y:S05]  /*12a0*/  @!P2 BRA `(.L_x_5108) ;  /* 0x0000000000fca947 */ /* 0x000fea0003800000 */
[----:B------:R-:W0:Y:S01]  /*12b0*/  LDC.64 R172, c[0x0][0x3a8] ;  /* 0x0000ea00ffac7b82 */ /* 0x000e220000000a00 */
[----:B------:R-:W-:Y:S02]  /*12c0*/  ISETP.NE.U32.AND P4, PT, RZ, UR12, PT ;  /* 0x0000000cff007c0c */ /* 0x000fe4000bf85070 */
[----:B------:R-:W-:-:S05]  /*12d0*/  ISETP.NE.U32.AND P0, PT, RZ, UR16, PT ;  /* 0x00000010ff007c0c */ /* 0x000fca000bf05070 */
[----:B------:R-:W1:Y:S08]  /*12e0*/  LDC.64 R176, c[0x0][0x430] ;  /* 0x00010c00ffb07b82 */ /* 0x000e700000000a00 */
[----:B------:R-:W2:Y:S01]  /*12f0*/  LDC.64 R180, c[0x0][0x428] ;  /* 0x00010a00ffb47b82 */ /* 0x000ea20000000a00 */
[----:B------:R-:W-:Y:S02]  /*1300*/  ISETP.NE.AND.EX P4, PT, RZ, UR13, PT, P4 ;  /* 0x0000000dff007c0c */ /* 0x000fe4000bf85340 */
[----:B------:R-:W-:Y:S01]  /*1310*/  ISETP.NE.AND.EX P0, PT, RZ, UR17, PT, P0 ;  /* 0x00000011ff007c0c */ /* 0x000fe2000bf05300 */
[----:B0-----:R-:W-:-:S04]  /*1320*/  IMAD.WIDE.U32 R172, R185, 0x10, R172 ;  /* 0x00000010b9ac7825 */ /* 0x001fc800078e00ac */
[----:B------:R-:W0:Y:S02]  /*1330*/  LDC.64 R226, c[0x0][0x3b0] ;  /* 0x0000ec00ffe27b82 */ /* 0x000e240000000a00 */
[----:B------:R-:W3:Y:S01]  /*1340*/  LDG.E.128 R172, desc[UR10][R172.64] ;  /* 0x0000000aacac7981 */ /* 0x000ee2000c1e1d00 */
[----:B-1----:R-:W-:-:S05]  /*1350*/  IMAD.WIDE.U32 R176, R185, 0x10, R176 ;  /* 0x00000010b9b07825 */ /* 0x002fca00078e00b0 */
[----:B------:R-:W1:Y:S01]  /*1360*/  @P4 LDC.64 R224, c[0x0][0x3b8] ;  /* 0x0000ee00ffe04b82 */ /* 0x000e620000000a00 */
[----:B------:R-:W4:Y:S01]  /*1370*/  LDG.E.128 R176, desc[UR10][R176.64] ;  /* 0x0000000ab0b07981 */ /* 0x000f22000c1e1d00 */
[----:B--2---:R-:W-:-:S06]  /*1380*/  IMAD.WIDE.U32 R180, R185, 0x10, R180 ;  /* 0x00000010b9b47825 */ /* 0x004fcc00078e00b4 */
[----:B------:R-:W2:Y:S01]  /*1390*/  @P0 LDC.64 R210, c[0x0][0x438] ;  /* 0x00010e00ffd20b82 */ /* 0x000ea20000000a00 */
[----:B------:R-:W4:Y:S01]  /*13a0*/  LDG.E.128 R180, desc[UR10][R180.64] ;  /* 0x0000000ab4b47981 */ /* 0x000f22000c1e1d00 */
[----:B0-----:R-:W-:-:S05]  /*13b0*/  IMAD.WIDE.U32 R226, R185, 0x4, R226 ;  /* 0x00000004b9e27825 */ /* 0x001fca00078e00e2 */
[----:B------:R0:W5:Y:S01]  /*13c0*/  LDG.E R8, desc[UR10][R226.64] ;  /* 0x0000000ae2087981 */ /* 0x000162000c1e1900 */
[----:B-1----:R-:W-:-:S05]  /*13d0*/  @P4 IMAD.WIDE.U32 R224, R185, 0x4, R224 ;  /* 0x00000004b9e04825 */ /* 0x002fca00078e00e0 */
[----:B------:R0:W5:Y:S01]  /*13e0*/  @P4 LDG.E R9, desc[UR10][R224.64] ;  /* 0x0000000ae0094981 */ /* 0x000162000c1e1900 */
[----:B--2---:R-:W-:-:S05]  /*13f0*/  @P0 IMAD.WIDE.U32 R210, R185, 0x10, R210 ;  /* 0x00000010b9d20825 */ /* 0x004fca00078e00d2 */
[----:B------:R0:W5:Y:S01]  /*1400*/  @P0 LDG.E.128 R28, desc[UR10][R210.64] ;  /* 0x0000000ad21c0981 */ /* 0x000162000c1e1d00 */
        /* <DEDUP_REMOVED lines=41> */
.L_x_5108:
[----:B------:R-:W-:Y:S05]  /*16a0*/  BSYNC.RECONVERGENT B0 ;  /* 0x0000000000007941 */ /* 0x000fea0003800200 */
.L_x_5107:
        /* <DEDUP_REMOVED lines=26> */
[----:B------:R-:W-:-:S03]  /*1850*/  FADD.FTZ R203, -R184, R181 ;  /* 0x000000b5b8cb7221 */ /* 0x000fc60000010100 */
[----:B-----5:R-:W-:Y:S01]  /*1860*/  FMUL.FTZ R21, R14, R21 ;  /* 0x000000150e157220 */ /* 0x020fe20000410000 */
[----:B----4-:R-:W-:Y:S01]  /*1870*/  FMUL.FTZ R181, R128, R172 ;  /* 0x000000ac80b57220 */ /* 0x010fe20000410000 */
[----:B------:R-:W-:Y:S01]  /*1880*/  FMUL.FTZ R192, R14, R203 ;  /* 0x000000cb0ec07220 */ /* 0x000fe20000410000 */
        /* <DEDUP_REMOVED lines=18> */
[----:B0-----:R-:W-:Y:S01]  /*19b0*/  FMUL.FTZ R213, R14, R223 ;  /* 0x000000df0ed57220 */ /* 0x001fe20000410000 */
        /* <DEDUP_REMOVED lines=16> */
.L_x_5110:
[----:B------:R-:W-:Y:S05]  /*1ac0*/  BSYNC.RECONVERGENT B0 ;  /* 0x0000000000007941 */ /* 0x000fea0003800200 */
.L_x_5109:
        /* <DEDUP_REMOVED lines=24> */
[C---:B---3--:R-:W-:Y:S01]  /*1c50*/  FADD.FTZ R3, -R184.reuse, R180 ;  /* 0x000000b4b8037221 */ /* 0x048fe20000010100 */
[----:B------:R-:W-:-:S03]  /*1c60*/  FADD.FTZ R185, -R184, R181 ;  /* 0x000000b5b8b97221 */ /* 0x000fc60000010100 */
[C---:B-----5:R-:W-:Y:S01]  /*1c70*/  FMUL.FTZ R3, R14.reuse, R3 ;  /* 0x000000030e037220 */ /* 0x060fe20000410000 */
[----:B------:R-:W-:Y:S01]  /*1c80*/  FMUL.FTZ R2, R14, R185 ;  /* 0x000000b90e027220 */ /* 0x000fe20000410000 */
[----:B----4-:R-:W-:Y:S01]  /*1c90*/  FMUL.FTZ R181, R120, R172 ;  /* 0x000000ac78b57220 */ /* 0x010fe20000410000 */
[----:B------:R-:W-:Y:S01]  /*1ca0*/  FMUL.FTZ R180, R121, R173 ;  /* 0x000000ad79b47220 */ /* 0x000fe20000410000 */
[----:B------:R-:W-:Y:S01]  /*1cb0*/  FADD.FTZ R40, R40, R172 ;  /* 0x000000ac28287221 */ /* 0x000fe20000010000 */
[-C--:B------:R-:W-:Y:S01]  /*1cc0*/  FFMA.FTZ R60, R172, R3.reuse, R60 ;  /* 0x00000003ac3c7223 */ /* 0x080fe2000001003c */
[----:B------:R-:W-:Y:S01]  /*1cd0*/  FADD.FTZ R201, -R184, R182 ;  /* 0x000000b6b8c97221 */ /* 0x000fe20000010100 */
[----:B--2---:R-:W-:Y:S01]  /*1ce0*/  FFMA.FTZ R0, R124, R176, R181 ;  /* 0x000000b07c007223 */ /* 0x004fe200000100b5 */
[----:B------:R-:W-:Y:S01]  /*1cf0*/  FADD.FTZ R80, R80, R176 ;  /* 0x000000b050507221 */ /* 0x000fe20000010000 */
[----:B------:R-:W-:Y:S01]  /*1d00*/  FFMA.FTZ R100, R176, R3, R100 ;  /* 0x00000003b0647223 */ /* 0x000fe20000010064 */
[----:B------:R-:W-:Y:S01]  /*1d10*/  FADD.FTZ R81, R81, R177 ;  /* 0x000000b151517221 */ /* 0x000fe20000010000 */
[----:B------:R-:W-:Y:S01]  /*1d20*/  FFMA.FTZ R195, R125, R177, R180 ;  /* 0x000000b17dc37223 */ /* 0x000fe200000100b4 */
[----:B------:R-:W-:Y:S01]  /*1d30*/  FFMA.FTZ R101, R177, R2, R101 ;  /* 0x00000002b1657223 */ /* 0x000fe20000010065 */
[----:B------:R-:W-:Y:S01]  /*1d40*/  FMUL.FTZ R176, R123, R175 ;  /* 0x000000af7bb07220 */ /* 0x000fe20000410000 */
[----:B0-----:R-:W-:Y:S01]  /*1d50*/  FMUL.FTZ R199, R122, R174 ;  /* 0x000000ae7ac77220 */ /* 0x001fe20000410000 */
[----:B------:R-:W-:Y:S01]  /*1d60*/  FADD.FTZ R172, R187, R0 ;  /* 0x00000000bbac7221 */ /* 0x000fe20000010000 */
[----:B------:R-:W-:Y:S01]  /*1d70*/  FFMA.FTZ R177, R3, R0, R186 ;  /* 0x0000000003b17223 */ /* 0x000fe200000100ba */
        /* <DEDUP_REMOVED lines=21> */
.L_x_5112:
[----:B------:R-:W-:Y:S05]  /*1ed0*/  BSYNC.RECONVERGENT B0 ;  /* 0x0000000000007941 */ /* 0x000fea0003800200 */
.L_x_5111:
        /* <DEDUP_REMOVED lines=32> */
.L_x_5114:
[----:B------:R-:W-:Y:S05]  /*20e0*/  BSYNC.RECONVERGENT B0 ;  /* 0x0000000000007941 */ /* 0x000fea0003800200 */
.L_x_5113:
        /* <DEDUP_REMOVED lines=79> */
[----:B------:R-:W-:Y:S01]  /*25e0*/  SEL R175, R175, RZ, P4 ;  /* 0x000000ffafaf7207 */ /* 0x000fe20002000000 */
[----:B------:R-:W-:Y:S06]  /*25f0*/  BRA `(.L_x_5120) ;  /* 0x0000000c00807947 */ /* 0x000fec0003800000 */
.L_x_5119:
[-CC-:B------:R-:W-:Y:S01]  /*2600*/  FFMA.FTZ R164, R193, R176.reuse, R177.reuse ;  /* 0x000000b0c1a47223 */ /* 0x180fe200000100b1 */
[-CC-:B------:R-:W-:Y:S01]  /*2610*/  FFMA.FTZ R166, R190, R176.reuse, R177.reuse ;  /* 0x000000b0bea67223 */ /* 0x180fe200000100b1 */
[-CC-:B------:R-:W-:Y:S01]  /*2620*/  FFMA.FTZ R167, R209, R176.reuse, R177.reuse ;  /* 0x000000b0d1a77223 */ /* 0x180fe200000100b1 */
        /* <DEDUP_REMOVED lines=22> */
.L_x_5118:
        /* <DEDUP_REMOVED lines=30> */
.L_x_5121:
        /* <DEDUP_REMOVED lines=25> */
.L_x_5117:
        /* <DEDUP_REMOVED lines=41> */
.L_x_5123:
[-CC-:B------:R-:W-:Y:S01]  /*2d90*/  FFMA.FTZ R164, R193, R176.reuse, R177.reuse ;  /* 0x000000b0c1a47223 */ /* 0x180fe200000100b1 */
[-CC-:B------:R-:W-:Y:S01]  /*2da0*/  FFMA.FTZ R166, R190, R176.reuse, R177.reuse ;  /* 0x000000b0bea67223 */ /* 0x180fe200000100b1 */
[----:B------:R-:W-:Y:S01]  /*2db0*/  LOP3.LUT P4, RZ, R12, 0xff, RZ, 0xc0, !PT ;  /* 0x000000ff0cff7812 */ /* 0x000fe2000788c0ff */
[-CC-:B------:R-:W-:Y:S01]  /*2dc0*/  FFMA.FTZ R167, R209, R176.reuse, R177.reuse ;  /* 0x000000b0d1a77223 */ /* 0x180fe200000100b1 */
        /* <DEDUP_REMOVED lines=29> */
.L_x_5122:
        /* <DEDUP_REMOVED lines=38> */
.L_x_5124:
        /* <DEDUP_REMOVED lines=32> */
.L_x_5120:
        /* <DEDUP_REMOVED lines=14> */
.L_x_5116:
[----:B------:R-:W-:Y:S05]  /*34e0*/  BSYNC.RECONVERGENT B0 ;  /* 0x0000000000007941 */ /* 0x000fea0003800200 */
.L_x_5115:
        /* <DEDUP_REMOVED lines=23> */
[----:B------:R-:W-:Y:S01]  /*3660*/  FMUL.FTZ R169, R165, UR14 ;  /* 0x0000000ea5a97c20 */ /* 0x000fe20008410000 */
[----:B------:R-:W-:Y:S01]  /*3670*/  FFMA.FTZ R167, R222, R176, R177 ;  /* 0x000000b0dea77223 */ /* 0x000fe200000100b1 */
[----:B------:R-:W-:-:S02]  /*3680*/  FMUL.FTZ R170, R166, UR14 ;  /* 0x0000000ea6aa7c20 */ /* 0x000fc40008410000 */
        /* <DEDUP_REMOVED lines=19> */
.L_x_5129:
        /* <DEDUP_REMOVED lines=33> */
.L_x_5128:
[----:B0-----:R-:W0:Y:S02]  /*39d0*/  LDC.64 R168, c[0x0][0x478] ;  /* 0x00011e00ffa87b82 */ /* 0x001e240000000a00 */
[----:B0-----:R-:W-:-:S04]  /*39e0*/  ISETP.NE.U32.AND P5, PT, R168, RZ, PT ;  /* 0x000000ffa800720c */ /* 0x001fc80003fa5070 */
[----:B------:R-:W-:-:S13]  /*39f0*/  ISETP.NE.AND.EX P5, PT, R169, RZ, PT, P5 ;  /* 0x000000ffa900720c */ /* 0x000fda0003fa5350 */
[----:B------:R-:W-:Y:S05]  /*3a00*/  @!P5 BRA `(.L_x_5131) ;  /* 0x000000000084d947 */ /* 0x000fea0003800000 */
[-CC-:B------:R-:W-:Y:S01]  /*3a10*/  FFMA.FTZ R165, R189, R176.reuse, R177.reuse ;  /* 0x000000b0bda57223 */ /* 0x180fe200000100b1 */
[-CC-:B------:R-:W-:Y:S01]  /*3a20*/  FFMA.FTZ R166, R196, R176.reuse, R177.reuse ;  /* 0x000000b0c4a67223 */ /* 0x180fe200000100b1 */
[----:B------:R-:W-:Y:S01]  /*3a30*/  LOP3.LUT P6, RZ, R10, 0xff, RZ, 0xc0, !PT ;  /* 0x000000ff0aff7812 */ /* 0x000fe200078cc0ff */
[----:B------:R-:W-:Y:S01]  /*3a40*/  FFMA.FTZ R167, R217, R176, R177 ;  /* 0x000000b0d9a77223 */ /* 0x000fe200000100b1 */
[----:B------:R-:W-:-:S03]  /*3a50*/  FADD.FTZ R165, R188, -R165 ;  /* 0x800000a5bca57221 */ /* 0x000fc60000010000 */
[----:B------:R-:W-:Y:S01]  /*3a60*/  FADD.FTZ R167, R208, -R167 ;  /* 0x800000a7d0a77221 */ /* 0x000fe20000010000 */
[C---:B-----5:R-:W-:Y:S01]  /*3a70*/  FMUL.FTZ R164, R14.reuse, R165 ;  /* 0x000000a50ea47220 */ /* 0x060fe20000410000 */
[----:B------:R-:W-:Y:S02]  /*3a80*/  FADD.FTZ R165, R207, -R166 ;  /* 0x800000a6cfa57221 */ /* 0x000fe40000010000 */
[----:B------:R-:W-:Y:S01]  /*3a90*/  FMUL.FTZ R166, R14, R167 ;  /* 0x000000a70ea67220 */ /* 0x000fe20000410000 */
[----:B------:R-:W-:Y:S01]  /*3aa0*/  FMUL.FTZ R168, R164, UR14 ;  /* 0x0000000ea4a87c20 */ /* 0x000fe20008410000 */
[----:B------:R-:W-:Y:S01]  /*3ab0*/  FMUL.FTZ R165, R14, R165 ;  /* 0x000000a50ea57220 */ /* 0x000fe20000410000 */
[----:B------:R-:W-:Y:S01]  /*3ac0*/  FFMA.FTZ R167, R222, R176, R177 ;  /* 0x000000b0dea77223 */ /* 0x000fe200000100b1 */
[----:B------:R-:W-:Y:S02]  /*3ad0*/  FMUL.FTZ R170, R166, UR14 ;  /* 0x0000000ea6aa7c20 */ /* 0x000fe40008410000 */
        /* <DEDUP_REMOVED lines=20> */
.L_x_5131:
        /* <DEDUP_REMOVED lines=33> */
.L_x_5127:
        /* <DEDUP_REMOVED lines=9> */
[----:B------:R-:W-:Y:S01]  /*3ec0*/  FFMA.FTZ R167, R217, R176, R177 ;  /* 0x000000b0d9a77223 */ /* 0x000fe200000100b1 */
[----:B------:R-:W-:Y:S01]  /*3ed0*/  LOP3.LUT P6, RZ, R10, 0xff, RZ, 0xc0, !PT ;  /* 0x000000ff0aff7812 */ /* 0x000fe200078cc0ff */
[----:B------:R-:W-:Y:S01]  /*3ee0*/  FADD.FTZ R165, R188, -R165 ;  /* 0x800000a5bca57221 */ /* 0x000fe20000010000 */
[----:B------:R-:W-:Y:S01]  /*3ef0*/  FADD.FTZ R166, R207, -R166 ;  /* 0x800000a6cfa67221 */ /* 0x000fe20000010000 */
[----:B------:R-:W-:Y:S02]  /*3f00*/  FADD.FTZ R167, R208, -R167 ;  /* 0x800000a7d0a77221 */ /* 0x000fe40000010000 */
[C---:B-----5:R-:W-:Y:S01]  /*3f10*/  FFMA.FTZ R164, R14.reuse, R165, R32 ;  /* 0x000000a50ea47223 */ /* 0x060fe20000010020 */
[C---:B------:R-:W-:Y:S01]  /*3f20*/  FFMA.FTZ R165, R14.reuse, R166, R33 ;  /* 0x000000a60ea57223 */ /* 0x040fe20000010021 */
[----:B------:R-:W-:Y:S01]  /*3f30*/  FFMA.FTZ R166, R14, R167, R34 ;  /* 0x000000a70ea67223 */ /* 0x000fe20000010022 */
[----:B------:R-:W-:Y:S01]  /*3f40*/  FFMA.FTZ R167, R222, R176, R177 ;  /* 0x000000b0dea77223 */ /* 0x000fe200000100b1 */
[----:B------:R-:W-:Y:S01]  /*3f50*/  FMUL.FTZ R172, R164, UR14 ;  /* 0x0000000ea4ac7c20 */ /* 0x000fe20008410000 */
[----:B------:R-:W-:Y:S01]  /*3f60*/  FMUL.FTZ R173, R165, UR14 ;  /* 0x0000000ea5ad7c20 */ /* 0x000fe20008410000 */
[----:B------:R-:W-:Y:S01]  /*3f70*/  FMUL.FTZ R174, R166, UR14 ;  /* 0x0000000ea6ae7c20 */ /* 0x000fe20008410000 */
[----:B------:R-:W-:-:S02]  /*3f80*/  FADD.FTZ R167, R220, -R167 ;  /* 0x800000a7dca77221 */ /* 0x000fc40000010000 */
[----:B------:R-:W-:Y:S02]  /*3f90*/  SEL R172, R172, RZ, P6 ;  /* 0x000000ffacac7207 */ /* 0x000fe40003000000 */
[----:B------:R-:W-:Y:S01]  /*3fa0*/  LOP3.LUT P6, RZ, R10, 0xff00, RZ, 0xc0, !PT ;  /* 0x0000ff000aff7812 */ /* 0x000fe200078cc0ff */
[----:B------:R-:W-:-:S03]  /*3fb0*/  FFMA.FTZ R167, R14, R167, R35 ;  /* 0x000000a70ea77223 */ /* 0x000fc60000010023 */
[----:B------:R-:W-:Y:S01]  /*3fc0*/  SEL R173, R173, RZ, P6 ;  /* 0x000000ffadad7207 */ /* 0x000fe20003000000 */
[----:B------:R-:W-:Y:S01]  /*3fd0*/  FMUL.FTZ R175, R167, UR14 ;  /* 0x0000000ea7af7c20 */ /* 0x000fe20008410000 */
[----:B------:R-:W-:-:S04]  /*3fe0*/  LOP3.LUT P6, RZ, R10, 0xff0000, RZ, 0xc0, !PT ;  /* 0x00ff00000aff7812 */ /* 0x000fc800078cc0ff */
[----:B------:R-:W-:Y:S02]  /*3ff0*/  SEL R174, R174, RZ, P6 ;  /* 0x000000ffaeae7207 */ /* 0x000fe40003000000 */
[----:B------:R-:W-:-:S04]  /*4000*/  ISETP.GE.U32.AND P6, PT, R10, 0x1000000, PT ;  /* 0x010000000a00780c */ /* 0x000fc80003fc6070 */
[----:B------:R-:W-:Y:S01]  /*4010*/  SEL R175, R175, RZ, P6 ;  /* 0x000000ffafaf7207 */ /* 0x000fe20003000000 */
[----:B------:R-:W-:Y:S08]  /*4020*/  BRA `(.L_x_5130) ;  /* 0x0000000400387947 */ /* 0x000ff00003800000 */
.L_x_5133:
        /* <DEDUP_REMOVED lines=9> */
[----:B------:R-:W-:-:S02]  /*40c0*/  FFMA.FTZ R175, R14, R175, R34 ;  /* 0x000000af0eaf7223 */ /* 0x000fc40000010022 */
[----:B------:R-:W-:Y:S01]  /*40d0*/  FMUL.FTZ R173, R173, UR14 ;  /* 0x0000000eadad7c20 */ /* 0x000fe20008410000 */
[----:B------:R-:W-:Y:S01]  /*40e0*/  FMUL.FTZ R174, R174, UR14 ;  /* 0x0000000eaeae7c20 */ /* 0x000fe20008410000 */
[----:B------:R-:W-:-:S03]  /*40f0*/  FMUL.FTZ R175, R175, UR14 ;  /* 0x0000000eafaf7c20 */ /* 0x000fc60008410000 */
        /* <DEDUP_REMOVED lines=12> */
.L_x_5132:
        /* <DEDUP_REMOVED lines=8> */
[----:B------:R-:W-:Y:S02]  /*4240*/  FADD.FTZ R165, R188, -R165 ;  /* 0x800000a5bca57221 */ /* 0x000fe40000010000 */
[----:B------:R-:W-:Y:S02]  /*4250*/  FADD.FTZ R167, R208, -R167 ;  /* 0x800000a7d0a77221 */ /* 0x000fe40000010000 */
[C---:B-----5:R-:W-:Y:S01]  /*4260*/  FMUL.FTZ R164, R14.reuse, R165 ;  /* 0x000000a50ea47220 */ /* 0x060fe20000410000 */
[----:B------:R-:W-:Y:S01]  /*4270*/  FADD.FTZ R165, R207, -R166 ;  /* 0x800000a6cfa57221 */ /* 0x000fe20000010000 */
[----:B------:R-:W-:Y:S01]  /*4280*/  FMUL.FTZ R166, R14, R167 ;  /* 0x000000a70ea67220 */ /* 0x000fe20000410000 */
[----:B------:R-:W-:Y:S01]  /*4290*/  FFMA.FTZ R167, R222, R176, R177 ;  /* 0x000000b0dea77223 */ /* 0x000fe200000100b1 */
[----:B------:R-:W-:Y:S01]  /*42a0*/  FMUL.FTZ R172, R164, UR14 ;  /* 0x0000000ea4ac7c20 */ /* 0x000fe20008410000 */
[----:B------:R-:W-:Y:S01]  /*42b0*/  FMUL.FTZ R165, R14, R165 ;  /* 0x000000a50ea57220 */ /* 0x000fe20000410000 */
[----:B------:R-:W-:Y:S01]  /*42c0*/  FMUL.FTZ R174, R166, UR14 ;  /* 0x0000000ea6ae7c20 */ /* 0x000fe20008410000 */
[----:B------:R-:W-:-:S02]  /*42d0*/  FADD.FTZ R167, R220, -R167 ;  /* 0x800000a7dca77221 */ /* 0x000fc40000010000 */
        /* <DEDUP_REMOVED lines=8> */
[----:B------:R-:W-:-:S04]  /*4360*/  ISETP.GE.U32.AND P6, PT, R10, 0x1000000, PT ;  /* 0x010000000a00780c */ /* 0x000fc80003fc6070 */
[----:B------:R-:W-:Y:S01]  /*4370*/  SEL R175, R175, RZ, P6 ;  /* 0x000000ffafaf7207 */ /* 0x000fe20003000000 */
[----:B------:R-:W-:Y:S08]  /*4380*/  BRA `(.L_x_5130) ;  /* 0x0000000000607947 */ /* 0x000ff00003800000 */
.L_x_5134:
        /* <DEDUP_REMOVED lines=24> */
.L_x_5130:
        /* <DEDUP_REMOVED lines=10> */
.L_x_5126:
[----:B------:R-:W-:Y:S05]  /*45b0*/  BSYNC.RECONVERGENT B0 ;  /* 0x0000000000007941 */ /* 0x000fea0003800200 */
.L_x_5125:
        /* <DEDUP_REMOVED lines=45> */
.L_x_5139:
        /* <DEDUP_REMOVED lines=33> */
.L_x_5138:
        /* <DEDUP_REMOVED lines=37> */
.L_x_5141:
        /* <DEDUP_REMOVED lines=33> */
.L_x_5137:
        /* <DEDUP_REMOVED lines=32> */
.L_x_5143:
        /* <DEDUP_REMOVED lines=25> */
.L_x_5142:
[----:B0--3--:R-:W0:Y:S02]  /*5290*/  LDC.64 R172, c[0x0][0x478] ;  /* 0x00011e00ffac7b82 */ /* 0x009e240000000a00 */
        /* <DEDUP_REMOVED lines=28> */
.L_x_5144:
        /* <DEDUP_REMOVED lines=24> */
.L_x_5140:
        /* <DEDUP_REMOVED lines=10> */
.L_x_5136:
[----:B------:R-:W-:Y:S05]  /*5680*/  BSYNC.RECONVERGENT B0 ;  /* 0x0000000000007941 */ /* 0x000fea0003800200 */
.L_x_5135:
        /* <DEDUP_REMOVED lines=45> */
.L_x_5149:
        /* <DEDUP_REMOVED lines=33> */
.L_x_5148:
[----:B0--34-:R-:W0:Y:S02]  /*5b70*/  LDC.64 R168, c[0x0][0x478] ;  /* 0x00011e00ffa87b82 */ /* 0x019e240000000a00 */
        /* <DEDUP_REMOVED lines=36> */
.L_x_5151:
        /* <DEDUP_REMOVED lines=33> */
.L_x_5147:
        /* <DEDUP_REMOVED lines=32> */
.L_x_5153:
        /* <DEDUP_REMOVED lines=25> */
.L_x_5152:
        /* <DEDUP_REMOVED lines=29> */
.L_x_5154:
        /* <DEDUP_REMOVED lines=24> */
.L_x_5150:
        /* <DEDUP_REMOVED lines=10> */
.L_x_5146:
[----:B------:R-:W-:Y:S05]  /*6750*/  BSYNC.RECONVERGENT B0 ;  /* 0x0000000000007941 */ /* 0x000fea0003800200 */
.L_x_5145:
        /* <DEDUP_REMOVED lines=14> */
[----:B------:R-:W-:Y:S01]  /*6840*/  FFMA.FTZ R166, R2, R176, R177 ;  /* 0x000000b002a67223 */ /* 0x000fe200000100b1 */
[----:B------:R-:W-:Y:S02]  /*6850*/  LOP3.LUT P6, RZ, R5, 0xff, RZ, 0xc0, !PT ;  /* 0x000000ff05ff7812 */ /* 0x000fe400078cc0ff */
[----:B------:R-:W-:Y:S01]  /*6860*/  FADD.FTZ R165, R0, -R165 ;  /* 0x800000a500a57221 */ /* 0x000fe20000010000 */
[----:B------:R-:W-:-:S03]  /*6870*/  FADD.FTZ R166, R195, -R166 ;  /* 0x800000a6c3a67221 */ /* 0x000fc60000010000 */
[C---:B-----5:R-:W-:Y:S01]  /*6880*/  FFMA.FTZ R164, R14.reuse, R165, R160 ;  /* 0x000000a50ea47223 */ /* 0x060fe200000100a0 */
[----:B------:R-:W-:Y:S01]  /*6890*/  FFMA.FTZ R165, R14, R166, R161 ;  /* 0x000000a60ea57223 */ /* 0x000fe200000100a1 */
[-CC-:B------:R-:W-:Y:S01]  /*68a0*/  FFMA.FTZ R166, R201, R176.reuse, R177.reuse ;  /* 0x000000b0c9a67223 */ /* 0x180fe200000100b1 */
[----:B------:R-:W-:Y:S01]  /*68b0*/  FFMA.FTZ R176, R198, R176, R177 ;  /* 0x000000b0c6b07223 */ /* 0x000fe200000100b1 */
[----:B------:R-:W-:Y:S01]  /*68c0*/  FMUL.FTZ R168, R164, UR14 ;  /* 0x0000000ea4a87c20 */ /* 0x000fe20008410000 */
[----:B------:R-:W-:Y:S01]  /*68d0*/  FMUL.FTZ R169, R165, UR14 ;  /* 0x0000000ea5a97c20 */ /* 0x000fe20008410000 */
[----:B------:R-:W-:Y:S01]  /*68e0*/  FADD.FTZ R167, R199, -R166 ;  /* 0x800000a6c7a77221 */ /* 0x000fe20000010000 */
[----:B------:R-:W-:Y:S02]  /*68f0*/  FADD.FTZ R176, R219, -R176 ;  /* 0x800000b0dbb07221 */ /* 0x000fe40000010000 */
[----:B------:R-:W-:Y:S01]  /*6900*/  SEL R172, R168, RZ, P6 ;  /* 0x000000ffa8ac7207 */ /* 0x000fe20003000000 */
[----:B------:R-:W-:Y:S01]  /*6910*/  FFMA.FTZ R166, R14, R167, R162 ;  /* 0x000000a70ea67223 */ /* 0x000fe200000100a2 */
[----:B------:R-:W-:Y:S01]  /*6920*/  LOP3.LUT P6, RZ, R4, 0xff, RZ, 0xc0, !PT ;  /* 0x000000ff04ff7812 */ /* 0x000fe200078cc0ff */
[----:B------:R-:W-:-:S02]  /*6930*/  FFMA.FTZ R167, R14, R176, R163 ;  /* 0x000000b00ea77223 */ /* 0x000fc400000100a3 */
        /* <DEDUP_REMOVED lines=16> */
.L_x_5159:
[-CC-:B0--34-:R-:W-:Y:S01]  /*6a40*/  FFMA.FTZ R169, R3, R176.reuse, R177.reuse ;  /* 0x000000b003a97223 */ /* 0x199fe200000100b1 */
        /* <DEDUP_REMOVED lines=32> */
.L_x_5158:
[----:B0--34-:R-:W0:Y:S02]  /*6c50*/  LDC.64 R168, c[0x0][0x478] ;  /* 0x00011e00ffa87b82 */ /* 0x019e240000000a00 */
[----:B0-----:R-:W-:-:S04]  /*6c60*/  ISETP.NE.U32.AND P5, PT, R168, RZ, PT ;  /* 0x000000ffa800720c */ /* 0x001fc80003fa5070 */
[----:B------:R-:W-:-:S13]  /*6c70*/  ISETP.NE.AND.EX P5, PT, R169, RZ, PT, P5 ;  /* 0x000000ffa900720c */ /* 0x000fda0003fa5350 */
[----:B------:R-:W-:Y:S05]  /*6c80*/  @!P5 BRA `(.L_x_5161) ;  /* 0x000000000084d947 */ /* 0x000fea0003800000 */
[-CC-:B------:R-:W-:Y:S01]  /*6c90*/  FFMA.FTZ R165, R3, R176.reuse, R177.reuse ;  /* 0x000000b003a57223 */ /* 0x180fe200000100b1 */
[----:B------:R-:W-:Y:S01]  /*6ca0*/  FFMA.FTZ R166, R2, R176, R177 ;  /* 0x000000b002a67223 */ /* 0x000fe200000100b1 */
[----:B------:R-:W-:Y:S02]  /*6cb0*/  LOP3.LUT P6, RZ, R5, 0xff, RZ, 0xc0, !PT ;  /* 0x000000ff05ff7812 */ /* 0x000fe400078cc0ff */
[----:B------:R-:W-:-:S04]  /*6cc0*/  FADD.FTZ R165, R0, -R165 ;  /* 0x800000a500a57221 */ /* 0x000fc80000010000 */
[----:B-----5:R-:W-:Y:S01]  /*6cd0*/  FMUL.FTZ R164, R14, R165 ;  /* 0x000000a50ea47220 */ /* 0x020fe20000410000 */
[----:B------:R-:W-:Y:S01]  /*6ce0*/  FADD.FTZ R165, R195, -R166 ;  /* 0x800000a6c3a57221 */ /* 0x000fe20000010000 */
[-CC-:B------:R-:W-:Y:S01]  /*6cf0*/  FFMA.FTZ R166, R201, R176.reuse, R177.reuse ;  /* 0x000000b0c9a67223 */ /* 0x180fe200000100b1 */
[----:B------:R-:W-:Y:S01]  /*6d00*/  FFMA.FTZ R176, R198, R176, R177 ;  /* 0x000000b0c6b07223 */ /* 0x000fe200000100b1 */
        /* <DEDUP_REMOVED lines=25> */
.L_x_5161:
        /* <DEDUP_REMOVED lines=10> */
[-CC-:B------:R-:W-:Y:S01]  /*6f40*/  FFMA.FTZ R170, R201, R176.reuse, R177.reuse ;  /* 0x000000b0c9aa7223 */ /* 0x180fe200000100b1 */
[----:B------:R-:W-:Y:S01]  /*6f50*/  LOP3.LUT P6, RZ, R5, 0xff00, RZ, 0xc0, !PT ;  /* 0x0000ff0005ff7812 */ /* 0x000fe200078cc0ff */
[----:B------:R-:W-:Y:S01]  /*6f60*/  FFMA.FTZ R176, R198, R176, R177 ;  /* 0x000000b0c6b07223 */ /* 0x000fe200000100b1 */
        /* <DEDUP_REMOVED lines=20> */
.L_x_5157:
        /* <DEDUP_REMOVED lines=21> */
[C---:B------:R-:W-:Y:S01]  /*7200*/  FFMA.FTZ R166, R14.reuse, R167, R162 ;  /* 0x000000a70ea67223 */ /* 0x040fe200000100a2 */
[----:B------:R-:W-:Y:S01]  /*7210*/  LOP3.LUT P6, RZ, R5, 0xff00, RZ, 0xc0, !PT ;  /* 0x0000ff0005ff7812 */ /* 0x000fe200078cc0ff */
[----:B------:R-:W-:-:S02]  /*7220*/  FFMA.FTZ R167, R14, R176, R163 ;  /* 0x000000b00ea77223 */ /* 0x000fc400000100a3 */
        /* <DEDUP_REMOVED lines=8> */
.L_x_5163:
        /* <DEDUP_REMOVED lines=25> */
.L_x_5162:
        /* <DEDUP_REMOVED lines=29> */
.L_x_5164:
        /* <DEDUP_REMOVED lines=24> */
.L_x_5160:
        /* <DEDUP_REMOVED lines=9> */
.L_x_5156:
[----:B------:R-:W-:Y:S05]  /*7820*/  BSYNC.RECONVERGENT B0 ;  /* 0x0000000000007941 */ /* 0x000fea0003800200 */
.L_x_5155:
[----:B------:R-:W-:Y:S01]  /*7830*/  ISETP.NE.AND P4, PT, R178, RZ, PT ;  /* 0x000000ffb200720c */ /* 0x000fe20003f85270 */
[----:B------:R-:W-:-:S12]  /*7840*/  UPLOP3.LUT UP1, UPT, UPT, UPT, UP1, 0x40, 0x4 ;  /* 0x000000000004789c */ /* 0x000fd80003f2e810 */
[----:B------:R-:W-:Y:S05]  /*7850*/  @!P4 BRA `(.L_x_5165) ;  /* 0xffffff90002cc947 */ /* 0x000fea000383ffff */
.L_x_5102:
[----:B------:R-:W1:Y:S01]  /*7860*/  S2UR UR4, SR_CTAID.X ;  /* 0x00000000000479c3 */ /* 0x000e620000002500 */
[----:B------:R-:W-:Y:S01]  /*7870*/  BSSY.RECONVERGENT B0, `(.L_x_5166) ;  /* 0x0000011000007945 */ /* 0x000fe20003800200 */
[----:B-1----:R-:W-:-:S05]  /*7880*/  IMAD R0, R19, UR4, RZ ;  /* 0x0000000413007c24 */ /* 0x002fca000f8e02ff */
[----:B------:R-:W-:Y:S01]  /*7890*/  LEA.HI R223, R0, R223, RZ, 0x1e ;  /* 0x000000df00df7211 */ /* 0x000fe200078ff0ff */
[----:B------:R-:W-:Y:S06]  /*78a0*/  @!P0 BRA `(.L_x_5167) ;  /* 0x0000000000348947 */ /* 0x000fec0003800000 */
[----:B------:R-:W1:Y:S08]  /*78b0*/  LDC.64 R2, c[0x0][0x440] ;  /* 0x00011000ff027b82 */ /* 0x000e700000000a00 */
        /* <DEDUP_REMOVED lines=12> */
.L_x_5167:
[----:B------:R-:W-:Y:S05]  /*7980*/  BSYNC.RECONVERGENT B0 ;  /* 0x0000000000007941 */ /* 0x000fea0003800200 */
.L_x_5166:
        /* <DEDUP_REMOVED lines=15> */
.L_x_5169:
[----:B------:R-:W-:Y:S05]  /*7a80*/  BSYNC.RECONVERGENT B0 ;  /* 0x0000000000007941 */ /* 0x000fea0003800200 */
.L_x_5168:
        /* <DEDUP_REMOVED lines=15> */
.L_x_5171:
[----:B------:R-:W-:Y:S05]  /*7b80*/  BSYNC.RECONVERGENT B0 ;  /* 0x0000000000007941 */ /* 0x000fea0003800200 */
.L_x_5170:
        /* <DEDUP_REMOVED lines=15> */
.L_x_5173:
[----:B------:R-:W-:Y:S05]  /*7c80*/  BSYNC.RECONVERGENT B0 ;  /* 0x0000000000007941 */ /* 0x000fea0003800200 */
.L_x_5172:
        /* <DEDUP_REMOVED lines=15> */
.L_x_5174:
        /* <DEDUP_REMOVED lines=16> */
.L_x_5484:


//--------------------- .text._ZN10layer_norm31ln_parallel_residual_bwd_kernelINS_13Kernel_traitsIfffffjLj5120ELj1ELj1ELj8ELj16ENS_18Kernel_traits_baseILj5120EfffffjLj256EEEEELb1ELb0ELb1EEEvNS_9BwdParamsE --------------------------
	.section	.text._ZN10layer_norm31ln_parallel_residual_bwd_kernelINS_13Kernel_traitsIfffffjLj5120ELj1ELj1ELj8ELj16ENS_18Kernel_traits_baseILj5120EfffffjLj256EEEEELb1ELb0ELb1EEEvNS_9BwdParamsE,"ax",@progbits
	.align	128
        .global         _ZN10layer_norm31ln_parallel_residual_bwd_kernelINS_13Kernel_traitsIfffffjLj5120ELj1ELj1ELj8ELj16ENS_18Kernel_traits_baseILj5120EfffffjLj256EEEEELb1ELb0ELb1EEEvNS_9BwdParamsE
        .type           _ZN10layer_norm31ln_parallel_residual_bwd_kernelINS_13Kernel_traitsIfffffjLj5120ELj1ELj1ELj8ELj16ENS_18Kernel_traits_baseILj5120EfffffjLj256EEEEELb1ELb0ELb1EEEvNS_9BwdParamsE,@function
        .size           _ZN10layer_norm31ln_parallel_residual_bwd_kernelINS_13Kernel_traitsIfffffjLj5120ELj1ELj1ELj8ELj16ENS_18Kernel_traits_baseILj5120EfffffjLj256EEEEELb1ELb0ELb1EEEvNS_9BwdParamsE,(.L_x_5485 - _ZN10layer_norm31ln_parallel_residual_bwd_kernelINS_13Kernel_traitsIfffffjLj5120ELj1ELj1ELj8ELj16ENS_18Kernel_traits_baseILj5120EfffffjLj256EEEEELb1ELb0ELb1EEEvNS_9BwdParamsE)
        .other          _ZN10layer_norm31ln_parallel_residual_bwd_kernelINS_13Kernel_traitsIfffffjLj5120ELj1ELj1ELj8ELj16ENS_18Kernel_traits_baseILj5120EfffffjLj256EEEEELb1ELb0ELb1EEEvNS_9BwdParamsE,@"STO_CUDA_ENTRY STV_DEFAULT"
_ZN10layer_norm31ln_parallel_residual_bwd_kernelINS_13Kernel_traitsIfffffjLj5120ELj1ELj1ELj8ELj16ENS_18Kernel_traits_baseILj5120EfffffjLj256EEEEELb1ELb0ELb1EEEvNS_9BwdParamsE:
.text._ZN10layer_norm31ln_parallel_residual_bwd_kernelINS_13Kernel_traitsIfffffjLj5120ELj1ELj1ELj8ELj16ENS_18Kernel_traits_baseILj5120EfffffjLj256EEEEELb1ELb0ELb1EEEvNS_9BwdParamsE:
        /* <DEDUP_REMOVED lines=111> */
.L_x_5218:
[----:B0-----:R-:W3:Y:S01]  /*06f0*/  LDC.64 R72, c[0x0][0x3c0] ;  /* 0x0000f000ff487b82 */ /* 0x001ee20000000a00 */
[----:B--2---:R-:W-:-:S05]  /*0700*/  IMAD R74, R214, UR13, RZ ;  /* 0x0000000dd64a7c24 */ /* 0x004fca000f8e02ff */
[----:B------:R-:W-:Y:S02]  /*0710*/  SHF.R.S32.HI R75, RZ, 0x1f, R74 ;  /* 0x0000001fff4b7819 */ /* 0x000fe4000001144a */
[----:B------:R-:W2:Y:S02]  /*0720*/  LDC.64 R104, c[0x0][0x430] ;  /* 0x00010c00ff687b82 */ /* 0x000ea40000000a00 */
[----:B------:R-:W-:-:S04]  /*0730*/  LEA.HI R75, R75, R74, RZ, 0x2 ;  /* 0x0000004a4b4b7211 */ /* 0x000fc800078f10ff */
[----:B------:R-:W-:Y:S02]  /*0740*/  LEA.HI.SX32 R224, R75, R140, 0x1e ;  /* 0x0000008c4be07211 */ /* 0x000fe400078ff2ff */
[----:B------:R-:W4:Y:S08]  /*0750*/  LDC.64 R156, c[0x0][0x3a8] ;  /* 0x0000ea00ff9c7b82 */ /* 0x000f300000000a00 */
[----:B------:R-:W1:Y:S01]  /*0760*/  LDC.64 R108, c[0x0][0x428] ;  /* 0x00010a00ff6c7b82 */ /* 0x000e620000000a00 */
[----:B---3--:R-:W-:-:S07]  /*0770*/  IMAD.WIDE R72, R214, 0x4, R72 ;  /* 0x00000004d6487825 */ /* 0x008fce00078e0248 */
[----:B------:R-:W3:Y:S01]  /*0780*/  LDC.64 R98, c[0x0][0x3c8] ;  /* 0x0000f200ff627b82 */ /* 0x000ee20000000a00 */
[C---:B------:R-:W-:Y:S01]  /*0790*/  IADD3 R222, PT, PT, R224.reuse, 0x100, RZ ;  /* 0x00000100e0de7810 */ /* 0x040fe20007ffe0ff */
[----:B------:R2:W3:Y:S01]  /*07a0*/  LDG.E R216, desc[UR10][R72.64] ;  /* 0x0000000a48d87981 */ /* 0x0004e2000c1e1900 */
[C---:B------:R-:W-:Y:S02]  /*07b0*/  IADD3 R218, PT, PT, R224.reuse, 0x300, RZ ;  /* 0x00000300e0da7810 */ /* 0x040fe40007ffe0ff */
[C---:B------:R-:W-:Y:S02]  /*07c0*/  IADD3 R220, PT, PT, R224.reuse, 0x200, RZ ;  /* 0x00000200e0dc7810 */ /* 0x040fe40007ffe0ff */
[----:B------:R-:W-:Y:S01]  /*07d0*/  IADD3 R208, PT, PT, R224, 0x400, RZ ;  /* 0x00000400e0d07810 */ /* 0x000fe20007ffe0ff */
[----:B----4-:R-:W-:Y:S01]  /*07e0*/  IMAD.WIDE.U32 R144, R222, 0x10, R156 ;  /* 0x00000010de907825 */ /* 0x010fe200078e009c */
[----:B0-----:R-:W-:Y:S01]  /*07f0*/  ISETP.NE.U32.AND P0, PT, RZ, UR16, PT ;  /* 0x00000010ff007c0c */ /* 0x001fe2000bf05070 */
[----:B------:R-:W0:Y:S02]  /*0800*/  LDC.64 R232, c[0x0][0x3b0] ;  /* 0x0000ec00ffe87b82 */ /* 0x000e240000000a00 */
[----:B--2---:R-:W-:-:S02]  /*0810*/  IMAD.WIDE.U32 R72, R224, 0x10, R104 ;  /* 0x00000010e0487825 */ /* 0x004fc400078e0068 */
[----:B------:R-:W2:Y:S02]  /*0820*/  LDG.E.128 R144, desc[UR10][R144.64] ;  /* 0x0000000a90907981 */ /* 0x000ea4000c1e1d00 */
[--C-:B------:R-:W-:Y:S02]  /*0830*/  IMAD.WIDE.U32 R152, R218, 0x10, R156.reuse ;  /* 0x00000010da987825 */ /* 0x100fe400078e009c */
[----:B------:R-:W4:Y:S02]  /*0840*/  LDG.E.128 R72, desc[UR10][R72.64] ;  /* 0x0000000a48487981 */ /* 0x000f24000c1e1d00 */
[--C-:B------:R-:W-:Y:S02]  /*0850*/  IMAD.WIDE.U32 R140, R224, 0x10, R156.reuse ;  /* 0x00000010e08c7825 */ /* 0x100fe400078e009c */
[----:B------:R-:W4:Y:S02]  /*0860*/  LDG.E.128 R152, desc[UR10][R152.64] ;  /* 0x0000000a98987981 */ /* 0x000f24000c1e1d00 */
[----:B------:R-:W-:-:S02]  /*0870*/  IMAD.WIDE.U32 R148, R220, 0x10, R156 ;  /* 0x00000010dc947825 */ /* 0x000fc400078e009c */
[----:B------:R-:W4:Y:S02]  /*0880*/  LDG.E.128 R140, desc[UR10][R140.64] ;  /* 0x0000000a8c8c7981 */ /* 0x000f24000c1e1d00 */
[----:B-1----:R-:W-:Y:S02]  /*0890*/  IMAD.WIDE.U32 R76, R224, 0x10, R108 ;  /* 0x00000010e04c7825 */ /* 0x002fe400078e006c */
[----:B------:R-:W4:Y:S02]  /*08a0*/  LDG.E.128 R148, desc[UR10][R148.64] ;  /* 0x0000000a94947981 */ /* 0x000f24000c1e1d00 */
[----:B------:R-:W-:Y:S02]  /*08b0*/  IMAD.WIDE.U32 R156, R208, 0x10, R156 ;  /* 0x00000010d09c7825 */ /* 0x000fe400078e009c */
[----:B------:R-:W4:Y:S02]  /*08c0*/  LDG.E.128 R76, desc[UR10][R76.64] ;  /* 0x0000000a4c4c7981 */ /* 0x000f24000c1e1d00 */
[----:B------:R-:W-:-:S02]  /*08d0*/  IMAD.WIDE.U32 R80, R222, 0x10, R104 ;  /* 0x00000010de507825 */ /* 0x000fc400078e0068 */
[----:B------:R-:W4:Y:S02]  /*08e0*/  LDG.E.128 R156, desc[UR10][R156.64] ;  /* 0x0000000a9c9c7981 */ /* 0x000f24000c1e1d00 */
[----:B---3--:R-:W-:Y:S02]  /*08f0*/  IMAD.WIDE R98, R214, 0x4, R98 ;  /* 0x00000004d6627825 */ /* 0x008fe400078e0262 */
[----:B------:R-:W3:Y:S02]  /*0900*/  LDG.E.128 R80, desc[UR10][R80.64] ;  /* 0x0000000a50507981 */ /* 0x000ee4000c1e1d00 */
[----:B------:R-:W-:Y:S02]  /*0910*/  IMAD.WIDE.U32 R84, R222, 0x10, R108 ;  /* 0x00000010de547825 */ /* 0x000fe400078e006c */
[----:B------:R-:W3:Y:S04]  /*0920*/  LDG.E R217, desc[UR10][R98.64] ;  /* 0x0000000a62d97981 */ /* 0x000ee8000c1e1900 */
        /* <DEDUP_REMOVED lines=14> */
[----:B------:R-:W-:-:S04]  /*0a10*/  ISETP.NE.U32.AND P1, PT, RZ, UR14, PT ;  /* 0x0000000eff007c0c */ /* 0x000fc8000bf25070 */
[----:B------:R-:W-:-:S07]  /*0a20*/  ISETP.NE.AND.EX P1, PT, RZ, UR15, PT, P1 ;  /* 0x0000000fff007c0c */ /* 0x000fce000bf25310 */
[----:B------:R-:W1:Y:S08]  /*0a30*/  @P0 LDC.64 R240, c[0x0][0x3b8] ;  /* 0x0000ee00fff00b82 */ /* 0x000e700000000a00 */
[----:B------:R-:W0:Y:S08]  /*0a40*/  @P0 LDC.64 R236, c[0x0][0x3b8] ;  /* 0x0000ee00ffec0b82 */ /* 0x000e300000000a00 */
[----:B------:R-:W0:Y:S08]  /*0a50*/  @P0 LDC.64 R234, c[0x0][0x3b8] ;  /* 0x0000ee00ffea0b82 */ /* 0x000e300000000a00 */
[----:B------:R-:W0:Y:S08]  /*0a60*/  @P0 LDC.64 R228, c[0x0][0x3b8] ;  /* 0x0000ee00ffe40b82 */ /* 0x000e300000000a00 */
[----:B------:R-:W0:Y:S08]  /*0a70*/  @P0 LDC.64 R230, c[0x0][0x3b8] ;  /* 0x0000ee00ffe60b82 */ /* 0x000e300000000a00 */
[----:B------:R-:W0:Y:S01]  /*0a80*/  @P1 LDC.64 R226, c[0x0][0x438] ;  /* 0x00010e00ffe21b82 */ /* 0x000e220000000a00 */
[----:B-1----:R-:W-:Y:S01]  /*0a90*/  @P0 IMAD.WIDE.U32 R240, R224, 0x4, R240 ;  /* 0x00000004e0f00825 */ /* 0x002fe200078e00f0 */
[----:B------:R-:W-:-:S04]  /*0aa0*/  ISETP.NE.AND P4, PT, RZ, UR12, PT ;  /* 0x0000000cff007c0c */ /* 0x000fc8000bf85270 */
[----:B-----5:R1:W5:Y:S02]  /*0ab0*/  @P0 LDG.E R213, desc[UR10][R240.64] ;  /* 0x0000000af0d50981 */ /* 0x020364000c1e1900 */
[----:B------:R-:W1:Y:S01]  /*0ac0*/  @P1 LDC.64 R238, c[0x0][0x438] ;  /* 0x00010e00ffee1b82 */ /* 0x000e620000000a00 */
[----:B0-----:R-:W-:-:S04]  /*0ad0*/  @P0 IMAD.WIDE.U32 R236, R222, 0x4, R236 ;  /* 0x00000004deec0825 */ /* 0x001fc800078e00ec */
[----:B------:R-:W-:Y:S01]  /*0ae0*/  @P0 IMAD.WIDE.U32 R234, R220, 0x4, R234 ;  /* 0x00000004dcea0825 */ /* 0x000fe200078e00ea */
[----:B------:R0:W5:Y:S03]  /*0af0*/  @P0 LDG.E R212, desc[UR10][R236.64] ;  /* 0x0000000aecd40981 */ /* 0x000166000c1e1900 */
[----:B-1----:R-:W-:Y:S01]  /*0b00*/  IMAD.WIDE.U32 R240, R222, 0x4, R232 ;  /* 0x00000004def07825 */ /* 0x002fe200078e00e8 */
[----:B------:R1:W5:Y:S03]  /*0b10*/  @P0 LDG.E R209, desc[UR10][R234.64] ;  /* 0x0000000aead10981 */ /* 0x000366000c1e1900 */
[----:B------:R-:W-:Y:S01]  /*0b20*/  @P0 IMAD.WIDE.U32 R246, R208, 0x4, R228 ;  /* 0x00000004d0f60825 */ /* 0x000fe200078e00e4 */
[----:B------:R1:W5:Y:S01]  /*0b30*/  LDG.E R223, desc[UR10][R240.64] ;  /* 0x0000000af0df7981 */ /* 0x000362000c1e1900 */
[----:B------:R-:W1:Y:S02]  /*0b40*/  @P1 LDC.64 R228, c[0x0][0x438] ;  /* 0x00010e00ffe41b82 */ /* 0x000e640000000a00 */
[----:B------:R-:W-:Y:S01]  /*0b50*/  @P0 IMAD.WIDE.U32 R244, R218, 0x4, R230 ;  /* 0x00000004daf40825 */ /* 0x000fe200078e00e6 */
[----:B------:R4:W5:Y:S03]  /*0b60*/  @P0 LDG.E R211, desc[UR10][R246.64] ;  /* 0x0000000af6d30981 */ /* 0x000966000c1e1900 */
[----:B------:R-:W-:Y:S01]  /*0b70*/  @P1 IMAD.WIDE.U32 R248, R224, 0x10, R226 ;  /* 0x00000010e0f81825 */ /* 0x000fe200078e00e2 */
[----:B------:R-:W5:Y:S01]  /*0b80*/  @P0 LDG.E R210, desc[UR10][R244.64] ;  /* 0x0000000af4d20981 */ /* 0x000f62000c1e1900 */
[----:B------:R-:W1:Y:S02]  /*0b90*/  @P1 LDC.64 R230, c[0x0][0x438] ;  /* 0x00010e00ffe61b82 */ /* 0x000e640000000a00 */
[--C-:B0-----:R-:W-:Y:S01]  /*0ba0*/  IMAD.WIDE.U32 R236, R220, 0x4, R232.reuse ;  /* 0x00000004dcec7825 */ /* 0x101fe200078e00e8 */
[----:B------:R-:W5:Y:S03]  /*0bb0*/  @P1 LDG.E.128 R112, desc[UR10][R248.64] ;  /* 0x0000000af8701981 */ /* 0x000f66000c1e1d00 */
[--C-:B------:R-:W-:Y:S01]  /*0bc0*/  IMAD.WIDE.U32 R242, R224, 0x4, R232.reuse ;  /* 0x00000004e0f27825 */ /* 0x100fe200078e00e8 */
[----:B------:R0:W5:Y:S01]  /*0bd0*/  LDG.E R221, desc[UR10][R236.64] ;  /* 0x0000000aecdd7981 */ /* 0x000162000c1e1900 */
[----:B------:R-:W0:Y:S02]  /*0be0*/  @P1 LDC.64 R226, c[0x0][0x438] ;  /* 0x00010e00ffe21b82 */ /* 0x000e240000000a00 */
[--C-:B-1----:R-:W-:Y:S01]  /*0bf0*/  IMAD.WIDE.U32 R234, R218, 0x4, R232.reuse ;  /* 0x00000004daea7825 */ /* 0x102fe200078e00e8 */
[----:B------:R1:W5:Y:S03]  /*0c00*/  LDG.E R225, desc[UR10][R242.64] ;  /* 0x0000000af2e17981 */ /* 0x000366000c1e1900 */
[----:B------:R-:W-:Y:S01]  /*0c10*/  IMAD.WIDE.U32 R232, R208, 0x4, R232 ;  /* 0x00000004d0e87825 */ /* 0x000fe200078e00e8 */
[----:B------:R-:W5:Y:S03]  /*0c20*/  LDG.E R219, desc[UR10][R234.64] ;  /* 0x0000000aeadb7981 */ /* 0x000f66000c1e1900 */
[----:B------:R-:W-:-:S05]  /*0c30*/  @P1 IMAD.WIDE.U32 R238, R222, 0x10, R238 ;  /* 0x00000010deee1825 */ /* 0x000fca00078e00ee */
[----:B------:R-:W5:Y:S01]  /*0c40*/  @P1 LDG.E.128 R116, desc[UR10][R238.64] ;  /* 0x0000000aee741981 */ /* 0x000f62000c1e1d00 */
[----:B------:R-:W-:-:S04]  /*0c50*/  @P1 IMAD.WIDE.U32 R228, R218, 0x10, R228 ;  /* 0x00000010dae41825 */ /* 0x000fc800078e00e4 */
[----:B------:R-:W-:Y:S01]  /*0c60*/  @P1 IMAD.WIDE.U32 R230, R220, 0x10, R230 ;  /* 0x00000010dce61825 */ /* 0x000fe200078e00e6 */
[----:B------:R-:W5:Y:S03]  /*0c70*/  @P1 LDG.E.128 R124, desc[UR10][R228.64] ;  /* 0x0000000ae47c1981 */ /* 0x000f66000c1e1d00 */
[----:B0-----:R-:W-:Y:S01]  /*0c80*/  @P1 IMAD.WIDE.U32 R226, R208, 0x10, R226 ;  /* 0x00000010d0e21825 */ /* 0x001fe200078e00e2 */
[----:B------:R-:W5:Y:S04]  /*0c90*/  @P1 LDG.E.128 R120, desc[UR10][R230.64] ;  /* 0x0000000ae6781981 */ /* 0x000f68000c1e1d00 */
[----:B------:R-:W5:Y:S01]  /*0ca0*/  @P1 LDG.E.128 R128, desc[UR10][R226.64] ;  /* 0x0000000ae2801981 */ /* 0x000f62000c1e1d00 */
[----:B------:R-:W-:-:S03]  /*0cb0*/  FSEL R240, R216, RZ, !P4 ;  /* 0x000000ffd8f07208 */ /* 0x000fc60006000000 */
[----:B------:R0:W5:Y:S02]  /*0cc0*/  LDG.E R216, desc[UR10][R232.64] ;  /* 0x0000000ae8d87981 */ /* 0x000164000c1e1900 */
[----:B--2---:R-:W-:Y:S01]  /*0cd0*/  FADD.FTZ R252, -R240, R144 ;  /* 0x00000090f0fc7221 */ /* 0x004fe20000010100 */
[----:B----4-:R-:W-:Y:S01]  /*0ce0*/  FMUL.FTZ R247, R48, R72 ;  /* 0x0000004830f77220 */ /* 0x010fe20000410000 */
[C---:B------:R-:W-:Y:S01]  /*0cf0*/  FADD.FTZ R236, -R240.reuse, R146 ;  /* 0x00000092f0ec7221 */ /* 0x040fe20000010100 */
[C---:B------:R-:W-:Y:S01]  /*0d00*/  FADD.FTZ R144, -R240.reuse, R152 ;  /* 0x00000098f0907221 */ /* 0x040fe20000010100 */
[C---:B------:R-:W-:Y:S01]  /*0d10*/  FADD.FTZ R152, -R240.reuse, R154 ;  /* 0x0000009af0987221 */ /* 0x040fe20000010100 */
[----:B------:R-:W-:Y:S01]  /*0d20*/  FMUL.FTZ R154, R49, R73 ;  /* 0x00000049319a7220 */ /* 0x000fe20000410000 */
[C---:B------:R-:W-:Y:S01]  /*0d30*/  FADD.FTZ R246, -R240.reuse, R141 ;  /* 0x0000008df0f67221 */ /* 0x040fe20000010100 */
[----:B-1----:R-:W-:Y:S01]  /*0d40*/  FADD.FTZ R242, -R240, R142 ;  /* 0x0000008ef0f27221 */ /* 0x002fe20000010100 */
[----:B------:R-:W-:Y:S01]  /*0d50*/  FMUL.FTZ R141, R50, R74 ;  /* 0x0000004a328d7220 */ /* 0x000fe20000410000 */
[----:B0-----:R-:W-:Y:S01]  /*0d60*/  FADD.FTZ R232, -R240, R148 ;  /* 0x00000094f0e87221 */ /* 0x001fe20000010100 */
[----:B------:R-:W-:Y:S01]  /*0d70*/  FFMA.FTZ R247, R68, R76, R247 ;  /* 0x0000004c44f77223 */ /* 0x000fe200000100f7 */
[----:B------:R-:W-:Y:S01]  /*0d80*/  FFMA.FTZ R245, R69, R77, R154 ;  /* 0x0000004d45f57223 */ /* 0x000fe2000001009a */
[C---:B------:R-:W-:Y:S01]  /*0d90*/  FADD.FTZ R146, -R240.reuse, R156 ;  /* 0x0000009cf0927221 */ /* 0x040fe20000010100 */
[----:B------:R-:W-:Y:S01]  /*0da0*/  FMUL.FTZ R156, R51, R75 ;  /* 0x0000004b339c7220 */ /* 0x000fe20000410000 */
[C---:B------:R-:W-:Y:S01]  /*0db0*/  FADD.FTZ R148, -R240.reuse, R158 ;  /* 0x0000009ef0947221 */ /* 0x040fe20000010100 */
[----:B------:R-:W-:Y:S01]  /*0dc0*/  FADD.FTZ R158, RZ, R247 ;  /* 0x000000f7ff9e7221 */ /* 0x000fe20000010000 */
[C---:B------:R-:W-:Y:S01]  /*0dd0*/  FADD.FTZ R248, -R240.reuse, R140 ;  /* 0x0000008cf0f87221 */ /* 0x040fe20000010100 */
[----:B------:R-:W-:Y:S01]  /*0de0*/  FFMA.FTZ R241, R71, R79, R156 ;  /* 0x0000004f47f17223 */ /* 0x000fe2000001009c */
[----:B------:R-:W-:Y:S01]  /*0df0*/  FADD.FTZ R244, -R240, R143 ;  /* 0x0000008ff0f47221 */ /* 0x000fe20000010100 */
[----:B---3--:R-:W-:Y:S01]  /*0e00*/  FMUL.FTZ R156, R47, R83 ;  /* 0x000000532f9c7220 */ /* 0x008fe20000410000 */
[----:B------:R-:W-:Y:S01]  /*0e10*/  FMUL.FTZ R243, R217, R242 ;  /* 0x000000f2d9f37220 */ /* 0x000fe20000410000 */
[----:B------:R-:W-:Y:S01]  /*0e20*/  FFMA.FTZ R242, R70, R78, R141 ;  /* 0x0000004e46f27223 */ /* 0x000fe2000001008d */
[----:B------:R-:W-:Y:S01]  /*0e30*/  FADD.FTZ R143, R245, R158 ;  /* 0x0000009ef58f7221 */ /* 0x000fe20000010000 */
[----:B------:R-:W-:Y:S01]  /*0e40*/  FMUL.FTZ R248, R217, R248 ;  /* 0x000000f8d9f87220 */ /* 0x000fe20000410000 */
[----:B------:R-:W-:Y:S01]  /*0e50*/  FFMA.FTZ R233, R67, R87, R156 ;  /* 0x0000005743e97223 */ /* 0x000fe2000001009c */
[----:B------:R-:W-:Y:S01]  /*0e60*/  FMUL.FTZ R239, R44, R80 ;  /* 0x000000502cef7220 */ /* 0x000fe20000410000 */
[----:B------:R-:W-:Y:S01]  /*0e70*/  FADD.FTZ R156, R242, R143 ;  /* 0x0000008ff29c7221 */ /* 0x000fe20000010000 */
[----:B------:R-:W-:Y:S01]  /*0e80*/  FMUL.FTZ R154, R45, R81 ;  /* 0x000000512d9a7220 */ /* 0x000fe20000410000 */
[----:B------:R-:W-:Y:S01]  /*0e90*/  FMUL.FTZ R246, R217, R246 ;  /* 0x000000f6d9f67220 */ /* 0x000fe20000410000 */
[----:B------:R-:W-:Y:S01]  /*0ea0*/  FFMA.FTZ R141, R248, R247, RZ ;  /* 0x000000f7f88d7223 */ /* 0x000fe200000100ff */
        /* <DEDUP_REMOVED lines=8> */
[----:B------:R-:W-:Y:S01]  /*0f30*/  FADD.FTZ R228, -R240, R150 ;  /* 0x00000096f0e47221 */ /* 0x000fe20000010100 */
[----:B------:R-:W-:Y:S01]  /*0f40*/  FFMA.FTZ R235, R66, R86, R235 ;  /* 0x0000005642eb7223 */ /* 0x000fe200000100eb */
        /* <DEDUP_REMOVED lines=23> */
[C---:B------:R-:W-:Y:S01]  /*10c0*/  FMUL.FTZ R234, R217.reuse, R234 ;  /* 0x000000ead9ea7220 */ /* 0x040fe20000410000 */
[----:B------:R-:W-:Y:S01]  /*10d0*/  FFMA.FTZ R141, R236, R235, R141 ;  /* 0x000000ebec8d7223 */ /* 0x000fe2000001008d */
        /* <DEDUP_REMOVED lines=25> */
[----:B------:R-:W-:Y:S01]  /*1270*/  FFMA.FTZ R143, R159, R226, R144 ;  /* 0x000000e29f8f7223 */ /* 0x000fe20000010090 */
[----:B------:R-:W-:-:S02]  /*1280*/  FMUL.FTZ R141, R32, R104 ;  /* 0x00000068208d7220 */ /* 0x000fc40000410000 */
[----:B------:R-:W-:Y:S01]  /*1290*/  FADD.FTZ R144, R153, R156 ;  /* 0x0000009c99907221 */ /* 0x000fe20000010000 */
[C---:B------:R-:W-:Y:S01]  /*12a0*/  FMUL.FTZ R156, R217.reuse, R142 ;  /* 0x0000008ed99c7220 */ /* 0x040fe20000410000 */
        /* <DEDUP_REMOVED lines=58> */
.L_x_5177:
[----:B------:R-:W-:Y:S05]  /*1650*/  BSYNC.RECONVERGENT B0 ;  /* 0x0000000000007941 */ /* 0x000fea0003800200 */
.L_x_5176:
        /* <DEDUP_REMOVED lines=154> */
.L_x_5180:
        /* <DEDUP_REMOVED lines=25> */
.L_x_5179:
        /* <DEDUP_REMOVED lines=30> */
.L_x_5182:
        /* <DEDUP_REMOVED lines=25> */
.L_x_5178:
        /* <DEDUP_REMOVED lines=41> */
.L_x_5184:
        /* <DEDUP_REMOVED lines=33> */
.L_x_5183:
        /* <DEDUP_REMOVED lines=38> */
.L_x_5185:
        /* <DEDUP_REMOVED lines=32> */
.L_x_5181:
        /* <DEDUP_REMOVED lines=47> */
.L_x_5188:
        /* <DEDUP_REMOVED lines=33> */
.L_x_5187:
        /* <DEDUP_REMOVED lines=34> */
.L_x_5190:
        /* <DEDUP_REMOVED lines=33> */
.L_x_5186:
        /* <DEDUP_REMOVED lines=27> */
.L_x_5192:
        /* <DEDUP_REMOVED lines=25> */
.L_x_5191:
        /* <DEDUP_REMOVED lines=26> */
.L_x_5193:
        /* <DEDUP_REMOVED lines=24> */
.L_x_5189:
        /* <DEDUP_REMOVED lines=44> */
.L_x_5196:
        /* <DEDUP_REMOVED lines=33> */
.L_x_5195:
        /* <DEDUP_REMOVED lines=34> */
.L_x_5198:
        /* <DEDUP_REMOVED lines=33> */
.L_x_5194:
        /* <DEDUP_REMOVED lines=27> */
.L_x_5200:
        /* <DEDUP_REMOVED lines=25> */
.L_x_5199:
        /* <DEDUP_REMOVED lines=26> */
.L_x_5201:
        /* <DEDUP_REMOVED lines=24> */
.L_x_5197:
        /* <DEDUP_REMOVED lines=44> */
.L_x_5204:
        /* <DEDUP_REMOVED lines=33> */
.L_x_5203:
        /* <DEDUP_REMOVED lines=34> */
.L_x_5206:
        /* <DEDUP_REMOVED lines=33> */
.L_x_5202:
        /* <DEDUP_REMOVED lines=27> */
.L_x_5208:
        /* <DEDUP_REMOVED lines=25> */
.L_x_5207:
        /* <DEDUP_REMOVED lines=26> */
.L_x_5209:
        /* <DEDUP_REMOVED lines=24> */
.L_x_5205:
        /* <DEDUP_REMOVED lines=44> */
.L_x_5212:
        /* <DEDUP_REMOVED lines=33> */
.L_x_5211:
        /* <DEDUP_REMOVED lines=34> */
.L_x_5214:
        /* <DEDUP_REMOVED lines=33> */
.L_x_5210:
        /* <DEDUP_REMOVED lines=27> */
.L_x_5216:
        /* <DEDUP_REMOVED lines=25> */
.L_x_5215:
        /* <DEDUP_REMOVED lines=26> */
.L_x_5217:
        /* <DEDUP_REMOVED lines=24> */
.L_x_5213:
        /* <DEDUP_REMOVED lines=90> */
.L_x_5175:
        /* <DEDUP_REMOVED lines=33> */
.L_x_5219:
        /* <DEDUP_REMOVED lines=10> */
.L_x_5485:


//--------------------- .text._ZN10layer_norm22ln_bwd_finalize_kernelINS_22Kernel_traits_finalizeILj5120EfffffjLb0ELj1024ELj4ENS_18Kernel_traits_baseILj5120EfffffjLj1024EEEEELb0ELb0EEEvNS_9BwdParamsE --------------------------
	.section	.text._ZN10layer_norm22ln_bwd_finalize_kernelINS_22Kernel_traits_finalizeILj5120EfffffjLb0ELj1024ELj4ENS_18Kernel_traits_baseILj5120EfffffjLj1024EEEEELb0ELb0EEEvNS_9BwdParamsE,"ax",@progbits
	.align	128
        .global         _ZN10layer_norm22ln_bwd_finalize_kernelINS_22Kernel_traits_finalizeILj5120EfffffjLb0ELj1024ELj4ENS_18Kernel_traits_baseILj5120EfffffjLj1024EEEEELb0ELb0EEEvNS_9BwdParamsE
        .type           _ZN10layer_norm22ln_bwd_finalize_kernelINS_22Kernel_traits_finalizeILj5120EfffffjLb0ELj1024ELj4ENS_18Kernel_traits_baseILj5120EfffffjLj1024EEEEELb0ELb0EEEvNS_9BwdParamsE,@function
        .size           _ZN10layer_norm22ln_bwd_finalize_kernelINS_22Kernel_traits_finalizeILj5120EfffffjLb0ELj1024ELj4ENS_18Kernel_traits_baseILj5120EfffffjLj1024EEEEELb0ELb0EEEvNS_9BwdParamsE,(.L_x_5486 - _ZN10layer_norm22ln_bwd_finalize_kernelINS_22Kernel_traits_finalizeILj5120EfffffjLb0ELj1024ELj4ENS_18Kernel_traits_baseILj5120EfffffjLj1024EEEEELb0ELb0EEEvNS_9BwdParamsE)
        .other          _ZN10layer_norm22ln_bwd_finalize_kernelINS_22Kernel_traits_finalizeILj5120EfffffjLb0ELj1024ELj4ENS_18Kernel_traits_baseILj5120EfffffjLj1024EEEEELb0ELb0EEEvNS_9BwdParamsE,@"STO_CUDA_ENTRY STV_DEFAULT"
_ZN10layer_norm22ln_bwd_finalize_kernelINS_22Kernel_traits_finalizeILj5120EfffffjLb0ELj1024ELj4ENS_18Kernel_traits_baseILj5120EfffffjLj1024EEEEELb0ELb0EEEvNS_9BwdParamsE:
.text._ZN10layer_norm22ln_bwd_finalize_kernelINS_22Kernel_traits_finalizeILj5120EfffffjLb0ELj1024ELj4ENS_18Kernel_traits_baseILj5120EfffffjLj1024EEEEELb0ELb0EEEvNS_9BwdParamsE:
        /* <DEDUP_REMOVED lines=78> */
.L_x_5224:
        /* <DEDUP_REMOVED lines=118> */
.L_x_5223:
[----:B------:R-:W-:Y:S05]  /*0c40*/  BSYNC.RECONVERGENT B1 ;  /* 0x0000000000017941 */ /* 0x000fea0003800200 */
.L_x_5222:
        /* <DEDUP_REMOVED lines=68> */
.L_x_5226:
[----:B------:R-:W-:Y:S05]  /*1090*/  BSYNC.RECONVERGENT B1 ;  /* 0x0000000000017941 */ /* 0x000fea0003800200 */
.L_x_5225:
        /* <DEDUP_REMOVED lines=37> */
.L_x_5228:
[----:B------:R-:W-:Y:S05]  /*12f0*/  BSYNC.RECONVERGENT B1 ;  /* 0x0000000000017941 */ /* 0x000fea0003800200 */
.L_x_5227:
[----:B------:R-:W-:Y:S05]  /*1300*/  @!P1 BRA `(.L_x_5221) ;  /* 0x00000000003c9947 */ /* 0x000fea0003800000 */
[----:B------:R-:W0:Y:S01]  /*1310*/  LDC.64 R8, c[0x0][0x440] ;  /* 0x00011000ff087b82 */ /* 0x000e220000000a00 */
[----:B------:R-:W-:Y:S01]  /*1320*/  IMAD R0, R3, R54, R0 ;  /* 0x0000003603007224 */ /* 0x000fe200078e0200 */
[----:B------:R-:W-:-:S04]  /*1330*/  IADD3 R12, PT, PT, -R55, RZ, RZ ;  /* 0x000000ff370c7210 */ /* 0x000fc80007ffe1ff */
[----:B------:R-:W-:Y:S02]  /*1340*/  IADD3 R3, PT, PT, R57, R0, RZ ;  /* 0x0000000039037210 */ /* 0x000fe40007ffe0ff */
[----:B------:R-:W1:Y:S05]  /*1350*/  LDC.64 R10, c[0x0][0x448] ;  /* 0x00011200ff0a7b82 */ /* 0x000e6a0000000a00 */
.L_x_5229:
        /* <DEDUP_REMOVED lines=10> */
.L_x_5221:
[----:B------:R-:W-:Y:S05]  /*1400*/  BSYNC.RECONVERGENT B0 ;  /* 0x0000000000007941 */ /* 0x000fea0003800200 */
.L_x_5220:
        /* <DEDUP_REMOVED lines=60> */
.L_x_5230:
        /* <DEDUP_REMOVED lines=11> */
.L_x_5486:


//--------------------- .text._ZN10layer_norm40ln_parallel_residual_bwd_finalize_kernelINS_22Kernel_traits_finalizeILj5120EfffffjLb0ELj1024ELj4ENS_18Kernel_traits_baseILj5120EfffffjLj1024EEEEELb0EEEvNS_9BwdParamsE --------------------------
	.section	.text._ZN10layer_norm40ln_parallel_residual_bwd_finalize_kernelINS_22Kernel_traits_finalizeILj5120EfffffjLb0ELj1024ELj4ENS_18Kernel_traits_baseILj5120EfffffjLj1024EEEEELb0EEEvNS_9BwdParamsE,"ax",@progbits
	.align	128
        .global         _ZN10layer_norm40ln_parallel_residual_bwd_finalize_kernelINS_22Kernel_traits_finalizeILj5120EfffffjLb0ELj1024ELj4ENS_18Kernel_traits_baseILj5120EfffffjLj1024EEEEELb0EEEvNS_9BwdParamsE
        .type           _ZN10layer_norm40ln_parallel_residual_bwd_finalize_kernelINS_22Kernel_traits_finalizeILj5120EfffffjLb0ELj1024ELj4ENS_18Kernel_traits_baseILj5120EfffffjLj1024EEEEELb0EEEvNS_9BwdParamsE,@function
        .size           _ZN10layer_norm40ln_parallel_residual_bwd_finalize_kernelINS_22Kernel_traits_finalizeILj5120EfffffjLb0ELj1024ELj4ENS_18Kernel_traits_baseILj5120EfffffjLj1024EEEEELb0EEEvNS_9BwdParamsE,(.L_x_5487 - _ZN10layer_norm40ln_parallel_residual_bwd_finalize_kernelINS_22Kernel_traits_finalizeILj5120EfffffjLb0ELj1024ELj4ENS_18Kernel_traits_baseILj5120EfffffjLj1024EEEEELb0EEEvNS_9BwdParamsE)
        .other          _ZN10layer_norm40ln_parallel_residual_bwd_finalize_kernelINS_22Kernel_traits_finalizeILj5120EfffffjLb0ELj1024ELj4ENS_18Kernel_traits_baseILj5120EfffffjLj1024EEEEELb0EEEvNS_9BwdParamsE,@"STO_CUDA_ENTRY STV_DEFAULT"
_ZN10layer_norm40ln_parallel_residual_bwd_finalize_kernelINS_22Kernel_traits_finalizeILj5120EfffffjLb0ELj1024ELj4ENS_18Kernel_traits_baseILj5120EfffffjLj1024EEEEELb0EEEvNS_9BwdParamsE:
.text._ZN10layer_norm40ln_parallel_residual_bwd_finalize_kernelINS_22Kernel_traits_finalizeILj5120EfffffjLb0ELj1024ELj4ENS_18Kernel_traits_baseILj5120EfffffjLj1024EEEEELb0EEEvNS_9BwdParamsE:
        /* <DEDUP_REMOVED lines=58> */
.L_x_5235:
        /* <DEDUP_REMOVED lines=112> */
.L_x_5234:
[----:B------:R-:W-:Y:S05]  /*0aa0*/  BSYNC.RECONVERGENT B1 ;  /* 0x0000000000017941 */ /* 0x000fea0003800200 */
.L_x_5233:
        /* <DEDUP_REMOVED lines=66> */
.L_x_5237:
[----:B------:R-:W-:Y:S05]  /*0ed0*/  BSYNC.RECONVERGENT B1 ;  /* 0x0000000000017941 */ /* 0x000fea0003800200 */
.L_x_5236:
        /* <DEDUP_REMOVED lines=36> */
.L_x_5239:
[----:B------:R-:W-:Y:S05]  /*1120*/  BSYNC.RECONVERGENT B1 ;  /* 0x0000000000017941 */ /* 0x000fea0003800200 */
.L_x_5238:
        /* <DEDUP_REMOVED lines=18> */
.L_x_5232:
[----:B------:R-:W-:Y:S05]  /*1250*/  BSYNC.RECONVERGENT B0 ;  /* 0x0000000000007941 */ /* 0x000fea0003800200 */
.L_x_5231:
        /* <DEDUP_REMOVED lines=92> */
.L_x_5240:
        /* <DEDUP_REMOVED lines=14> */
.L_x_5487:


//--------------------- .text._ZN10layer_norm31ln_parallel_residual_bwd_kernelINS_13Kernel_traitsIfffffjLj5120ELj1ELj1ELj8ELj16ENS_18Kernel_traits_baseILj5120EfffffjLj256EEEEELb1ELb1ELb0EEEvNS_9BwdParamsE --------------------------
	.section	.text._ZN10layer_norm31ln_parallel_residual_bwd_kernelINS_13Kernel_traitsIfffffjLj5120ELj1ELj1ELj8ELj16ENS_18Kernel_traits_baseILj5120EfffffjLj256EEEEELb1ELb1ELb0EEEvNS_9BwdParamsE,"ax",@progbits
	.align	128
        .global         _ZN10layer_norm31ln_parallel_residual_bwd_kernelINS_13Kernel_traitsIfffffjLj5120ELj1ELj1ELj8ELj16ENS_18Kernel_traits_baseILj5120EfffffjLj256EEEEELb1ELb1ELb0EEEvNS_9BwdParamsE
        .type           _ZN10layer_norm31ln_parallel_residual_bwd_kernelINS_13Kernel_traitsIfffffjLj5120ELj1ELj1ELj8ELj16ENS_18Kernel_traits_baseILj5120EfffffjLj256EEEEELb1ELb1ELb0EEEvNS_9BwdParamsE,@function
        .size           _ZN10layer_norm31ln_parallel_residual_bwd_kernelINS_13Kernel_traitsIfffffjLj5120ELj1ELj1ELj8ELj16ENS_18Kernel_traits_baseILj5120EfffffjLj256EEEEELb1ELb1ELb0EEEvNS_9BwdParamsE,(.L_x_5488 - _ZN10layer_norm31ln_parallel_residual_bwd_kernelINS_13Kernel_traitsIfffffjLj5120ELj1ELj1ELj8ELj16ENS_18Kernel_traits_baseILj5120EfffffjLj256EEEEELb1ELb1ELb0EEEvNS_9BwdParamsE)
        .other          _ZN10layer_norm31ln_parallel_residual_bwd_kernelINS_13Kernel_traitsIfffffjLj5120ELj1ELj1ELj8ELj16ENS_18Kernel_traits_baseILj5120EfffffjLj256EEEEELb1ELb1ELb0EEEvNS_9BwdParamsE,@"STO_CUDA_ENTRY STV_DEFAULT"
_ZN10layer_norm31ln_parallel_residual_bwd_kernelINS_13Kernel_traitsIfffffjLj5120ELj1ELj1ELj8ELj16ENS_18Kernel_traits_baseILj5120EfffffjLj256EEEEELb1ELb1ELb0EEEvNS_9BwdParamsE:
.text._ZN10layer_norm31ln_parallel_residual_bwd_kernelINS_13Kernel_traitsIfffffjLj5120ELj1ELj1ELj8ELj16ENS_18Kernel_traits_baseILj5120EfffffjLj256EEEEELb1ELb1ELb0EEEvNS_9BwdParamsE:
        /* <DEDUP_REMOVED lines=90> */
.L_x_5304:
        /* <DEDUP_REMOVED lines=40> */
[----:B-1----:R-:W-:-:S05]  /*0820*/  @P0 IMAD.WIDE.U32 R102, R113, 0x10, R102 ;  /* 0x0000001071660825 */ /* 0x002fca00078e0066 */
[----:B------:R0:W5:Y:S02]  /*0830*/  @P0 LDG.E.128 R16, desc[UR10][R102.64] ;  /* 0x0000000a66100981 */ /* 0x000164000c1e1d00 */
[----:B0-----:R-:W-:Y:S01]  /*0840*/  IADD3 R103, PT, PT, R113, 0x100, RZ ;  /* 0x0000010071677810 */ /* 0x001fe20007ffe0ff */
[C---:B---3--:R-:W-:Y:S01]  /*0850*/  FADD.FTZ R3, -R100.reuse, R96 ;  /* 0x0000006064037221 */ /* 0x048fe20000010100 */
[----:B------:R-:W-:-:S03]  /*0860*/  FADD.FTZ R97, -R100, R97 ;  /* 0x0000006164617221 */ /* 0x000fc60000010100 */
[C---:B-----5:R-:W-:Y:S01]  /*0870*/  FMUL.FTZ R3, R114.reuse, R3 ;  /* 0x0000000372037220 */ /* 0x060fe20000410000 */
[----:B------:R-:W-:Y:S01]  /*0880*/  FMUL.FTZ R136, R114, R97 ;  /* 0x0000006172887220 */ /* 0x000fe20000410000 */
[----:B----4-:R-:W-:Y:S01]  /*0890*/  FMUL.FTZ R142, R76, R92 ;  /* 0x0000005c4c8e7220 */ /* 0x010fe20000410000 */
[----:B------:R-:W-:Y:S01]  /*08a0*/  FADD.FTZ R36, R36, R92 ;  /* 0x0000005c24247221 */ /* 0x000fe20000010000 */
[----:B------:R-:W-:Y:S01]  /*08b0*/  FFMA.FTZ R56, R92, R3, R56 ;  /* 0x000000035c387223 */ /* 0x000fe20000010038 */
[----:B------:R-:W-:Y:S01]  /*08c0*/  FADD.FTZ R137, -R100, R98 ;  /* 0x0000006264897221 */ /* 0x000fe20000010100 */
[----:B------:R-:W-:Y:S01]  /*08d0*/  FADD.FTZ R37, R37, R93 ;  /* 0x0000005d25257221 */ /* 0x000fe20000010000 */
[----:B------:R-:W-:Y:S01]  /*08e0*/  FFMA.FTZ R57, R93, R136, R57 ;  /* 0x000000885d397223 */ /* 0x000fe20000010039 */
[----:B------:R-:W-:Y:S01]  /*08f0*/  FMUL.FTZ R135, R77, R93 ;  /* 0x0000005d4d877220 */ /* 0x000fe20000410000 */
[----:B------:R-:W-:Y:S01]  /*0900*/  FADD.FTZ R92, RZ, R142 ;  /* 0x0000008eff5c7221 */ /* 0x000fe20000010000 */
[----:B------:R-:W-:Y:S01]  /*0910*/  FFMA.FTZ R93, R3, R142, RZ ;  /* 0x0000008e035d7223 */ /* 0x000fe200000100ff */
[----:B------:R-:W-:Y:S01]  /*0920*/  FMUL.FTZ R137, R114, R137 ;  /* 0x0000008972897220 */ /* 0x000fe20000410000 */
[----:B------:R-:W-:Y:S01]  /*0930*/  FADD.FTZ R99, -R100, R99 ;  /* 0x0000006364637221 */ /* 0x000fe20000010100 */
        /* <DEDUP_REMOVED lines=13> */
.L_x_5243:
[----:B----4-:R-:W-:Y:S05]  /*0a10*/  BSYNC.RECONVERGENT B0 ;  /* 0x0000000000007941 */ /* 0x010fea0003800200 */
.L_x_5242:
[----:B------:R-:W-:Y:S04]  /*0a20*/  BSSY.RECONVERGENT B0, `(.L_x_5244) ;  /* 0x0000032000007945 */ /* 0x000fe80003800200 */
[----:B------:R-:W-:Y:S05]  /*0a30*/  @!P1 BRA `(.L_x_5245) ;  /* 0x0000000000c09947 */ /* 0x000fea0003800000 */
[----:B------:R-:W0:Y:S01]  /*0a40*/  LDC.64 R96, c[0x0][0x3a8] ;  /* 0x0000ea00ff607b82 */ /* 0x000e220000000a00 */
[----:B------:R-:W-:-:S04]  /*0a50*/  ISETP.NE.U32.AND P0, PT, RZ, UR12, PT ;  /* 0x0000000cff007c0c */ /* 0x000fc8000bf05070 */
[----:B------:R-:W-:Y:S02]  /*0a60*/  ISETP.NE.AND.EX P4, PT, RZ, UR13, PT, P0 ;  /* 0x0000000dff007c0c */ /* 0x000fe4000bf85300 */
[----:B------:R-:W-:Y:S01]  /*0a70*/  ISETP.NE.U32.AND P0, PT, RZ, UR16, PT ;  /* 0x00000010ff007c0c */ /* 0x000fe2000bf05070 */
[----:B------:R-:W1:Y:S03]  /*0a80*/  LDC.64 R92, c[0x0][0x428] ;  /* 0x00010a00ff5c7b82 */ /* 0x000e660000000a00 */
[----:B------:R-:W-:-:S05]  /*0a90*/  ISETP.NE.AND.EX P0, PT, RZ, UR17, PT, P0 ;  /* 0x00000011ff007c0c */ /* 0x000fca000bf05300 */
[----:B------:R-:W2:Y:S01]  /*0aa0*/  LDC.64 R154, c[0x0][0x3b0] ;  /* 0x0000ec00ff9a7b82 */ /* 0x000ea20000000a00 */
[----:B0-----:R-:W-:-:S07]  /*0ab0*/  IMAD.WIDE.U32 R96, R103, 0x10, R96 ;  /* 0x0000001067607825 */ /* 0x001fce00078e0060 */
[----:B------:R-:W0:Y:S01]  /*0ac0*/  @P4 LDC.64 R138, c[0x0][0x3b8] ;  /* 0x0000ee00ff8a4b82 */ /* 0x000e220000000a00 */
[----:B------:R-:W3:Y:S01]  /*0ad0*/  LDG.E.128 R96, desc[UR10][R96.64] ;  /* 0x0000000a60607981 */ /* 0x000ee2000c1e1d00 */
[----:B-1----:R-:W-:-:S06]  /*0ae0*/  IMAD.WIDE.U32 R92, R103, 0x10, R92 ;  /* 0x00000010675c7825 */ /* 0x002fcc00078e005c */
[----:B------:R-:W1:Y:S01]  /*0af0*/  @P0 LDC.64 R152, c[0x0][0x438] ;  /* 0x00010e00ff980b82 */ /* 0x000e620000000a00 */
[----:B------:R-:W4:Y:S01]  /*0b00*/  LDG.E.128 R92, desc[UR10][R92.64] ;  /* 0x0000000a5c5c7981 */ /* 0x000f22000c1e1d00 */
[----:B0-----:R-:W-:-:S05]  /*0b10*/  @P4 IMAD.WIDE.U32 R138, R103, 0x4, R138 ;  /* 0x00000004678a4825 */ /* 0x001fca00078e008a */
[----:B------:R0:W5:Y:S01]  /*0b20*/  @P4 LDG.E R106, desc[UR10][R138.64] ;  /* 0x0000000a8a6a4981 */ /* 0x000162000c1e1900 */
[----:B--2---:R-:W-:-:S04]  /*0b30*/  IMAD.WIDE.U32 R154, R103, 0x4, R154 ;  /* 0x00000004679a7825 */ /* 0x004fc800078e009a */
[C---:B-1----:R-:W-:Y:S01]  /*0b40*/  @P0 IMAD.WIDE.U32 R152, R103.reuse, 0x10, R152 ;  /* 0x0000001067980825 */ /* 0x042fe200078e0098 */
[----:B------:R1:W5:Y:S04]  /*0b50*/  LDG.E R126, desc[UR10][R154.64] ;  /* 0x0000000a9a7e7981 */ /* 0x000368000c1e1900 */
        /* <DEDUP_REMOVED lines=9> */
[----:B-1----:R-:W-:Y:S01]  /*0bf0*/  FMUL.FTZ R154, R114, R99 ;  /* 0x00000063729a7220 */ /* 0x002fe20000410000 */
        /* <DEDUP_REMOVED lines=8> */
[----:B--2---:R-:W-:Y:S01]  /*0c80*/  FMUL.FTZ R152, R74, R94 ;  /* 0x0000005e4a987220 */ /* 0x004fe20000410000 */
        /* <DEDUP_REMOVED lines=11> */
.L_x_5245:
[----:B------:R-:W-:Y:S05]  /*0d40*/  BSYNC.RECONVERGENT B0 ;  /* 0x0000000000007941 */ /* 0x000fea0003800200 */
.L_x_5244:
        /* <DEDUP_REMOVED lines=15> */
[----:B0-----:R-:W-:-:S04]  /*0e40*/  @P4 IMAD.WIDE.U32 R164, R103, 0x4, R162 ;  /* 0x0000000467a44825 */ /* 0x001fc800078e00a2 */
[C---:B--2---:R-:W-:Y:S01]  /*0e50*/  IMAD.WIDE.U32 R162, R103.reuse, 0x4, R160 ;  /* 0x0000000467a27825 */ /* 0x044fe200078e00a0 */
[----:B------:R0:W5:Y:S03]  /*0e60*/  @P4 LDG.E R107, desc[UR10][R164.64] ;  /* 0x0000000aa46b4981 */ /* 0x000166000c1e1900 */
        /* <DEDUP_REMOVED lines=32> */
.L_x_5247:
[----:B------:R-:W-:Y:S05]  /*1070*/  BSYNC.RECONVERGENT B0 ;  /* 0x0000000000007941 */ /* 0x000fea0003800200 */
.L_x_5246:
        /* <DEDUP_REMOVED lines=50> */
.L_x_5249:
[----:B------:R-:W-:Y:S05]  /*13a0*/  BSYNC.RECONVERGENT B0 ;  /* 0x0000000000007941 */ /* 0x000fea0003800200 */
.L_x_5248:
        /* <DEDUP_REMOVED lines=20> */
[----:B------:R0:W5:Y:S01]  /*14f0*/  @P0 LDG.E.128 R80, desc[UR10][R158.64] ;  /* 0x0000000a9e500981 */ /* 0x000162000c1e1d00 */
        /* <DEDUP_REMOVED lines=11> */
[----:B------:R-:W-:Y:S01]  /*15b0*/  FADD.FTZ R92, R101, R146 ;  /* 0x00000092655c7221 */ /* 0x000fe20000010000 */
[----:B------:R-:W-:Y:S01]  /*15c0*/  FFMA.FTZ R93, R133, R146, R102 ;  /* 0x00000092855d7223 */ /* 0x000fe20000010066 */
        /* <DEDUP_REMOVED lines=8> */
[----:B0-----:R-:W-:Y:S01]  /*1650*/  FMUL.FTZ R158, R114, R99 ;  /* 0x00000063729e7220 */ /* 0x001fe20000410000 */
[----:B------:R-:W-:Y:S01]  /*1660*/  FADD.FTZ R94, R97, R156 ;  /* 0x0000009c615e7221 */ /* 0x000fe20000010000 */
[----:B------:R-:W-:Y:S01]  /*1670*/  FFMA.FTZ R93, R145, R156, R92 ;  /* 0x0000009c915d7223 */ /* 0x000fe2000001005c */
[----:B------:R-:W-:Y:S01]  /*1680*/  FADD.FTZ R23, R23, R95 ;  /* 0x0000005f17177221 */ /* 0x000fe20000010000 */
[----:B------:R-:W-:Y:S01]  /*1690*/  FFMA.FTZ R43, R95, R158, R43 ;  /* 0x0000009e5f2b7223 */ /* 0x000fe2000001002b */
[----:B------:R-:W-:Y:S01]  /*16a0*/  FADD.FTZ R101, R94, R151 ;  /* 0x000000975e657221 */ /* 0x000fe20000010000 */
[----:B------:R-:W-:-:S07]  /*16b0*/  FFMA.FTZ R102, R158, R151, R93 ;  /* 0x000000979e667223 */ /* 0x000fce000001005d */
.L_x_5251:
[----:B------:R-:W-:Y:S05]  /*16c0*/  BSYNC.RECONVERGENT B0 ;  /* 0x0000000000007941 */ /* 0x000fea0003800200 */
.L_x_5250:
        /* <DEDUP_REMOVED lines=32> */
.L_x_5253:
[----:B------:R-:W-:Y:S05]  /*18d0*/  BSYNC.RECONVERGENT B0 ;  /* 0x0000000000007941 */ /* 0x000fea0003800200 */
.L_x_5252:
        /* <DEDUP_REMOVED lines=10> */
[----:B------:R-:W-:-:S03]  /*1980*/  @!UP1 UIADD3 UR8, UPT, UPT, UR4, 0x5030, URZ ;  /* 0x0000503004089890 */ /* 0x000fc6000fffe0ff */
[----:B------:R-:W-:Y:S02]  /*1990*/  P2R R159, PR, RZ, 0x10 ;  /* 0x00000010ff9f7803 */ /* 0x000fe40000000000 */
        /* <DEDUP_REMOVED lines=17> */
[----:B0-----:R-:W-:-:S04]  /*1ab0*/  IADD3 R105, PT, PT, R105, R92, RZ ;  /* 0x0000005c69697210 */ /* 0x001fc80007ffe0ff */
        /* <DEDUP_REMOVED lines=12> */
[----:B------:R-:W-:-:S03]  /*1b80*/  FMUL.FTZ R96, R96, UR9 ;  /* 0x0000000960607c20 */ /* 0x000fc60008410000 */
[----:B------:R-:W-:-:S07]  /*1b90*/  FSEL R97, R97, RZ, !P4 ;  /* 0x000000ff61617208 */ /* 0x000fce0006000000 */
        /* <DEDUP_REMOVED lines=37> */
.L_x_5258:
        /* <DEDUP_REMOVED lines=25> */
.L_x_5257:
        /* <DEDUP_REMOVED lines=30> */
.L_x_5260:
        /* <DEDUP_REMOVED lines=25> */
.L_x_5256:
        /* <DEDUP_REMOVED lines=41> */
.L_x_5262:
        /* <DEDUP_REMOVED lines=33> */
.L_x_5261:
        /* <DEDUP_REMOVED lines=38> */
.L_x_5263:
        /* <DEDUP_REMOVED lines=32> */
.L_x_5259:
        /* <DEDUP_REMOVED lines=14> */
.L_x_5255:
[----:B------:R-:W-:Y:S05]  /*2cd0*/  BSYNC.RECONVERGENT B0 ;  /* 0x0000000000007941 */ /* 0x000fea0003800200 */
.L_x_5254:
        /* <DEDUP_REMOVED lines=45> */
.L_x_5268:
        /* <DEDUP_REMOVED lines=33> */
.L_x_5267:
        /* <DEDUP_REMOVED lines=37> */
.L_x_5270:
        /* <DEDUP_REMOVED lines=33> */
.L_x_5266:
        /* <DEDUP_REMOVED lines=32> */
.L_x_5272:
        /* <DEDUP_REMOVED lines=25> */
.L_x_5271:
        /* <DEDUP_REMOVED lines=29> */
.L_x_5273:
        /* <DEDUP_REMOVED lines=24> */
.L_x_5269:
        /* <DEDUP_REMOVED lines=10> */
.L_x_5265:
[----:B------:R-:W-:Y:S05]  /*3da0*/  BSYNC.RECONVERGENT B0 ;  /* 0x0000000000007941 */ /* 0x000fea0003800200 */
.L_x_5264:
        /* <DEDUP_REMOVED lines=45> */
.L_x_5278:
        /* <DEDUP_REMOVED lines=33> */
.L_x_5277:
[----:B0--3--:R-:W0:Y:S02]  /*4290*/  LDC.64 R88, c[0x0][0x478] ;  /* 0x00011e00ff587b82 */ /* 0x009e240000000a00 */
        /* <DEDUP_REMOVED lines=36> */
.L_x_5280:
        /* <DEDUP_REMOVED lines=33> */
.L_x_5276:
        /* <DEDUP_REMOVED lines=32> */
.L_x_5282:
        /* <DEDUP_REMOVED lines=25> */
.L_x_5281:
        /* <DEDUP_REMOVED lines=29> */
.L_x_5283:
        /* <DEDUP_REMOVED lines=24> */
.L_x_5279:
        /* <DEDUP_REMOVED lines=10> */
.L_x_5275:
[----:B------:R-:W-:Y:S05]  /*4e70*/  BSYNC.RECONVERGENT B0 ;  /* 0x0000000000007941 */ /* 0x000fea0003800200 */
.L_x_5274:
        /* <DEDUP_REMOVED lines=45> */
.L_x_5288:
        /* <DEDUP_REMOVED lines=33> */
.L_x_5287:
        /* <DEDUP_REMOVED lines=37> */
.L_x_5290:
        /* <DEDUP_REMOVED lines=33> */
.L_x_5286:
        /* <DEDUP_REMOVED lines=32> */
.L_x_5292:
        /* <DEDUP_REMOVED lines=25> */
.L_x_5291:
        /* <DEDUP_REMOVED lines=29> */
.L_x_5293:
        /* <DEDUP_REMOVED lines=24> */
.L_x_5289:
        /* <DEDUP_REMOVED lines=10> */
.L_x_5285:
[----:B------:R-:W-:Y:S05]  /*5f40*/  BSYNC.RECONVERGENT B0 ;  /* 0x0000000000007941 */ /* 0x000fea0003800200 */
.L_x_5284:
        /* <DEDUP_REMOVED lines=46> */
.L_x_5298:
        /* <DEDUP_REMOVED lines=33> */
.L_x_5297:
        /* <DEDUP_REMOVED lines=37> */
.L_x_5300:
        /* <DEDUP_REMOVED lines=33> */
.L_x_5296:
        /* <DEDUP_REMOVED lines=32> */
.L_x_5302:
        /* <DEDUP_REMOVED lines=25> */
.L_x_5301:
        /* <DEDUP_REMOVED lines=29> */
.L_x_5303:
        /* <DEDUP_REMOVED lines=24> */
.L_x_5299:
        /* <DEDUP_REMOVED lines=9> */
.L_x_5295:
[----:B------:R-:W-:Y:S05]  /*7010*/  BSYNC.RECONVERGENT B0 ;  /* 0x0000000000007941 */ /* 0x000fea0003800200 */
.L_x_5294:
[----:B------:R-:W-:Y:S01]  /*7020*/  ISETP.NE.AND P4, PT, R155, RZ, PT ;  /* 0x000000ff9b00720c */ /* 0x000fe20003f85270 */
[----:B------:R-:W-:-:S12]  /*7030*/  UPLOP3.LUT UP1, UPT, UPT, UPT, UP1, 0x40, 0x4 ;  /* 0x000000000004789c */ /* 0x000fd80003f2e810 */
[----:B------:R-:W-:Y:S05]  /*7040*/  @!P4 BRA `(.L_x_5304) ;  /* 0xffffff940054c947 */ /* 0x000fea000383ffff */
.L_x_5241:
        /* <DEDUP_REMOVED lines=40> */
.L_x_5305:
        /* <DEDUP_REMOVED lines=11> */
.L_x_5488:


//--------------------- .text._ZN10layer_norm22ln_bwd_finalize_kernelINS_22Kernel_traits_finalizeILj5120EfffffjLb0ELj1024ELj4ENS_18Kernel_traits_baseILj5120EfffffjLj1024EEEEELb0ELb1EEEvNS_9BwdParamsE --------------------------
	.section	.text._ZN10layer_norm22ln_bwd_finalize_kernelINS_22Kernel_traits_finalizeILj5120EfffffjLb0ELj1024ELj4ENS_18Kernel_traits_baseILj5120EfffffjLj1024EEEEELb0ELb1EEEvNS_9BwdParamsE,"ax",@progbits
	.align	128
        .global         _ZN10layer_norm22ln_bwd_finalize_kernelINS_22Kernel_traits_finalizeILj5120EfffffjLb0ELj1024ELj4ENS_18Kernel_traits_baseILj5120EfffffjLj1024EEEEELb0ELb1EEEvNS_9BwdParamsE
        .type           _ZN10layer_norm22ln_bwd_finalize_kernelINS_22Kernel_traits_finalizeILj5120EfffffjLb0ELj1024ELj4ENS_18Kernel_traits_baseILj5120EfffffjLj1024EEEEELb0ELb1EEEvNS_9BwdParamsE,@function
        .size           _ZN10layer_norm22ln_bwd_finalize_kernelINS_22Kernel_traits_finalizeILj5120EfffffjLb0ELj1024ELj4ENS_18Kernel_traits_baseILj5120EfffffjLj1024EEEEELb0ELb1EEEvNS_9BwdParamsE,(.L_x_5489 - _ZN10layer_norm22ln_bwd_finalize_kernelINS_22Kernel_traits_finalizeILj5120EfffffjLb0ELj1024ELj4ENS_18Kernel_traits_baseILj5120EfffffjLj1024EEEEELb0ELb1EEEvNS_9BwdParamsE)
        .other          _ZN10layer_norm22ln_bwd_finalize_kernelINS_22Kernel_traits_finalizeILj5120EfffffjLb0ELj1024ELj4ENS_18Kernel_traits_baseILj5120EfffffjLj1024EEEEELb0ELb1EEEvNS_9BwdParamsE,@"STO_CUDA_ENTRY STV_DEFAULT"
_ZN10layer_norm22ln_bwd_finalize_kernelINS_22Kernel_traits_finalizeILj5120EfffffjLb0ELj1024ELj4ENS_18Kernel_traits_baseILj5120EfffffjLj1024EEEEELb0ELb1EEEvNS_9BwdParamsE:
.text._ZN10layer_norm22ln_bwd_finalize_kernelINS_22Kernel_traits_finalizeILj5120EfffffjLb0ELj1024ELj4ENS_18Kernel_traits_baseILj5120EfffffjLj1024EEEEELb0ELb1EEEvNS_9BwdParamsE:
        /* <DEDUP_REMOVED lines=77> */
.L_x_5310:
        /* <DEDUP_REMOVED lines=118> */
.L_x_5309:
[----:B------:R-:W-:Y:S05]  /*0c30*/  BSYNC.RECONVERGENT B1 ;  /* 0x0000000000017941 */ /* 0x000fea0003800200 */
.L_x_5308:
        /* <DEDUP_REMOVED lines=69> */
.L_x_5312:
[----:B------:R-:W-:Y:S05]  /*1090*/  BSYNC.RECONVERGENT B1 ;  /* 0x0000000000017941 */ /* 0x000fea0003800200 */
.L_x_5311:
        /* <DEDUP_REMOVED lines=38> */
.L_x_5314:
[----:B------:R-:W-:Y:S05]  /*1300*/  BSYNC.RECONVERGENT B1 ;  /* 0x0000000000017941 */ /* 0x000fea0003800200 */
.L_x_5313:
[----:B------:R-:W-:Y:S05]  /*1310*/  @!P1 BRA `(.L_x_5307) ;  /* 0x0000000000409947 */ /* 0x000fea0003800000 */
[----:B------:R-:W0:Y:S01]  /*1320*/  LDC R14, c[0x0][0x388] ;  /* 0x0000e200ff0e7b82 */ /* 0x000e220000000800 */
[----:B------:R-:W-:-:S07]  /*1330*/  IADD3 R12, PT, PT, -R54, RZ, RZ ;  /* 0x000000ff360c7210 */ /* 0x000fce0007ffe1ff */
[----:B------:R-:W1:Y:S08]  /*1340*/  LDC.64 R8, c[0x0][0x440] ;  /* 0x00011000ff087b82 */ /* 0x000e700000000a00 */
[----:B------:R-:W2:Y:S01]  /*1350*/  LDC.64 R10, c[0x0][0x448] ;  /* 0x00011200ff0a7b82 */ /* 0x000ea20000000a00 */
[----:B0-----:R-:W-:-:S05]  /*1360*/  IMAD R0, R3, R14, R0 ;  /* 0x0000000e03007224 */ /* 0x001fca00078e0200 */
[----:B------:R-:W-:-:S07]  /*1370*/  IADD3 R3, PT, PT, R57, R0, RZ ;  /* 0x0000000039037210 */ /* 0x000fce0007ffe0ff */
.L_x_5315:
        /* <DEDUP_REMOVED lines=10> */
.L_x_5307:
[----:B------:R-:W-:Y:S05]  /*1420*/  BSYNC.RECONVERGENT B0 ;  /* 0x0000000000007941 */ /* 0x000fea0003800200 */
.L_x_5306:
        /* <DEDUP_REMOVED lines=57> */
.L_x_5316:
        /* <DEDUP_REMOVED lines=12> */
.L_x_5489:


//--------------------- .text._ZN10layer_norm40ln_parallel_residual_bwd_finalize_kernelINS_22Kernel_traits_finalizeILj5120EfffffjLb0ELj1024ELj4ENS_18Kernel_traits_baseILj5120EfffffjLj1024EEEEELb1EEEvNS_9BwdParamsE --------------------------
	.section	.text._ZN10layer_norm40ln_parallel_residual_bwd_finalize_kernelINS_22Kernel_traits_finalizeILj5120EfffffjLb0ELj1024ELj4ENS_18Kernel_traits_baseILj5120EfffffjLj1024EEEEELb1EEEvNS_9BwdParamsE,"ax",@progbits
	.align	128
        .global         _ZN10layer_norm40ln_parallel_residual_bwd_finalize_kernelINS_22Kernel_traits_finalizeILj5120EfffffjLb0ELj1024ELj4ENS_18Kernel_traits_baseILj5120EfffffjLj1024EEEEELb1EEEvNS_9BwdParamsE
        .type           _ZN10layer_norm40ln_parallel_residual_bwd_finalize_kernelINS_22Kernel_traits_finalizeILj5120EfffffjLb0ELj1024ELj4ENS_18Kernel_traits_baseILj5120EfffffjLj1024EEEEELb1EEEvNS_9BwdParamsE,@function
        .size           _ZN10layer_norm40ln_parallel_residual_bwd_finalize_kernelINS_22Kernel_traits_finalizeILj5120EfffffjLb0ELj1024ELj4ENS_18Kernel_traits_baseILj5120EfffffjLj1024EEEEELb1EEEvNS_9BwdParamsE,(.L_x_5490 - _ZN10layer_norm40ln_parallel_residual_bwd_finalize_kernelINS_22Kernel_traits_finalizeILj5120EfffffjLb0ELj1024ELj4ENS_18Kernel_traits_baseILj5120EfffffjLj1024EEEEELb1EEEvNS_9BwdParamsE)
        .other          _ZN10layer_norm40ln_parallel_residual_bwd_finalize_kernelINS_22Kernel_traits_finalizeILj5120EfffffjLb0ELj1024ELj4ENS_18Kernel_traits_baseILj5120EfffffjLj1024EEEEELb1EEEvNS_9BwdParamsE,@"STO_CUDA_ENTRY STV_DEFAULT"
_ZN10layer_norm40ln_parallel_residual_bwd_finalize_kernelINS_22Kernel_traits_finalizeILj5120EfffffjLb0ELj1024ELj4ENS_18Kernel_traits_baseILj5120EfffffjLj1024EEEEELb1EEEvNS_9BwdParamsE:
.text._ZN10layer_norm40ln_parallel_residual_bwd_finalize_kernelINS_22Kernel_traits_finalizeILj5120EfffffjLb0ELj1024ELj4ENS_18Kernel_traits_baseILj5120EfffffjLj1024EEEEELb1EEEvNS_9BwdParamsE:
        /* <DEDUP_REMOVED lines=57> */
.L_x_5321:
        /* <DEDUP_REMOVED lines=112> */
.L_x_5320:
[----:B------:R-:W-:Y:S05]  /*0a90*/  BSYNC.RECONVERGENT B1 ;  /* 0x0000000000017941 */ /* 0x000fea0003800200 */
.L_x_5319:
        /* <DEDUP_REMOVED lines=67> */
.L_x_5323:
[----:B------:R-:W-:Y:S05]  /*0ed0*/  BSYNC.RECONVERGENT B1 ;  /* 0x0000000000017941 */ /* 0x000fea0003800200 */
.L_x_5322:
        /* <DEDUP_REMOVED lines=37> */
.L_x_5325:
[----:B------:R-:W-:Y:S05]  /*1130*/  BSYNC.RECONVERGENT B1 ;  /* 0x0000000000017941 */ /* 0x000fea0003800200 */
.L_x_5324:
        /* <DEDUP_REMOVED lines=19> */
.L_x_5318:
[----:B------:R-:W-:Y:S05]  /*1270*/  BSYNC.RECONVERGENT B0 ;  /* 0x0000000000007941 */ /* 0x000fea0003800200 */
.L_x_5317:
        /* <DEDUP_REMOVED lines=89> */
.L_x_5326:
        /* <DEDUP_REMOVED lines=15> */
.L_x_5490:


//--------------------- .text._ZN10layer_norm31ln_parallel_residual_bwd_kernelINS_13Kernel_traitsIfffffjLj5120ELj1ELj1ELj8ELj16ENS_18Kernel_traits_baseILj5120EfffffjLj256EEEEELb1ELb1ELb1EEEvNS_9BwdParamsE --------------------------
	.section	.text._ZN10layer_norm31ln_parallel_residual_bwd_kernelINS_13Kernel_traitsIfffffjLj5120ELj1ELj1ELj8ELj16ENS_18Kernel_traits_baseILj5120EfffffjLj256EEEEELb1ELb1ELb1EEEvNS_9BwdParamsE,"ax",@progbits
	.align	128
        .global         _ZN10layer_norm31ln_parallel_residual_bwd_kernelINS_13Kernel_traitsIfffffjLj5120ELj1ELj1ELj8ELj16ENS_18Kernel_traits_baseILj5120EfffffjLj256EEEEELb1ELb1ELb1EEEvNS_9BwdParamsE
        .type           _ZN10layer_norm31ln_parallel_residual_bwd_kernelINS_13Kernel_traitsIfffffjLj5120ELj1ELj1ELj8ELj16ENS_18Kernel_traits_baseILj5120EfffffjLj256EEEEELb1ELb1ELb1EEEvNS_9BwdParamsE,@function
        .size           _ZN10layer_norm31ln_parallel_residual_bwd_kernelINS_13Kernel_traitsIfffffjLj5120ELj1ELj1ELj8ELj16ENS_18Kernel_traits_baseILj5120EfffffjLj256EEEEELb1ELb1ELb1EEEvNS_9BwdParamsE,(.L_x_5491 - _ZN10layer_norm31ln_parallel_residual_bwd_kernelINS_13Kernel_traitsIfffffjLj5120ELj1ELj1ELj8ELj16ENS_18Kernel_traits_baseILj5120EfffffjLj256EEEEELb1ELb1ELb1EEEvNS_9BwdParamsE)
        .other          _ZN10layer_norm31ln_parallel_residual_bwd_kernelINS_13Kernel_traitsIfffffjLj5120ELj1ELj1ELj8ELj16ENS_18Kernel_traits_baseILj5120EfffffjLj256EEEEELb1ELb1ELb1EEEvNS_9BwdParamsE,@"STO_CUDA_ENTRY STV_DEFAULT"
_ZN10layer_norm31ln_parallel_residual_bwd_kernelINS_13Kernel_traitsIfffffjLj5120ELj1ELj1ELj8ELj16ENS_18Kernel_traits_baseILj5120EfffffjLj256EEEEELb1ELb1ELb1EEEvNS_9BwdParamsE:
.text._ZN10layer_norm31ln_parallel_residual_bwd_kernelINS_13Kernel_traitsIfffffjLj5120ELj1ELj1ELj8ELj16ENS_18Kernel_traits_baseILj5120EfffffjLj256EEEEELb1ELb1ELb1EEEvNS_9BwdParamsE:
        /* <DEDUP_REMOVED lines=46> */
[----:B------:R-:W-:-:S02]  /*02e0*/  MOV R119, RZ ;  /* 0x000000ff00777202 */ /* 0x000fc40000000f00 */
[----:B------:R-:W-:Y:S01]  /*02f0*/  CS2R R104, SRZ ;  /* 0x0000000000687805 */ /* 0x000fe2000001ff00 */
[----:B0-----:R-:W-:Y:S01]  /*0300*/  IMAD.WIDE.U32 R2, R68, 0x10, R2 ;  /* 0x0000001044027825 */ /* 0x001fe200078e0002 */
[----:B------:R-:W-:Y:S01]  /*0310*/  CS2R R124, SRZ ;  /* 0x00000000007c7805 */ /* 0x000fe2000001ff00 */
[----:B------:R-:W-:Y:S01]  /*0320*/  UPLOP3.LUT UP1, UPT, UPT, UPT, UPT, 0x40, 0x4 ;  /* 0x000000000004789c */ /* 0x000fe20003f2e870 */
[----:B------:R-:W0:Y:S02]  /*0330*/  LDCU UR14, c[0x0][0x400] ;  /* 0x00008000ff0e77ac */ /* 0x000e240008000800 */
[----:B--2---:R2:W5:Y:S01]  /*0340*/  LDG.E.128 R24, desc[UR10][R2.64] ;  /* 0x0000000a02187981 */ /* 0x004562000c1e1d00 */
[----:B------:R-:W4:Y:S03]  /*0350*/  LDCU.64 UR8, c[0x0][0x478] ;  /* 0x00008f00ff0877ac */ /* 0x000f260008000a00 */
        /* <DEDUP_REMOVED lines=10> */
[----:B------:R-:W-:Y:S01]  /*0400*/  CS2R R128, SRZ ;  /* 0x0000000000807805 */ /* 0x000fe2000001ff00 */
[----:B------:R-:W1:Y:S02]  /*0410*/  LDCU UR6, c[0x0][0x408] ;  /* 0x00008100ff0677ac */ /* 0x000e640008000800 */
[----:B------:R-:W-:-:S02]  /*0420*/  PLOP3.LUT P3, PT, PT, PT, UP2, 0x80, 0x8 ;  /* 0x000000000008781c */ /* 0x000fc40003f6f028 */
[----:B------:R-:W-:Y:S01]  /*0430*/  PLOP3.LUT P0, PT, PT, PT, UP0, 0x80, 0x8 ;  /* 0x000000000008781c */ /* 0x000fe20003f0f008 */
[----:B0-2-4-:R-:W3:-:S12]  /*0440*/  LDCU UR7, c[0x0][0x388] ;  /* 0x00007100ff0777ac */ /* 0x015ed80008000800 */
.L_x_5370:
[----:B0-----:R-:W0:Y:S01]  /*0450*/  LDC.64 R2, c[0x0][0x3c0] ;  /* 0x0000f000ff027b82 */ /* 0x001e220000000a00 */
[----:B---3--:R-:W-:-:S05]  /*0460*/  IMAD R56, R0, UR7, RZ ;  /* 0x0000000700387c24 */ /* 0x008fca000f8e02ff */
[----:B------:R-:W-:Y:S02]  /*0470*/  SHF.R.S32.HI R57, RZ, 0x1f, R56 ;  /* 0x0000001fff397819 */ /* 0x000fe40000011438 */
[----:B------:R-:W2:Y:S02]  /*0480*/  LDC.64 R88, c[0x0][0x3a8] ;  /* 0x0000ea00ff587b82 */ /* 0x000ea40000000a00 */
[----:B------:R-:W-:-:S04]  /*0490*/  LEA.HI R57, R57, R56, RZ, 0x2 ;  /* 0x0000003839397211 */ /* 0x000fc800078f10ff */
[----:B------:R-:W-:Y:S02]  /*04a0*/  LEA.HI.SX32 R141, R57, R68, 0x1e ;  /* 0x00000044398d7211 */ /* 0x000fe400078ff2ff */
[----:B------:R-:W3:Y:S08]  /*04b0*/  LDC.64 R52, c[0x0][0x3c8] ;  /* 0x0000f200ff347b82 */ /* 0x000ef00000000a00 */
[----:B------:R-:W4:Y:S01]  /*04c0*/  LDC.64 R54, c[0x0][0x428] ;  /* 0x00010a00ff367b82 */ /* 0x000f220000000a00 */
[----:B0-----:R-:W-:Y:S01]  /*04d0*/  IMAD.WIDE R2, R0, 0x4, R2 ;  /* 0x0000000400027825 */ /* 0x001fe200078e0202 */
[----:B------:R-:W-:-:S04]  /*04e0*/  IADD3 R147, PT, PT, R141, 0x100, RZ ;  /* 0x000001008d937810 */ /* 0x000fc80007ffe0ff */
[----:B------:R0:W4:Y:S01]  /*04f0*/  LDG.E R140, desc[UR10][R2.64] ;  /* 0x0000000a028c7981 */ /* 0x000122000c1e1900 */
[C---:B--2---:R-:W-:Y:S01]  /*0500*/  IMAD.WIDE.U32 R64, R141.reuse, 0x10, R88 ;  /* 0x000000108d407825 */ /* 0x044fe200078e0058 */
[----:B------:R-:W-:Y:S01]  /*0510*/  ISETP.NE.U32.AND P1, PT, RZ, UR12, PT ;  /* 0x0000000cff007c0c */ /* 0x000fe2000bf25070 */
[----:B------:R-:W2:Y:S04]  /*0520*/  LDC.64 R92, c[0x0][0x438] ;  /* 0x00010e00ff5c7b82 */ /* 0x000ea80000000a00 */
[----:B------:R-:W2:Y:S01]  /*0530*/  LDG.E.128 R64, desc[UR10][R64.64] ;  /* 0x0000000a40407981 */ /* 0x000ea2000c1e1d00 */
[----:B---3--:R-:W-:Y:S01]  /*0540*/  IMAD.WIDE R52, R0, 0x4, R52 ;  /* 0x0000000400347825 */ /* 0x008fe200078e0234 */
[----:B------:R-:W-:Y:S02]  /*0550*/  IADD3 R149, PT, PT, R141, 0x200, RZ ;  /* 0x000002008d957810 */ /* 0x000fe40007ffe0ff */
[----:B0-----:R-:W0:Y:S01]  /*0560*/  @P0 LDC.64 R2, c[0x0][0x438] ;  /* 0x00010e00ff020b82 */ /* 0x001e220000000a00 */
[----:B------:R-:W-:Y:S01]  /*0570*/  IMAD.WIDE.U32 R72, R147, 0x10, R88 ;  /* 0x0000001093487825 */ /* 0x000fe200078e0058 */
[----:B------:R3:W2:Y:S03]  /*0580*/  LDG.E R139, desc[UR10][R52.64] ;  /* 0x0000000a348b7981 */ /* 0x0006a6000c1e1900 */
[----:B----4-:R-:W-:-:S02]  /*0590*/  IMAD.WIDE.U32 R68, R141, 0x10, R54 ;  /* 0x000000108d447825 */ /* 0x010fc400078e0036 */
[----:B------:R-:W4:Y:S01]  /*05a0*/  LDG.E.128 R72, desc[UR10][R72.64] ;  /* 0x0000000a48487981 */ /* 0x000f22000c1e1d00 */
[----:B------:R-:W1:Y:S03]  /*05b0*/  LDC.64 R168, c[0x0][0x380] ;  /* 0x0000e000ffa87b82 */ /* 0x000e660000000a00 */
[----:B------:R-:W4:Y:S01]  /*05c0*/  LDG.E.128 R68, desc[UR10][R68.64] ;  /* 0x0000000a44447981 */ /* 0x000f22000c1e1d00 */
[----:B------:R-:W-:-:S06]  /*05d0*/  IMAD.WIDE.U32 R76, R147, 0x10, R54 ;  /* 0x00000010934c7825 */ /* 0x000fcc00078e0036 */
[----:B------:R-:W4:Y:S01]  /*05e0*/  LDG.E.128 R76, desc[UR10][R76.64] ;  /* 0x0000000a4c4c7981 */ /* 0x000f22000c1e1d00 */
[----:B------:R-:W-:Y:S01]  /*05f0*/  IMAD.WIDE.U32 R80, R149, 0x10, R88 ;  /* 0x0000001095507825 */ /* 0x000fe200078e0058 */
[----:B------:R-:W-:-:S03]  /*0600*/  IADD3 R143, PT, PT, R141, 0x300, RZ ;  /* 0x000003008d8f7810 */ /* 0x000fc60007ffe0ff */
[----:B------:R-:W-:Y:S02]  /*0610*/  IMAD.WIDE.U32 R60, R149, 0x10, R54 ;  /* 0x00000010953c7825 */ /* 0x000fe400078e0036 */
[----:B------:R-:W4:Y:S01]  /*0620*/  LDG.E.128 R80, desc[UR10][R80.64] ;  /* 0x0000000a50507981 */ /* 0x000f22000c1e1d00 */
[----:B------:R-:W-:Y:S01]  /*0630*/  IADD3 R145, PT, PT, R141, 0x400, RZ ;  /* 0x000004008d917810 */ /* 0x000fe20007ffe0ff */
[--C-:B------:R-:W-:Y:S02]  /*0640*/  IMAD.WIDE.U32 R84, R143, 0x10, R88.reuse ;  /* 0x000000108f547825 */ /* 0x100fe400078e0058 */
[----:B------:R-:W4:Y:S02]  /*0650*/  LDG.E.128 R60, desc[UR10][R60.64] ;  /* 0x0000000a3c3c7981 */ /* 0x000f24000c1e1d00 */
[----:B------:R-:W-:Y:S02]  /*0660*/  IMAD.WIDE.U32 R88, R145, 0x10, R88 ;  /* 0x0000001091587825 */ /* 0x000fe400078e0058 */
[----:B------:R-:W4:Y:S04]  /*0670*/  LDG.E.128 R84, desc[UR10][R84.64] ;  /* 0x0000000a54547981 */ /* 0x000f28000c1e1d00 */
[----:B------:R-:W4:Y:S01]  /*0680*/  LDG.E.128 R88, desc[UR10][R88.64] ;  /* 0x0000000a58587981 */ /* 0x000f22000c1e1d00 */
[----:B------:R-:W-:-:S06]  /*0690*/  IMAD.WIDE.U32 R56, R143, 0x10, R54 ;  /* 0x000000108f387825 */ /* 0x000fcc00078e0036 */
[----:B------:R-:W4:Y:S01]  /*06a0*/  LDG.E.128 R56, desc[UR10][R56.64] ;  /* 0x0000000a38387981 */ /* 0x000f22000c1e1d00 */
[----:B---3--:R-:W-:-:S06]  /*06b0*/  IMAD.WIDE.U32 R52, R145, 0x10, R54 ;  /* 0x0000001091347825 */ /* 0x008fcc00078e0036 */
[----:B------:R-:W3:Y:S01]  /*06c0*/  LDG.E.128 R52, desc[UR10][R52.64] ;  /* 0x0000000a34347981 */ /* 0x000ee2000c1e1d00 */
[----:B------:R-:W-:Y:S01]  /*06d0*/  ISETP.NE.AND.EX P1, PT, RZ, UR13, PT, P1 ;  /* 0x0000000dff007c0c */ /* 0x000fe2000bf25310 */
[----:B0-----:R-:W-:-:S05]  /*06e0*/  @P0 IMAD.WIDE.U32 R2, R141, 0x10, R2 ;  /* 0x000000108d020825 */ /* 0x001fca00078e0002 */
[----:B-----5:R0:W5:Y:S07]  /*06f0*/  @P0 LDG.E.128 R4, desc[UR10][R2.64] ;  /* 0x0000000a02040981 */ /* 0x02016e000c1e1d00 */
[----:B------:R-:W0:Y:S01]  /*0700*/  @P1 LDC.64 R158, c[0x0][0x3b8] ;  /* 0x0000ee00ff9e1b82 */ /* 0x000e220000000a00 */
[----:B--2---:R-:W-:-:S07]  /*0710*/  ISETP.NE.U32.AND P0, PT, R92, RZ, PT ;  /* 0x000000ff5c00720c */ /* 0x004fce0003f05070 */
[----:B------:R-:W2:Y:S01]  /*0720*/  @P1 LDC.64 R160, c[0x0][0x3b8] ;  /* 0x0000ee00ffa01b82 */ /* 0x000ea20000000a00 */
[----:B------:R-:W-:-:S07]  /*0730*/  ISETP.NE.AND.EX P0, PT, R93, RZ, PT, P0 ;  /* 0x000000ff5d00720c */ /* 0x000fce0003f05300 */
[----:B------:R-:W1:Y:S08]  /*0740*/  @P1 LDC.64 R150, c[0x0][0x3b8] ;  /* 0x0000ee00ff961b82 */ /* 0x000e700000000a00 */
[----:B------:R-:W1:Y:S01]  /*0750*/  @P1 LDC.64 R154, c[0x0][0x3b8] ;  /* 0x0000ee00ff9a1b82 */ /* 0x000e620000000a00 */
[----:B0-----:R-:W-:-:S05]  /*0760*/  @P1 IMAD.WIDE.U32 R2, R143, 0x4, R158 ;  /* 0x000000048f021825 */ /* 0x001fca00078e009e */
[----:B------:R0:W5:Y:S02]  /*0770*/  @P1 LDG.E R122, desc[UR10][R2.64] ;  /* 0x0000000a027a1981 */ /* 0x000164000c1e1900 */
[----:B------:R-:W0:Y:S01]  /*0780*/  @P0 LDC.64 R156, c[0x0][0x438] ;  /* 0x00010e00ff9c0b82 */ /* 0x000e220000000a00 */
[----:B--2---:R-:W-:Y:S01]  /*0790*/  @P1 IMAD.WIDE.U32 R158, R145, 0x4, R160 ;  /* 0x00000004919e1825 */ /* 0x004fe200078e00a0 */
[----:B-1----:R-:W-:-:S04]  /*07a0*/  IADD3 R0, PT, PT, R0, R168, RZ ;  /* 0x000000a800007210 */ /* 0x002fc80007ffe0ff */
[----:B------:R-:W5:Y:S02]  /*07b0*/  @P1 LDG.E R123, desc[UR10][R158.64] ;  /* 0x0000000a9e7b1981 */ /* 0x000f64000c1e1900 */
[----:B------:R-:W1:Y:S08]  /*07c0*/  @P0 LDC.64 R162, c[0x0][0x438] ;  /* 0x00010e00ffa20b82 */ /* 0x000e700000000a00 */
[----:B------:R-:W0:Y:S08]  /*07d0*/  LDC.64 R160, c[0x0][0x3b0] ;  /* 0x0000ec00ffa07b82 */ /* 0x000e300000000a00 */
[----:B------:R-:W2:Y:S08]  /*07e0*/  @P1 LDC.64 R152, c[0x0][0x3b8] ;  /* 0x0000ee00ff981b82 */ /* 0x000eb00000000a00 */
[----:B------:R-:W2:Y:S01]  /*07f0*/  @P0 LDC.64 R164, c[0x0][0x438] ;  /* 0x00010e00ffa40b82 */ /* 0x000ea20000000a00 */
[----:B------:R-:W-:-:S04]  /*0800*/  @P1 IMAD.WIDE.U32 R150, R141, 0x4, R150 ;  /* 0x000000048d961825 */ /* 0x000fc800078e0096 */
[----:B------:R-:W-:Y:S01]  /*0810*/  @P1 IMAD.WIDE.U32 R154, R149, 0x4, R154 ;  /* 0x00000004959a1825 */ /* 0x000fe200078e009a */
[----:B------:R0:W5:Y:S02]  /*0820*/  @P1 LDG.E R118, desc[UR10][R150.64] ;  /* 0x0000000a96761981 */ /* 0x000164000c1e1900 */
[----:B------:R-:W2:Y:S01]  /*0830*/  @P0 LDC.64 R166, c[0x0][0x438] ;  /* 0x00010e00ffa60b82 */ /* 0x000ea20000000a00 */
[----:B0-----:R-:W-:Y:S01]  /*0840*/  IMAD.WIDE.U32 R2, R141, 0x4, R160 ;  /* 0x000000048d027825 */ /* 0x001fe200078e00a0 */
[----:B------:R1:W5:Y:S05]  /*0850*/  @P1 LDG.E R121, desc[UR10][R154.64] ;  /* 0x0000000a9a791981 */ /* 0x00036a000c1e1900 */
[----:B------:R-:W5:Y:S01]  /*0860*/  LDG.E R2, desc[UR10][R2.64] ;  /* 0x0000000a02027981 */ /* 0x000f62000c1e1900 */
[----:B------:R-:W-:-:S04]  /*0870*/  @P0 IMAD.WIDE.U32 R150, R147, 0x10, R156 ;  /* 0x0000001093960825 */ /* 0x000fc800078e009c */
[----:B-1----:R-:W-:Y:S01]  /*0880*/  @P0 IMAD.WIDE.U32 R154, R149, 0x10, R162 ;  /* 0x00000010959a0825 */ /* 0x002fe200078e00a2 */
[----:B------:R0:W5:Y:S03]  /*0890*/  @P0 LDG.E.128 R28, desc[UR10][R150.64] ;  /* 0x0000000a961c0981 */ /* 0x000166000c1e1d00 */
[----:B--2---:R-:W-:Y:S01]  /*08a0*/  @P1 IMAD.WIDE.U32 R152, R147, 0x4, R152 ;  /* 0x0000000493981825 */ /* 0x004fe200078e0098 */
[----:B------:R1:W5:Y:S03]  /*08b0*/  @P0 LDG.E.128 R32, desc[UR10][R154.64] ;  /* 0x0000000a9a200981 */ /* 0x000366000c1e1d00 */
[----:B------:R-:W-:Y:S01]  /*08c0*/  @P0 IMAD.WIDE.U32 R156, R143, 0x10, R164 ;  /* 0x000000108f9c0825 */ /* 0x000fe200078e00a4 */
[----:B------:R2:W5:Y:S03]  /*08d0*/  @P1 LDG.E R120, desc[UR10][R152.64] ;  /* 0x0000000a98781981 */ /* 0x000566000c1e1900 */
[--C-:B0-----:R-:W-:Y:S01]  /*08e0*/  IMAD.WIDE.U32 R150, R149, 0x4, R160.reuse ;  /* 0x0000000495967825 */ /* 0x101fe200078e00a0 */
[----:B------:R-:W5:Y:S03]  /*08f0*/  @P0 LDG.E.128 R36, desc[UR10][R156.64] ;  /* 0x0000000a9c240981 */ /* 0x000f66000c1e1d00 */
[--C-:B-1----:R-:W-:Y:S01]  /*0900*/  IMAD.WIDE.U32 R154, R143, 0x4, R160.reuse ;  /* 0x000000048f9a7825 */ /* 0x102fe200078e00a0 */
[----:B------:R0:W5:Y:S03]  /*0910*/  LDG.E R144, desc[UR10][R150.64] ;  /* 0x0000000a96907981 */ /* 0x000166000c1e1900 */
[----:B--2---:R-:W-:Y:S01]  /*0920*/  IMAD.WIDE.U32 R152, R147, 0x4, R160 ;  /* 0x0000000493987825 */ /* 0x004fe200078e00a0 */
[----:B------:R1:W5:Y:S04]  /*0930*/  LDG.E R142, desc[UR10][R154.64] ;  /* 0x0000000a9a8e7981 */ /* 0x000368000c1e1900 */
[----:B------:R2:W5:Y:S01]  /*0940*/  LDG.E R146, desc[UR10][R152.64] ;  /* 0x0000000a98927981 */ /* 0x000562000c1e1900 */
[----:B------:R-:W-:-:S04]  /*0950*/  @P0 IMAD.WIDE.U32 R158, R145, 0x10, R166 ;  /* 0x00000010919e0825 */ /* 0x000fc800078e00a6 */
[----:B------:R-:W-:Y:S01]  /*0960*/  IMAD.WIDE.U32 R160, R145, 0x4, R160 ;  /* 0x0000000491a07825 */ /* 0x000fe200078e00a0 */
[----:B------:R2:W5:Y:S01]  /*0970*/  @P0 LDG.E.128 R40, desc[UR10][R158.64] ;  /* 0x0000000a9e280981 */ /* 0x000562000c1e1d00 */
[----:B------:R-:W-:-:S03]  /*0980*/  FSEL R170, R140, RZ, !P3 ;  /* 0x000000ff8caa7208 */ /* 0x000fc60005800000 */
[----:B------:R3:W5:Y:S02]  /*0990*/  LDG.E R140, desc[UR10][R160.64] ;  /* 0x0000000aa08c7981 */ /* 0x000764000c1e1900 */
[C---:B------:R-:W-:Y:S01]  /*09a0*/  FADD.FTZ R64, -R170.reuse, R64 ;  /* 0x00000040aa407221 */ /* 0x040fe20000010100 */
[----:B------:R-:W-:-:S03]  /*09b0*/  FADD.FTZ R66, -R170, R66 ;  /* 0x00000042aa427221 */ /* 0x000fc60000010100 */
[C---:B------:R-:W-:Y:S01]  /*09c0*/  FMUL.FTZ R3, R139.reuse, R64 ;  /* 0x000000408b037220 */ /* 0x040fe20000410000 */
[----:B------:R-:W-:Y:S01]  /*09d0*/  FADD.FTZ R64, -R170, R67 ;  /* 0x00000043aa407221 */ /* 0x000fe20000010100 */
[----:B0-----:R-:W-:-:S03]  /*09e0*/  FMUL.FTZ R151, R139, R66 ;  /* 0x000000428b977220 */ /* 0x001fc60000410000 */
[C---:B-1----:R-:W-:Y:S01]  /*09f0*/  FMUL.FTZ R154, R139.reuse, R64 ;  /* 0x000000408b9a7220 */ /* 0x042fe20000410000 */
[C---:B----4-:R-:W-:Y:S01]  /*0a00*/  FADD.FTZ R64, -R170.reuse, R75 ;  /* 0x0000004baa407221 */ /* 0x050fe20000010100 */
[----:B------:R-:W-:Y:S01]  /*0a10*/  FADD.FTZ R148, -R170, R65 ;  /* 0x00000041aa947221 */ /* 0x000fe20000010100 */
[----:B------:R-:W-:Y:S01]  /*0a20*/  FMUL.FTZ R150, R24, R68 ;  /* 0x0000004418967220 */ /* 0x000fe20000410000 */
[C---:B------:R-:W-:Y:S01]  /*0a30*/  FADD.FTZ R127, R70.reuse, R127 ;  /* 0x0000007f467f7221 */ /* 0x040fe20000010000 */
[----:B------:R-:W-:Y:S01]  /*0a40*/  FFMA.FTZ R129, R70, R151, R129 ;  /* 0x0000009746817223 */ /* 0x000fe20000010081 */
[----:B------:R-:W-:Y:S01]  /*0a50*/  FMUL.FTZ R156, R26, R70 ;  /* 0x000000461a9c7220 */ /* 0x000fe20000410000 */
[C---:B------:R-:W-:Y:S01]  /*0a60*/  FADD.FTZ R70, -R170.reuse, R73 ;  /* 0x00000049aa467221 */ /* 0x040fe20000010100 */
[----:B------:R-:W-:Y:S01]  /*0a70*/  FMUL.FTZ R73, R139, R64 ;  /* 0x000000408b497220 */ /* 0x000fe20000410000 */
[----:B--2---:R-:W-:Y:S01]  /*0a80*/  FMUL.FTZ R153, R25, R69 ;  /* 0x0000004519997220 */ /* 0x004fe20000410000 */
[----:B------:R-:W-:Y:S01]  /*0a90*/  FADD.FTZ R64, RZ, R150 ;  /* 0x00000096ff407221 */ /* 0x000fe20000010000 */
        /* <DEDUP_REMOVED lines=25> */
[C---:B------:R-:W-:Y:S01]  /*0c30*/  FADD.FTZ R72, -R170.reuse, R80 ;  /* 0x00000050aa487221 */ /* 0x040fe20000010100 */
        /* <DEDUP_REMOVED lines=13> */
[C---:B------:R-:W-:Y:S01]  /*0d10*/  FADD.FTZ R66, -R170.reuse, R82 ;  /* 0x00000052aa427221 */ /* 0x040fe20000010100 */
        /* <DEDUP_REMOVED lines=16> */
[C---:B------:R-:W-:Y:S01]  /*0e20*/  FADD.FTZ R158, -R170.reuse, R84 ;  /* 0x00000054aa9e7221 */ /* 0x040fe20000010100 */
[----:B------:R-:W-:Y:S01]  /*0e30*/  FMUL.FTZ R84, R13, R57 ;  /* 0x000000390d547220 */ /* 0x000fe20000410000 */
[----:B------:R-:W-:Y:S01]  /*0e40*/  FADD.FTZ R65, R81, R74 ;  /* 0x0000004a51417221 */ /* 0x000fe20000010000 */
[----:B------:R-:W-:Y:S01]  /*0e50*/  FFMA.FTZ R60, R71, R78, R60 ;  /* 0x0000004e473c7223 */ /* 0x000fe2000001003c */
[----:B---3--:R-:W-:Y:S01]  /*0e60*/  FADD.FTZ R160, -R170, R85 ;  /* 0x00000055aaa07221 */ /* 0x008fe20000010100 */
        /* <DEDUP_REMOVED lines=33> */
[----:B------:R-:W-:Y:S01]  /*1080*/  FADD.FTZ R166, -R170, R89 ;  /* 0x00000059aaa67221 */ /* 0x000fe20000010100 */
[C---:B------:R-:W-:Y:S02]  /*1090*/  FMUL.FTZ R89, R139.reuse, R64 ;  /* 0x000000408b597220 */ /* 0x040fe40000410000 */
        /* <DEDUP_REMOVED lines=43> */
.L_x_5329:
[----:B------:R-:W-:Y:S05]  /*1350*/  BSYNC.RECONVERGENT B0 ;  /* 0x0000000000007941 */ /* 0x000fea0003800200 */
.L_x_5328:
        /* <DEDUP_REMOVED lines=54> */
[----:B0-----:R-:W-:Y:S01]  /*16c0*/  ISETP.NE.AND P3, PT, R56, RZ, PT ;  /* 0x000000ff3800720c */ /* 0x001fe20003f65270 */
[----:B------:R-:W-:-:S03]  /*16d0*/  FMUL.FTZ R56, R52, UR14 ;  /* 0x0000000e34387c20 */ /* 0x000fc60008410000 */
        /* <DEDUP_REMOVED lines=35> */
.L_x_5332:
        /* <DEDUP_REMOVED lines=25> */
.L_x_5331:
        /* <DEDUP_REMOVED lines=30> */
.L_x_5334:
        /* <DEDUP_REMOVED lines=25> */
.L_x_5330:
        /* <DEDUP_REMOVED lines=41> */
.L_x_5336:
        /* <DEDUP_REMOVED lines=33> */
.L_x_5335:
        /* <DEDUP_REMOVED lines=38> */
.L_x_5337:
        /* <DEDUP_REMOVED lines=32> */
.L_x_5333:
        /* <DEDUP_REMOVED lines=47> */
.L_x_5340:
        /* <DEDUP_REMOVED lines=33> */
.L_x_5339:
        /* <DEDUP_REMOVED lines=34> */
.L_x_5342:
        /* <DEDUP_REMOVED lines=33> */
.L_x_5338:
        /* <DEDUP_REMOVED lines=27> */
.L_x_5344:
        /* <DEDUP_REMOVED lines=25> */
.L_x_5343:
        /* <DEDUP_REMOVED lines=26> */
.L_x_5345:
        /* <DEDUP_REMOVED lines=24> */
.L_x_5341:
        /* <DEDUP_REMOVED lines=44> */
.L_x_5348:
        /* <DEDUP_REMOVED lines=33> */
.L_x_5347:
        /* <DEDUP_REMOVED lines=34> */
.L_x_5350:
        /* <DEDUP_REMOVED lines=33> */
.L_x_5346:
        /* <DEDUP_REMOVED lines=27> */
.L_x_5352:
        /* <DEDUP_REMOVED lines=25> */
.L_x_5351:
        /* <DEDUP_REMOVED lines=26> */
.L_x_5353:
        /* <DEDUP_REMOVED lines=24> */
.L_x_5349:
        /* <DEDUP_REMOVED lines=44> */
.L_x_5356:
        /* <DEDUP_REMOVED lines=33> */
.L_x_5355:
        /* <DEDUP_REMOVED lines=34> */
.L_x_5358:
        /* <DEDUP_REMOVED lines=33> */
.L_x_5354:
        /* <DEDUP_REMOVED lines=27> */
.L_x_5360:
        /* <DEDUP_REMOVED lines=25> */
.L_x_5359:
        /* <DEDUP_REMOVED lines=26> */
.L_x_5361:
        /* <DEDUP_REMOVED lines=24> */
.L_x_5357:
        /* <DEDUP_REMOVED lines=44> */
.L_x_5364:
        /* <DEDUP_REMOVED lines=33> */
.L_x_5363:
        /* <DEDUP_REMOVED lines=34> */
.L_x_5366:
        /* <DEDUP_REMOVED lines=33> */
.L_x_5362:
        /* <DEDUP_REMOVED lines=27> */
.L_x_5368:
        /* <DEDUP_REMOVED lines=25> */
.L_x_5367:
        /* <DEDUP_REMOVED lines=26> */
.L_x_5369:
        /* <DEDUP_REMOVED lines=24> */
.L_x_5365:
        /* <DEDUP_REMOVED lines=10> */
[----:B0-----:R-:W-:Y:S02]  /*6560*/  MOV R44, R125 ;  /* 0x0000007d002c7202 */ /* 0x001fe40000000f00 */
        /* <DEDUP_REMOVED lines=39> */
.L_x_5327:
        /* <DEDUP_REMOVED lines=19> */
.L_x_5371:
        /* <DEDUP_REMOVED lines=15> */
.L_x_5491:


//--------------------- .nv.shared._ZN10layer_norm31ln_parallel_residual_bwd_kernelINS_13Kernel_traitsI13__nv_bfloat16S2_S2_S2_fjLj5120ELj1ELj1ELj8ELj8ENS_18Kernel_traits_baseILj5120ES2_S2_S2_S2_fjLj256EEEEELb0ELb0ELb0EEEvNS_9BwdParamsE --------------------------
	.section	.nv.shared._ZN10layer_norm31ln_parallel_residual_bwd_kernelINS_13Kernel_traitsI13__nv_bfloat16S2_S2_S2_fjLj5120ELj1ELj1ELj8ELj8ENS_18Kernel_traits_baseILj5120ES2_S2_S2_S2_fjLj256EEEEELb0ELb0ELb0EEEvNS_9BwdParamsE,"aw",@nobits
	.sectionflags	@""
	.align	16
	.zero		1024


//--------------------- .nv.shared.reserved.0     --------------------------
	.section	.nv.shared.reserved.0,"aw",@nobits
	.weak		__nv_reservedSMEM_offset_0_alias
	.size		__nv_reservedSMEM_offset_0_alias, 0, 64
	.other		__nv_reservedSMEM_offset_0_alias,@"STO_CUDA_RESERVED_SHARED STV_DEFAULT"
__nv_reservedSMEM_offset_0_alias:
	.zero		0
	.zero		64


//--------------------- .nv.shared._ZN10layer_norm31ln_parallel_residual_bwd_kernelINS_13Kernel_traitsI13__nv_bfloat16S2_S2_S2_fjLj5120ELj1ELj1ELj8ELj8ENS_18Kernel_traits_baseILj5120ES2_S2_S2_S2_fjLj256EEEEELb0ELb0ELb1EEEvNS_9BwdParamsE --------------------------
	.section	.nv.shared._ZN10layer_norm31ln_parallel_residual_bwd_kernelINS_13Kernel_traitsI13__nv_bfloat16S2_S2_S2_fjLj5120ELj1ELj1ELj8ELj8ENS_18Kernel_traits_baseILj5120ES2_S2_S2_S2_fjLj256EEEEELb0ELb0ELb1EEEvNS_9BwdParamsE,"aw",@nobits
	.sectionflags	@""
	.align	16
	.zero		1024


//--------------------- .nv.shared._ZN10layer_norm31ln_parallel_residual_bwd_kernelINS_13Kernel_traitsI13__nv_bfloat16S2_S2_S2_fjLj5120ELj1ELj1ELj8ELj8ENS_18Kernel_traits_baseILj5120ES2_S2_S2_S2_fjLj256EEEEELb0ELb1ELb0EEEvNS_9BwdParamsE --------------------------
	.section	.nv.shared._ZN10layer_norm31ln_parallel_residual_bwd_kernelINS_13Kernel_traitsI13__nv_bfloat16S2_S2_S2_fjLj5120ELj1ELj1ELj8ELj8ENS_18Kernel_traits_baseILj5120ES2_S2_S2_S2_fjLj256EEEEELb0ELb1ELb0EEEvNS_9BwdParamsE,"aw",@nobits
	.sectionflags	@""
	.align	16
	.zero		1024


//--------------------- .nv.shared._ZN10layer_norm31ln_parallel_residual_bwd_kernelINS_13Kernel_traitsI13__nv_bfloat16S2_S2_S2_fjLj5120ELj1ELj1ELj8ELj8ENS_18Kernel_traits_baseILj5120ES2_S2_S2_S2_fjLj256EEEEELb0ELb1ELb1EEEvNS_9BwdParamsE --------------------------
	.section	.nv.shared._ZN10layer_norm31ln_parallel_residual_bwd_kernelINS_13Kernel_traitsI13__nv_bfloat16S2_S2_S2_fjLj5120ELj1ELj1ELj8ELj8ENS_18Kernel_traits_baseILj5120ES2_S2_S2_S2_fjLj256EEEEELb0ELb1ELb1EEEvNS_9BwdParamsE,"aw",@nobits
	.sectionflags	@""
	.align	16
	.zero		1024


//--------------------- .nv.shared._ZN10layer_norm31ln_parallel_residual_bwd_kernelINS_13Kernel_traitsI13__nv_bfloat16S2_S2_S2_fjLj5120ELj1ELj1ELj8ELj8ENS_18Kernel_traits_baseILj5120ES2_S2_S2_S2_fjLj256EEEEELb1ELb0ELb0EEEvNS_9BwdParamsE --------------------------
	.section	.nv.shared._ZN10layer_norm31ln_parallel_residual_bwd_kernelINS_13Kernel_traitsI13__nv_bfloat16S2_S2_S2_fjLj5120ELj1ELj1ELj8ELj8ENS_18Kernel_traits_baseILj5120ES2_S2_S2_S2_fjLj256EEEEELb1ELb0ELb0EEEvNS_9BwdParamsE,"aw",@nobits
	.sectionflags	@""
	.align	16
	.zero		1024


//--------------------- .nv.shared._ZN10layer_norm31ln_parallel_residual_bwd_kernelINS_13Kernel_traitsI13__nv_bfloat16S2_S2_S2_fjLj5120ELj1ELj1ELj8ELj8ENS_18Kernel_traits_baseILj5120ES2_S2_S2_S2_fjLj256EEEEELb1ELb0ELb1EEEvNS_9BwdParamsE --------------------------
	.section	.nv.shared._ZN10layer_norm31ln_parallel_residual_bwd_kernelINS_13Kernel_traitsI13__nv_bfloat16S2_S2_S2_fjLj5120ELj1ELj1ELj8ELj8ENS_18Kernel_traits_baseILj5120ES2_S2_S2_S2_fjLj256EEEEELb1ELb0ELb1EEEvNS_9BwdParamsE,"aw",@nobits
	.sectionflags	@""
	.align	16
	.zero		1024


//--------------------- .nv.shared._ZN10layer_norm22ln_bwd_finalize_kernelINS_22Kernel_traits_finalizeILj5120E13__nv_bfloat16S2_S2_S2_fjLb0ELj1024ELj4ENS_18Kernel_traits_baseILj5120ES2_S2_S2_S2_fjLj1024EEEEELb0ELb0EEEvNS_9BwdParamsE --------------------------
	.section	.nv.shared._ZN10layer_norm22ln_bwd_finalize_kernelINS_22Kernel_traits_finalizeILj5120E13__nv_bfloat16S2_S2_S2_fjLb0ELj1024ELj4ENS_18Kernel_traits_baseILj5120ES2_S2_S2_S2_fjLj1024EEEEELb0ELb0EEEvNS_9BwdParamsE,"aw",@nobits
	.sectionflags	@""
	.align	16
.nv.shared._ZN10layer_norm22ln_bwd_finalize_kernelINS_22Kernel_traits_finalizeILj5120E13__nv_bfloat16S2_S2_S2_fjLb0ELj1024ELj4ENS_18Kernel_traits_baseILj5120ES2_S2_S2_S2_fjLj1024EEEEELb0ELb0EEEvNS_9BwdParamsE:
	.zero		9472


//--------------------- .nv.shared._ZN10layer_norm40ln_parallel_residual_bwd_finalize_kernelINS_22Kernel_traits_finalizeILj5120E13__nv_bfloat16S2_S2_S2_fjLb0ELj1024ELj4ENS_18Kernel_traits_baseILj5120ES2_S2_S2_S2_fjLj1024EEEEELb0EEEvNS_9BwdParamsE --------------------------
	.section	.nv.shared._ZN10layer_norm40ln_parallel_residual_bwd_finalize_kernelINS_22Kernel_traits_finalizeILj5120E13__nv_bfloat16S2_S2_S2_fjLb0ELj1024ELj4ENS_18Kernel_traits_baseILj5120ES2_S2_S2_S2_fjLj1024EEEEELb0EEEvNS_9BwdParamsE,"aw",@nobits
	.sectionflags	@""
	.align	16
.nv.shared._ZN10layer_norm40ln_parallel_residual_bwd_finalize_kernelINS_22Kernel_traits_finalizeILj5120E13__nv_bfloat16S2_S2_S2_fjLb0ELj1024ELj4ENS_18Kernel_traits_baseILj5120ES2_S2_S2_S2_fjLj1024EEEEELb0EEEvNS_9BwdParamsE:
	.zero		17920


//--------------------- .nv.shared._ZN10layer_norm31ln_parallel_residual_bwd_kernelINS_13Kernel_traitsI13__nv_bfloat16S2_S2_S2_fjLj5120ELj1ELj1ELj8ELj8ENS_18Kernel_traits_baseILj5120ES2_S2_S2_S2_fjLj256EEEEELb1ELb1ELb0EEEvNS_9BwdParamsE --------------------------
	.section	.nv.shared._ZN10layer_norm31ln_parallel_residual_bwd_kernelINS_13Kernel_traitsI13__nv_bfloat16S2_S2_S2_fjLj5120ELj1ELj1ELj8ELj8ENS_18Kernel_traits_baseILj5120ES2_S2_S2_S2_fjLj256EEEEELb1ELb1ELb0EEEvNS_9BwdParamsE,"aw",@nobits
	.sectionflags	@""
	.align	16
	.zero		1024


//--------------------- .nv.shared._ZN10layer_norm22ln_bwd_finalize_kernelINS_22Kernel_traits_finalizeILj5120E13__nv_bfloat16S2_S2_S2_fjLb0ELj1024ELj4ENS_18Kernel_traits_baseILj5120ES2_S2_S2_S2_fjLj1024EEEEELb0ELb1EEEvNS_9BwdParamsE --------------------------
	.section	.nv.shared._ZN10layer_norm22ln_bwd_finalize_kernelINS_22Kernel_traits_finalizeILj5120E13__nv_bfloat16S2_S2_S2_fjLb0ELj1024ELj4ENS_18Kernel_traits_baseILj5120ES2_S2_S2_S2_fjLj1024EEEEELb0ELb1EEEvNS_9BwdParamsE,"aw",@nobits
	.sectionflags	@""
	.align	16
.nv.shared._ZN10layer_norm22ln_bwd_finalize_kernelINS_22Kernel_traits_finalizeILj5120E13__nv_bfloat16S2_S2_S2_fjLb0ELj1024ELj4ENS_18Kernel_traits_baseILj5120ES2_S2_S2_S2_fjLj1024EEEEELb0ELb1EEEvNS_9BwdParamsE:
	.zero		9472


//--------------------- .nv.shared._ZN10layer_norm40ln_parallel_residual_bwd_finalize_kernelINS_22Kernel_traits_finalizeILj5120E13__nv_bfloat16S2_S2_S2_fjLb0ELj1024ELj4ENS_18Kernel_traits_baseILj5120ES2_S2_S2_S2_fjLj1024EEEEELb1EEEvNS_9BwdParamsE --------------------------
	.section	.nv.shared._ZN10layer_norm40ln_parallel_residual_bwd_finalize_kernelINS_22Kernel_traits_finalizeILj5120E13__nv_bfloat16S2_S2_S2_fjLb0ELj1024ELj4ENS_18Kernel_traits_baseILj5120ES2_S2_S2_S2_fjLj1024EEEEELb1EEEvNS_9BwdParamsE,"aw",@nobits
	.sectionflags	@""
	.align	16
.nv.shared._ZN10layer_norm40ln_parallel_residual_bwd_finalize_kernelINS_22Kernel_traits_finalizeILj5120E13__nv_bfloat16S2_S2_S2_fjLb0ELj1024ELj4ENS_18Kernel_traits_baseILj5120ES2_S2_S2_S2_fjLj1024EEEEELb1EEEvNS_9BwdParamsE:
	.zero		17920


//--------------------- .nv.shared._ZN10layer_norm31ln_parallel_residual_bwd_kernelINS_13Kernel_traitsI13__nv_bfloat16S2_S2_S2_fjLj5120ELj1ELj1ELj8ELj8ENS_18Kernel_traits_baseILj5120ES2_S2_S2_S2_fjLj256EEEEELb1ELb1ELb1EEEvNS_9BwdParamsE --------------------------
	.section	.nv.shared._ZN10layer_norm31ln_parallel_residual_bwd_kernelINS_13Kernel_traitsI13__nv_bfloat16S2_S2_S2_fjLj5120ELj1ELj1ELj8ELj8ENS_18Kernel_traits_baseILj5120ES2_S2_S2_S2_fjLj256EEEEELb1ELb1ELb1EEEvNS_9BwdParamsE,"aw",@nobits
	.sectionflags	@""
	.align	16
	.zero		1024


//--------------------- .nv.shared._ZN10layer_norm31ln_parallel_residual_bwd_kernelINS_13Kernel_traitsI6__halfS2_S2_S2_fjLj5120ELj1ELj1ELj8ELj8ENS_18Kernel_traits_baseILj5120ES2_S2_S2_S2_fjLj256EEEEELb0ELb0ELb0EEEvNS_9BwdParamsE --------------------------
	.section	.nv.shared._ZN10layer_norm31ln_parallel_residual_bwd_kernelINS_13Kernel_traitsI6__halfS2_S2_S2_fjLj5120ELj1ELj1ELj8ELj8ENS_18Kernel_traits_baseILj5120ES2_S2_S2_S2_fjLj256EEEEELb0ELb0ELb0EEEvNS_9BwdParamsE,"aw",@nobits
	.sectionflags	@""
	.align	16
	.zero		1024


//--------------------- .nv.shared._ZN10layer_norm31ln_parallel_residual_bwd_kernelINS_13Kernel_traitsI6__halfS2_S2_S2_fjLj5120ELj1ELj1ELj8ELj8ENS_18Kernel_traits_baseILj5120ES2_S2_S2_S2_fjLj256EEEEELb0ELb0ELb1EEEvNS_9BwdParamsE --------------------------
	.section	.nv.shared._ZN10layer_norm31ln_parallel_residual_bwd_kernelINS_13Kernel_traitsI6__halfS2_S2_S2_fjLj5120ELj1ELj1ELj8ELj8ENS_18Kernel_traits_baseILj5120ES2_S2_S2_S2_fjLj256EEEEELb0ELb0ELb1EEEvNS_9BwdParamsE,"aw",@nobits
	.sectionflags	@""
	.align	16
	.zero		1024


//--------------------- .nv.shared._ZN10layer_norm31ln_parallel_residual_bwd_kernelINS_13Kernel_traitsI6__halfS2_S2_S2_fjLj5120ELj1ELj1ELj8ELj8ENS_18Kernel_traits_baseILj5120ES2_S2_S2_S2_fjLj256EEEEELb0ELb1ELb0EEEvNS_9BwdParamsE --------------------------
	.section	.nv.shared._ZN10layer_norm31ln_parallel_residual_bwd_kernelINS_13Kernel_traitsI6__halfS2_S2_S2_fjLj5120ELj1ELj1ELj8ELj8ENS_18Kernel_traits_baseILj5120ES2_S2_S2_S2_fjLj256EEEEELb0ELb1ELb0EEEvNS_9BwdParamsE,"aw",@nobits
	.sectionflags	@""
	.align	16
	.zero		1024


//--------------------- .nv.shared._ZN10layer_norm31ln_parallel_residual_bwd_kernelINS_13Kernel_traitsI6__halfS2_S2_S2_fjLj5120ELj1ELj1ELj8ELj8ENS_18Kernel_traits_baseILj5120ES2_S2_S2_S2_fjLj256EEEEELb0ELb1ELb1EEEvNS_9BwdParamsE --------------------------
	.section	.nv.shared._ZN10layer_norm31ln_parallel_residual_bwd_kernelINS_13Kernel_traitsI6__halfS2_S2_S2_fjLj5120ELj1ELj1ELj8ELj8ENS_18Kernel_traits_baseILj5120ES2_S2_S2_S2_fjLj256EEEEELb0ELb1ELb1EEEvNS_9BwdParamsE,"aw",@nobits
	.sectionflags	@""
	.align	16
	.zero		1024


//--------------------- .nv.shared._ZN10layer_norm31ln_parallel_residual_bwd_kernelINS_13Kernel_traitsI6__halfS2_S2_S2_fjLj5120ELj1ELj1ELj8ELj8ENS_18Kernel_traits_baseILj5120ES2_S2_S2_S2_fjLj256EEEEELb1ELb0ELb0EEEvNS_9BwdParamsE --------------------------
	.section	.nv.shared._ZN10layer_norm31ln_parallel_residual_bwd_kernelINS_13Kernel_traitsI6__halfS2_S2_S2_fjLj5120ELj1ELj1ELj8ELj8ENS_18Kernel_traits_baseILj5120ES2_S2_S2_S2_fjLj256EEEEELb1ELb0ELb0EEEvNS_9BwdParamsE,"aw",@nobits
	.sectionflags	@""
	.align	16
	.zero		1024


//--------------------- .nv.shared._ZN10layer_norm31ln_parallel_residual_bwd_kernelINS_13Kernel_traitsI6__halfS2_S2_S2_fjLj5120ELj1ELj1ELj8ELj8ENS_18Kernel_traits_baseILj5120ES2_S2_S2_S2_fjLj256EEEEELb1ELb0ELb1EEEvNS_9BwdParamsE --------------------------
	.section	.nv.shared._ZN10layer_norm31ln_parallel_residual_bwd_kernelINS_13Kernel_traitsI6__halfS2_S2_S2_fjLj5120ELj1ELj1ELj8ELj8ENS_18Kernel_traits_baseILj5120ES2_S2_S2_S2_fjLj256EEEEELb1ELb0ELb1EEEvNS_9BwdParamsE,"aw",@nobits
	.sectionflags	@""
	.align	16
	.zero		1024


//--------------------- .nv.shared._ZN10layer_norm22ln_bwd_finalize_kernelINS_22Kernel_traits_finalizeILj5120E6__halfS2_S2_S2_fjLb0ELj1024ELj4ENS_18Kernel_traits_baseILj5120ES2_S2_S2_S2_fjLj1024EEEEELb0ELb0EEEvNS_9BwdParamsE --------------------------
	.section	.nv.shared._ZN10layer_norm22ln_bwd_finalize_kernelINS_22Kernel_traits_finalizeILj5120E6__halfS2_S2_S2_fjLb0ELj1024ELj4ENS_18Kernel_traits_baseILj5120ES2_S2_S2_S2_fjLj1024EEEEELb0ELb0EEEvNS_9BwdParamsE,"aw",@nobits
	.sectionflags	@""
	.align	16
.nv.shared._ZN10layer_norm22ln_bwd_finalize_kernelINS_22Kernel_traits_finalizeILj5120E6__halfS2_S2_S2_fjLb0ELj1024ELj4ENS_18Kernel_traits_baseILj5120ES2_S2_S2_S2_fjLj1024EEEEELb0ELb0EEEvNS_9BwdParamsE:
	.zero		9472


//--------------------- .nv.shared._ZN10layer_norm40ln_parallel_residual_bwd_finalize_kernelINS_22Kernel_traits_finalizeILj5120E6__halfS2_S2_S2_fjLb0ELj1024ELj4ENS_18Kernel_traits_baseILj5120ES2_S2_S2_S2_fjLj1024EEEEELb0EEEvNS_9BwdParamsE --------------------------
	.section	.nv.shared._ZN10layer_norm40ln_parallel_residual_bwd_finalize_kernelINS_22Kernel_traits_finalizeILj5120E6__halfS2_S2_S2_fjLb0ELj1024ELj4ENS_18Kernel_traits_baseILj5120ES2_S2_S2_S2_fjLj1024EEEEELb0EEEvNS_9BwdParamsE,"aw",@nobits
	.sectionflags	@""
	.align	16
.nv.shared._ZN10layer_norm40ln_parallel_residual_bwd_finalize_kernelINS_22Kernel_traits_finalizeILj5120E6__halfS2_S2_S2_fjLb0ELj1024ELj4ENS_18Kernel_traits_baseILj5120ES2_S2_S2_S2_fjLj1024EEEEELb0EEEvNS_9BwdParamsE:
	.zero		17920


//--------------------- .nv.shared._ZN10layer_norm31ln_parallel_residual_bwd_kernelINS_13Kernel_traitsI6__halfS2_S2_S2_fjLj5120ELj1ELj1ELj8ELj8ENS_18Kernel_traits_baseILj5120ES2_S2_S2_S2_fjLj256EEEEELb1ELb1ELb0EEEvNS_9BwdParamsE --------------------------
	.section	.nv.shared._ZN10layer_norm31ln_parallel_residual_bwd_kernelINS_13Kernel_traitsI6__halfS2_S2_S2_fjLj5120ELj1ELj1ELj8ELj8ENS_18Kernel_traits_baseILj5120ES2_S2_S2_S2_fjLj256EEEEELb1ELb1ELb0EEEvNS_9BwdParamsE,"aw",@nobits
	.sectionflags	@""
	.align	16
	.zero		1024


//--------------------- .nv.shared._ZN10layer_norm22ln_bwd_finalize_kernelINS_22Kernel_traits_finalizeILj5120E6__halfS2_S2_S2_fjLb0ELj1024ELj4ENS_18Kernel_traits_baseILj5120ES2_S2_S2_S2_fjLj1024EEEEELb0ELb1EEEvNS_9BwdParamsE --------------------------
	.section	.nv.shared._ZN10layer_norm22ln_bwd_finalize_kernelINS_22Kernel_traits_finalizeILj5120E6__halfS2_S2_S2_fjLb0ELj1024ELj4ENS_18Kernel_traits_baseILj5120ES2_S2_S2_S2_fjLj1024EEEEELb0ELb1EEEvNS_9BwdParamsE,"aw",@nobits
	.sectionflags	@""
	.align	16
.nv.shared._ZN10layer_norm22ln_bwd_finalize_kernelINS_22Kernel_traits_finalizeILj5120E6__halfS2_S2_S2_fjLb0ELj1024ELj4ENS_18Kernel_traits_baseILj5120ES2_S2_S2_S2_fjLj1024EEEEELb0ELb1EEEvNS_9BwdParamsE:
	.zero		9472


//--------------------- .nv.shared._ZN10layer_norm40ln_parallel_residual_bwd_finalize_kernelINS_22Kernel_traits_finalizeILj5120E6__halfS2_S2_S2_fjLb0ELj1024ELj4ENS_18Kernel_traits_baseILj5120ES2_S2_S2_S2_fjLj1024EEEEELb1EEEvNS_9BwdParamsE --------------------------
	.section	.nv.shared._ZN10layer_norm40ln_parallel_residual_bwd_finalize_kernelINS_22Kernel_traits_finalizeILj5120E6__halfS2_S2_S2_fjLb0ELj1024ELj4ENS_18Kernel_traits_baseILj5120ES2_S2_S2_S2_fjLj1024EEEEELb1EEEvNS_9BwdParamsE,"aw",@nobits
	.sectionflags	@""
	.align	16
.nv.shared._ZN10layer_norm40ln_parallel_residual_bwd_finalize_kernelINS_22Kernel_traits_finalizeILj5120E6__halfS2_S2_S2_fjLb0ELj1024ELj4ENS_18Kernel_traits_baseILj5120ES2_S2_S2_S2_fjLj1024EEEEELb1EEEvNS_9BwdParamsE:
	.zero		17920


//--------------------- .nv.shared._ZN10layer_norm31ln_parallel_residual_bwd_kernelINS_13Kernel_traitsI6__halfS2_S2_S2_fjLj5120ELj1ELj1ELj8ELj8ENS_18Kernel_traits_baseILj5120ES2_S2_S2_S2_fjLj256EEEEELb1ELb1ELb1EEEvNS_9BwdParamsE --------------------------
	.section	.nv.shared._ZN10layer_norm31ln_parallel_residual_bwd_kernelINS_13Kernel_traitsI6__halfS2_S2_S2_fjLj5120ELj1ELj1ELj8ELj8ENS_18Kernel_traits_baseILj5120ES2_S2_S2_S2_fjLj256EEEEELb1ELb1ELb1EEEvNS_9BwdParamsE,"aw",@nobits
	.sectionflags	@""
	.align	16
	.zero		1024


//--------------------- .nv.shared._ZN10layer_norm31ln_parallel_residual_bwd_kernelINS_13Kernel_traitsIf13__nv_bfloat16S2_S2_fjLj5120ELj1ELj1ELj8ELj8ENS_18Kernel_traits_baseILj5120EfS2_S2_S2_fjLj256EEEEELb0ELb0ELb0EEEvNS_9BwdParamsE --------------------------
	.section	.nv.shared._ZN10layer_norm31ln_parallel_residual_bwd_kernelINS_13Kernel_traitsIf13__nv_bfloat16S2_S2_fjLj5120ELj1ELj1ELj8ELj8ENS_18Kernel_traits_baseILj5120EfS2_S2_S2_fjLj256EEEEELb0ELb0ELb0EEEvNS_9BwdParamsE,"aw",@nobits
	.sectionflags	@""
	.align	16
	.zero		1024


//--------------------- .nv.shared._ZN10layer_norm31ln_parallel_residual_bwd_kernelINS_13Kernel_traitsIf13__nv_bfloat16S2_S2_fjLj5120ELj1ELj1ELj8ELj8ENS_18Kernel_traits_baseILj5120EfS2_S2_S2_fjLj256EEEEELb0ELb0ELb1EEEvNS_9BwdParamsE --------------------------
	.section	.nv.shared._ZN10layer_norm31ln_parallel_residual_bwd_kernelINS_13Kernel_traitsIf13__nv_bfloat16S2_S2_fjLj5120ELj1ELj1ELj8ELj8ENS_18Kernel_traits_baseILj5120EfS2_S2_S2_fjLj256EEEEELb0ELb0ELb1EEEvNS_9BwdParamsE,"aw",@nobits
	.sectionflags	@""
	.align	16
	.zero		1024


//--------------------- .nv.shared._ZN10layer_norm31ln_parallel_residual_bwd_kernelINS_13Kernel_traitsIf13__nv_bfloat16S2_S2_fjLj5120ELj1ELj1ELj8ELj8ENS_18Kernel_traits_baseILj5120EfS2_S2_S2_fjLj256EEEEELb0ELb1ELb0EEEvNS_9BwdParamsE --------------------------
	.section	.nv.shared._ZN10layer_norm31ln_parallel_residual_bwd_kernelINS_13Kernel_traitsIf13__nv_bfloat16S2_S2_fjLj5120ELj1ELj1ELj8ELj8ENS_18Kernel_traits_baseILj5120EfS2_S2_S2_fjLj256EEEEELb0ELb1ELb0EEEvNS_9BwdParamsE,"aw",@nobits
	.sectionflags	@""
	.align	16
	.zero		1024


//--------------------- .nv.shared._ZN10layer_norm31ln_parallel_residual_bwd_kernelINS_13Kernel_traitsIf13__nv_bfloat16S2_S2_fjLj5120ELj1ELj1ELj8ELj8ENS_18Kernel_traits_baseILj5120EfS2_S2_S2_fjLj256EEEEELb0ELb1ELb1EEEvNS_9BwdParamsE --------------------------
	.section	.nv.shared._ZN10layer_norm31ln_parallel_residual_bwd_kernelINS_13Kernel_traitsIf13__nv_bfloat16S2_S2_fjLj5120ELj1ELj1ELj8ELj8ENS_18Kernel_traits_baseILj5120EfS2_S2_S2_fjLj256EEEEELb0ELb1ELb1EEEvNS_9BwdParamsE,"aw",@nobits
	.sectionflags	@""
	.align	16
	.zero		1024


//--------------------- .nv.shared._ZN10layer_norm31ln_parallel_residual_bwd_kernelINS_13Kernel_traitsIf13__nv_bfloat16S2_S2_fjLj5120ELj1ELj1ELj8ELj8ENS_18Kernel_traits_baseILj5120EfS2_S2_S2_fjLj256EEEEELb1ELb0ELb0EEEvNS_9BwdParamsE --------------------------
	.section	.nv.shared._ZN10layer_norm31ln_parallel_residual_bwd_kernelINS_13Kernel_traitsIf13__nv_bfloat16S2_S2_fjLj5120ELj1ELj1ELj8ELj8ENS_18Kernel_traits_baseILj5120EfS2_S2_S2_fjLj256EEEEELb1ELb0ELb0EEEvNS_9BwdParamsE,"aw",@nobits
	.sectionflags	@""
	.align	16
	.zero		1024


//--------------------- .nv.shared._ZN10layer_norm31ln_parallel_residual_bwd_kernelINS_13Kernel_traitsIf13__nv_bfloat16S2_S2_fjLj5120ELj1ELj1ELj8ELj8ENS_18Kernel_traits_baseILj5120EfS2_S2_S2_fjLj256EEEEELb1ELb0ELb1EEEvNS_9BwdParamsE --------------------------
	.section	.nv.shared._ZN10layer_norm31ln_parallel_residual_bwd_kernelINS_13Kernel_traitsIf13__nv_bfloat16S2_S2_fjLj5120ELj1ELj1ELj8ELj8ENS_18Kernel_traits_baseILj5120EfS2_S2_S2_fjLj256EEEEELb1ELb0ELb1EEEvNS_9BwdParamsE,"aw",@nobits
	.sectionflags	@""
	.align	16
	.zero		1024


//--------------------- .nv.shared._ZN10layer_norm22ln_bwd_finalize_kernelINS_22Kernel_traits_finalizeILj5120Ef13__nv_bfloat16S2_S2_fjLb0ELj1024ELj4ENS_18Kernel_traits_baseILj5120EfS2_S2_S2_fjLj1024EEEEELb0ELb0EEEvNS_9BwdParamsE --------------------------
	.section	.nv.shared._ZN10layer_norm22ln_bwd_finalize_kernelINS_22Kernel_traits_finalizeILj5120Ef13__nv_bfloat16S2_S2_fjLb0ELj1024ELj4ENS_18Kernel_traits_baseILj5120EfS2_S2_S2_fjLj1024EEEEELb0ELb0EEEvNS_9BwdParamsE,"aw",@nobits
	.sectionflags	@""
	.align	16
.nv.shared._ZN10layer_norm22ln_bwd_finalize_kernelINS_22Kernel_traits_finalizeILj5120Ef13__nv_bfloat16S2_S2_fjLb0ELj1024ELj4ENS_18Kernel_traits_baseILj5120EfS2_S2_S2_fjLj1024EEEEELb0ELb0EEEvNS_9BwdParamsE:
	.zero		9472


//--------------------- .nv.shared._ZN10layer_norm40ln_parallel_residual_bwd_finalize_kernelINS_22Kernel_traits_finalizeILj5120Ef13__nv_bfloat16S2_S2_fjLb0ELj1024ELj4ENS_18Kernel_traits_baseILj5120EfS2_S2_S2_fjLj1024EEEEELb0EEEvNS_9BwdParamsE --------------------------
	.section	.nv.shared._ZN10layer_norm40ln_parallel_residual_bwd_finalize_kernelINS_22Kernel_traits_finalizeILj5120Ef13__nv_bfloat16S2_S2_fjLb0ELj1024ELj4ENS_18Kernel_traits_baseILj5120EfS2_S2_S2_fjLj1024EEEEELb0EEEvNS_9BwdParamsE,"aw",@nobits
	.sectionflags	@""
	.align	16
.nv.shared._ZN10layer_norm40ln_parallel_residual_bwd_finalize_kernelINS_22Kernel_traits_finalizeILj5120Ef13__nv_bfloat16S2_S2_fjLb0ELj1024ELj4ENS_18Kernel_traits_baseILj5120EfS2_S2_S2_fjLj1024EEEEELb0EEEvNS_9BwdParamsE:
	.zero		17920


//--------------------- .nv.shared._ZN10layer_norm31ln_parallel_residual_bwd_kernelINS_13Kernel_traitsIf13__nv_bfloat16S2_S2_fjLj5120ELj1ELj1ELj8ELj8ENS_18Kernel_traits_baseILj5120EfS2_S2_S2_fjLj256EEEEELb1ELb1ELb0EEEvNS_9BwdParamsE --------------------------
	.section	.nv.shared._ZN10layer_norm31ln_parallel_residual_bwd_kernelINS_13Kernel_traitsIf13__nv_bfloat16S2_S2_fjLj5120ELj1ELj1ELj8ELj8ENS_18Kernel_traits_baseILj5120EfS2_S2_S2_fjLj256EEEEELb1ELb1ELb0EEEvNS_9BwdParamsE,"aw",@nobits
	.sectionflags	@""
	.align	16
	.zero		1024


//--------------------- .nv.shared._ZN10layer_norm22ln_bwd_finalize_kernelINS_22Kernel_traits_finalizeILj5120Ef13__nv_bfloat16S2_S2_fjLb0ELj1024ELj4ENS_18Kernel_traits_baseILj5120EfS2_S2_S2_fjLj1024EEEEELb0ELb1EEEvNS_9BwdParamsE --------------------------
	.section	.nv.shared._ZN10layer_norm22ln_bwd_finalize_kernelINS_22Kernel_traits_finalizeILj5120Ef13__nv_bfloat16S2_S2_fjLb0ELj1024ELj4ENS_18Kernel_traits_baseILj5120EfS2_S2_S2_fjLj1024EEEEELb0ELb1EEEvNS_9BwdParamsE,"aw",@nobits
	.sectionflags	@""
	.align	16
.nv.shared._ZN10layer_norm22ln_bwd_finalize_kernelINS_22Kernel_traits_finalizeILj5120Ef13__nv_bfloat16S2_S2_fjLb0ELj1024ELj4ENS_18Kernel_traits_baseILj5120EfS2_S2_S2_fjLj1024EEEEELb0ELb1EEEvNS_9BwdParamsE:
	.zero		9472


//--------------------- .nv.shared._ZN10layer_norm40ln_parallel_residual_bwd_finalize_kernelINS_22Kernel_traits_finalizeILj5120Ef13__nv_bfloat16S2_S2_fjLb0ELj1024ELj4ENS_18Kernel_traits_baseILj5120EfS2_S2_S2_fjLj1024EEEEELb1EEEvNS_9BwdParamsE --------------------------
	.section	.nv.shared._ZN10layer_norm40ln_parallel_residual_bwd_finalize_kernelINS_22Kernel_traits_finalizeILj5120Ef13__nv_bfloat16S2_S2_fjLb0ELj1024ELj4ENS_18Kernel_traits_baseILj5120EfS2_S2_S2_fjLj1024EEEEELb1EEEvNS_9BwdParamsE,"aw",@nobits
	.sectionflags	@""
	.align	16
.nv.shared._ZN10layer_norm40ln_parallel_residual_bwd_finalize_kernelINS_22Kernel_traits_finalizeILj5120Ef13__nv_bfloat16S2_S2_fjLb0ELj1024ELj4ENS_18Kernel_traits_baseILj5120EfS2_S2_S2_fjLj1024EEEEELb1EEEvNS_9BwdParamsE:
	.zero		17920


//--------------------- .nv.shared._ZN10layer_norm31ln_parallel_residual_bwd_kernelINS_13Kernel_traitsIf13__nv_bfloat16S2_S2_fjLj5120ELj1ELj1ELj8ELj8ENS_18Kernel_traits_baseILj5120EfS2_S2_S2_fjLj256EEEEELb1ELb1ELb1EEEvNS_9BwdParamsE --------------------------
	.section	.nv.shared._ZN10layer_norm31ln_parallel_residual_bwd_kernelINS_13Kernel_traitsIf13__nv_bfloat16S2_S2_fjLj5120ELj1ELj1ELj8ELj8ENS_18Kernel_traits_baseILj5120EfS2_S2_S2_fjLj256EEEEELb1ELb1ELb1EEEvNS_9BwdParamsE,"aw",@nobits
	.sectionflags	@""
	.align	16
	.zero		1024


//--------------------- .nv.shared._ZN10layer_norm31ln_parallel_residual_bwd_kernelINS_13Kernel_traitsI13__nv_bfloat16S2_fS2_fjLj5120ELj1ELj1ELj8ELj8ENS_18Kernel_traits_baseILj5120ES2_S2_fS2_fjLj256EEEEELb0ELb0ELb0EEEvNS_9BwdParamsE --------------------------
	.section	.nv.shared._ZN10layer_norm31ln_parallel_residual_bwd_kernelINS_13Kernel_traitsI13__nv_bfloat16S2_fS2_fjLj5120ELj1ELj1ELj8ELj8ENS_18Kernel_traits_baseILj5120ES2_S2_fS2_fjLj256EEEEELb0ELb0ELb0EEEvNS_9BwdParamsE,"aw",@nobits
	.sectionflags	@""
	.align	16
	.zero		1024


//--------------------- .nv.shared._ZN10layer_norm31ln_parallel_residual_bwd_kernelINS_13Kernel_traitsI13__nv_bfloat16S2_fS2_fjLj5120ELj1ELj1ELj8ELj8ENS_18Kernel_traits_baseILj5120ES2_S2_fS2_fjLj256EEEEELb0ELb0ELb1EEEvNS_9BwdParamsE --------------------------
	.section	.nv.shared._ZN10layer_norm31ln_parallel_residual_bwd_kernelINS_13Kernel_traitsI13__nv_bfloat16S2_fS2_fjLj5120ELj1ELj1ELj8ELj8ENS_18Kernel_traits_baseILj5120ES2_S2_fS2_fjLj256EEEEELb0ELb0ELb1EEEvNS_9BwdParamsE,"aw",@nobits
	.sectionflags	@""
	.align	16
	.zero		1024


//--------------------- .nv.shared._ZN10layer_norm31ln_parallel_residual_bwd_kernelINS_13Kernel_traitsI13__nv_bfloat16S2_fS2_fjLj5120ELj1ELj1ELj8ELj8ENS_18Kernel_traits_baseILj5120ES2_S2_fS2_fjLj256EEEEELb0ELb1ELb0EEEvNS_9BwdParamsE --------------------------
	.section	.nv.shared._ZN10layer_norm31ln_parallel_residual_bwd_kernelINS_13Kernel_traitsI13__nv_bfloat16S2_fS2_fjLj5120ELj1ELj1ELj8ELj8ENS_18Kernel_traits_baseILj5120ES2_S2_fS2_fjLj256EEEEELb0ELb1ELb0EEEvNS_9BwdParamsE,"aw",@nobits
	.sectionflags	@""
	.align	16
	.zero		1024


//--------------------- .nv.shared._ZN10layer_norm31ln_parallel_residual_bwd_kernelINS_13Kernel_traitsI13__nv_bfloat16S2_fS2_fjLj5120ELj1ELj1ELj8ELj8ENS_18Kernel_traits_baseILj5120ES2_S2_fS2_fjLj256EEEEELb0ELb1ELb1EEEvNS_9BwdParamsE --------------------------
	.section	.nv.shared._ZN10layer_norm31ln_parallel_residual_bwd_kernelINS_13Kernel_traitsI13__nv_bfloat16S2_fS2_fjLj5120ELj1ELj1ELj8ELj8ENS_18Kernel_traits_baseILj5120ES2_S2_fS2_fjLj256EEEEELb0ELb1ELb1EEEvNS_9BwdParamsE,"aw",@nobits
	.sectionflags	@""
	.align	16
	.zero		1024


//--------------------- .nv.shared._ZN10layer_norm31ln_parallel_residual_bwd_kernelINS_13Kernel_traitsI13__nv_bfloat16S2_fS2_fjLj5120ELj1ELj1ELj8ELj8ENS_18Kernel_traits_baseILj5120ES2_S2_fS2_fjLj256EEEEELb1ELb0ELb0EEEvNS_9BwdParamsE --------------------------
	.section	.nv.shared._ZN10layer_norm31ln_parallel_residual_bwd_kernelINS_13Kernel_traitsI13__nv_bfloat16S2_fS2_fjLj5120ELj1ELj1ELj8ELj8ENS_18Kernel_traits_baseILj5120ES2_S2_fS2_fjLj256EEEEELb1ELb0ELb0EEEvNS_9BwdParamsE,"aw",@nobits
	.sectionflags	@""
	.align	16
	.zero		1024


//--------------------- .nv.shared._ZN10layer_norm31ln_parallel_residual_bwd_kernelINS_13Kernel_traitsI13__nv_bfloat16S2_fS2_fjLj5120ELj1ELj1ELj8ELj8ENS_18Kernel_traits_baseILj5120ES2_S2_fS2_fjLj256EEEEELb1ELb0ELb1EEEvNS_9BwdParamsE --------------------------
	.section	.nv.shared._ZN10layer_norm31ln_parallel_residual_bwd_kernelINS_13Kernel_traitsI13__nv_bfloat16S2_fS2_fjLj5120ELj1ELj1ELj8ELj8ENS_18Kernel_traits_baseILj5120ES2_S2_fS2_fjLj256EEEEELb1ELb0ELb1EEEvNS_9BwdParamsE,"aw",@nobits
	.sectionflags	@""
	.align	16
	.zero		1024


//--------------------- .nv.shared._ZN10layer_norm22ln_bwd_finalize_kernelINS_22Kernel_traits_finalizeILj5120E13__nv_bfloat16S2_fS2_fjLb0ELj1024ELj4ENS_18Kernel_traits_baseILj5120ES2_S2_fS2_fjLj1024EEEEELb0ELb0EEEvNS_9BwdParamsE --------------------------
	.section	.nv.shared._ZN10layer_norm22ln_bwd_finalize_kernelINS_22Kernel_traits_finalizeILj5120E13__nv_bfloat16S2_fS2_fjLb0ELj1024ELj4ENS_18Kernel_traits_baseILj5120ES2_S2_fS2_fjLj1024EEEEELb0ELb0EEEvNS_9BwdParamsE,"aw",@nobits
	.sectionflags	@""
	.align	16
.nv.shared._ZN10layer_norm22ln_bwd_finalize_kernelINS_22Kernel_traits_finalizeILj5120E13__nv_bfloat16S2_fS2_fjLb0ELj1024ELj4ENS_18Kernel_traits_baseILj5120ES2_S2_fS2_fjLj1024EEEEELb0ELb0EEEvNS_9BwdParamsE:
	.zero		9472


//--------------------- .nv.shared._ZN10layer_norm40ln_parallel_residual_bwd_finalize_kernelINS_22Kernel_traits_finalizeILj5120E13__nv_bfloat16S2_fS2_fjLb0ELj1024ELj4ENS_18Kernel_traits_baseILj5120ES2_S2_fS2_fjLj1024EEEEELb0EEEvNS_9BwdParamsE --------------------------
	.section	.nv.shared._ZN10layer_norm40ln_parallel_residual_bwd_finalize_kernelINS_22Kernel_traits_finalizeILj5120E13__nv_bfloat16S2_fS2_fjLb0ELj1024ELj4ENS_18Kernel_traits_baseILj5120ES2_S2_fS2_fjLj1024EEEEELb0EEEvNS_9BwdParamsE,"aw",@nobits
	.sectionflags	@""
	.align	16
.nv.shared._ZN10layer_norm40ln_parallel_residual_bwd_finalize_kernelINS_22Kernel_traits_finalizeILj5120E13__nv_bfloat16S2_fS2_fjLb0ELj1024ELj4ENS_18Kernel_traits_baseILj5120ES2_S2_fS2_fjLj1024EEEEELb0EEEvNS_9BwdParamsE:
	.zero		17920


//--------------------- .nv.shared._ZN10layer_norm31ln_parallel_residual_bwd_kernelINS_13Kernel_traitsI13__nv_bfloat16S2_fS2_fjLj5120ELj1ELj1ELj8ELj8ENS_18Kernel_traits_baseILj5120ES2_S2_fS2_fjLj256EEEEELb1ELb1ELb0EEEvNS_9BwdParamsE --------------------------
	.section	.nv.shared._ZN10layer_norm31ln_parallel_residual_bwd_kernelINS_13Kernel_traitsI13__nv_bfloat16S2_fS2_fjLj5120ELj1ELj1ELj8ELj8ENS_18Kernel_traits_baseILj5120ES2_S2_fS2_fjLj256EEEEELb1ELb1ELb0EEEvNS_9BwdParamsE,"aw",@nobits
	.sectionflags	@""
	.align	16
	.zero		1024


//--------------------- .nv.shared._ZN10layer_norm22ln_bwd_finalize_kernelINS_22Kernel_traits_finalizeILj5120E13__nv_bfloat16S2_fS2_fjLb0ELj1024ELj4ENS_18Kernel_traits_baseILj5120ES2_S2_fS2_fjLj1024EEEEELb0ELb1EEEvNS_9BwdParamsE --------------------------
	.section	.nv.shared._ZN10layer_norm22ln_bwd_finalize_kernelINS_22Kernel_traits_finalizeILj5120E13__nv_bfloat16S2_fS2_fjLb0ELj1024ELj4ENS_18Kernel_traits_baseILj5120ES2_S2_fS2_fjLj1024EEEEELb0ELb1EEEvNS_9BwdParamsE,"aw",@nobits
	.sectionflags	@""
	.align	16
.nv.shared._ZN10layer_norm22ln_bwd_finalize_kernelINS_22Kernel_traits_finalizeILj5120E13__nv_bfloat16S2_fS2_fjLb0ELj1024ELj4ENS_18Kernel_traits_baseILj5120ES2_S2_fS2_fjLj1024EEEEELb0ELb1EEEvNS_9BwdParamsE:
	.zero		9472


//--------------------- .nv.shared._ZN10layer_norm40ln_parallel_residual_bwd_finalize_kernelINS_22Kernel_traits_finalizeILj5120E13__nv_bfloat16S2_fS2_fjLb0ELj1024ELj4ENS_18Kernel_traits_baseILj5120ES2_S2_fS2_fjLj1024EEEEELb1EEEvNS_9BwdParamsE --------------------------
	.section	.nv.shared._ZN10layer_norm40ln_parallel_residual_bwd_finalize_kernelINS_22Kernel_traits_finalizeILj5120E13__nv_bfloat16S2_fS2_fjLb0ELj1024ELj4ENS_18Kernel_traits_baseILj5120ES2_S2_fS2_fjLj1024EEEEELb1EEEvNS_9BwdParamsE,"aw",@nobits
	.sectionflags	@""
	.align	16
.nv.shared._ZN10layer_norm40ln_parallel_residual_bwd_finalize_kernelINS_22Kernel_traits_finalizeILj5120E13__nv_bfloat16S2_fS2_fjLb0ELj1024ELj4ENS_18Kernel_traits_baseILj5120ES2_S2_fS2_fjLj1024EEEEELb1EEEvNS_9BwdParamsE:
	.zero		17920


//--------------------- .nv.shared._ZN10layer_norm31ln_parallel_residual_bwd_kernelINS_13Kernel_traitsI13__nv_bfloat16S2_fS2_fjLj5120ELj1ELj1ELj8ELj8ENS_18Kernel_traits_baseILj5120ES2_S2_fS2_fjLj256EEEEELb1ELb1ELb1EEEvNS_9BwdParamsE --------------------------
	.section	.nv.shared._ZN10layer_norm31ln_parallel_residual_bwd_kernelINS_13Kernel_traitsI13__nv_bfloat16S2_fS2_fjLj5120ELj1ELj1ELj8ELj8ENS_18Kernel_traits_baseILj5120ES2_S2_fS2_fjLj256EEEEELb1ELb1ELb1EEEvNS_9BwdParamsE,"aw",@nobits
	.sectionflags	@""
	.align	16
	.zero		1024


//--------------------- .nv.shared._ZN10layer_norm31ln_parallel_residual_bwd_kernelINS_13Kernel_traitsIf13__nv_bfloat16fS2_fjLj5120ELj1ELj1ELj8ELj8ENS_18Kernel_traits_baseILj5120EfS2_fS2_fjLj256EEEEELb0ELb0ELb0EEEvNS_9BwdParamsE --------------------------
	.section	.nv.shared._ZN10layer_norm31ln_parallel_residual_bwd_kernelINS_13Kernel_traitsIf13__nv_bfloat16fS2_fjLj5120ELj1ELj1ELj8ELj8ENS_18Kernel_traits_baseILj5120EfS2_fS2_fjLj256EEEEELb0ELb0ELb0EEEvNS_9BwdParamsE,"aw",@nobits
	.sectionflags	@""
	.align	16
	.zero		1024


//--------------------- .nv.shared._ZN10layer_norm31ln_parallel_residual_bwd_kernelINS_13Kernel_traitsIf13__nv_bfloat16fS2_fjLj5120ELj1ELj1ELj8ELj8ENS_18Kernel_traits_baseILj5120EfS2_fS2_fjLj256EEEEELb0ELb0ELb1EEEvNS_9BwdParamsE --------------------------
	.section	.nv.shared._ZN10layer_norm31ln_parallel_residual_bwd_kernelINS_13Kernel_traitsIf13__nv_bfloat16fS2_fjLj5120ELj1ELj1ELj8ELj8ENS_18Kernel_traits_baseILj5120EfS2_fS2_fjLj256EEEEELb0ELb0ELb1EEEvNS_9BwdParamsE,"aw",@nobits
	.sectionflags	@""
	.align	16
	.zero		1024


//--------------------- .nv.shared._ZN10layer_norm31ln_parallel_residual_bwd_kernelINS_13Kernel_traitsIf13__nv_bfloat16fS2_fjLj5120ELj1ELj1ELj8ELj8ENS_18Kernel_traits_baseILj5120EfS2_fS2_fjLj256EEEEELb0ELb1ELb0EEEvNS_9BwdParamsE --------------------------
	.section	.nv.shared._ZN10layer_norm31ln_parallel_residual_bwd_kernelINS_13Kernel_traitsIf13__nv_bfloat16fS2_fjLj5120ELj1ELj1ELj8ELj8ENS_18Kernel_traits_baseILj5120EfS2_fS2_fjLj256EEEEELb0ELb1ELb0EEEvNS_9BwdParamsE,"aw",@nobits
	.sectionflags	@""
	.align	16
	.zero		1024


//--------------------- .nv.shared._ZN10layer_norm31ln_parallel_residual_bwd_kernelINS_13Kernel_traitsIf13__nv_bfloat16fS2_fjLj5120ELj1ELj1ELj8ELj8ENS_18Kernel_traits_baseILj5120EfS2_fS2_fjLj256EEEEELb0ELb1ELb1EEEvNS_9BwdParamsE --------------------------
	.section	.nv.shared._ZN10layer_norm31ln_parallel_residual_bwd_kernelINS_13Kernel_traitsIf13__nv_bfloat16fS2_fjLj5120ELj1ELj1ELj8ELj8ENS_18Kernel_traits_baseILj5120EfS2_fS2_fjLj256EEEEELb0ELb1ELb1EEEvNS_9BwdParamsE,"aw",@nobits
	.sectionflags	@""
	.align	16
	.zero		1024


//--------------------- .nv.shared._ZN10layer_norm31ln_parallel_residual_bwd_kernelINS_13Kernel_traitsIf13__nv_bfloat16fS2_fjLj5120ELj1ELj1ELj8ELj8ENS_18Kernel_traits_baseILj5120EfS2_fS2_fjLj256EEEEELb1ELb0ELb0EEEvNS_9BwdParamsE --------------------------
	.section	.nv.shared._ZN10layer_norm31ln_parallel_residual_bwd_kernelINS_13Kernel_traitsIf13__nv_bfloat16fS2_fjLj5120ELj1ELj1ELj8ELj8ENS_18Kernel_traits_baseILj5120EfS2_fS2_fjLj256EEEEELb1ELb0ELb0EEEvNS_9BwdParamsE,"aw",@nobits
	.sectionflags	@""
	.align	16
	.zero		1024


//--------------------- .nv.shared._ZN10layer_norm31ln_parallel_residual_bwd_kernelINS_13Kernel_traitsIf13__nv_bfloat16fS2_fjLj5120ELj1ELj1ELj8ELj8ENS_18Kernel_traits_baseILj5120EfS2_fS2_fjLj256EEEEELb1ELb0ELb1EEEvNS_9BwdParamsE --------------------------
	.section	.nv.shared._ZN10layer_norm31ln_parallel_residual_bwd_kernelINS_13Kernel_traitsIf13__nv_bfloat16fS2_fjLj5120ELj1ELj1ELj8ELj8ENS_18Kernel_traits_baseILj5120EfS2_fS2_fjLj256EEEEELb1ELb0ELb1EEEvNS_9BwdParamsE,"aw",@nobits
	.sectionflags	@""
	.align	16
	.zero		1024


//--------------------- .nv.shared._ZN10layer_norm22ln_bwd_finalize_kernelINS_22Kernel_traits_finalizeILj5120Ef13__nv_bfloat16fS2_fjLb0ELj1024ELj4ENS_18Kernel_traits_baseILj5120EfS2_fS2_fjLj1024EEEEELb0ELb0EEEvNS_9BwdParamsE --------------------------
	.section	.nv.shared._ZN10layer_norm22ln_bwd_finalize_kernelINS_22Kernel_traits_finalizeILj5120Ef13__nv_bfloat16fS2_fjLb0ELj1024ELj4ENS_18Kernel_traits_baseILj5120EfS2_fS2_fjLj1024EEEEELb0ELb0EEEvNS_9BwdParamsE,"aw",@nobits
	.sectionflags	@""
	.align	16
.nv.shared._ZN10layer_norm22ln_bwd_finalize_kernelINS_22Kernel_traits_finalizeILj5120Ef13__nv_bfloat16fS2_fjLb0ELj1024ELj4ENS_18Kernel_traits_baseILj5120EfS2_fS2_fjLj1024EEEEELb0ELb0EEEvNS_9BwdParamsE:
	.zero		9472


//--------------------- .nv.shared._ZN10layer_norm40ln_parallel_residual_bwd_finalize_kernelINS_22Kernel_traits_finalizeILj5120Ef13__nv_bfloat16fS2_fjLb0ELj1024ELj4ENS_18Kernel_traits_baseILj5120EfS2_fS2_fjLj1024EEEEELb0EEEvNS_9BwdParamsE --------------------------
	.section	.nv.shared._ZN10layer_norm40ln_parallel_residual_bwd_finalize_kernelINS_22Kernel_traits_finalizeILj5120Ef13__nv_bfloat16fS2_fjLb0ELj1024ELj4ENS_18Kernel_traits_baseILj5120EfS2_fS2_fjLj1024EEEEELb0EEEvNS_9BwdParamsE,"aw",@nobits
	.sectionflags	@""
	.align	16
.nv.shared._ZN10layer_norm40ln_parallel_residual_bwd_finalize_kernelINS_22Kernel_traits_finalizeILj5120Ef13__nv_bfloat16fS2_fjLb0ELj1024ELj4ENS_18Kernel_traits_baseILj5120EfS2_fS2_fjLj1024EEEEELb0EEEvNS_9BwdParamsE:
	.zero		17920


//--------------------- .nv.shared._ZN10layer_norm31ln_parallel_residual_bwd_kernelINS_13Kernel_traitsIf13__nv_bfloat16fS2_fjLj5120ELj1ELj1ELj8ELj8ENS_18Kernel_traits_baseILj5120EfS2_fS2_fjLj256EEEEELb1ELb1ELb0EEEvNS_9BwdParamsE --------------------------
	.section	.nv.shared._ZN10layer_norm31ln_parallel_residual_bwd_kernelINS_13Kernel_traitsIf13__nv_bfloat16fS2_fjLj5120ELj1ELj1ELj8ELj8ENS_18Kernel_traits_baseILj5120EfS2_fS2_fjLj256EEEEELb1ELb1ELb0EEEvNS_9BwdParamsE,"aw",@nobits
	.sectionflags	@""
	.align	16
	.zero		1024


//--------------------- .nv.shared._ZN10layer_norm22ln_bwd_finalize_kernelINS_22Kernel_traits_finalizeILj5120Ef13__nv_bfloat16fS2_fjLb0ELj1024ELj4ENS_18Kernel_traits_baseILj5120EfS2_fS2_fjLj1024EEEEELb0ELb1EEEvNS_9BwdParamsE --------------------------
	.section	.nv.shared._ZN10layer_norm22ln_bwd_finalize_kernelINS_22Kernel_traits_finalizeILj5120Ef13__nv_bfloat16fS2_fjLb0ELj1024ELj4ENS_18Kernel_traits_baseILj5120EfS2_fS2_fjLj1024EEEEELb0ELb1EEEvNS_9BwdParamsE,"aw",@nobits
	.sectionflags	@""
	.align	16
.nv.shared._ZN10layer_norm22ln_bwd_finalize_kernelINS_22Kernel_traits_finalizeILj5120Ef13__nv_bfloat16fS2_fjLb0ELj1024ELj4ENS_18Kernel_traits_baseILj5120EfS2_fS2_fjLj1024EEEEELb0ELb1EEEvNS_9BwdParamsE:
	.zero		9472


//--------------------- .nv.shared._ZN10layer_norm40ln_parallel_residual_bwd_finalize_kernelINS_22Kernel_traits_finalizeILj5120Ef13__nv_bfloat16fS2_fjLb0ELj1024ELj4ENS_18Kernel_traits_baseILj5120EfS2_fS2_fjLj1024EEEEELb1EEEvNS_9BwdParamsE --------------------------
	.section	.nv.shared._ZN10layer_norm40ln_parallel_residual_bwd_finalize_kernelINS_22Kernel_traits_finalizeILj5120Ef13__nv_bfloat16fS2_fjLb0ELj1024ELj4ENS_18Kernel_traits_baseILj5120EfS2_fS2_fjLj1024EEEEELb1EEEvNS_9BwdParamsE,"aw",@nobits
	.sectionflags	@""
	.align	16
.nv.shared._ZN10layer_norm40ln_parallel_residual_bwd_finalize_kernelINS_22Kernel_traits_finalizeILj5120Ef13__nv_bfloat16fS2_fjLb0ELj1024ELj4ENS_18Kernel_traits_baseILj5120EfS2_fS2_fjLj1024EEEEELb1EEEvNS_9BwdParamsE:
	.zero		17920


//--------------------- .nv.shared._ZN10layer_norm31ln_parallel_residual_bwd_kernelINS_13Kernel_traitsIf13__nv_bfloat16fS2_fjLj5120ELj1ELj1ELj8ELj8ENS_18Kernel_traits_baseILj5120EfS2_fS2_fjLj256EEEEELb1ELb1ELb1EEEvNS_9BwdParamsE --------------------------
	.section	.nv.shared._ZN10layer_norm31ln_parallel_residual_bwd_kernelINS_13Kernel_traitsIf13__nv_bfloat16fS2_fjLj5120ELj1ELj1ELj8ELj8ENS_18Kernel_traits_baseILj5120EfS2_fS2_fjLj256EEEEELb1ELb1ELb1EEEvNS_9BwdParamsE,"aw",@nobits
	.sectionflags	@""
	.align	16
	.zero		1024


//--------------------- .nv.shared._ZN10layer_norm31ln_parallel_residual_bwd_kernelINS_13Kernel_traitsIf6__halfS2_S2_fjLj5120ELj1ELj1ELj8ELj8ENS_18Kernel_traits_baseILj5120EfS2_S2_S2_fjLj256EEEEELb0ELb0ELb0EEEvNS_9BwdParamsE --------------------------
	.section	.nv.shared._ZN10layer_norm31ln_parallel_residual_bwd_kernelINS_13Kernel_traitsIf6__halfS2_S2_fjLj5120ELj1ELj1ELj8ELj8ENS_18Kernel_traits_baseILj5120EfS2_S2_S2_fjLj256EEEEELb0ELb0ELb0EEEvNS_9BwdParamsE,"aw",@nobits
	.sectionflags	@""
	.align	16
	.zero		1024


//--------------------- .nv.shared._ZN10layer_norm31ln_parallel_residual_bwd_kernelINS_13Kernel_traitsIf6__halfS2_S2_fjLj5120ELj1ELj1ELj8ELj8ENS_18Kernel_traits_baseILj5120EfS2_S2_S2_fjLj256EEEEELb0ELb0ELb1EEEvNS_9BwdParamsE --------------------------
	.section	.nv.shared._ZN10layer_norm31ln_parallel_residual_bwd_kernelINS_13Kernel_traitsIf6__halfS2_S2_fjLj5120ELj1ELj1ELj8ELj8ENS_18Kernel_traits_baseILj5120EfS2_S2_S2_fjLj256EEEEELb0ELb0ELb1EEEvNS_9BwdParamsE,"aw",@nobits
	.sectionflags	@""
	.align	16
	.zero		1024


//--------------------- .nv.shared._ZN10layer_norm31ln_parallel_residual_bwd_kernelINS_13Kernel_traitsIf6__halfS2_S2_fjLj5120ELj1ELj1ELj8ELj8ENS_18Kernel_traits_baseILj5120EfS2_S2_S2_fjLj256EEEEELb0ELb1ELb0EEEvNS_9BwdParamsE --------------------------
	.section	.nv.shared._ZN10layer_norm31ln_parallel_residual_bwd_kernelINS_13Kernel_traitsIf6__halfS2_S2_fjLj5120ELj1ELj1ELj8ELj8ENS_18Kernel_traits_baseILj5120EfS2_S2_S2_fjLj256EEEEELb0ELb1ELb0EEEvNS_9BwdParamsE,"aw",@nobits
	.sectionflags	@""
	.align	16
	.zero		1024


//--------------------- .nv.shared._ZN10layer_norm31ln_parallel_residual_bwd_kernelINS_13Kernel_traitsIf6__halfS2_S2_fjLj5120ELj1ELj1ELj8ELj8ENS_18Kernel_traits_baseILj5120EfS2_S2_S2_fjLj256EEEEELb0ELb1ELb1EEEvNS_9BwdParamsE --------------------------
	.section	.nv.shared._ZN10layer_norm31ln_parallel_residual_bwd_kernelINS_13Kernel_traitsIf6__halfS2_S2_fjLj5120ELj1ELj1ELj8ELj8ENS_18Kernel_traits_baseILj5120EfS2_S2_S2_fjLj256EEEEELb0ELb1ELb1EEEvNS_9BwdParamsE,"aw",@nobits
	.sectionflags	@""
	.align	16
	.zero		1024


//--------------------- .nv.shared._ZN10layer_norm31ln_parallel_residual_bwd_kernelINS_13Kernel_traitsIf6__halfS2_S2_fjLj5120ELj1ELj1ELj8ELj8ENS_18Kernel_traits_baseILj5120EfS2_S2_S2_fjLj256EEEEELb1ELb0ELb0EEEvNS_9BwdParamsE --------------------------
	.section	.nv.shared._ZN10layer_norm31ln_parallel_residual_bwd_kernelINS_13Kernel_traitsIf6__halfS2_S2_fjLj5120ELj1ELj1ELj8ELj8ENS_18Kernel_traits_baseILj5120EfS2_S2_S2_fjLj256EEEEELb1ELb0ELb0EEEvNS_9BwdParamsE,"aw",@nobits
	.sectionflags	@""
	.align	16
	.zero		1024


//--------------------- .nv.shared._ZN10layer_norm31ln_parallel_residual_bwd_kernelINS_13Kernel_traitsIf6__halfS2_S2_fjLj5120ELj1ELj1ELj8ELj8ENS_18Kernel_traits_baseILj5120EfS2_S2_S2_fjLj256EEEEELb1ELb0ELb1EEEvNS_9BwdParamsE --------------------------
	.section	.nv.shared._ZN10layer_norm31ln_parallel_residual_bwd_kernelINS_13Kernel_traitsIf6__halfS2_S2_fjLj5120ELj1ELj1ELj8ELj8ENS_18Kernel_traits_baseILj5120EfS2_S2_S2_fjLj256EEEEELb1ELb0ELb1EEEvNS_9BwdParamsE,"aw",@nobits
	.sectionflags	@""
	.align	16
	.zero		1024


//--------------------- .nv.shared._ZN10layer_norm22ln_bwd_finalize_kernelINS_22Kernel_traits_finalizeILj5120Ef6__halfS2_S2_fjLb0ELj1024ELj4ENS_18Kernel_traits_baseILj5120EfS2_S2_S2_fjLj1024EEEEELb0ELb0EEEvNS_9BwdParamsE --------------------------
	.section	.nv.shared._ZN10layer_norm22ln_bwd_finalize_kernelINS_22Kernel_traits_finalizeILj5120Ef6__halfS2_S2_fjLb0ELj1024ELj4ENS_18Kernel_traits_baseILj5120EfS2_S2_S2_fjLj1024EEEEELb0ELb0EEEvNS_9BwdParamsE,"aw",@nobits
	.sectionflags	@""
	.align	16
.nv.shared._ZN10layer_norm22ln_bwd_finalize_kernelINS_22Kernel_traits_finalizeILj5120Ef6__halfS2_S2_fjLb0ELj1024ELj4ENS_18Kernel_traits_baseILj5120EfS2_S2_S2_fjLj1024EEEEELb0ELb0EEEvNS_9BwdParamsE:
	.zero		9472


//--------------------- .nv.shared._ZN10layer_norm40ln_parallel_residual_bwd_finalize_kernelINS_22Kernel_traits_finalizeILj5120Ef6__halfS2_S2_fjLb0ELj1024ELj4ENS_18Kernel_traits_baseILj5120EfS2_S2_S2_fjLj1024EEEEELb0EEEvNS_9BwdParamsE --------------------------
	.section	.nv.shared._ZN10layer_norm40ln_parallel_residual_bwd_finalize_kernelINS_22Kernel_traits_finalizeILj5120Ef6__halfS2_S2_fjLb0ELj1024ELj4ENS_18Kernel_traits_baseILj5120EfS2_S2_S2_fjLj1024EEEEELb0EEEvNS_9BwdParamsE,"aw",@nobits
	.sectionflags	@""
	.align	16
.nv.shared._ZN10layer_norm40ln_parallel_residual_bwd_finalize_kernelINS_22Kernel_traits_finalizeILj5120Ef6__halfS2_S2_fjLb0ELj1024ELj4ENS_18Kernel_traits_baseILj5120EfS2_S2_S2_fjLj1024EEEEELb0EEEvNS_9BwdParamsE:
	.zero		17920


//--------------------- .nv.shared._ZN10layer_norm31ln_parallel_residual_bwd_kernelINS_13Kernel_traitsIf6__halfS2_S2_fjLj5120ELj1ELj1ELj8ELj8ENS_18Kernel_traits_baseILj5120EfS2_S2_S2_fjLj256EEEEELb1ELb1ELb0EEEvNS_9BwdParamsE --------------------------
	.section	.nv.shared._ZN10layer_norm31ln_parallel_residual_bwd_kernelINS_13Kernel_traitsIf6__halfS2_S2_fjLj5120ELj1ELj1ELj8ELj8ENS_18Kernel_traits_baseILj5120EfS2_S2_S2_fjLj256EEEEELb1ELb1ELb0EEEvNS_9BwdParamsE,"aw",@nobits
	.sectionflags	@""
	.align	16
	.zero		1024


//--------------------- .nv.shared._ZN10layer_norm22ln_bwd_finalize_kernelINS_22Kernel_traits_finalizeILj5120Ef6__halfS2_S2_fjLb0ELj1024ELj4ENS_18Kernel_traits_baseILj5120EfS2_S2_S2_fjLj1024EEEEELb0ELb1EEEvNS_9BwdParamsE --------------------------
	.section	.nv.shared._ZN10layer_norm22ln_bwd_finalize_kernelINS_22Kernel_traits_finalizeILj5120Ef6__halfS2_S2_fjLb0ELj1024ELj4ENS_18Kernel_traits_baseILj5120EfS2_S2_S2_fjLj1024EEEEELb0ELb1EEEvNS_9BwdParamsE,"aw",@nobits
	.sectionflags	@""
	.align	16
.nv.shared._ZN10layer_norm22ln_bwd_finalize_kernelINS_22Kernel_traits_finalizeILj5120Ef6__halfS2_S2_fjLb0ELj1024ELj4ENS_18Kernel_traits_baseILj5120EfS2_S2_S2_fjLj1024EEEEELb0ELb1EEEvNS_9BwdParamsE:
	.zero		9472


//--------------------- .nv.shared._ZN10layer_norm40ln_parallel_residual_bwd_finalize_kernelINS_22Kernel_traits_finalizeILj5120Ef6__halfS2_S2_fjLb0ELj1024ELj4ENS_18Kernel_traits_baseILj5120EfS2_S2_S2_fjLj1024EEEEELb1EEEvNS_9BwdParamsE --------------------------
	.section	.nv.shared._ZN10layer_norm40ln_parallel_residual_bwd_finalize_kernelINS_22Kernel_traits_finalizeILj5120Ef6__halfS2_S2_fjLb0ELj1024ELj4ENS_18Kernel_traits_baseILj5120EfS2_S2_S2_fjLj1024EEEEELb1EEEvNS_9BwdParamsE,"aw",@nobits
	.sectionflags	@""
	.align	16
.nv.shared._ZN10layer_norm40ln_parallel_residual_bwd_finalize_kernelINS_22Kernel_traits_finalizeILj5120Ef6__halfS2_S2_fjLb0ELj1024ELj4ENS_18Kernel_traits_baseILj5120EfS2_S2_S2_fjLj1024EEEEELb1EEEvNS_9BwdParamsE:
	.zero		17920


//--------------------- .nv.shared._ZN10layer_norm31ln_parallel_residual_bwd_kernelINS_13Kernel_traitsIf6__halfS2_S2_fjLj5120ELj1ELj1ELj8ELj8ENS_18Kernel_traits_baseILj5120EfS2_S2_S2_fjLj256EEEEELb1ELb1ELb1EEEvNS_9BwdParamsE --------------------------
	.section	.nv.shared._ZN10layer_norm31ln_parallel_residual_bwd_kernelINS_13Kernel_traitsIf6__halfS2_S2_fjLj5120ELj1ELj1ELj8ELj8ENS_18Kernel_traits_baseILj5120EfS2_S2_S2_fjLj256EEEEELb1ELb1ELb1EEEvNS_9BwdParamsE,"aw",@nobits
	.sectionflags	@""
	.align	16
	.zero		1024


//--------------------- .nv.shared._ZN10layer_norm31ln_parallel_residual_bwd_kernelINS_13Kernel_traitsI6__halfS2_fS2_fjLj5120ELj1ELj1ELj8ELj8ENS_18Kernel_traits_baseILj5120ES2_S2_fS2_fjLj256EEEEELb0ELb0ELb0EEEvNS_9BwdParamsE --------------------------
	.section	.nv.shared._ZN10layer_norm31ln_parallel_residual_bwd_kernelINS_13Kernel_traitsI6__halfS2_fS2_fjLj5120ELj1ELj1ELj8ELj8ENS_18Kernel_traits_baseILj5120ES2_S2_fS2_fjLj256EEEEELb0ELb0ELb0EEEvNS_9BwdParamsE,"aw",@nobits
	.sectionflags	@""
	.align	16
	.zero		1024


//--------------------- .nv.shared._ZN10layer_norm31ln_parallel_residual_bwd_kernelINS_13Kernel_traitsI6__halfS2_fS2_fjLj5120ELj1ELj1ELj8ELj8ENS_18Kernel_traits_baseILj5120ES2_S2_fS2_fjLj256EEEEELb0ELb0ELb1EEEvNS_9BwdParamsE --------------------------
	.section	.nv.shared._ZN10layer_norm31ln_parallel_residual_bwd_kernelINS_13Kernel_traitsI6__halfS2_fS2_fjLj5120ELj1ELj1ELj8ELj8ENS_18Kernel_traits_baseILj5120ES2_S2_fS2_fjLj256EEEEELb0ELb0ELb1EEEvNS_9BwdParamsE,"aw",@nobits
	.sectionflags	@""
	.align	16
	.zero		1024


//--------------------- .nv.shared._ZN10layer_norm31ln_parallel_residual_bwd_kernelINS_13Kernel_traitsI6__halfS2_fS2_fjLj5120ELj1ELj1ELj8ELj8ENS_18Kernel_traits_baseILj5120ES2_S2_fS2_fjLj256EEEEELb0ELb1ELb0EEEvNS_9BwdParamsE --------------------------
	.section	.nv.shared._ZN10layer_norm31ln_parallel_residual_bwd_kernelINS_13Kernel_traitsI6__halfS2_fS2_fjLj5120ELj1ELj1ELj8ELj8ENS_18Kernel_traits_baseILj5120ES2_S2_fS2_fjLj256EEEEELb0ELb1ELb0EEEvNS_9BwdParamsE,"aw",@nobits
	.sectionflags	@""
	.align	16
	.zero		1024


//--------------------- .nv.shared._ZN10layer_norm31ln_parallel_residual_bwd_kernelINS_13Kernel_traitsI6__halfS2_fS2_fjLj5120ELj1ELj1ELj8ELj8ENS_18Kernel_traits_baseILj5120ES2_S2_fS2_fjLj256EEEEELb0ELb1ELb1EEEvNS_9BwdParamsE --------------------------
	.section	.nv.shared._ZN10layer_norm31ln_parallel_residual_bwd_kernelINS_13Kernel_traitsI6__halfS2_fS2_fjLj5120ELj1ELj1ELj8ELj8ENS_18Kernel_traits_baseILj5120ES2_S2_fS2_fjLj256EEEEELb0ELb1ELb1EEEvNS_9BwdParamsE,"aw",@nobits
	.sectionflags	@""
	.align	16
	.zero		1024


//--------------------- .nv.shared._ZN10layer_norm31ln_parallel_residual_bwd_kernelINS_13Kernel_traitsI6__halfS2_fS2_fjLj5120ELj1ELj1ELj8ELj8ENS_18Kernel_traits_baseILj5120ES2_S2_fS2_fjLj256EEEEELb1ELb0ELb0EEEvNS_9BwdParamsE --------------------------
	.section	.nv.shared._ZN10layer_norm31ln_parallel_residual_bwd_kernelINS_13Kernel_traitsI6__halfS2_fS2_fjLj5120ELj1ELj1ELj8ELj8ENS_18Kernel_traits_baseILj5120ES2_S2_fS2_fjLj256EEEEELb1ELb0ELb0EEEvNS_9BwdParamsE,"aw",@nobits
	.sectionflags	@""
	.align	16
	.zero		1024


//--------------------- .nv.shared._ZN10layer_norm31ln_parallel_residual_bwd_kernelINS_13Kernel_traitsI6__halfS2_fS2_fjLj5120ELj1ELj1ELj8ELj8ENS_18Kernel_traits_baseILj5120ES2_S2_fS2_fjLj256EEEEELb1ELb0ELb1EEEvNS_9BwdParamsE --------------------------
	.section	.nv.shared._ZN10layer_norm31ln_parallel_residual_bwd_kernelINS_13Kernel_traitsI6__halfS2_fS2_fjLj5120ELj1ELj1ELj8ELj8ENS_18Kernel_traits_baseILj5120ES2_S2_fS2_fjLj256EEEEELb1ELb0ELb1EEEvNS_9BwdParamsE,"aw",@nobits
	.sectionflags	@""
	.align	16
	.zero		1024


//--------------------- .nv.shared._ZN10layer_norm22ln_bwd_finalize_kernelINS_22Kernel_traits_finalizeILj5120E6__halfS2_fS2_fjLb0ELj1024ELj4ENS_18Kernel_traits_baseILj5120ES2_S2_fS2_fjLj1024EEEEELb0ELb0EEEvNS_9BwdParamsE --------------------------
	.section	.nv.shared._ZN10layer_norm22ln_bwd_finalize_kernelINS_22Kernel_traits_finalizeILj5120E6__halfS2_fS2_fjLb0ELj1024ELj4ENS_18Kernel_traits_baseILj5120ES2_S2_fS2_fjLj1024EEEEELb0ELb0EEEvNS_9BwdParamsE,"aw",@nobits
	.sectionflags	@""
	.align	16
.nv.shared._ZN10layer_norm22ln_bwd_finalize_kernelINS_22Kernel_traits_finalizeILj5120E6__halfS2_fS2_fjLb0ELj1024ELj4ENS_18Kernel_traits_baseILj5120ES2_S2_fS2_fjLj1024EEEEELb0ELb0EEEvNS_9BwdParamsE:
	.zero		9472


//--------------------- .nv.shared._ZN10layer_norm40ln_parallel_residual_bwd_finalize_kernelINS_22Kernel_traits_finalizeILj5120E6__halfS2_fS2_fjLb0ELj1024ELj4ENS_18Kernel_traits_baseILj5120ES2_S2_fS2_fjLj1024EEEEELb0EEEvNS_9BwdParamsE --------------------------
	.section	.nv.shared._ZN10layer_norm40ln_parallel_residual_bwd_finalize_kernelINS_22Kernel_traits_finalizeILj5120E6__halfS2_fS2_fjLb0ELj1024ELj4ENS_18Kernel_traits_baseILj5120ES2_S2_fS2_fjLj1024EEEEELb0EEEvNS_9BwdParamsE,"aw",@nobits
	.sectionflags	@""
	.align	16
.nv.shared._ZN10layer_norm40ln_parallel_residual_bwd_finalize_kernelINS_22Kernel_traits_finalizeILj5120E6__halfS2_fS2_fjLb0ELj1024ELj4ENS_18Kernel_traits_baseILj5120ES2_S2_fS2_fjLj1024EEEEELb0EEEvNS_9BwdParamsE:
	.zero		17920


//--------------------- .nv.shared._ZN10layer_norm31ln_parallel_residual_bwd_kernelINS_13Kernel_traitsI6__halfS2_fS2_fjLj5120ELj1ELj1ELj8ELj8ENS_18Kernel_traits_baseILj5120ES2_S2_fS2_fjLj256EEEEELb1ELb1ELb0EEEvNS_9BwdParamsE --------------------------
	.section	.nv.shared._ZN10layer_norm31ln_parallel_residual_bwd_kernelINS_13Kernel_traitsI6__halfS2_fS2_fjLj5120ELj1ELj1ELj8ELj8ENS_18Kernel_traits_baseILj5120ES2_S2_fS2_fjLj256EEEEELb1ELb1ELb0EEEvNS_9BwdParamsE,"aw",@nobits
	.sectionflags	@""
	.align	16
	.zero		1024


//--------------------- .nv.shared._ZN10layer_norm22ln_bwd_finalize_kernelINS_22Kernel_traits_finalizeILj5120E6__halfS2_fS2_fjLb0ELj1024ELj4ENS_18Kernel_traits_baseILj5120ES2_S2_fS2_fjLj1024EEEEELb0ELb1EEEvNS_9BwdParamsE --------------------------
	.section	.nv.shared._ZN10layer_norm22ln_bwd_finalize_kernelINS_22Kernel_traits_finalizeILj5120E6__halfS2_fS2_fjLb0ELj1024ELj4ENS_18Kernel_traits_baseILj5120ES2_S2_fS2_fjLj1024EEEEELb0ELb1EEEvNS_9BwdParamsE,"aw",@nobits
	.sectionflags	@""
	.align	16
.nv.shared._ZN10layer_norm22ln_bwd_finalize_kernelINS_22Kernel_traits_finalizeILj5120E6__halfS2_fS2_fjLb0ELj1024ELj4ENS_18Kernel_traits_baseILj5120ES2_S2_fS2_fjLj1024EEEEELb0ELb1EEEvNS_9BwdParamsE:
	.zero		9472


//--------------------- .nv.shared._ZN10layer_norm40ln_parallel_residual_bwd_finalize_kernelINS_22Kernel_traits_finalizeILj5120E6__halfS2_fS2_fjLb0ELj1024ELj4ENS_18Kernel_traits_baseILj5120ES2_S2_fS2_fjLj1024EEEEELb1EEEvNS_9BwdParamsE --------------------------
	.section	.nv.shared._ZN10layer_norm40ln_parallel_residual_bwd_finalize_kernelINS_22Kernel_traits_finalizeILj5120E6__halfS2_fS2_fjLb0ELj1024ELj4ENS_18Kernel_traits_baseILj5120ES2_S2_fS2_fjLj1024EEEEELb1EEEvNS_9BwdParamsE,"aw",@nobits
	.sectionflags	@""
	.align	16
.nv.shared._ZN10layer_norm40ln_parallel_residual_bwd_finalize_kernelINS_22Kernel_traits_finalizeILj5120E6__halfS2_fS2_fjLb0ELj1024ELj4ENS_18Kernel_traits_baseILj5120ES2_S2_fS2_fjLj1024EEEEELb1EEEvNS_9BwdParamsE:
	.zero		17920


//--------------------- .nv.shared._ZN10layer_norm31ln_parallel_residual_bwd_kernelINS_13Kernel_traitsI6__halfS2_fS2_fjLj5120ELj1ELj1ELj8ELj8ENS_18Kernel_traits_baseILj5120ES2_S2_fS2_fjLj256EEEEELb1ELb1ELb1EEEvNS_9BwdParamsE --------------------------
	.section	.nv.shared._ZN10layer_norm31ln_parallel_residual_bwd_kernelINS_13Kernel_traitsI6__halfS2_fS2_fjLj5120ELj1ELj1ELj8ELj8ENS_18Kernel_traits_baseILj5120ES2_S2_fS2_fjLj256EEEEELb1ELb1ELb1EEEvNS_9BwdParamsE,"aw",@nobits
	.sectionflags	@""
	.align	16
	.zero		1024


//--------------------- .nv.shared._ZN10layer_norm31ln_parallel_residual_bwd_kernelINS_13Kernel_traitsIf6__halffS2_fjLj5120ELj1ELj1ELj8ELj8ENS_18Kernel_traits_baseILj5120EfS2_fS2_fjLj256EEEEELb0ELb0ELb0EEEvNS_9BwdParamsE --------------------------
	.section	.nv.shared._ZN10layer_norm31ln_parallel_residual_bwd_kernelINS_13Kernel_traitsIf6__halffS2_fjLj5120ELj1ELj1ELj8ELj8ENS_18Kernel_traits_baseILj5120EfS2_fS2_fjLj256EEEEELb0ELb0ELb0EEEvNS_9BwdParamsE,"aw",@nobits
	.sectionflags	@""
	.align	16
	.zero		1024


//--------------------- .nv.shared._ZN10layer_norm31ln_parallel_residual_bwd_kernelINS_13Kernel_traitsIf6__halffS2_fjLj5120ELj1ELj1ELj8ELj8ENS_18Kernel_traits_baseILj5120EfS2_fS2_fjLj256EEEEELb0ELb0ELb1EEEvNS_9BwdParamsE --------------------------
	.section	.nv.shared._ZN10layer_norm31ln_parallel_residual_bwd_kernelINS_13Kernel_traitsIf6__halffS2_fjLj5120ELj1ELj1ELj8ELj8ENS_18Kernel_traits_baseILj5120EfS2_fS2_fjLj256EEEEELb0ELb0ELb1EEEvNS_9BwdParamsE,"aw",@nobits
	.sectionflags	@""
	.align	16
	.zero		1024


//--------------------- .nv.shared._ZN10layer_norm31ln_parallel_residual_bwd_kernelINS_13Kernel_traitsIf6__halffS2_fjLj5120ELj1ELj1ELj8ELj8ENS_18Kernel_traits_baseILj5120EfS2_fS2_fjLj256EEEEELb0ELb1ELb0EEEvNS_9BwdParamsE --------------------------
	.section	.nv.shared._ZN10layer_norm31ln_parallel_residual_bwd_kernelINS_13Kernel_traitsIf6__halffS2_fjLj5120ELj1ELj1ELj8ELj8ENS_18Kernel_traits_baseILj5120EfS2_fS2_fjLj256EEEEELb0ELb1ELb0EEEvNS_9BwdParamsE,"aw",@nobits
	.sectionflags	@""
	.align	16
	.zero		1024


//--------------------- .nv.shared._ZN10layer_norm31ln_parallel_residual_bwd_kernelINS_13Kernel_traitsIf6__halffS2_fjLj5120ELj1ELj1ELj8ELj8ENS_18Kernel_traits_baseILj5120EfS2_fS2_fjLj256EEEEELb0ELb1ELb1EEEvNS_9BwdParamsE --------------------------
	.section	.nv.shared._ZN10layer_norm31ln_parallel_residual_bwd_kernelINS_13Kernel_traitsIf6__halffS2_fjLj5120ELj1ELj1ELj8ELj8ENS_18Kernel_traits_baseILj5120EfS2_fS2_fjLj256EEEEELb0ELb1ELb1EEEvNS_9BwdParamsE,"aw",@nobits
	.sectionflags	@""
	.align	16
	.zero		1024


//--------------------- .nv.shared._ZN10layer_norm31ln_parallel_residual_bwd_kernelINS_13Kernel_traitsIf6__halffS2_fjLj5120ELj1ELj1ELj8ELj8ENS_18Kernel_traits_baseILj5120EfS2_fS2_fjLj256EEEEELb1ELb0ELb0EEEvNS_9BwdParamsE --------------------------
	.section	.nv.shared._ZN10layer_norm31ln_parallel_residual_bwd_kernelINS_13Kernel_traitsIf6__halffS2_fjLj5120ELj1ELj1ELj8ELj8ENS_18Kernel_traits_baseILj5120EfS2_fS2_fjLj256EEEEELb1ELb0ELb0EEEvNS_9BwdParamsE,"aw",@nobits
	.sectionflags	@""
	.align	16
	.zero		1024


//--------------------- .nv.shared._ZN10layer_norm31ln_parallel_residual_bwd_kernelINS_13Kernel_traitsIf6__halffS2_fjLj5120ELj1ELj1ELj8ELj8ENS_18Kernel_traits_baseILj5120EfS2_fS2_fjLj256EEEEELb1ELb0ELb1EEEvNS_9BwdParamsE --------------------------
	.section	.nv.shared._ZN10layer_norm31ln_parallel_residual_bwd_kernelINS_13Kernel_traitsIf6__halffS2_fjLj5120ELj1ELj1ELj8ELj8ENS_18Kernel_traits_baseILj5120EfS2_fS2_fjLj256EEEEELb1ELb0ELb1EEEvNS_9BwdParamsE,"aw",@nobits
	.sectionflags	@""
	.align	16
	.zero		1024


//--------------------- .nv.shared._ZN10layer_norm22ln_bwd_finalize_kernelINS_22Kernel_traits_finalizeILj5120Ef6__halffS2_fjLb0ELj1024ELj4ENS_18Kernel_traits_baseILj5120EfS2_fS2_fjLj1024EEEEELb0ELb0EEEvNS_9BwdParamsE --------------------------
	.section	.nv.shared._ZN10layer_norm22ln_bwd_finalize_kernelINS_22Kernel_traits_finalizeILj5120Ef6__halffS2_fjLb0ELj1024ELj4ENS_18Kernel_traits_baseILj5120EfS2_fS2_fjLj1024EEEEELb0ELb0EEEvNS_9BwdParamsE,"aw",@nobits
	.sectionflags	@""
	.align	16
.nv.shared._ZN10layer_norm22ln_bwd_finalize_kernelINS_22Kernel_traits_finalizeILj5120Ef6__halffS2_fjLb0ELj1024ELj4ENS_18Kernel_traits_baseILj5120EfS2_fS2_fjLj1024EEEEELb0ELb0EEEvNS_9BwdParamsE:
	.zero		9472


//--------------------- .nv.shared._ZN10layer_norm40ln_parallel_residual_bwd_finalize_kernelINS_22Kernel_traits_finalizeILj5120Ef6__halffS2_fjLb0ELj1024ELj4ENS_18Kernel_traits_baseILj5120EfS2_fS2_fjLj1024EEEEELb0EEEvNS_9BwdParamsE --------------------------
	.section	.nv.shared._ZN10layer_norm40ln_parallel_residual_bwd_finalize_kernelINS_22Kernel_traits_finalizeILj5120Ef6__halffS2_fjLb0ELj1024ELj4ENS_18Kernel_traits_baseILj5120EfS2_fS2_fjLj1024EEEEELb0EEEvNS_9BwdParamsE,"aw",@nobits
	.sectionflags	@""
	.align	16
.nv.shared._ZN10layer_norm40ln_parallel_residual_bwd_finalize_kernelINS_22Kernel_traits_finalizeILj5120Ef6__halffS2_fjLb0ELj1024ELj4ENS_18Kernel_traits_baseILj5120EfS2_fS2_fjLj1024EEEEELb0EEEvNS_9BwdParamsE:
	.zero		17920


//--------------------- .nv.shared._ZN10layer_norm31ln_parallel_residual_bwd_kernelINS_13Kernel_traitsIf6__halffS2_fjLj5120ELj1ELj1ELj8ELj8ENS_18Kernel_traits_baseILj5120EfS2_fS2_fjLj256EEEEELb1ELb1ELb0EEEvNS_9BwdParamsE --------------------------
	.section	.nv.shared._ZN10layer_norm31ln_parallel_residual_bwd_kernelINS_13Kernel_traitsIf6__halffS2_fjLj5120ELj1ELj1ELj8ELj8ENS_18Kernel_traits_baseILj5120EfS2_fS2_fjLj256EEEEELb1ELb1ELb0EEEvNS_9BwdParamsE,"aw",@nobits
	.sectionflags	@""
	.align	16
	.zero		1024


//--------------------- .nv.shared._ZN10layer_norm22ln_bwd_finalize_kernelINS_22Kernel_traits_finalizeILj5120Ef6__halffS2_fjLb0ELj1024ELj4ENS_18Kernel_traits_baseILj5120EfS2_fS2_fjLj1024EEEEELb0ELb1EEEvNS_9BwdParamsE --------------------------
	.section	.nv.shared._ZN10layer_norm22ln_bwd_finalize_kernelINS_22Kernel_traits_finalizeILj5120Ef6__halffS2_fjLb0ELj1024ELj4ENS_18Kernel_traits_baseILj5120EfS2_fS2_fjLj1024EEEEELb0ELb1EEEvNS_9BwdParamsE,"aw",@nobits
	.sectionflags	@""
	.align	16
.nv.shared._ZN10layer_norm22ln_bwd_finalize_kernelINS_22Kernel_traits_finalizeILj5120Ef6__halffS2_fjLb0ELj1024ELj4ENS_18Kernel_traits_baseILj5120EfS2_fS2_fjLj1024EEEEELb0ELb1EEEvNS_9BwdParamsE:
	.zero		9472


//--------------------- .nv.shared._ZN10layer_norm40ln_parallel_residual_bwd_finalize_kernelINS_22Kernel_traits_finalizeILj5120Ef6__halffS2_fjLb0ELj1024ELj4ENS_18Kernel_traits_baseILj5120EfS2_fS2_fjLj1024EEEEELb1EEEvNS_9BwdParamsE --------------------------
	.section	.nv.shared._ZN10layer_norm40ln_parallel_residual_bwd_finalize_kernelINS_22Kernel_traits_finalizeILj5120Ef6__halffS2_fjLb0ELj1024ELj4ENS_18Kernel_traits_baseILj5120EfS2_fS2_fjLj1024EEEEELb1EEEvNS_9BwdParamsE,"aw",@nobits
	.sectionflags	@""
	.align	16
.nv.shared._ZN10layer_norm40ln_parallel_residual_bwd_finalize_kernelINS_22Kernel_traits_finalizeILj5120Ef6__halffS2_fjLb0ELj1024ELj4ENS_18Kernel_traits_baseILj5120EfS2_fS2_fjLj1024EEEEELb1EEEvNS_9BwdParamsE:
	.zero		17920


//--------------------- .nv.shared._ZN10layer_norm31ln_parallel_residual_bwd_kernelINS_13Kernel_traitsIf6__halffS2_fjLj5120ELj1ELj1ELj8ELj8ENS_18Kernel_traits_baseILj5120EfS2_fS2_fjLj256EEEEELb1ELb1ELb1EEEvNS_9BwdParamsE --------------------------
	.section	.nv.shared._ZN10layer_norm31ln_parallel_residual_bwd_kernelINS_13Kernel_traitsIf6__halffS2_fjLj5120ELj1ELj1ELj8ELj8ENS_18Kernel_traits_baseILj5120EfS2_fS2_fjLj256EEEEELb1ELb1ELb1EEEvNS_9BwdParamsE,"aw",@nobits
	.sectionflags	@""
	.align	16
	.zero		1024


//--------------------- .nv.shared._ZN10layer_norm31ln_parallel_residual_bwd_kernelINS_13Kernel_traitsI6__halfffffjLj5120ELj1ELj1ELj8ELj16ENS_18Kernel_traits_baseILj5120ES2_ffffjLj256EEEEELb0ELb0ELb0EEEvNS_9BwdParamsE --------------------------
	.section	.nv.shared._ZN10layer_norm31ln_parallel_residual_bwd_kernelINS_13Kernel_traitsI6__halfffffjLj5120ELj1ELj1ELj8ELj16ENS_18Kernel_traits_baseILj5120ES2_ffffjLj256EEEEELb0ELb0ELb0EEEvNS_9BwdParamsE,"aw",@nobits
	.sectionflags	@""
	.align	16
	.zero		1024


//--------------------- .nv.shared._ZN10layer_norm31ln_parallel_residual_bwd_kernelINS_13Kernel_traitsI6__halfffffjLj5120ELj1ELj1ELj8ELj16ENS_18Kernel_traits_baseILj5120ES2_ffffjLj256EEEEELb0ELb0ELb1EEEvNS_9BwdParamsE --------------------------
	.section	.nv.shared._ZN10layer_norm31ln_parallel_residual_bwd_kernelINS_13Kernel_traitsI6__halfffffjLj5120ELj1ELj1ELj8ELj16ENS_18Kernel_traits_baseILj5120ES2_ffffjLj256EEEEELb0ELb0ELb1EEEvNS_9BwdParamsE,"aw",@nobits
	.sectionflags	@""
	.align	16
	.zero		1024


//--------------------- .nv.shared._ZN10layer_norm31ln_parallel_residual_bwd_kernelINS_13Kernel_traitsI6__halfffffjLj5120ELj1ELj1ELj8ELj16ENS_18Kernel_traits_baseILj5120ES2_ffffjLj256EEEEELb0ELb1ELb0EEEvNS_9BwdParamsE --------------------------
	.section	.nv.shared._ZN10layer_norm31ln_parallel_residual_bwd_kernelINS_13Kernel_traitsI6__halfffffjLj5120ELj1ELj1ELj8ELj16ENS_18Kernel_traits_baseILj5120ES2_ffffjLj256EEEEELb0ELb1ELb0EEEvNS_9BwdParamsE,"aw",@nobits
	.sectionflags	@""
	.align	16
	.zero		1024


//--------------------- .nv.shared._ZN10layer_norm31ln_parallel_residual_bwd_kernelINS_13Kernel_traitsI6__halfffffjLj5120ELj1ELj1ELj8ELj16ENS_18Kernel_traits_baseILj5120ES2_ffffjLj256EEEEELb0ELb1ELb1EEEvNS_9BwdParamsE --------------------------
	.section	.nv.shared._ZN10layer_norm31ln_parallel_residual_bwd_kernelINS_13Kernel_traitsI6__halfffffjLj5120ELj1ELj1ELj8ELj16ENS_18Kernel_traits_baseILj5120ES2_ffffjLj256EEEEELb0ELb1ELb1EEEvNS_9BwdParamsE,"aw",@nobits
	.sectionflags	@""
	.align	16
	.zero		1024


//--------------------- .nv.shared._ZN10layer_norm31ln_parallel_residual_bwd_kernelINS_13Kernel_traitsI6__halfffffjLj5120ELj1ELj1ELj8ELj16ENS_18Kernel_traits_baseILj5120ES2_ffffjLj256EEEEELb1ELb0ELb0EEEvNS_9BwdParamsE --------------------------
	.section	.nv.shared._ZN10layer_norm31ln_parallel_residual_bwd_kernelINS_13Kernel_traitsI6__halfffffjLj5120ELj1ELj1ELj8ELj16ENS_18Kernel_traits_baseILj5120ES2_ffffjLj256EEEEELb1ELb0ELb0EEEvNS_9BwdParamsE,"aw",@nobits
	.sectionflags	@""
	.align	16
	.zero		1024


//--------------------- .nv.shared._ZN10layer_norm31ln_parallel_residual_bwd_kernelINS_13Kernel_traitsI6__halfffffjLj5120ELj1ELj1ELj8ELj16ENS_18Kernel_traits_baseILj5120ES2_ffffjLj256EEEEELb1ELb0ELb1EEEvNS_9BwdParamsE --------------------------
	.section	.nv.shared._ZN10layer_norm31ln_parallel_residual_bwd_kernelINS_13Kernel_traitsI6__halfffffjLj5120ELj1ELj1ELj8ELj16ENS_18Kernel_traits_baseILj5120ES2_ffffjLj256EEEEELb1ELb0ELb1EEEvNS_9BwdParamsE,"aw",@nobits
	.sectionflags	@""
	.align	16
	.zero		1024


//--------------------- .nv.shared._ZN10layer_norm22ln_bwd_finalize_kernelINS_22Kernel_traits_finalizeILj5120E6__halfffffjLb0ELj1024ELj4ENS_18Kernel_traits_baseILj5120ES2_ffffjLj1024EEEEELb0ELb0EEEvNS_9BwdParamsE --------------------------
	.section	.nv.shared._ZN10layer_norm22ln_bwd_finalize_kernelINS_22Kernel_traits_finalizeILj5120E6__halfffffjLb0ELj1024ELj4ENS_18Kernel_traits_baseILj5120ES2_ffffjLj1024EEEEELb0ELb0EEEvNS_9BwdParamsE,"aw",@nobits
	.sectionflags	@""
	.align	16
.nv.shared._ZN10layer_norm22ln_bwd_finalize_kernelINS_22Kernel_traits_finalizeILj5120E6__halfffffjLb0ELj1024ELj4ENS_18Kernel_traits_baseILj5120ES2_ffffjLj1024EEEEELb0ELb0EEEvNS_9BwdParamsE:
	.zero		9472


//--------------------- .nv.shared._ZN10layer_norm40ln_parallel_residual_bwd_finalize_kernelINS_22Kernel_traits_finalizeILj5120E6__halfffffjLb0ELj1024ELj4ENS_18Kernel_traits_baseILj5120ES2_ffffjLj1024EEEEELb0EEEvNS_9BwdParamsE --------------------------
	.section	.nv.shared._ZN10layer_norm40ln_parallel_residual_bwd_finalize_kernelINS_22Kernel_traits_finalizeILj5120E6__halfffffjLb0ELj1024ELj4ENS_18Kernel_traits_baseILj5120ES2_ffffjLj1024EEEEELb0EEEvNS_9BwdParamsE,"aw",@nobits
	.sectionflags	@""
	.align	16
.nv.shared._ZN10layer_norm40ln_parallel_residual_bwd_finalize_kernelINS_22Kernel_traits_finalizeILj5120E6__halfffffjLb0ELj1024ELj4ENS_18Kernel_traits_baseILj5120ES2_ffffjLj1024EEEEELb0EEEvNS_9BwdParamsE:
	.zero		17920


//--------------------- .nv.shared._ZN10layer_norm31ln_parallel_residual_bwd_kernelINS_13Kernel_traitsI6__halfffffjLj5120ELj1ELj1ELj8ELj16ENS_18Kernel_traits_baseILj5120ES2_ffffjLj256EEEEELb1ELb1ELb0EEEvNS_9BwdParamsE --------------------------
	.section	.nv.shared._ZN10layer_norm31ln_parallel_residual_bwd_kernelINS_13Kernel_traitsI6__halfffffjLj5120ELj1ELj1ELj8ELj16ENS_18Kernel_traits_baseILj5120ES2_ffffjLj256EEEEELb1ELb1ELb0EEEvNS_9BwdParamsE,"aw",@nobits
	.sectionflags	@""
	.align	16
	.zero		1024


//--------------------- .nv.shared._ZN10layer_norm22ln_bwd_finalize_kernelINS_22Kernel_traits_finalizeILj5120E6__halfffffjLb0ELj1024ELj4ENS_18Kernel_traits_baseILj5120ES2_ffffjLj1024EEEEELb0ELb1EEEvNS_9BwdParamsE --------------------------
	.section	.nv.shared._ZN10layer_norm22ln_bwd_finalize_kernelINS_22Kernel_traits_finalizeILj5120E6__halfffffjLb0ELj1024ELj4ENS_18Kernel_traits_baseILj5120ES2_ffffjLj1024EEEEELb0ELb1EEEvNS_9BwdParamsE,"aw",@nobits
	.sectionflags	@""
	.align	16
.nv.shared._ZN10layer_norm22ln_bwd_finalize_kernelINS_22Kernel_traits_finalizeILj5120E6__halfffffjLb0ELj1024ELj4ENS_18Kernel_traits_baseILj5120ES2_ffffjLj1024EEEEELb0ELb1EEEvNS_9BwdParamsE:
	.zero		9472


//--------------------- .nv.shared._ZN10layer_norm40ln_parallel_residual_bwd_finalize_kernelINS_22Kernel_traits_finalizeILj5120E6__halfffffjLb0ELj1024ELj4ENS_18Kernel_traits_baseILj5120ES2_ffffjLj1024EEEEELb1EEEvNS_9BwdParamsE --------------------------
	.section	.nv.shared._ZN10layer_norm40ln_parallel_residual_bwd_finalize_kernelINS_22Kernel_traits_finalizeILj5120E6__halfffffjLb0ELj1024ELj4ENS_18Kernel_traits_baseILj5120ES2_ffffjLj1024EEEEELb1EEEvNS_9BwdParamsE,"aw",@nobits
	.sectionflags	@""
	.align	16
.nv.shared._ZN10layer_norm40ln_parallel_residual_bwd_finalize_kernelINS_22Kernel_traits_finalizeILj5120E6__halfffffjLb0ELj1024ELj4ENS_18Kernel_traits_baseILj5120ES2_ffffjLj1024EEEEELb1EEEvNS_9BwdParamsE:
	.zero		17920


//--------------------- .nv.shared._ZN10layer_norm31ln_parallel_residual_bwd_kernelINS_13Kernel_traitsI6__halfffffjLj5120ELj1ELj1ELj8ELj16ENS_18Kernel_traits_baseILj5120ES2_ffffjLj256EEEEELb1ELb1ELb1EEEvNS_9BwdParamsE --------------------------
	.section	.nv.shared._ZN10layer_norm31ln_parallel_residual_bwd_kernelINS_13Kernel_traitsI6__halfffffjLj5120ELj1ELj1ELj8ELj16ENS_18Kernel_traits_baseILj5120ES2_ffffjLj256EEEEELb1ELb1ELb1EEEvNS_9BwdParamsE,"aw",@nobits
	.sectionflags	@""
	.align	16
	.zero		1024


//--------------------- .nv.shared._ZN10layer_norm31ln_parallel_residual_bwd_kernelINS_13Kernel_traitsIfffffjLj5120ELj1ELj1ELj8ELj16ENS_18Kernel_traits_baseILj5120EfffffjLj256EEEEELb0ELb0ELb0EEEvNS_9BwdParamsE --------------------------
	.section	.nv.shared._ZN10layer_norm31ln_parallel_residual_bwd_kernelINS_13Kernel_traitsIfffffjLj5120ELj1ELj1ELj8ELj16ENS_18Kernel_traits_baseILj5120EfffffjLj256EEEEELb0ELb0ELb0EEEvNS_9BwdParamsE,"aw",@nobits
	.sectionflags	@""
	.align	16
	.zero		1024


//--------------------- .nv.shared._ZN10layer_norm31ln_parallel_residual_bwd_kernelINS_13Kernel_traitsIfffffjLj5120ELj1ELj1ELj8ELj16ENS_18Kernel_traits_baseILj5120EfffffjLj256EEEEELb0ELb0ELb1EEEvNS_9BwdParamsE --------------------------
	.section	.nv.shared._ZN10layer_norm31ln_parallel_residual_bwd_kernelINS_13Kernel_traitsIfffffjLj5120ELj1ELj1ELj8ELj16ENS_18Kernel_traits_baseILj5120EfffffjLj256EEEEELb0ELb0ELb1EEEvNS_9BwdParamsE,"aw",@nobits
	.sectionflags	@""
	.align	16
	.zero		1024


//--------------------- .nv.shared._ZN10layer_norm31ln_parallel_residual_bwd_kernelINS_13Kernel_traitsIfffffjLj5120ELj1ELj1ELj8ELj16ENS_18Kernel_traits_baseILj5120EfffffjLj256EEEEELb0ELb1ELb0EEEvNS_9BwdParamsE --------------------------
	.section	.nv.shared._ZN10layer_norm31ln_parallel_residual_bwd_kernelINS_13Kernel_traitsIfffffjLj5120ELj1ELj1ELj8ELj16ENS_18Kernel_traits_baseILj5120EfffffjLj256EEEEELb0ELb1ELb0EEEvNS_9BwdParamsE,"aw",@nobits
	.sectionflags	@""
	.align	16
	.zero		1024


//--------------------- .nv.shared._ZN10layer_norm31ln_parallel_residual_bwd_kernelINS_13Kernel_traitsIfffffjLj5120ELj1ELj1ELj8ELj16ENS_18Kernel_traits_baseILj5120EfffffjLj256EEEEELb0ELb1ELb1EEEvNS_9BwdParamsE --------------------------
	.section	.nv.shared._ZN10layer_norm31ln_parallel_residual_bwd_kernelINS_13Kernel_traitsIfffffjLj5120ELj1ELj1ELj8ELj16ENS_18Kernel_traits_baseILj5120EfffffjLj256EEEEELb0ELb1ELb1EEEvNS_9BwdParamsE,"aw",@nobits
	.sectionflags	@""
	.align	16
	.zero		1024


//--------------------- .nv.shared._ZN10layer_norm31ln_parallel_residual_bwd_kernelINS_13Kernel_traitsIfffffjLj5120ELj1ELj1ELj8ELj16ENS_18Kernel_traits_baseILj5120EfffffjLj256EEEEELb1ELb0ELb0EEEvNS_9BwdParamsE --------------------------
	.section	.nv.shared._ZN10layer_norm31ln_parallel_residual_bwd_kernelINS_13Kernel_traitsIfffffjLj5120ELj1ELj1ELj8ELj16ENS_18Kernel_traits_baseILj5120EfffffjLj256EEEEELb1ELb0ELb0EEEvNS_9BwdParamsE,"aw",@nobits
	.sectionflags	@""
	.align	16
	.zero		1024


//--------------------- .nv.shared._ZN10layer_norm31ln_parallel_residual_bwd_kernelINS_13Kernel_traitsIfffffjLj5120ELj1ELj1ELj8ELj16ENS_18Kernel_traits_baseILj5120EfffffjLj256EEEEELb1ELb0ELb1EEEvNS_9BwdParamsE --------------------------
	.section	.nv.shared._ZN10layer_norm31ln_parallel_residual_bwd_kernelINS_13Kernel_traitsIfffffjLj5120ELj1ELj1ELj8ELj16ENS_18Kernel_traits_baseILj5120EfffffjLj256EEEEELb1ELb0ELb1EEEvNS_9BwdParamsE,"aw",@nobits
	.sectionflags	@""
	.align	16
	.zero		1024


//--------------------- .nv.shared._ZN10layer_norm22ln_bwd_finalize_kernelINS_22Kernel_traits_finalizeILj5120EfffffjLb0ELj1024ELj4ENS_18Kernel_traits_baseILj5120EfffffjLj1024EEEEELb0ELb0EEEvNS_9BwdParamsE --------------------------
	.section	.nv.shared._ZN10layer_norm22ln_bwd_finalize_kernelINS_22Kernel_traits_finalizeILj5120EfffffjLb0ELj1024ELj4ENS_18Kernel_traits_baseILj5120EfffffjLj1024EEEEELb0ELb0EEEvNS_9BwdParamsE,"aw",@nobits
	.sectionflags	@""
	.align	16
.nv.shared._ZN10layer_norm22ln_bwd_finalize_kernelINS_22Kernel_traits_finalizeILj5120EfffffjLb0ELj1024ELj4ENS_18Kernel_traits_baseILj5120EfffffjLj1024EEEEELb0ELb0EEEvNS_9BwdParamsE:
	.zero		9472


//--------------------- .nv.shared._ZN10layer_norm40ln_parallel_residual_bwd_finalize_kernelINS_22Kernel_traits_finalizeILj5120EfffffjLb0ELj1024ELj4ENS_18Kernel_traits_baseILj5120EfffffjLj1024EEEEELb0EEEvNS_9BwdParamsE --------------------------
	.section	.nv.shared._ZN10layer_norm40ln_parallel_residual_bwd_finalize_kernelINS_22Kernel_traits_finalizeILj5120EfffffjLb0ELj1024ELj4ENS_18Kernel_traits_baseILj5120EfffffjLj1024EEEEELb0EEEvNS_9BwdParamsE,"aw",@nobits
	.sectionflags	@""
	.align	16
.nv.shared._ZN10layer_norm40ln_parallel_residual_bwd_finalize_kernelINS_22Kernel_traits_finalizeILj5120EfffffjLb0ELj1024ELj4ENS_18Kernel_traits_baseILj5120EfffffjLj1024EEEEELb0EEEvNS_9BwdParamsE:
	.zero		17920


//--------------------- .nv.shared._ZN10layer_norm31ln_parallel_residual_bwd_kernelINS_13Kernel_traitsIfffffjLj5120ELj1ELj1ELj8ELj16ENS_18Kernel_traits_baseILj5120EfffffjLj256EEEEELb1ELb1ELb0EEEvNS_9BwdParamsE --------------------------
	.section	.nv.shared._ZN10layer_norm31ln_parallel_residual_bwd_kernelINS_13Kernel_traitsIfffffjLj5120ELj1ELj1ELj8ELj16ENS_18Kernel_traits_baseILj5120EfffffjLj256EEEEELb1ELb1ELb0EEEvNS_9BwdParamsE,"aw",@nobits
	.sectionflags	@""
	.align	16
	.zero		1024


//--------------------- .nv.shared._ZN10layer_norm22ln_bwd_finalize_kernelINS_22Kernel_traits_finalizeILj5120EfffffjLb0ELj1024ELj4ENS_18Kernel_traits_baseILj5120EfffffjLj1024EEEEELb0ELb1EEEvNS_9BwdParamsE --------------------------
	.section	.nv.shared._ZN10layer_norm22ln_bwd_finalize_kernelINS_22Kernel_traits_finalizeILj5120EfffffjLb0ELj1024ELj4ENS_18Kernel_traits_baseILj5120EfffffjLj1024EEEEELb0ELb1EEEvNS_9BwdParamsE,"aw",@nobits
	.sectionflags	@""
	.align	16
.nv.shared._ZN10layer_norm22ln_bwd_finalize_kernelINS_22Kernel_traits_finalizeILj5120EfffffjLb0ELj1024ELj4ENS_18Kernel_traits_baseILj5120EfffffjLj1024EEEEELb0ELb1EEEvNS_9BwdParamsE:
	.zero		9472


//--------------------- .nv.shared._ZN10layer_norm40ln_parallel_residual_bwd_finalize_kernelINS_22Kernel_traits_finalizeILj5120EfffffjLb0ELj1024ELj4ENS_18Kernel_traits_baseILj5120EfffffjLj1024EEEEELb1EEEvNS_9BwdParamsE --------------------------
	.section	.nv.shared._ZN10layer_norm40ln_parallel_residual_bwd_finalize_kernelINS_22Kernel_traits_finalizeILj5120EfffffjLb0ELj1024ELj4ENS_18Kernel_traits_baseILj5120EfffffjLj1024EEEEELb1EEEvNS_9BwdParamsE,"aw",@nobits
	.sectionflags	@""
	.align	16
.nv.shared._ZN10layer_norm40ln_parallel_residual_bwd_finalize_kernelINS_22Kernel_traits_finalizeILj5120EfffffjLb0ELj1024ELj4ENS_18Kernel_traits_baseILj5120EfffffjLj1024EEEEELb1EEEvNS_9BwdParamsE:
	.zero		17920


//--------------------- .nv.shared._ZN10layer_norm31ln_parallel_residual_bwd_kernelINS_13Kernel_traitsIfffffjLj5120ELj1ELj1ELj8ELj16ENS_18Kernel_traits_baseILj5120EfffffjLj256EEEEELb1ELb1ELb1EEEvNS_9BwdParamsE --------------------------
	.section	.nv.shared._ZN10layer_norm31ln_parallel_residual_bwd_kernelINS_13Kernel_traitsIfffffjLj5120ELj1ELj1ELj8ELj16ENS_18Kernel_traits_baseILj5120EfffffjLj256EEEEELb1ELb1ELb1EEEvNS_9BwdParamsE,"aw",@nobits
	.sectionflags	@""
	.align	16
	.zero		1024


//--------------------- .nv.constant0._ZN10layer_norm31ln_parallel_residual_bwd_kernelINS_13Kernel_traitsI13__nv_bfloat16S2_S2_S2_fjLj5120ELj1ELj1ELj8ELj8ENS_18Kernel_traits_baseILj5120ES2_S2_S2_S2_fjLj256EEEEELb0ELb0ELb0EEEvNS_9BwdParamsE --------------------------
	.section	.nv.constant0._ZN10layer_norm31ln_parallel_residual_bwd_kernelINS_13Kernel_traitsI13__nv_bfloat16S2_S2_S2_fjLj5120ELj1ELj1ELj8ELj8ENS_18Kernel_traits_baseILj5120ES2_S2_S2_S2_fjLj256EEEEELb0ELb0ELb0EEEvNS_9BwdParamsE,"a",@progbits
	.sectionflags	@""
	.align	4
.nv.constant0._ZN10layer_norm31ln_parallel_residual_bwd_kernelINS_13Kernel_traitsI13__nv_bfloat16S2_S2_S2_fjLj5120ELj1ELj1ELj8ELj8ENS_18Kernel_traits_baseILj5120ES2_S2_S2_S2_fjLj256EEEEELb0ELb0ELb0EEEvNS_9BwdParamsE:
	.zero		1192


//--------------------- .nv.constant0._ZN10layer_norm31ln_parallel_residual_bwd_kernelINS_13Kernel_traitsI13__nv_bfloat16S2_S2_S2_fjLj5120ELj1ELj1ELj8ELj8ENS_18Kernel_traits_baseILj5120ES2_S2_S2_S2_fjLj256EEEEELb0ELb0ELb1EEEvNS_9BwdParamsE --------------------------
	.section	.nv.constant0._ZN10layer_norm31ln_parallel_residual_bwd_kernelINS_13Kernel_traitsI13__nv_bfloat16S2_S2_S2_fjLj5120ELj1ELj1ELj8ELj8ENS_18Kernel_traits_baseILj5120ES2_S2_S2_S2_fjLj256EEEEELb0ELb0ELb1EEEvNS_9BwdParamsE,"a",@progbits
	.sectionflags	@""
	.align	4
.nv.constant0._ZN10layer_norm31ln_parallel_residual_bwd_kernelINS_13Kernel_traitsI13__nv_bfloat16S2_S2_S2_fjLj5120ELj1ELj1ELj8ELj8ENS_18Kernel_traits_baseILj5120ES2_S2_S2_S2_fjLj256EEEEELb0ELb0ELb1EEEvNS_9BwdParamsE:
	.zero		1192


//--------------------- .nv.constant0._ZN10layer_norm31ln_parallel_residual_bwd_kernelINS_13Kernel_traitsI13__nv_bfloat16S2_S2_S2_fjLj5120ELj1ELj1ELj8ELj8ENS_18Kernel_traits_baseILj5120ES2_S2_S2_S2_fjLj256EEEEELb0ELb1ELb0EEEvNS_9BwdParamsE --------------------------
	.section	.nv.constant0._ZN10layer_norm31ln_parallel_residual_bwd_kernelINS_13Kernel_traitsI13__nv_bfloat16S2_S2_S2_fjLj5120ELj1ELj1ELj8ELj8ENS_18Kernel_traits_baseILj5120ES2_S2_S2_S2_fjLj256EEEEELb0ELb1ELb0EEEvNS_9BwdParamsE,"a",@progbits
	.sectionflags	@""
	.align	4
.nv.constant0._ZN10layer_norm31ln_parallel_residual_bwd_kernelINS_13Kernel_traitsI13__nv_bfloat16S2_S2_S2_fjLj5120ELj1ELj1ELj8ELj8ENS_18Kernel_traits_baseILj5120ES2_S2_S2_S2_fjLj256EEEEELb0ELb1ELb0EEEvNS_9BwdParamsE:
	.zero		1192


//--------------------- .nv.constant0._ZN10layer_norm31ln_parallel_residual_bwd_kernelINS_13Kernel_traitsI13__nv_bfloat16S2_S2_S2_fjLj5120ELj1ELj1ELj8ELj8ENS_18Kernel_traits_baseILj5120ES2_S2_S2_S2_fjLj256EEEEELb0ELb1ELb1EEEvNS_9BwdParamsE --------------------------
	.section	.nv.constant0._ZN10layer_norm31ln_parallel_residual_bwd_kernelINS_13Kernel_traitsI13__nv_bfloat16S2_S2_S2_fjLj5120ELj1ELj1ELj8ELj8ENS_18Kernel_traits_baseILj5120ES2_S2_S2_S2_fjLj256EEEEELb0ELb1ELb1EEEvNS_9BwdParamsE,"a",@progbits
	.sectionflags	@""
	.align	4
.nv.constant0._ZN10layer_norm31ln_parallel_residual_bwd_kernelINS_13Kernel_traitsI13__nv_bfloat16S2_S2_S2_fjLj5120ELj1ELj1ELj8ELj8ENS_18Kernel_traits_baseILj5120ES2_S2_S2_S2_fjLj256EEEEELb0ELb1ELb1EEEvNS_9BwdParamsE:
	.zero		1192


//--------------------- .nv.constant0._ZN10layer_norm31ln_parallel_residual_bwd_kernelINS_13Kernel_traitsI13__nv_bfloat16S2_S2_S2_fjLj5120ELj1ELj1ELj8ELj8ENS_18Kernel_traits_baseILj5120ES2_S2_S2_S2_fjLj256EEEEELb1ELb0ELb0EEEvNS_9BwdParamsE --------------------------
	.section	.nv.constant0._ZN10layer_norm31ln_parallel_residual_bwd_kernelINS_13Kernel_traitsI13__nv_bfloat16S2_S2_S2_fjLj5120ELj1ELj1ELj8ELj8ENS_18Kernel_traits_baseILj5120ES2_S2_S2_S2_fjLj256EEEEELb1ELb0ELb0EEEvNS_9BwdParamsE,"a",@progbits
	.sectionflags	@""
	.align	4
.nv.constant0._ZN10layer_norm31ln_parallel_residual_bwd_kernelINS_13Kernel_traitsI13__nv_bfloat16S2_S2_S2_fjLj5120ELj1ELj1ELj8ELj8ENS_18Kernel_traits_baseILj5120ES2_S2_S2_S2_fjLj256EEEEELb1ELb0ELb0EEEvNS_9BwdParamsE:
	.zero		1192


//--------------------- .nv.constant0._ZN10layer_norm31ln_parallel_residual_bwd_kernelINS_13Kernel_traitsI13__nv_bfloat16S2_S2_S2_fjLj5120ELj1ELj1ELj8ELj8ENS_18Kernel_traits_baseILj5120ES2_S2_S2_S2_fjLj256EEEEELb1ELb0ELb1EEEvNS_9BwdParamsE --------------------------
	.section	.nv.constant0._ZN10layer_norm31ln_parallel_residual_bwd_kernelINS_13Kernel_traitsI13__nv_bfloat16S2_S2_S2_fjLj5120ELj1ELj1ELj8ELj8ENS_18Kernel_traits_baseILj5120ES2_S2_S2_S2_fjLj256EEEEELb1ELb0ELb1EEEvNS_9BwdParamsE,"a",@progbits
	.sectionflags	@""
	.align	4
.nv.constant0._ZN10layer_norm31ln_parallel_residual_bwd_kernelINS_13Kernel_traitsI13__nv_bfloat16S2_S2_S2_fjLj5120ELj1ELj1ELj8ELj8ENS_18Kernel_traits_baseILj5120ES2_S2_S2_S2_fjLj256EEEEELb1ELb0ELb1EEEvNS_9BwdParamsE:
	.zero		1192


//--------------------- .nv.constant0._ZN10layer_norm22ln_bwd_finalize_kernelINS_22Kernel_traits_finalizeILj5120E13__nv_bfloat16S2_S2_S2_fjLb0ELj1024ELj4ENS_18Kernel_traits_baseILj5120ES2_S2_S2_S2_fjLj1024EEEEELb0ELb0EEEvNS_9BwdParamsE --------------------------
	.section	.nv.constant0._ZN10layer_norm22ln_bwd_finalize_kernelINS_22Kernel_traits_finalizeILj5120E13__nv_bfloat16S2_S2_S2_fjLb0ELj1024ELj4ENS_18Kernel_traits_baseILj5120ES2_S2_S2_S2_fjLj1024EEEEELb0ELb0EEEvNS_9BwdParamsE,"a",@progbits
	.sectionflags	@""
	.align	4
.nv.constant0._ZN10layer_norm22ln_bwd_finalize_kernelINS_22Kernel_traits_finalizeILj5120E13__nv_bfloat16S2_S2_S2_fjLb0ELj1024ELj4ENS_18Kernel_traits_baseILj5120ES2_S2_S2_S2_fjLj1024EEEEELb0ELb0EEEvNS_9BwdParamsE:
	.zero		1192


//--------------------- .nv.constant0._ZN10layer_norm40ln_parallel_residual_bwd_finalize_kernelINS_22Kernel_traits_finalizeILj5120E13__nv_bfloat16S2_S2_S2_fjLb0ELj1024ELj4ENS_18Kernel_traits_baseILj5120ES2_S2_S2_S2_fjLj1024EEEEELb0EEEvNS_9BwdParamsE --------------------------
	.section	.nv.constant0._ZN10layer_norm40ln_parallel_residual_bwd_finalize_kernelINS_22Kernel_traits_finalizeILj5120E13__nv_bfloat16S2_S2_S2_fjLb0ELj1024ELj4ENS_18Kernel_traits_baseILj5120ES2_S2_S2_S2_fjLj1024EEEEELb0EEEvNS_9BwdParamsE,"a",@progbits
	.sectionflags	@""
	.align	4
.nv.constant0._ZN10layer_norm40ln_parallel_residual_bwd_finalize_kernelINS_22Kernel_traits_finalizeILj5120E13__nv_bfloat16S2_S2_S2_fjLb0ELj1024ELj4ENS_18Kernel_traits_baseILj5120ES2_S2_S2_S2_fjLj1024EEEEELb0EEEvNS_9BwdParamsE:
	.zero		1192


//--------------------- .nv.constant0._ZN10layer_norm31ln_parallel_residual_bwd_kernelINS_13Kernel_traitsI13__nv_bfloat16S2_S2_S2_fjLj5120ELj1ELj1ELj8ELj8ENS_18Kernel_traits_baseILj5120ES2_S2_S2_S2_fjLj256EEEEELb1ELb1ELb0EEEvNS_9BwdParamsE --------------------------
	.section	.nv.constant0._ZN10layer_norm31ln_parallel_residual_bwd_kernelINS_13Kernel_traitsI13__nv_bfloat16S2_S2_S2_fjLj5120ELj1ELj1ELj8ELj8ENS_18Kernel_traits_baseILj5120ES2_S2_S2_S2_fjLj256EEEEELb1ELb1ELb0EEEvNS_9BwdParamsE,"a",@progbits
	.sectionflags	@""
	.align	4
.nv.constant0._ZN10layer_norm31ln_parallel_residual_bwd_kernelINS_13Kernel_traitsI13__nv_bfloat16S2_S2_S2_fjLj5120ELj1ELj1ELj8ELj8ENS_18Kernel_traits_baseILj5120ES2_S2_S2_S2_fjLj256EEEEELb1ELb1ELb0EEEvNS_9BwdParamsE:
	.zero		1192


//--------------------- .nv.constant0._ZN10layer_norm22ln_bwd_finalize_kernelINS_22Kernel_traits_finalizeILj5120E13__nv_bfloat16S2_S2_S2_fjLb0ELj1024ELj4ENS_18Kernel_traits_baseILj5120ES2_S2_S2_S2_fjLj1024EEEEELb0ELb1EEEvNS_9BwdParamsE --------------------------
	.section	.nv.constant0._ZN10layer_norm22ln_bwd_finalize_kernelINS_22Kernel_traits_finalizeILj5120E13__nv_bfloat16S2_S2_S2_fjLb0ELj1024ELj4ENS_18Kernel_traits_baseILj5120ES2_S2_S2_S2_fjLj1024EEEEELb0ELb1EEEvNS_9BwdParamsE,"a",@progbits
	.sectionflags	@""
	.align	4
.nv.constant0._ZN10layer_norm22ln_bwd_finalize_kernelINS_22Kernel_traits_finalizeILj5120E13__nv_bfloat16S2_S2_S2_fjLb0ELj1024ELj4ENS_18Kernel_traits_baseILj5120ES2_S2_S2_S2_fjLj1024EEEEELb0ELb1EEEvNS_9BwdParamsE:
	.zero		1192


//--------------------- .nv.constant0._ZN10layer_norm40ln_parallel_residual_bwd_finalize_kernelINS_22Kernel_traits_finalizeILj5120E13__nv_bfloat16S2_S2_S2_fjLb0ELj1024ELj4ENS_18Kernel_traits_baseILj5120ES2_S2_S2_S2_fjLj1024EEEEELb1EEEvNS_9BwdParamsE --------------------------
	.section	.nv.constant0._ZN10layer_norm40ln_parallel_residual_bwd_finalize_kernelINS_22Kernel_traits_finalizeILj5120E13__nv_bfloat16S2_S2_S2_fjLb0ELj1024ELj4ENS_18Kernel_traits_baseILj5120ES2_S2_S2_S2_fjLj1024EEEEELb1EEEvNS_9BwdParamsE,"a",@progbits
	.sectionflags	@""
	.align	4
.nv.constant0._ZN10layer_norm40ln_parallel_residual_bwd_finalize_kernelINS_22Kernel_traits_finalizeILj5120E13__nv_bfloat16S2_S2_S2_fjLb0ELj1024ELj4ENS_18Kernel_traits_baseILj5120ES2_S2_S2_S2_fjLj1024EEEEELb1EEEvNS_9BwdParamsE:
	.zero		1192


//--------------------- .nv.constant0._ZN10layer_norm31ln_parallel_residual_bwd_kernelINS_13Kernel_traitsI13__nv_bfloat16S2_S2_S2_fjLj5120ELj1ELj1ELj8ELj8ENS_18Kernel_traits_baseILj5120ES2_S2_S2_S2_fjLj256EEEEELb1ELb1ELb1EEEvNS_9BwdParamsE --------------------------
	.section	.nv.constant0._ZN10layer_norm31ln_parallel_residual_bwd_kernelINS_13Kernel_traitsI13__nv_bfloat16S2_S2_S2_fjLj5120ELj1ELj1ELj8ELj8ENS_18Kernel_traits_baseILj5120ES2_S2_S2_S2_fjLj256EEEEELb1ELb1ELb1EEEvNS_9BwdParamsE,"a",@progbits
	.sectionflags	@""
	.align	4
.nv.constant0._ZN10layer_norm31ln_parallel_residual_bwd_kernelINS_13Kernel_traitsI13__nv_bfloat16S2_S2_S2_fjLj5120ELj1ELj1ELj8ELj8ENS_18Kernel_traits_baseILj5120ES2_S2_S2_S2_fjLj256EEEEELb1ELb1ELb1EEEvNS_9BwdParamsE:
	.zero		1192


//--------------------- .nv.constant0._ZN10layer_norm31ln_parallel_residual_bwd_kernelINS_13Kernel_traitsI6__halfS2_S2_S2_fjLj5120ELj1ELj1ELj8ELj8ENS_18Kernel_traits_baseILj5120ES2_S2_S2_S2_fjLj256EEEEELb0ELb0ELb0EEEvNS_9BwdParamsE --------------------------
	.section	.nv.constant0._ZN10layer_norm31ln_parallel_residual_bwd_kernelINS_13Kernel_traitsI6__halfS2_S2_S2_fjLj5120ELj1ELj1ELj8ELj8ENS_18Kernel_traits_baseILj5120ES2_S2_S2_S2_fjLj256EEEEELb0ELb0ELb0EEEvNS_9BwdParamsE,"a",@progbits
	.sectionflags	@""
	.align	4
.nv.constant0._ZN10layer_norm31ln_parallel_residual_bwd_kernelINS_13Kernel_traitsI6__halfS2_S2_S2_fjLj5120ELj1ELj1ELj8ELj8ENS_18Kernel_traits_baseILj5120ES2_S2_S2_S2_fjLj256EEEEELb0ELb0ELb0EEEvNS_9BwdParamsE:
	.zero		1192


//--------------------- .nv.constant0._ZN10layer_norm31ln_parallel_residual_bwd_kernelINS_13Kernel_traitsI6__halfS2_S2_S2_fjLj5120ELj1ELj1ELj8ELj8ENS_18Kernel_traits_baseILj5120ES2_S2_S2_S2_fjLj256EEEEELb0ELb0ELb1EEEvNS_9BwdParamsE --------------------------
	.section	.nv.constant0._ZN10layer_norm31ln_parallel_residual_bwd_kernelINS_13Kernel_traitsI6__halfS2_S2_S2_fjLj5120ELj1ELj1ELj8ELj8ENS_18Kernel_traits_baseILj5120ES2_S2_S2_S2_fjLj256EEEEELb0ELb0ELb1EEEvNS_9BwdParamsE,"a",@progbits
	.sectionflags	@""
	.align	4
.nv.constant0._ZN10layer_norm31ln_parallel_residual_bwd_kernelINS_13Kernel_traitsI6__halfS2_S2_S2_fjLj5120ELj1ELj1ELj8ELj8ENS_18Kernel_traits_baseILj5120ES2_S2_S2_S2_fjLj256EEEEELb0ELb0ELb1EEEvNS_9BwdParamsE:
	.zero		1192


//--------------------- .nv.constant0._ZN10layer_norm31ln_parallel_residual_bwd_kernelINS_13Kernel_traitsI6__halfS2_S2_S2_fjLj5120ELj1ELj1ELj8ELj8ENS_18Kernel_traits_baseILj5120ES2_S2_S2_S2_fjLj256EEEEELb0ELb1ELb0EEEvNS_9BwdParamsE --------------------------
	.section	.nv.constant0._ZN10layer_norm31ln_parallel_residual_bwd_kernelINS_13Kernel_traitsI6__halfS2_S2_S2_fjLj5120ELj1ELj1ELj8ELj8ENS_18Kernel_traits_baseILj5120ES2_S2_S2_S2_fjLj256EEEEELb0ELb1ELb0EEEvNS_9BwdParamsE,"a",@progbits
	.sectionflags	@""
	.align	4
.nv.constant0._ZN10layer_norm31ln_parallel_residual_bwd_kernelINS_13Kernel_traitsI6__halfS2_S2_S2_fjLj5120ELj1ELj1ELj8ELj8ENS_18Kernel_traits_baseILj5120ES2_S2_S2_S2_fjLj256EEEEELb0ELb1ELb0EEEvNS_9BwdParamsE:
	.zero		1192


//--------------------- .nv.constant0._ZN10layer_norm31ln_parallel_residual_bwd_kernelINS_13Kernel_traitsI6__halfS2_S2_S2_fjLj5120ELj1ELj1ELj8ELj8ENS_18Kernel_traits_baseILj5120ES2_S2_S2_S2_fjLj256EEEEELb0ELb1ELb1EEEvNS_9BwdParamsE --------------------------
	.section	.nv.constant0._ZN10layer_norm31ln_parallel_residual_bwd_kernelINS_13Kernel_traitsI6__halfS2_S2_S2_fjLj5120ELj1ELj1ELj8ELj8ENS_18Kernel_traits_baseILj5120ES2_S2_S2_S2_fjLj256EEEEELb0ELb1ELb1EEEvNS_9BwdParamsE,"a",@progbits
	.sectionflags	@""
	.align	4
.nv.constant0._ZN10layer_norm31ln_parallel_residual_bwd_kernelINS_13Kernel_traitsI6__halfS2_S2_S2_fjLj5120ELj1ELj1ELj8ELj8ENS_18Kernel_traits_baseILj5120ES2_S2_S2_S2_fjLj256EEEEELb0ELb1ELb1EEEvNS_9BwdParamsE:
	.zero		1192


//--------------------- .nv.constant0._ZN10layer_norm31ln_parallel_residual_bwd_kernelINS_13Kernel_traitsI6__halfS2_S2_S2_fjLj5120ELj1ELj1ELj8ELj8ENS_18Kernel_traits_baseILj5120ES2_S2_S2_S2_fjLj256EEEEELb1ELb0ELb0EEEvNS_9BwdParamsE --------------------------
	.section	.nv.constant0._ZN10layer_norm31ln_parallel_residual_bwd_kernelINS_13Kernel_traitsI6__halfS2_S2_S2_fjLj5120ELj1ELj1ELj8ELj8ENS_18Kernel_traits_baseILj5120ES2_S2_S2_S2_fjLj256EEEEELb1ELb0ELb0EEEvNS_9BwdParamsE,"a",@progbits
	.sectionflags	@""
	.align	4
.nv.constant0._ZN10layer_norm31ln_parallel_residual_bwd_kernelINS_13Kernel_traitsI6__halfS2_S2_S2_fjLj5120ELj1ELj1ELj8ELj8ENS_18Kernel_traits_baseILj5120ES2_S2_S2_S2_fjLj256EEEEELb1ELb0ELb0EEEvNS_9BwdParamsE:
	.zero		1192


//--------------------- .nv.constant0._ZN10layer_norm31ln_parallel_residual_bwd_kernelINS_13Kernel_traitsI6__halfS2_S2_S2_fjLj5120ELj1ELj1ELj8ELj8ENS_18Kernel_traits_baseILj5120ES2_S2_S2_S2_fjLj256EEEEELb1ELb0ELb1EEEvNS_9BwdParamsE --------------------------
	.section	.nv.constant0._ZN10layer_norm31ln_parallel_residual_bwd_kernelINS_13Kernel_traitsI6__halfS2_S2_S2_fjLj5120ELj1ELj1ELj8ELj8ENS_18Kernel_traits_baseILj5120ES2_S2_S2_S2_fjLj256EEEEELb1ELb0ELb1EEEvNS_9BwdParamsE,"a",@progbits
	.sectionflags	@""
	.align	4
.nv.constant0._ZN10layer_norm31ln_parallel_residual_bwd_kernelINS_13Kernel_traitsI6__halfS2_S2_S2_fjLj5120ELj1ELj1ELj8ELj8ENS_18Kernel_traits_baseILj5120ES2_S2_S2_S2_fjLj256EEEEELb1ELb0ELb1EEEvNS_9BwdParamsE:
	.zero		1192


//--------------------- .nv.constant0._ZN10layer_norm22ln_bwd_finalize_kernelINS_22Kernel_traits_finalizeILj5120E6__halfS2_S2_S2_fjLb0ELj1024ELj4ENS_18Kernel_traits_baseILj5120ES2_S2_S2_S2_fjLj1024EEEEELb0ELb0EEEvNS_9BwdParamsE --------------------------
	.section	.nv.constant0._ZN10layer_norm22ln_bwd_finalize_kernelINS_22Kernel_traits_finalizeILj5120E6__halfS2_S2_S2_fjLb0ELj1024ELj4ENS_18Kernel_traits_baseILj5120ES2_S2_S2_S2_fjLj1024EEEEELb0ELb0EEEvNS_9BwdParamsE,"a",@progbits
	.sectionflags	@""
	.align	4
.nv.constant0._ZN10layer_norm22ln_bwd_finalize_kernelINS_22Kernel_traits_finalizeILj5120E6__halfS2_S2_S2_fjLb0ELj1024ELj4ENS_18Kernel_traits_baseILj5120ES2_S2_S2_S2_fjLj1024EEEEELb0ELb0EEEvNS_9BwdParamsE:
	.zero		1192


//--------------------- .nv.constant0._ZN10layer_norm40ln_parallel_residual_bwd_finalize_kernelINS_22Kernel_traits_finalizeILj5120E6__halfS2_S2_S2_fjLb0ELj1024ELj4ENS_18Kernel_traits_baseILj5120ES2_S2_S2_S2_fjLj1024EEEEELb0EEEvNS_9BwdParamsE --------------------------
	.section	.nv.constant0._ZN10layer_norm40ln_parallel_residual_bwd_finalize_kernelINS_22Kernel_traits_finalizeILj5120E6__halfS2_S2_S2_fjLb0ELj1024ELj4ENS_18Kernel_traits_baseILj5120ES2_S2_S2_S2_fjLj1024EEEEELb0EEEvNS_9BwdParamsE,"a",@progbits
	.sectionflags	@""
	.align	4
.nv.constant0._ZN10layer_norm40ln_parallel_residual_bwd_finalize_kernelINS_22Kernel_traits_finalizeILj5120E6__halfS2_S2_S2_fjLb0ELj1024ELj4ENS_18Kernel_traits_baseILj5120ES2_S2_S2_S2_fjLj1024EEEEELb0EEEvNS_9BwdParamsE:
	.zero		1192


//--------------------- .nv.constant0._ZN10layer_norm31ln_parallel_residual_bwd_kernelINS_13Kernel_traitsI6__halfS2_S2_S2_fjLj5120ELj1ELj1ELj8ELj8ENS_18Kernel_traits_baseILj5120ES2_S2_S2_S2_fjLj256EEEEELb1ELb1ELb0EEEvNS_9BwdParamsE --------------------------
	.section	.nv.constant0._ZN10layer_norm31ln_parallel_residual_bwd_kernelINS_13Kernel_traitsI6__halfS2_S2_S2_fjLj5120ELj1ELj1ELj8ELj8ENS_18Kernel_traits_baseILj5120ES2_S2_S2_S2_fjLj256EEEEELb1ELb1ELb0EEEvNS_9BwdParamsE,"a",@progbits
	.sectionflags	@""
	.align	4
.nv.constant0._ZN10layer_norm31ln_parallel_residual_bwd_kernelINS_13Kernel_traitsI6__halfS2_S2_S2_fjLj5120ELj1ELj1ELj8ELj8ENS_18Kernel_traits_baseILj5120ES2_S2_S2_S2_fjLj256EEEEELb1ELb1ELb0EEEvNS_9BwdParamsE:
	.zero		1192


//--------------------- .nv.constant0._ZN10layer_norm22ln_bwd_finalize_kernelINS_22Kernel_traits_finalizeILj5120E6__halfS2_S2_S2_fjLb0ELj1024ELj4ENS_18Kernel_traits_baseILj5120ES2_S2_S2_S2_fjLj1024EEEEELb0ELb1EEEvNS_9BwdParamsE --------------------------
	.section	.nv.constant0._ZN10layer_norm22ln_bwd_finalize_kernelINS_22Kernel_traits_finalizeILj5120E6__halfS2_S2_S2_fjLb0ELj1024ELj4ENS_18Kernel_traits_baseILj5120ES2_S2_S2_S2_fjLj1024EEEEELb0ELb1EEEvNS_9BwdParamsE,"a",@progbits
	.sectionflags	@""
	.align	4
.nv.constant0._ZN10layer_norm22ln_bwd_finalize_kernelINS_22Kernel_traits_finalizeILj5120E6__halfS2_S2_S2_fjLb0ELj1024ELj4ENS_18Kernel_traits_baseILj5120ES2_S2_S2_S2_fjLj1024EEEEELb0ELb1EEEvNS_9BwdParamsE:
	.zero		1192


//--------------------- .nv.constant0._ZN10layer_norm40ln_parallel_residual_bwd_finalize_kernelINS_22Kernel_traits_finalizeILj5120E6__halfS2_S2_S2_fjLb0ELj1024ELj4ENS_18Kernel_traits_baseILj5120ES2_S2_S2_S2_fjLj1024EEEEELb1EEEvNS_9BwdParamsE --------------------------
	.section	.nv.constant0._ZN10layer_norm40ln_parallel_residual_bwd_finalize_kernelINS_22Kernel_traits_finalizeILj5120E6__halfS2_S2_S2_fjLb0ELj1024ELj4ENS_18Kernel_traits_baseILj5120ES2_S2_S2_S2_fjLj1024EEEEELb1EEEvNS_9BwdParamsE,"a",@progbits
	.sectionflags	@""
	.align	4
.nv.constant0._ZN10layer_norm40ln_parallel_residual_bwd_finalize_kernelINS_22Kernel_traits_finalizeILj5120E6__halfS2_S2_S2_fjLb0ELj1024ELj4ENS_18Kernel_traits_baseILj5120ES2_S2_S2_S2_fjLj1024EEEEELb1EEEvNS_9BwdParamsE:
	.zero		1192


//--------------------- .nv.constant0._ZN10layer_norm31ln_parallel_residual_bwd_kernelINS_13Kernel_traitsI6__halfS2_S2_S2_fjLj5120ELj1ELj1ELj8ELj8ENS_18Kernel_traits_baseILj5120ES2_S2_S2_S2_fjLj256EEEEELb1ELb1ELb1EEEvNS_9BwdParamsE --------------------------
	.section	.nv.constant0._ZN10layer_norm31ln_parallel_residual_bwd_kernelINS_13Kernel_traitsI6__halfS2_S2_S2_fjLj5120ELj1ELj1ELj8ELj8ENS_18Kernel_traits_baseILj5120ES2_S2_S2_S2_fjLj256EEEEELb1ELb1ELb1EEEvNS_9BwdParamsE,"a",@progbits
	.sectionflags	@""
	.align	4
.nv.constant0._ZN10layer_norm31ln_parallel_residual_bwd_kernelINS_13Kernel_traitsI6__halfS2_S2_S2_fjLj5120ELj1ELj1ELj8ELj8ENS_18Kernel_traits_baseILj5120ES2_S2_S2_S2_fjLj256EEEEELb1ELb1ELb1EEEvNS_9BwdParamsE:
	.zero		1192


//--------------------- .nv.constant0._ZN10layer_norm31ln_parallel_residual_bwd_kernelINS_13Kernel_traitsIf13__nv_bfloat16S2_S2_fjLj5120ELj1ELj1ELj8ELj8ENS_18Kernel_traits_baseILj5120EfS2_S2_S2_fjLj256EEEEELb0ELb0ELb0EEEvNS_9BwdParamsE --------------------------
	.section	.nv.constant0._ZN10layer_norm31ln_parallel_residual_bwd_kernelINS_13Kernel_traitsIf13__nv_bfloat16S2_S2_fjLj5120ELj1ELj1ELj8ELj8ENS_18Kernel_traits_baseILj5120EfS2_S2_S2_fjLj256EEEEELb0ELb0ELb0EEEvNS_9BwdParamsE,"a",@progbits
	.sectionflags	@""
	.align	4
.nv.constant0._ZN10layer_norm31ln_parallel_residual_bwd_kernelINS_13Kernel_traitsIf13__nv_bfloat16S2_S2_fjLj5120ELj1ELj1ELj8ELj8ENS_18Kernel_traits_baseILj5120EfS2_S2_S2_fjLj256EEEEELb0ELb0ELb0EEEvNS_9BwdParamsE:
	.zero		1192


//--------------------- .nv.constant0._ZN10layer_norm31ln_parallel_residual_bwd_kernelINS_13Kernel_traitsIf13__nv_bfloat16S2_S2_fjLj5120ELj1ELj1ELj8ELj8ENS_18Kernel_traits_baseILj5120EfS2_S2_S2_fjLj256EEEEELb0ELb0ELb1EEEvNS_9BwdParamsE --------------------------
	.section	.nv.constant0._ZN10layer_norm31ln_parallel_residual_bwd_kernelINS_13Kernel_traitsIf13__nv_bfloat16S2_S2_fjLj5120ELj1ELj1ELj8ELj8ENS_18Kernel_traits_baseILj5120EfS2_S2_S2_fjLj256EEEEELb0ELb0ELb1EEEvNS_9BwdParamsE,"a",@progbits
	.sectionflags	@""
	.align	4
.nv.constant0._ZN10layer_norm31ln_parallel_residual_bwd_kernelINS_13Kernel_traitsIf13__nv_bfloat16S2_S2_fjLj5120ELj1ELj1ELj8ELj8ENS_18Kernel_traits_baseILj5120EfS2_S2_S2_fjLj256EEEEELb0ELb0ELb1EEEvNS_9BwdParamsE:
	.zero		1192


//--------------------- .nv.constant0._ZN10layer_norm31ln_parallel_residual_bwd_kernelINS_13Kernel_traitsIf13__nv_bfloat16S2_S2_fjLj5120ELj1ELj1ELj8ELj8ENS_18Kernel_traits_baseILj5120EfS2_S2_S2_fjLj256EEEEELb0ELb1ELb0EEEvNS_9BwdParamsE --------------------------
	.section	.nv.constant0._ZN10layer_norm31ln_parallel_residual_bwd_kernelINS_13Kernel_traitsIf13__nv_bfloat16S2_S2_fjLj5120ELj1ELj1ELj8ELj8ENS_18Kernel_traits_baseILj5120EfS2_S2_S2_fjLj256EEEEELb0ELb1ELb0EEEvNS_9BwdParamsE,"a",@progbits
	.sectionflags	@""
	.align	4
.nv.constant0._ZN10layer_norm31ln_parallel_residual_bwd_kernelINS_13Kernel_traitsIf13__nv_bfloat16S2_S2_fjLj5120ELj1ELj1ELj8ELj8ENS_18Kernel_traits_baseILj5120EfS2_S2_S2_fjLj256EEEEELb0ELb1ELb0EEEvNS_9BwdParamsE:
	.zero		1192


//--------------------- .nv.constant0._ZN10layer_norm31ln_parallel_residual_bwd_kernelINS_13Kernel_traitsIf13__nv_bfloat16S2_S2_fjLj5120ELj1ELj1ELj8ELj8ENS_18Kernel_traits_baseILj5120EfS2_S2_S2_fjLj256EEEEELb0ELb1ELb1EEEvNS_9BwdParamsE --------------------------
	.section	.nv.constant0._ZN10layer_norm31ln_parallel_residual_bwd_kernelINS_13Kernel_traitsIf13__nv_bfloat16S2_S2_fjLj5120ELj1ELj1ELj8ELj8ENS_18Kernel_traits_baseILj5120EfS2_S2_S2_fjLj256EEEEELb0ELb1ELb1EEEvNS_9BwdParamsE,"a",@progbits
	.sectionflags	@""
	.align	4
.nv.constant0._ZN10layer_norm31ln_parallel_residual_bwd_kernelINS_13Kernel_traitsIf13__nv_bfloat16S2_S2_fjLj5120ELj1ELj1ELj8ELj8ENS_18Kernel_traits_baseILj5120EfS2_S2_S2_fjLj256EEEEELb0ELb1ELb1EEEvNS_9BwdParamsE:
	.zero		1192


//--------------------- .nv.constant0._ZN10layer_norm31ln_parallel_residual_bwd_kernelINS_13Kernel_traitsIf13__nv_bfloat16S2_S2_fjLj5120ELj1ELj1ELj8ELj8ENS_18Kernel_traits_baseILj5120EfS2_S2_S2_fjLj256EEEEELb1ELb0ELb0EEEvNS_9BwdParamsE --------------------------
	.section	.nv.constant0._ZN10layer_norm31ln_parallel_residual_bwd_kernelINS_13Kernel_traitsIf13__nv_bfloat16S2_S2_fjLj5120ELj1ELj1ELj8ELj8ENS_18Kernel_traits_baseILj5120EfS2_S2_S2_fjLj256EEEEELb1ELb0ELb0EEEvNS_9BwdParamsE,"a",@progbits
	.sectionflags	@""
	.align	4
.nv.constant0._ZN10layer_norm31ln_parallel_residual_bwd_kernelINS_13Kernel_traitsIf13__nv_bfloat16S2_S2_fjLj5120ELj1ELj1ELj8ELj8ENS_18Kernel_traits_baseILj5120EfS2_S2_S2_fjLj256EEEEELb1ELb0ELb0EEEvNS_9BwdParamsE:
	.zero		1192


//--------------------- .nv.constant0._ZN10layer_norm31ln_parallel_residual_bwd_kernelINS_13Kernel_traitsIf13__nv_bfloat16S2_S2_fjLj5120ELj1ELj1ELj8ELj8ENS_18Kernel_traits_baseILj5120EfS2_S2_S2_fjLj256EEEEELb1ELb0ELb1EEEvNS_9BwdParamsE --------------------------
	.section	.nv.constant0._ZN10layer_norm31ln_parallel_residual_bwd_kernelINS_13Kernel_traitsIf13__nv_bfloat16S2_S2_fjLj5120ELj1ELj1ELj8ELj8ENS_18Kernel_traits_baseILj5120EfS2_S2_S2_fjLj256EEEEELb1ELb0ELb1EEEvNS_9BwdParamsE,"a",@progbits
	.sectionflags	@""
	.align	4
.nv.constant0._ZN10layer_norm31ln_parallel_residual_bwd_kernelINS_13Kernel_traitsIf13__nv_bfloat16S2_S2_fjLj5120ELj1ELj1ELj8ELj8ENS_18Kernel_traits_baseILj5120EfS2_S2_S2_fjLj256EEEEELb1ELb0ELb1EEEvNS_9BwdParamsE:
	.zero		1192


//--------------------- .nv.constant0._ZN10layer_norm22ln_bwd_finalize_kernelINS_22Kernel_traits_finalizeILj5120Ef13__nv_bfloat16S2_S2_fjLb0ELj1024ELj4ENS_18Kernel_traits_baseILj5120EfS2_S2_S2_fjLj1024EEEEELb0ELb0EEEvNS_9BwdParamsE --------------------------
	.section	.nv.constant0._ZN10layer_norm22ln_bwd_finalize_kernelINS_22Kernel_traits_finalizeILj5120Ef13__nv_bfloat16S2_S2_fjLb0ELj1024ELj4ENS_18Kernel_traits_baseILj5120EfS2_S2_S2_fjLj1024EEEEELb0ELb0EEEvNS_9BwdParamsE,"a",@progbits
	.sectionflags	@""
	.align	4
.nv.constant0._ZN10layer_norm22ln_bwd_finalize_kernelINS_22Kernel_traits_finalizeILj5120Ef13__nv_bfloat16S2_S2_fjLb0ELj1024ELj4ENS_18Kernel_traits_baseILj5120EfS2_S2_S2_fjLj1024EEEEELb0ELb0EEEvNS_9BwdParamsE:
	.zero		1192


//--------------------- .nv.constant0._ZN10layer_norm40ln_parallel_residual_bwd_finalize_kernelINS_22Kernel_traits_finalizeILj5120Ef13__nv_bfloat16S2_S2_fjLb0ELj1024ELj4ENS_18Kernel_traits_baseILj5120EfS2_S2_S2_fjLj1024EEEEELb0EEEvNS_9BwdParamsE --------------------------
	.section	.nv.constant0._ZN10layer_norm40ln_parallel_residual_bwd_finalize_kernelINS_22Kernel_traits_finalizeILj5120Ef13__nv_bfloat16S2_S2_fjLb0ELj1024ELj4ENS_18Kernel_traits_baseILj5120EfS2_S2_S2_fjLj1024EEEEELb0EEEvNS_9BwdParamsE,"a",@progbits
	.sectionflags	@""
	.align	4
.nv.constant0._ZN10layer_norm40ln_parallel_residual_bwd_finalize_kernelINS_22Kernel_traits_finalizeILj5120Ef13__nv_bfloat16S2_S2_fjLb0ELj1024ELj4ENS_18Kernel_traits_baseILj5120EfS2_S2_S2_fjLj1024EEEEELb0EEEvNS_9BwdParamsE:
	.zero		1192


//--------------------- .nv.constant0._ZN10layer_norm31ln_parallel_residual_bwd_kernelINS_13Kernel_traitsIf13__nv_bfloat16S2_S2_fjLj5120ELj1ELj1ELj8ELj8ENS_18Kernel_traits_baseILj5120EfS2_S2_S2_fjLj256EEEEELb1ELb1ELb0EEEvNS_9BwdParamsE --------------------------
	.section	.nv.constant0._ZN10layer_norm31ln_parallel_residual_bwd_kernelINS_13Kernel_traitsIf13__nv_bfloat16S2_S2_fjLj5120ELj1ELj1ELj8ELj8ENS_18Kernel_traits_baseILj5120EfS2_S2_S2_fjLj256EEEEELb1ELb1ELb0EEEvNS_9BwdParamsE,"a",@progbits
	.sectionflags	@""
	.align	4
.nv.constant0._ZN10layer_norm31ln_parallel_residual_bwd_kernelINS_13Kernel_traitsIf13__nv_bfloat16S2_S2_fjLj5120ELj1ELj1ELj8ELj8ENS_18Kernel_traits_baseILj5120EfS2_S2_S2_fjLj256EEEEELb1ELb1ELb0EEEvNS_9BwdParamsE:
	.zero		1192


//--------------------- .nv.constant0._ZN10layer_norm22ln_bwd_finalize_kernelINS_22Kernel_traits_finalizeILj5120Ef13__nv_bfloat16S2_S2_fjLb0ELj1024ELj4ENS_18Kernel_traits_baseILj5120EfS2_S2_S2_fjLj1024EEEEELb0ELb1EEEvNS_9BwdParamsE --------------------------
	.section	.nv.constant0._ZN10layer_norm22ln_bwd_finalize_kernelINS_22Kernel_traits_finalizeILj5120Ef13__nv_bfloat16S2_S2_fjLb0ELj1024ELj4ENS_18Kernel_traits_baseILj5120EfS2_S2_S2_fjLj1024EEEEELb0ELb1EEEvNS_9BwdParamsE,"a",@progbits
	.sectionflags	@""
	.align	4
.nv.constant0._ZN10layer_norm22ln_bwd_finalize_kernelINS_22Kernel_traits_finalizeILj5120Ef13__nv_bfloat16S2_S2_fjLb0ELj1024ELj4ENS_18Kernel_traits_baseILj5120EfS2_S2_S2_fjLj1024EEEEELb0ELb1EEEvNS_9BwdParamsE:
	.zero		1192


//--------------------- .nv.constant0._ZN10layer_norm40ln_parallel_residual_bwd_finalize_kernelINS_22Kernel_traits_finalizeILj5120Ef13__nv_bfloat16S2_S2_fjLb0ELj1024ELj4ENS_18Kernel_traits_baseILj5120EfS2_S2_S2_fjLj1024EEEEELb1EEEvNS_9BwdParamsE --------------------------
	.section	.nv.constant0._ZN10layer_norm40ln_parallel_residual_bwd_finalize_kernelINS_22Kernel_traits_finalizeILj5120Ef13__nv_bfloat16S2_S2_fjLb0ELj1024ELj4ENS_18Kernel_traits_baseILj5120EfS2_S2_S2_fjLj1024EEEEELb1EEEvNS_9BwdParamsE,"a",@progbits
	.sectionflags	@""
	.align	4
.nv.constant0._ZN10layer_norm40ln_parallel_residual_bwd_finalize_kernelINS_22Kernel_traits_finalizeILj5120Ef13__nv_bfloat16S2_S2_fjLb0ELj1024ELj4ENS_18Kernel_traits_baseILj5120EfS2_S2_S2_fjLj1024EEEEELb1EEEvNS_9BwdParamsE:
	.zero		1192


//--------------------- .nv.constant0._ZN10layer_norm31ln_parallel_residual_bwd_kernelINS_13Kernel_traitsIf13__nv_bfloat16S2_S2_fjLj5120ELj1ELj1ELj8ELj8ENS_18Kernel_traits_baseILj5120EfS2_S2_S2_fjLj256EEEEELb1ELb1ELb1EEEvNS_9BwdParamsE --------------------------
	.section	.nv.constant0._ZN10layer_norm31ln_parallel_residual_bwd_kernelINS_13Kernel_traitsIf13__nv_bfloat16S2_S2_fjLj5120ELj1ELj1ELj8ELj8ENS_18Kernel_traits_baseILj5120EfS2_S2_S2_fjLj256EEEEELb1ELb1ELb1EEEvNS_9BwdParamsE,"a",@progbits
	.sectionflags	@""
	.align	4
.nv.constant0._ZN10layer_norm31ln_parallel_residual_bwd_kernelINS_13Kernel_traitsIf13__nv_bfloat16S2_S2_fjLj5120ELj1ELj1ELj8ELj8ENS_18Kernel_traits_baseILj5120EfS2_S2_S2_fjLj256EEEEELb1ELb1ELb1EEEvNS_9BwdParamsE:
	.zero		1192


//--------------------- .nv.constant0._ZN10layer_norm31ln_parallel_residual_bwd_kernelINS_13Kernel_traitsI13__nv_bfloat16S2_fS2_fjLj5120ELj1ELj1ELj8ELj8ENS_18Kernel_traits_baseILj5120ES2_S2_fS2_fjLj256EEEEELb0ELb0ELb0EEEvNS_9BwdParamsE --------------------------
	.section	.nv.constant0._ZN10layer_norm31ln_parallel_residual_bwd_kernelINS_13Kernel_traitsI13__nv_bfloat16S2_fS2_fjLj5120ELj1ELj1ELj8ELj8ENS_18Kernel_traits_baseILj5120ES2_S2_fS2_fjLj256EEEEELb0ELb0ELb0EEEvNS_9BwdParamsE,"a",@progbits
	.sectionflags	@""
	.align	4
.nv.constant0._ZN10layer_norm31ln_parallel_residual_bwd_kernelINS_13Kernel_traitsI13__nv_bfloat16S2_fS2_fjLj5120ELj1ELj1ELj8ELj8ENS_18Kernel_traits_baseILj5120ES2_S2_fS2_fjLj256EEEEELb0ELb0ELb0EEEvNS_9BwdParamsE:
	.zero		1192


//--------------------- .nv.constant0._ZN10layer_norm31ln_parallel_residual_bwd_kernelINS_13Kernel_traitsI13__nv_bfloat16S2_fS2_fjLj5120ELj1ELj1ELj8ELj8ENS_18Kernel_traits_baseILj5120ES2_S2_fS2_fjLj256EEEEELb0ELb0ELb1EEEvNS_9BwdParamsE --------------------------
	.section	.nv.constant0._ZN10layer_norm31ln_parallel_residual_bwd_kernelINS_13Kernel_traitsI13__nv_bfloat16S2_fS2_fjLj5120ELj1ELj1ELj8ELj8ENS_18Kernel_traits_baseILj5120ES2_S2_fS2_fjLj256EEEEELb0ELb0ELb1EEEvNS_9BwdParamsE,"a",@progbits
	.sectionflags	@""
	.align	4
.nv.constant0._ZN10layer_norm31ln_parallel_residual_bwd_kernelINS_13Kernel_traitsI13__nv_bfloat16S2_fS2_fjLj5120ELj1ELj1ELj8ELj8ENS_18Kernel_traits_baseILj5120ES2_S2_fS2_fjLj256EEEEELb0ELb0ELb1EEEvNS_9BwdParamsE:
	.zero		1192


//--------------------- .nv.constant0._ZN10layer_norm31ln_parallel_residual_bwd_kernelINS_13Kernel_traitsI13__nv_bfloat16S2_fS2_fjLj5120ELj1ELj1ELj8ELj8ENS_18Kernel_traits_baseILj5120ES2_S2_fS2_fjLj256EEEEELb0ELb1ELb0EEEvNS_9BwdParamsE --------------------------
	.section	.nv.constant0._ZN10layer_norm31ln_parallel_residual_bwd_kernelINS_13Kernel_traitsI13__nv_bfloat16S2_fS2_fjLj5120ELj1ELj1ELj8ELj8ENS_18Kernel_traits_baseILj5120ES2_S2_fS2_fjLj256EEEEELb0ELb1ELb0EEEvNS_9BwdParamsE,"a",@progbits
	.sectionflags	@""
	.align	4
.nv.constant0._ZN10layer_norm31ln_parallel_residual_bwd_kernelINS_13Kernel_traitsI13__nv_bfloat16S2_fS2_fjLj5120ELj1ELj1ELj8ELj8ENS_18Kernel_traits_baseILj5120ES2_S2_fS2_fjLj256EEEEELb0ELb1ELb0EEEvNS_9BwdParamsE:
	.zero		1192


//--------------------- .nv.constant0._ZN10layer_norm31ln_parallel_residual_bwd_kernelINS_13Kernel_traitsI13__nv_bfloat16S2_fS2_fjLj5120ELj1ELj1ELj8ELj8ENS_18Kernel_traits_baseILj5120ES2_S2_fS2_fjLj256EEEEELb0ELb1ELb1EEEvNS_9BwdParamsE --------------------------
	.section	.nv.constant0._ZN10layer_norm31ln_parallel_residual_bwd_kernelINS_13Kernel_traitsI13__nv_bfloat16S2_fS2_fjLj5120ELj1ELj1ELj8ELj8ENS_18Kernel_traits_baseILj5120ES2_S2_fS2_fjLj256EEEEELb0ELb1ELb1EEEvNS_9BwdParamsE,"a",@progbits
	.sectionflags	@""
	.align	4
.nv.constant0._ZN10layer_norm31ln_parallel_residual_bwd_kernelINS_13Kernel_traitsI13__nv_bfloat16S2_fS2_fjLj5120ELj1ELj1ELj8ELj8ENS_18Kernel_traits_baseILj5120ES2_S2_fS2_fjLj256EEEEELb0ELb1ELb1EEEvNS_9BwdParamsE:
	.zero		1192


//--------------------- .nv.constant0._ZN10layer_norm31ln_parallel_residual_bwd_kernelINS_13Kernel_traitsI13__nv_bfloat16S2_fS2_fjLj5120ELj1ELj1ELj8ELj8ENS_18Kernel_traits_baseILj5120ES2_S2_fS2_fjLj256EEEEELb1ELb0ELb0EEEvNS_9BwdParamsE --------------------------
	.section	.nv.constant0._ZN10layer_norm31ln_parallel_residual_bwd_kernelINS_13Kernel_traitsI13__nv_bfloat16S2_fS2_fjLj5120ELj1ELj1ELj8ELj8ENS_18Kernel_traits_baseILj5120ES2_S2_fS2_fjLj256EEEEELb1ELb0ELb0EEEvNS_9BwdParamsE,"a",@progbits
	.sectionflags	@""
	.align	4
.nv.constant0._ZN10layer_norm31ln_parallel_residual_bwd_kernelINS_13Kernel_traitsI13__nv_bfloat16S2_fS2_fjLj5120ELj1ELj1ELj8ELj8ENS_18Kernel_traits_baseILj5120ES2_S2_fS2_fjLj256EEEEELb1ELb0ELb0EEEvNS_9BwdParamsE:
	.zero		1192


//--------------------- .nv.constant0._ZN10layer_norm31ln_parallel_residual_bwd_kernelINS_13Kernel_traitsI13__nv_bfloat16S2_fS2_fjLj5120ELj1ELj1ELj8ELj8ENS_18Kernel_traits_baseILj5120ES2_S2_fS2_fjLj256EEEEELb1ELb0ELb1EEEvNS_9BwdParamsE --------------------------
	.section	.nv.constant0._ZN10layer_norm31ln_parallel_residual_bwd_kernelINS_13Kernel_traitsI13__nv_bfloat16S2_fS2_fjLj5120ELj1ELj1ELj8ELj8ENS_18Kernel_traits_baseILj5120ES2_S2_fS2_fjLj256EEEEELb1ELb0ELb1EEEvNS_9BwdParamsE,"a",@progbits
	.sectionflags	@""
	.align	4
.nv.constant0._ZN10layer_norm31ln_parallel_residual_bwd_kernelINS_13Kernel_traitsI13__nv_bfloat16S2_fS2_fjLj5120ELj1ELj1ELj8ELj8ENS_18Kernel_traits_baseILj5120ES2_S2_fS2_fjLj256EEEEELb1ELb0ELb1EEEvNS_9BwdParamsE:
	.zero		1192


//--------------------- .nv.constant0._ZN10layer_norm22ln_bwd_finalize_kernelINS_22Kernel_traits_finalizeILj5120E13__nv_bfloat16S2_fS2_fjLb0ELj1024ELj4ENS_18Kernel_traits_baseILj5120ES2_S2_fS2_fjLj1024EEEEELb0ELb0EEEvNS_9BwdParamsE --------------------------
	.section	.nv.constant0._ZN10layer_norm22ln_bwd_finalize_kernelINS_22Kernel_traits_finalizeILj5120E13__nv_bfloat16S2_fS2_fjLb0ELj1024ELj4ENS_18Kernel_traits_baseILj5120ES2_S2_fS2_fjLj1024EEEEELb0ELb0EEEvNS_9BwdParamsE,"a",@progbits
	.sectionflags	@""
	.align	4
.nv.constant0._ZN10layer_norm22ln_bwd_finalize_kernelINS_22Kernel_traits_finalizeILj5120E13__nv_bfloat16S2_fS2_fjLb0ELj1024ELj4ENS_18Kernel_traits_baseILj5120ES2_S2_fS2_fjLj1024EEEEELb0ELb0EEEvNS_9BwdParamsE:
	.zero		1192


//--------------------- .nv.constant0._ZN10layer_norm40ln_parallel_residual_bwd_finalize_kernelINS_22Kernel_traits_finalizeILj5120E13__nv_bfloat16S2_fS2_fjLb0ELj1024ELj4ENS_18Kernel_traits_baseILj5120ES2_S2_fS2_fjLj1024EEEEELb0EEEvNS_9BwdParamsE --------------------------
	.section	.nv.constant0._ZN10layer_norm40ln_parallel_residual_bwd_finalize_kernelINS_22Kernel_traits_finalizeILj5120E13__nv_bfloat16S2_fS2_fjLb0ELj1024ELj4ENS_18Kernel_traits_baseILj5120ES2_S2_fS2_fjLj1024EEEEELb0EEEvNS_9BwdParamsE,"a",@progbits
	.sectionflags	@""
	.align	4
.nv.constant0._ZN10layer_norm40ln_parallel_residual_bwd_finalize_kernelINS_22Kernel_traits_finalizeILj5120E13__nv_bfloat16S2_fS2_fjLb0ELj1024ELj4ENS_18Kernel_traits_baseILj5120ES2_S2_fS2_fjLj1024EEEEELb0EEEvNS_9BwdParamsE:
	.zero		1192


//--------------------- .nv.constant0._ZN10layer_norm31ln_parallel_residual_bwd_kernelINS_13Kernel_traitsI13__nv_bfloat16S2_fS2_fjLj5120ELj1ELj1ELj8ELj8ENS_18Kernel_traits_baseILj5120ES2_S2_fS2_fjLj256EEEEELb1ELb1ELb0EEEvNS_9BwdParamsE --------------------------
	.section	.nv.constant0._ZN10layer_norm31ln_parallel_residual_bwd_kernelINS_13Kernel_traitsI13__nv_bfloat16S2_fS2_fjLj5120ELj1ELj1ELj8ELj8ENS_18Kernel_traits_baseILj5120ES2_S2_fS2_fjLj256EEEEELb1ELb1ELb0EEEvNS_9BwdParamsE,"a",@progbits
	.sectionflags	@""
	.align	4
.nv.constant0._ZN10layer_norm31ln_parallel_residual_bwd_kernelINS_13Kernel_traitsI13__nv_bfloat16S2_fS2_fjLj5120ELj1ELj1ELj8ELj8ENS_18Kernel_traits_baseILj5120ES2_S2_fS2_fjLj256EEEEELb1ELb1ELb0EEEvNS_9BwdParamsE:
	.zero		1192


//--------------------- .nv.constant0._ZN10layer_norm22ln_bwd_finalize_kernelINS_22Kernel_traits_finalizeILj5120E13__nv_bfloat16S2_fS2_fjLb0ELj1024ELj4ENS_18Kernel_traits_baseILj5120ES2_S2_fS2_fjLj1024EEEEELb0ELb1EEEvNS_9BwdParamsE --------------------------
	.section	.nv.constant0._ZN10layer_norm22ln_bwd_finalize_kernelINS_22Kernel_traits_finalizeILj5120E13__nv_bfloat16S2_fS2_fjLb0ELj1024ELj4ENS_18Kernel_traits_baseILj5120ES2_S2_fS2_fjLj1024EEEEELb0ELb1EEEvNS_9BwdParamsE,"a",@progbits
	.sectionflags	@""
	.align	4
.nv.constant0._ZN10layer_norm22ln_bwd_finalize_kernelINS_22Kernel_traits_finalizeILj5120E13__nv_bfloat16S2_fS2_fjLb0ELj1024ELj4ENS_18Kernel_traits_baseILj5120ES2_S2_fS2_fjLj1024EEEEELb0ELb1EEEvNS_9BwdParamsE:
	.zero		1192


//--------------------- .nv.constant0._ZN10layer_norm40ln_parallel_residual_bwd_finalize_kernelINS_22Kernel_traits_finalizeILj5120E13__nv_bfloat16S2_fS2_fjLb0ELj1024ELj4ENS_18Kernel_traits_baseILj5120ES2_S2_fS2_fjLj1024EEEEELb1EEEvNS_9BwdParamsE --------------------------
	.section	.nv.constant0._ZN10layer_norm40ln_parallel_residual_bwd_finalize_kernelINS_22Kernel_traits_finalizeILj5120E13__nv_bfloat16S2_fS2_fjLb0ELj1024ELj4ENS_18Kernel_traits_baseILj5120ES2_S2_fS2_fjLj1024EEEEELb1EEEvNS_9BwdParamsE,"a",@progbits
	.sectionflags	@""
	.align	4
.nv.constant0._ZN10layer_norm40ln_parallel_residual_bwd_finalize_kernelINS_22Kernel_traits_finalizeILj5120E13__nv_bfloat16S2_fS2_fjLb0ELj1024ELj4ENS_18Kernel_traits_baseILj5120ES2_S2_fS2_fjLj1024EEEEELb1EEEvNS_9BwdParamsE:
	.zero		1192


//--------------------- .nv.constant0._ZN10layer_norm31ln_parallel_residual_bwd_kernelINS_13Kernel_traitsI13__nv_bfloat16S2_fS2_fjLj5120ELj1ELj1ELj8ELj8ENS_18Kernel_traits_baseILj5120ES2_S2_fS2_fjLj256EEEEELb1ELb1ELb1EEEvNS_9BwdParamsE --------------------------
	.section	.nv.constant0._ZN10layer_norm31ln_parallel_residual_bwd_kernelINS_13Kernel_traitsI13__nv_bfloat16S2_fS2_fjLj5120ELj1ELj1ELj8ELj8ENS_18Kernel_traits_baseILj5120ES2_S2_fS2_fjLj256EEEEELb1ELb1ELb1EEEvNS_9BwdParamsE,"a",@progbits
	.sectionflags	@""
	.align	4
.nv.constant0._ZN10layer_norm31ln_parallel_residual_bwd_kernelINS_13Kernel_traitsI13__nv_bfloat16S2_fS2_fjLj5120ELj1ELj1ELj8ELj8ENS_18Kernel_traits_baseILj5120ES2_S2_fS2_fjLj256EEEEELb1ELb1ELb1EEEvNS_9BwdParamsE:
	.zero		1192


//--------------------- .nv.constant0._ZN10layer_norm31ln_parallel_residual_bwd_kernelINS_13Kernel_traitsIf13__nv_bfloat16fS2_fjLj5120ELj1ELj1ELj8ELj8ENS_18Kernel_traits_baseILj5120EfS2_fS2_fjLj256EEEEELb0ELb0ELb0EEEvNS_9BwdParamsE --------------------------
	.section	.nv.constant0._ZN10layer_norm31ln_parallel_residual_bwd_kernelINS_13Kernel_traitsIf13__nv_bfloat16fS2_fjLj5120ELj1ELj1ELj8ELj8ENS_18Kernel_traits_baseILj5120EfS2_fS2_fjLj256EEEEELb0ELb0ELb0EEEvNS_9BwdParamsE,"a",@progbits
	.sectionflags	@""
	.align	4
.nv.constant0._ZN10layer_norm31ln_parallel_residual_bwd_kernelINS_13Kernel_traitsIf13__nv_bfloat16fS2_fjLj5120ELj1ELj1ELj8ELj8ENS_18Kernel_traits_baseILj5120EfS2_fS2_fjLj256EEEEELb0ELb0ELb0EEEvNS_9BwdParamsE:
	.zero		1192


//--------------------- .nv.constant0._ZN10layer_norm31ln_parallel_residual_bwd_kernelINS_13Kernel_traitsIf13__nv_bfloat16fS2_fjLj5120ELj1ELj1ELj8ELj8ENS_18Kernel_traits_baseILj5120EfS2_fS2_fjLj256EEEEELb0ELb0ELb1EEEvNS_9BwdParamsE --------------------------
	.section	.nv.constant0._ZN10layer_norm31ln_parallel_residual_bwd_kernelINS_13Kernel_traitsIf13__nv_bfloat16fS2_fjLj5120ELj1ELj1ELj8ELj8ENS_18Kernel_traits_baseILj5120EfS2_fS2_fjLj256EEEEELb0ELb0ELb1EEEvNS_9BwdParamsE,"a",@progbits
	.sectionflags	@""
	.align	4
.nv.constant0._ZN10layer_norm31ln_parallel_residual_bwd_kernelINS_13Kernel_traitsIf13__nv_bfloat16fS2_fjLj5120ELj1ELj1ELj8ELj8ENS_18Kernel_traits_baseILj5120EfS2_fS2_fjLj256EEEEELb0ELb0ELb1EEEvNS_9BwdParamsE:
	.zero		1192


//--------------------- .nv.constant0._ZN10layer_norm31ln_parallel_residual_bwd_kernelINS_13Kernel_traitsIf13__nv_bfloat16fS2_fjLj5120ELj1ELj1ELj8ELj8ENS_18Kernel_traits_baseILj5120EfS2_fS2_fjLj256EEEEELb0ELb1ELb0EEEvNS_9BwdParamsE --------------------------
	.section	.nv.constant0._ZN10layer_norm31ln_parallel_residual_bwd_kernelINS_13Kernel_traitsIf13__nv_bfloat16fS2_fjLj5120ELj1ELj1ELj8ELj8ENS_18Kernel_traits_baseILj5120EfS2_fS2_fjLj256EEEEELb0ELb1ELb0EEEvNS_9BwdParamsE,"a",@progbits
	.sectionflags	@""
	.align	4
.nv.constant0._ZN10layer_norm31ln_parallel_residual_bwd_kernelINS_13Kernel_traitsIf13__nv_bfloat16fS2_fjLj5120ELj1ELj1ELj8ELj8ENS_18Kernel_traits_baseILj5120EfS2_fS2_fjLj256EEEEELb0ELb1ELb0EEEvNS_9BwdParamsE:
	.zero		1192


//--------------------- .nv.constant0._ZN10layer_norm31ln_parallel_residual_bwd_kernelINS_13Kernel_traitsIf13__nv_bfloat16fS2_fjLj5120ELj1ELj1ELj8ELj8ENS_18Kernel_traits_baseILj5120EfS2_fS2_fjLj256EEEEELb0ELb1ELb1EEEvNS_9BwdParamsE --------------------------
	.section	.nv.constant0._ZN10layer_norm31ln_parallel_residual_bwd_kernelINS_13Kernel_traitsIf13__nv_bfloat16fS2_fjLj5120ELj1ELj1ELj8ELj8ENS_18Kernel_traits_baseILj5120EfS2_fS2_fjLj256EEEEELb0ELb1ELb1EEEvNS_9BwdParamsE,"a",@progbits
	.sectionflags	@""
	.align	4
.nv.constant0._ZN10layer_norm31ln_parallel_residual_bwd_kernelINS_13Kernel_traitsIf13__nv_bfloat16fS2_fjLj5120ELj1ELj1ELj8ELj8ENS_18Kernel_traits_baseILj5120EfS2_fS2_fjLj256EEEEELb0ELb1ELb1EEEvNS_9BwdParamsE:
	.zero		1192


//--------------------- .nv.constant0._ZN10layer_norm31ln_parallel_residual_bwd_kernelINS_13Kernel_traitsIf13__nv_bfloat16fS2_fjLj5120ELj1ELj1ELj8ELj8ENS_18Kernel_traits_baseILj5120EfS2_fS2_fjLj256EEEEELb1ELb0ELb0EEEvNS_9BwdParamsE --------------------------
	.section	.nv.constant0._ZN10layer_norm31ln_parallel_residual_bwd_kernelINS_13Kernel_traitsIf13__nv_bfloat16fS2_fjLj5120ELj1ELj1ELj8ELj8ENS_18Kernel_traits_baseILj5120EfS2_fS2_fjLj256EEEEELb1ELb0ELb0EEEvNS_9BwdParamsE,"a",@progbits
	.sectionflags	@""
	.align	4
.nv.constant0._ZN10layer_norm31ln_parallel_residual_bwd_kernelINS_13Kernel_traitsIf13__nv_bfloat16fS2_fjLj5120ELj1ELj1ELj8ELj8ENS_18Kernel_traits_baseILj5120EfS2_fS2_fjLj256EEEEELb1ELb0ELb0EEEvNS_9BwdParamsE:
	.zero		1192


//--------------------- .nv.constant0._ZN10layer_norm31ln_parallel_residual_bwd_kernelINS_13Kernel_traitsIf13__nv_bfloat16fS2_fjLj5120ELj1ELj1ELj8ELj8ENS_18Kernel_traits_baseILj5120EfS2_fS2_fjLj256EEEEELb1ELb0ELb1EEEvNS_9BwdParamsE --------------------------
	.section	.nv.constant0._ZN10layer_norm31ln_parallel_residual_bwd_kernelINS_13Kernel_traitsIf13__nv_bfloat16fS2_fjLj5120ELj1ELj1ELj8ELj8ENS_18Kernel_traits_baseILj5120EfS2_fS2_fjLj256EEEEELb1ELb0ELb1EEEvNS_9BwdParamsE,"a",@progbits
	.sectionflags	@""
	.align	4
.nv.constant0._ZN10layer_norm31ln_parallel_residual_bwd_kernelINS_13Kernel_traitsIf13__nv_bfloat16fS2_fjLj5120ELj1ELj1ELj8ELj8ENS_18Kernel_traits_baseILj5120EfS2_fS2_fjLj256EEEEELb1ELb0ELb1EEEvNS_9BwdParamsE:
	.zero		1192


//--------------------- .nv.constant0._ZN10layer_norm22ln_bwd_finalize_kernelINS_22Kernel_traits_finalizeILj5120Ef13__nv_bfloat16fS2_fjLb0ELj1024ELj4ENS_18Kernel_traits_baseILj5120EfS2_fS2_fjLj1024EEEEELb0ELb0EEEvNS_9BwdParamsE --------------------------
	.section	.nv.constant0._ZN10layer_norm22ln_bwd_finalize_kernelINS_22Kernel_traits_finalizeILj5120Ef13__nv_bfloat16fS2_fjLb0ELj1024ELj4ENS_18Kernel_traits_baseILj5120EfS2_fS2_fjLj1024EEEEELb0ELb0EEEvNS_9BwdParamsE,"a",@progbits
	.sectionflags	@""
	.align	4
.nv.constant0._ZN10layer_norm22ln_bwd_finalize_kernelINS_22Kernel_traits_finalizeILj5120Ef13__nv_bfloat16fS2_fjLb0ELj1024ELj4ENS_18Kernel_traits_baseILj5120EfS2_fS2_fjLj1024EEEEELb0ELb0EEEvNS_9BwdParamsE:
	.zero		1192


//--------------------- .nv.constant0._ZN10layer_norm40ln_parallel_residual_bwd_finalize_kernelINS_22Kernel_traits_finalizeILj5120Ef13__nv_bfloat16fS2_fjLb0ELj1024ELj4ENS_18Kernel_traits_baseILj5120EfS2_fS2_fjLj1024EEEEELb0EEEvNS_9BwdParamsE --------------------------
	.section	.nv.constant0._ZN10layer_norm40ln_parallel_residual_bwd_finalize_kernelINS_22Kernel_traits_finalizeILj5120Ef13__nv_bfloat16fS2_fjLb0ELj1024ELj4ENS_18Kernel_traits_baseILj5120EfS2_fS2_fjLj1024EEEEELb0EEEvNS_9BwdParamsE,"a",@progbits
	.sectionflags	@""
	.align	4
.nv.constant0._ZN10layer_norm40ln_parallel_residual_bwd_finalize_kernelINS_22Kernel_traits_finalizeILj5120Ef13__nv_bfloat16fS2_fjLb0ELj1024ELj4ENS_18Kernel_traits_baseILj5120EfS2_fS2_fjLj1024EEEEELb0EEEvNS_9BwdParamsE:
	.zero		1192


//--------------------- .nv.constant0._ZN10layer_norm31ln_parallel_residual_bwd_kernelINS_13Kernel_traitsIf13__nv_bfloat16fS2_fjLj5120ELj1ELj1ELj8ELj8ENS_18Kernel_traits_baseILj5120EfS2_fS2_fjLj256EEEEELb1ELb1ELb0EEEvNS_9BwdParamsE --------------------------
	.section	.nv.constant0._ZN10layer_norm31ln_parallel_residual_bwd_kernelINS_13Kernel_traitsIf13__nv_bfloat16fS2_fjLj5120ELj1ELj1ELj8ELj8ENS_18Kernel_traits_baseILj5120EfS2_fS2_fjLj256EEEEELb1ELb1ELb0EEEvNS_9BwdParamsE,"a",@progbits
	.sectionflags	@""
	.align	4
.nv.constant0._ZN10layer_norm31ln_parallel_residual_bwd_kernelINS_13Kernel_traitsIf13__nv_bfloat16fS2_fjLj5120ELj1ELj1ELj8ELj8ENS_18Kernel_traits_baseILj5120EfS2_fS2_fjLj256EEEEELb1ELb1ELb0EEEvNS_9BwdParamsE:
	.zero		1192


//--------------------- .nv.constant0._ZN10layer_norm22ln_bwd_finalize_kernelINS_22Kernel_traits_finalizeILj5120Ef13__nv_bfloat16fS2_fjLb0ELj1024ELj4ENS_18Kernel_traits_baseILj5120EfS2_fS2_fjLj1024EEEEELb0ELb1EEEvNS_9BwdParamsE --------------------------
	.section	.nv.constant0._ZN10layer_norm22ln_bwd_finalize_kernelINS_22Kernel_traits_finalizeILj5120Ef13__nv_bfloat16fS2_fjLb0ELj1024ELj4ENS_18Kernel_traits_baseILj5120EfS2_fS2_fjLj1024EEEEELb0ELb1EEEvNS_9BwdParamsE,"a",@progbits
	.sectionflags	@""
	.align	4
.nv.constant0._ZN10layer_norm22ln_bwd_finalize_kernelINS_22Kernel_traits_finalizeILj5120Ef13__nv_bfloat16fS2_fjLb0ELj1024ELj4ENS_18Kernel_traits_baseILj5120EfS2_fS2_fjLj1024EEEEELb0ELb1EEEvNS_9BwdParamsE:
	.zero		1192


//--------------------- .nv.constant0._ZN10layer_norm40ln_parallel_residual_bwd_finalize_kernelINS_22Kernel_traits_finalizeILj5120Ef13__nv_bfloat16fS2_fjLb0ELj1024ELj4ENS_18Kernel_traits_baseILj5120EfS2_fS2_fjLj1024EEEEELb1EEEvNS_9BwdParamsE --------------------------
	.section	.nv.constant0._ZN10layer_norm40ln_parallel_residual_bwd_finalize_kernelINS_22Kernel_traits_finalizeILj5120Ef13__nv_bfloat16fS2_fjLb0ELj1024ELj4ENS_18Kernel_traits_baseILj5120EfS2_fS2_fjLj1024EEEEELb1EEEvNS_9BwdParamsE,"a",@progbits
	.sectionflags	@""
	.align	4
.nv.constant0._ZN10layer_norm40ln_parallel_residual_bwd_finalize_kernelINS_22Kernel_traits_finalizeILj5120Ef13__nv_bfloat16fS2_fjLb0ELj1024ELj4ENS_18Kernel_traits_baseILj5120EfS2_fS2_fjLj1024EEEEELb1EEEvNS_9BwdParamsE:
	.zero		1192


//--------------------- .nv.constant0._ZN10layer_norm31ln_parallel_residual_bwd_kernelINS_13Kernel_traitsIf13__nv_bfloat16fS2_fjLj5120ELj1ELj1ELj8ELj8ENS_18Kernel_traits_baseILj5120EfS2_fS2_fjLj256EEEEELb1ELb1ELb1EEEvNS_9BwdParamsE --------------------------
	.section	.nv.constant0._ZN10layer_norm31ln_parallel_residual_bwd_kernelINS_13Kernel_traitsIf13__nv_bfloat16fS2_fjLj5120ELj1ELj1ELj8ELj8ENS_18Kernel_traits_baseILj5120EfS2_fS2_fjLj256EEEEELb1ELb1ELb1EEEvNS_9BwdParamsE,"a",@progbits
	.sectionflags	@""
	.align	4
.nv.constant0._ZN10layer_norm31ln_parallel_residual_bwd_kernelINS_13Kernel_traitsIf13__nv_bfloat16fS2_fjLj5120ELj1ELj1ELj8ELj8ENS_18Kernel_traits_baseILj5120EfS2_fS2_fjLj256EEEEELb1ELb1ELb1EEEvNS_9BwdParamsE:
	.zero		1192


//--------------------- .nv.constant0._ZN10layer_norm31ln_parallel_residual_bwd_kernelINS_13Kernel_traitsIf6__halfS2_S2_fjLj5120ELj1ELj1ELj8ELj8ENS_18Kernel_traits_baseILj5120EfS2_S2_S2_fjLj256EEEEELb0ELb0ELb0EEEvNS_9BwdParamsE --------------------------
	.section	.nv.constant0._ZN10layer_norm31ln_parallel_residual_bwd_kernelINS_13Kernel_traitsIf6__halfS2_S2_fjLj5120ELj1ELj1ELj8ELj8ENS_18Kernel_traits_baseILj5120EfS2_S2_S2_fjLj256EEEEELb0ELb0ELb0EEEvNS_9BwdParamsE,"a",@progbits
	.sectionflags	@""
	.align	4
.nv.constant0._ZN10layer_norm31ln_parallel_residual_bwd_kernelINS_13Kernel_traitsIf6__halfS2_S2_fjLj5120ELj1ELj1ELj8ELj8ENS_18Kernel_traits_baseILj5120EfS2_S2_S2_fjLj256EEEEELb0ELb0ELb0EEEvNS_9BwdParamsE:
	.zero		1192


//--------------------- .nv.constant0._ZN10layer_norm31ln_parallel_residual_bwd_kernelINS_13Kernel_traitsIf6__halfS2_S2_fjLj5120ELj1ELj1ELj8ELj8ENS_18Kernel_traits_baseILj5120EfS2_S2_S2_fjLj256EEEEELb0ELb0ELb1EEEvNS_9BwdParamsE --------------------------
	.section	.nv.constant0._ZN10layer_norm31ln_parallel_residual_bwd_kernelINS_13Kernel_traitsIf6__halfS2_S2_fjLj5120ELj1ELj1ELj8ELj8ENS_18Kernel_traits_baseILj5120EfS2_S2_S2_fjLj256EEEEELb0ELb0ELb1EEEvNS_9BwdParamsE,"a",@progbits
	.sectionflags	@""
	.align	4
.nv.constant0._ZN10layer_norm31ln_parallel_residual_bwd_kernelINS_13Kernel_traitsIf6__halfS2_S2_fjLj5120ELj1ELj1ELj8ELj8ENS_18Kernel_traits_baseILj5120EfS2_S2_S2_fjLj256EEEEELb0ELb0ELb1EEEvNS_9BwdParamsE:
	.zero		1192


//--------------------- .nv.constant0._ZN10layer_norm31ln_parallel_residual_bwd_kernelINS_13Kernel_traitsIf6__halfS2_S2_fjLj5120ELj1ELj1ELj8ELj8ENS_18Kernel_traits_baseILj5120EfS2_S2_S2_fjLj256EEEEELb0ELb1ELb0EEEvNS_9BwdParamsE --------------------------
	.section	.nv.constant0._ZN10layer_norm31ln_parallel_residual_bwd_kernelINS_13Kernel_traitsIf6__halfS2_S2_fjLj5120ELj1ELj1ELj8ELj8ENS_18Kernel_traits_baseILj5120EfS2_S2_S2_fjLj256EEEEELb0ELb1ELb0EEEvNS_9BwdParamsE,"a",@progbits
	.sectionflags	@""
	.align	4
.nv.constant0._ZN10layer_norm31ln_parallel_residual_bwd_kernelINS_13Kernel_traitsIf6__halfS2_S2_fjLj5120ELj1ELj1ELj8ELj8ENS_18Kernel_traits_baseILj5120EfS2_S2_S2_fjLj256EEEEELb0ELb1ELb0EEEvNS_9BwdParamsE:
	.zero		1192


//--------------------- .nv.constant0._ZN10layer_norm31ln_parallel_residual_bwd_kernelINS_13Kernel_traitsIf6__halfS2_S2_fjLj5120ELj1ELj1ELj8ELj8ENS_18Kernel_traits_baseILj5120EfS2_S2_S2_fjLj256EEEEELb0ELb1ELb1EEEvNS_9BwdParamsE --------------------------
	.section	.nv.constant0._ZN10layer_norm31ln_parallel_residual_bwd_kernelINS_13Kernel_traitsIf6__halfS2_S2_fjLj5120ELj1ELj1ELj8ELj8ENS_18Kernel_traits_baseILj5120EfS2_S2_S2_fjLj256EEEEELb0ELb1ELb1EEEvNS_9BwdParamsE,"a",@progbits
	.sectionflags	@""
	.align	4
.nv.constant0._ZN10layer_norm31ln_parallel_residual_bwd_kernelINS_13Kernel_traitsIf6__halfS2_S2_fjLj5120ELj1ELj1ELj8ELj8ENS_18Kernel_traits_baseILj5120EfS2_S2_S2_fjLj256EEEEELb0ELb1ELb1EEEvNS_9BwdParamsE:
	.zero		1192


//--------------------- .nv.constant0._ZN10layer_norm31ln_parallel_residual_bwd_kernelINS_13Kernel_traitsIf6__halfS2_S2_fjLj5120ELj1ELj1ELj8ELj8ENS_18Kernel_traits_baseILj5120EfS2_S2_S2_fjLj256EEEEELb1ELb0ELb0EEEvNS_9BwdParamsE --------------------------
	.section	.nv.constant0._ZN10layer_norm31ln_parallel_residual_bwd_kernelINS_13Kernel_traitsIf6__halfS2_S2_fjLj5120ELj1ELj1ELj8ELj8ENS_18Kernel_traits_baseILj5120EfS2_S2_S2_fjLj256EEEEELb1ELb0ELb0EEEvNS_9BwdParamsE,"a",@progbits
	.sectionflags	@""
	.align	4
.nv.constant0._ZN10layer_norm31ln_parallel_residual_bwd_kernelINS_13Kernel_traitsIf6__halfS2_S2_fjLj5120ELj1ELj1ELj8ELj8ENS_18Kernel_traits_baseILj5120EfS2_S2_S2_fjLj256EEEEELb1ELb0ELb0EEEvNS_9BwdParamsE:
	.zero		1192


//--------------------- .nv.constant0._ZN10layer_norm31ln_parallel_residual_bwd_kernelINS_13Kernel_traitsIf6__halfS2_S2_fjLj5120ELj1ELj1ELj8ELj8ENS_18Kernel_traits_baseILj5120EfS2_S2_S2_fjLj256EEEEELb1ELb0ELb1EEEvNS_9BwdParamsE --------------------------
	.section	.nv.constant0._ZN10layer_norm31ln_parallel_residual_bwd_kernelINS_13Kernel_traitsIf6__halfS2_S2_fjLj5120ELj1ELj1ELj8ELj8ENS_18Kernel_traits_baseILj5120EfS2_S2_S2_fjLj256EEEEELb1ELb0ELb1EEEvNS_9BwdParamsE,"a",@progbits
	.sectionflags	@""
	.align	4
.nv.constant0._ZN10layer_norm31ln_parallel_residual_bwd_kernelINS_13Kernel_traitsIf6__halfS2_S2_fjLj5120ELj1ELj1ELj8ELj8ENS_18Kernel_traits_baseILj5120EfS2_S2_S2_fjLj256EEEEELb1ELb0ELb1EEEvNS_9BwdParamsE:
	.zero		1192


//--------------------- .nv.constant0._ZN10layer_norm22ln_bwd_finalize_kernelINS_22Kernel_traits_finalizeILj5120Ef6__halfS2_S2_fjLb0ELj1024ELj4ENS_18Kernel_traits_baseILj5120EfS2_S2_S2_fjLj1024EEEEELb0ELb0EEEvNS_9BwdParamsE --------------------------
	.section	.nv.constant0._ZN10layer_norm22ln_bwd_finalize_kernelINS_22Kernel_traits_finalizeILj5120Ef6__halfS2_S2_fjLb0ELj1024ELj4ENS_18Kernel_traits_baseILj5120EfS2_S2_S2_fjLj1024EEEEELb0ELb0EEEvNS_9BwdParamsE,"a",@progbits
	.sectionflags	@""
	.align	4
.nv.constant0._ZN10layer_norm22ln_bwd_finalize_kernelINS_22Kernel_traits_finalizeILj5120Ef6__halfS2_S2_fjLb0ELj1024ELj4ENS_18Kernel_traits_baseILj5120EfS2_S2_S2_fjLj1024EEEEELb0ELb0EEEvNS_9BwdParamsE:
	.zero		1192


//--------------------- .nv.constant0._ZN10layer_norm40ln_parallel_residual_bwd_finalize_kernelINS_22Kernel_traits_finalizeILj5120Ef6__halfS2_S2_fjLb0ELj1024ELj4ENS_18Kernel_traits_baseILj5120EfS2_S2_S2_fjLj1024EEEEELb0EEEvNS_9BwdParamsE --------------------------
	.section	.nv.constant0._ZN10layer_norm40ln_parallel_residual_bwd_finalize_kernelINS_22Kernel_traits_finalizeILj5120Ef6__halfS2_S2_fjLb0ELj1024ELj4ENS_18Kernel_traits_baseILj5120EfS2_S2_S2_fjLj1024EEEEELb0EEEvNS_9BwdParamsE,"a",@progbits
	.sectionflags	@""
	.align	4
.nv.constant0._ZN10layer_norm40ln_parallel_residual_bwd_finalize_kernelINS_22Kernel_traits_finalizeILj5120Ef6__halfS2_S2_fjLb0ELj1024ELj4ENS_18Kernel_traits_baseILj5120EfS2_S2_S2_fjLj1024EEEEELb0EEEvNS_9BwdParamsE:
	.zero		1192


//--------------------- .nv.constant0._ZN10layer_norm31ln_parallel_residual_bwd_kernelINS_13Kernel_traitsIf6__halfS2_S2_fjLj5120ELj1ELj1ELj8ELj8ENS_18Kernel_traits_baseILj5120EfS2_S2_S2_fjLj256EEEEELb1ELb1ELb0EEEvNS_9BwdParamsE --------------------------
	.section	.nv.constant0._ZN10layer_norm31ln_parallel_residual_bwd_kernelINS_13Kernel_traitsIf6__halfS2_S2_fjLj5120ELj1ELj1ELj8ELj8ENS_18Kernel_traits_baseILj5120EfS2_S2_S2_fjLj256EEEEELb1ELb1ELb0EEEvNS_9BwdParamsE,"a",@progbits
	.sectionflags	@""
	.align	4
.nv.constant0._ZN10layer_norm31ln_parallel_residual_bwd_kernelINS_13Kernel_traitsIf6__halfS2_S2_fjLj5120ELj1ELj1ELj8ELj8ENS_18Kernel_traits_baseILj5120EfS2_S2_S2_fjLj256EEEEELb1ELb1ELb0EEEvNS_9BwdParamsE:
	.zero		1192


//--------------------- .nv.constant0._ZN10layer_norm22ln_bwd_finalize_kernelINS_22Kernel_traits_finalizeILj5120Ef6__halfS2_S2_fjLb0ELj1024ELj4ENS_18Kernel_traits_baseILj5120EfS2_S2_S2_fjLj1024EEEEELb0ELb1EEEvNS_9BwdParamsE --------------------------
	.section	.nv.constant0._ZN10layer_norm22ln_bwd_finalize_kernelINS_22Kernel_traits_finalizeILj5120Ef6__halfS2_S2_fjLb0ELj1024ELj4ENS_18Kernel_traits_baseILj5120EfS2_S2_S2_fjLj1024EEEEELb0ELb1EEEvNS_9BwdParamsE,"a",@progbits
	.sectionflags	@""
	.align	4
.nv.constant0._ZN10layer_norm22ln_bwd_finalize_kernelINS_22Kernel_traits_finalizeILj5120Ef6__halfS2_S2_fjLb0ELj1024ELj4ENS_18Kernel_traits_baseILj5120EfS2_S2_S2_fjLj1024EEEEELb0ELb1EEEvNS_9BwdParamsE:
	.zero		1192


//--------------------- .nv.constant0._ZN10layer_norm40ln_parallel_residual_bwd_finalize_kernelINS_22Kernel_traits_finalizeILj5120Ef6__halfS2_S2_fjLb0ELj1024ELj4ENS_18Kernel_traits_baseILj5120EfS2_S2_S2_fjLj1024EEEEELb1EEEvNS_9BwdParamsE --------------------------
	.section	.nv.constant0._ZN10layer_norm40ln_parallel_residual_bwd_finalize_kernelINS_22Kernel_traits_finalizeILj5120Ef6__halfS2_S2_fjLb0ELj1024ELj4ENS_18Kernel_traits_baseILj5120EfS2_S2_S2_fjLj1024EEEEELb1EEEvNS_9BwdParamsE,"a",@progbits
	.sectionflags	@""
	.align	4
.nv.constant0._ZN10layer_norm40ln_parallel_residual_bwd_finalize_kernelINS_22Kernel_traits_finalizeILj5120Ef6__halfS2_S2_fjLb0ELj1024ELj4ENS_18Kernel_traits_baseILj5120EfS2_S2_S2_fjLj1024EEEEELb1EEEvNS_9BwdParamsE:
	.zero		1192


//--------------------- .nv.constant0._ZN10layer_norm31ln_parallel_residual_bwd_kernelINS_13Kernel_traitsIf6__halfS2_S2_fjLj5120ELj1ELj1ELj8ELj8ENS_18Kernel_traits_baseILj5120EfS2_S2_S2_fjLj256EEEEELb1ELb1ELb1EEEvNS_9BwdParamsE --------------------------
	.section	.nv.constant0._ZN10layer_norm31ln_parallel_residual_bwd_kernelINS_13Kernel_traitsIf6__halfS2_S2_fjLj5120ELj1ELj1ELj8ELj8ENS_18Kernel_traits_baseILj5120EfS2_S2_S2_fjLj256EEEEELb1ELb1ELb1EEEvNS_9BwdParamsE,"a",@progbits
	.sectionflags	@""
	.align	4
.nv.constant0._ZN10layer_norm31ln_parallel_residual_bwd_kernelINS_13Kernel_traitsIf6__halfS2_S2_fjLj5120ELj1ELj1ELj8ELj8ENS_18Kernel_traits_baseILj5120EfS2_S2_S2_fjLj256EEEEELb1ELb1ELb1EEEvNS_9BwdParamsE:
	.zero		1192


//--------------------- .nv.constant0._ZN10layer_norm31ln_parallel_residual_bwd_kernelINS_13Kernel_traitsI6__halfS2_fS2_fjLj5120ELj1ELj1ELj8ELj8ENS_18Kernel_traits_baseILj5120ES2_S2_fS2_fjLj256EEEEELb0ELb0ELb0EEEvNS_9BwdParamsE --------------------------
	.section	.nv.constant0._ZN10layer_norm31ln_parallel_residual_bwd_kernelINS_13Kernel_traitsI6__halfS2_fS2_fjLj5120ELj1ELj1ELj8ELj8ENS_18Kernel_traits_baseILj5120ES2_S2_fS2_fjLj256EEEEELb0ELb0ELb0EEEvNS_9BwdParamsE,"a",@progbits
	.sectionflags	@""
	.align	4
.nv.constant0._ZN10layer_norm31ln_parallel_residual_bwd_kernelINS_13Kernel_traitsI6__halfS2_fS2_fjLj5120ELj1ELj1ELj8ELj8ENS_18Kernel_traits_baseILj5120ES2_S2_fS2_fjLj256EEEEELb0ELb0ELb0EEEvNS_9BwdParamsE:
	.zero		1192


//--------------------- .nv.constant0._ZN10layer_norm31ln_parallel_residual_bwd_kernelINS_13Kernel_traitsI6__halfS2_fS2_fjLj5120ELj1ELj1ELj8ELj8ENS_18Kernel_traits_baseILj5120ES2_S2_fS2_fjLj256EEEEELb0ELb0ELb1EEEvNS_9BwdParamsE --------------------------
	.section	.nv.constant0._ZN10layer_norm31ln_parallel_residual_bwd_kernelINS_13Kernel_traitsI6__halfS2_fS2_fjLj5120ELj1ELj1ELj8ELj8ENS_18Kernel_traits_baseILj5120ES2_S2_fS2_fjLj256EEEEELb0ELb0ELb1EEEvNS_9BwdParamsE,"a",@progbits
	.sectionflags	@""
	.align	4
.nv.constant0._ZN10layer_norm31ln_parallel_residual_bwd_kernelINS_13Kernel_traitsI6__halfS2_fS2_fjLj5120ELj1ELj1ELj8ELj8ENS_18Kernel_traits_baseILj5120ES2_S2_fS2_fjLj256EEEEELb0ELb0ELb1EEEvNS_9BwdParamsE:
	.zero		1192


//--------------------- .nv.constant0._ZN10layer_norm31ln_parallel_residual_bwd_kernelINS_13Kernel_traitsI6__halfS2_fS2_fjLj5120ELj1ELj1ELj8ELj8ENS_18Kernel_traits_baseILj5120ES2_S2_fS2_fjLj256EEEEELb0ELb1ELb0EEEvNS_9BwdParamsE --------------------------
	.section	.nv.constant0._ZN10layer_norm31ln_parallel_residual_bwd_kernelINS_13Kernel_traitsI6__halfS2_fS2_fjLj5120ELj1ELj1ELj8ELj8ENS_18Kernel_traits_baseILj5120ES2_S2_fS2_fjLj256EEEEELb0ELb1ELb0EEEvNS_9BwdParamsE,"a",@progbits
	.sectionflags	@""
	.align	4
.nv.constant0._ZN10layer_norm31ln_parallel_residual_bwd_kernelINS_13Kernel_traitsI6__halfS2_fS2_fjLj5120ELj1ELj1ELj8ELj8ENS_18Kernel_traits_baseILj5120ES2_S2_fS2_fjLj256EEEEELb0ELb1ELb0EEEvNS_9BwdParamsE:
	.zero		1192


//--------------------- .nv.constant0._ZN10layer_norm31ln_parallel_residual_bwd_kernelINS_13Kernel_traitsI6__halfS2_fS2_fjLj5120ELj1ELj1ELj8ELj8ENS_18Kernel_traits_baseILj5120ES2_S2_fS2_fjLj256EEEEELb0ELb1ELb1EEEvNS_9BwdParamsE --------------------------
	.section	.nv.constant0._ZN10layer_norm31ln_parallel_residual_bwd_kernelINS_13Kernel_traitsI6__halfS2_fS2_fjLj5120ELj1ELj1ELj8ELj8ENS_18Kernel_traits_baseILj5120ES2_S2_fS2_fjLj256EEEEELb0ELb1ELb1EEEvNS_9BwdParamsE,"a",@progbits
	.sectionflags	@""
	.align	4
.nv.constant0._ZN10layer_norm31ln_parallel_residual_bwd_kernelINS_13Kernel_traitsI6__halfS2_fS2_fjLj5120ELj1ELj1ELj8ELj8ENS_18Kernel_traits_baseILj5120ES2_S2_fS2_fjLj256EEEEELb0ELb1ELb1EEEvNS_9BwdParamsE:
	.zero		1192


//--------------------- .nv.constant0._ZN10layer_norm31ln_parallel_residual_bwd_kernelINS_13Kernel_traitsI6__halfS2_fS2_fjLj5120ELj1ELj1ELj8ELj8ENS_18Kernel_traits_baseILj5120ES2_S2_fS2_fjLj256EEEEELb1ELb0ELb0EEEvNS_9BwdParamsE --------------------------
	.section	.nv.constant0._ZN10layer_norm31ln_parallel_residual_bwd_kernelINS_13Kernel_traitsI6__halfS2_fS2_fjLj5120ELj1ELj1ELj8ELj8ENS_18Kernel_traits_baseILj5120ES2_S2_fS2_fjLj256EEEEELb1ELb0ELb0EEEvNS_9BwdParamsE,"a",@progbits
	.sectionflags	@""
	.align	4
.nv.constant0._ZN10layer_norm31ln_parallel_residual_bwd_kernelINS_13Kernel_traitsI6__halfS2_fS2_fjLj5120ELj1ELj1ELj8ELj8ENS_18Kernel_traits_baseILj5120ES2_S2_fS2_fjLj256EEEEELb1ELb0ELb0EEEvNS_9BwdParamsE:
	.zero		1192


//--------------------- .nv.constant0._ZN10layer_norm31ln_parallel_residual_bwd_kernelINS_13Kernel_traitsI6__halfS2_fS2_fjLj5120ELj1ELj1ELj8ELj8ENS_18Kernel_traits_baseILj5120ES2_S2_fS2_fjLj256EEEEELb1ELb0ELb1EEEvNS_9BwdParamsE --------------------------
	.section	.nv.constant0._ZN10layer_norm31ln_parallel_residual_bwd_kernelINS_13Kernel_traitsI6__halfS2_fS2_fjLj5120ELj1ELj1ELj8ELj8ENS_18Kernel_traits_baseILj5120ES2_S2_fS2_fjLj256EEEEELb1ELb0ELb1EEEvNS_9BwdParamsE,"a",@progbits
	.sectionflags	@""
	.align	4
.nv.constant0._ZN10layer_norm31ln_parallel_residual_bwd_kernelINS_13Kernel_traitsI6__halfS2_fS2_fjLj5120ELj1ELj1ELj8ELj8ENS_18Kernel_traits_baseILj5120ES2_S2_fS2_fjLj256EEEEELb1ELb0ELb1EEEvNS_9BwdParamsE:
	.zero		1192


//--------------------- .nv.constant0._ZN10layer_norm22ln_bwd_finalize_kernelINS_22Kernel_traits_finalizeILj5120E6__halfS2_fS2_fjLb0ELj1024ELj4ENS_18Kernel_traits_baseILj5120ES2_S2_fS2_fjLj1024EEEEELb0ELb0EEEvNS_9BwdParamsE --------------------------
	.section	.nv.constant0._ZN10layer_norm22ln_bwd_finalize_kernelINS_22Kernel_traits_finalizeILj5120E6__halfS2_fS2_fjLb0ELj1024ELj4ENS_18Kernel_traits_baseILj5120ES2_S2_fS2_fjLj1024EEEEELb0ELb0EEEvNS_9BwdParamsE,"a",@progbits
	.sectionflags	@""
	.align	4
.nv.constant0._ZN10layer_norm22ln_bwd_finalize_kernelINS_22Kernel_traits_finalizeILj5120E6__halfS2_fS2_fjLb0ELj1024ELj4ENS_18Kernel_traits_baseILj5120ES2_S2_fS2_fjLj1024EEEEELb0ELb0EEEvNS_9BwdParamsE:
	.zero		1192


//--------------------- .nv.constant0._ZN10layer_norm40ln_parallel_residual_bwd_finalize_kernelINS_22Kernel_traits_finalizeILj5120E6__halfS2_fS2_fjLb0ELj1024ELj4ENS_18Kernel_traits_baseILj5120ES2_S2_fS2_fjLj1024EEEEELb0EEEvNS_9BwdParamsE --------------------------
	.section	.nv.constant0._ZN10layer_norm40ln_parallel_residual_bwd_finalize_kernelINS_22Kernel_traits_finalizeILj5120E6__halfS2_fS2_fjLb0ELj1024ELj4ENS_18Kernel_traits_baseILj5120ES2_S2_fS2_fjLj1024EEEEELb0EEEvNS_9BwdParamsE,"a",@progbits
	.sectionflags	@""
	.align	4
.nv.constant0._ZN10layer_norm40ln_parallel_residual_bwd_finalize_kernelINS_22Kernel_traits_finalizeILj5120E6__halfS2_fS2_fjLb0ELj1024ELj4ENS_18Kernel_traits_baseILj5120ES2_S2_fS2_fjLj1024EEEEELb0EEEvNS_9BwdParamsE:
	.zero		1192


//--------------------- .nv.constant0._ZN10layer_norm31ln_parallel_residual_bwd_kernelINS_13Kernel_traitsI6__halfS2_fS2_fjLj5120ELj1ELj1ELj8ELj8ENS_18Kernel_traits_baseILj5120ES2_S2_fS2_fjLj256EEEEELb1ELb1ELb0EEEvNS_9BwdParamsE --------------------------
	.section	.nv.constant0._ZN10layer_norm31ln_parallel_residual_bwd_kernelINS_13Kernel_traitsI6__halfS2_fS2_fjLj5120ELj1ELj1ELj8ELj8ENS_18Kernel_traits_baseILj5120ES2_S2_fS2_fjLj256EEEEELb1ELb1ELb0EEEvNS_9BwdParamsE,"a",@progbits
	.sectionflags	@""
	.align	4
.nv.constant0._ZN10layer_norm31ln_parallel_residual_bwd_kernelINS_13Kernel_traitsI6__halfS2_fS2_fjLj5120ELj1ELj1ELj8ELj8ENS_18Kernel_traits_baseILj5120ES2_S2_fS2_fjLj256EEEEELb1ELb1ELb0EEEvNS_9BwdParamsE:
	.zero		1192


//--------------------- .nv.constant0._ZN10layer_norm22ln_bwd_finalize_kernelINS_22Kernel_traits_finalizeILj5120E6__halfS2_fS2_fjLb0ELj1024ELj4ENS_18Kernel_traits_baseILj5120ES2_S2_fS2_fjLj1024EEEEELb0ELb1EEEvNS_9BwdParamsE --------------------------
	.section	.nv.constant0._ZN10layer_norm22ln_bwd_finalize_kernelINS_22Kernel_traits_finalizeILj5120E6__halfS2_fS2_fjLb0ELj1024ELj4ENS_18Kernel_traits_baseILj5120ES2_S2_fS2_fjLj1024EEEEELb0ELb1EEEvNS_9BwdParamsE,"a",@progbits
	.sectionflags	@""
	.align	4
.nv.constant0._ZN10layer_norm22ln_bwd_finalize_kernelINS_22Kernel_traits_finalizeILj5120E6__halfS2_fS2_fjLb0ELj1024ELj4ENS_18Kernel_traits_baseILj5120ES2_S2_fS2_fjLj1024EEEEELb0ELb1EEEvNS_9BwdParamsE:
	.zero		1192


//--------------------- .nv.constant0._ZN10layer_norm40ln_parallel_residual_bwd_finalize_kernelINS_22Kernel_traits_finalizeILj5120E6__halfS2_fS2_fjLb0ELj1024ELj4ENS_18Kernel_traits_baseILj5120ES2_S2_fS2_fjLj1024EEEEELb1EEEvNS_9BwdParamsE --------------------------
	.section	.nv.constant0._ZN10layer_norm40ln_parallel_residual_bwd_finalize_kernelINS_22Kernel_traits_finalizeILj5120E6__halfS2_fS2_fjLb0ELj1024ELj4ENS_18Kernel_traits_baseILj5120ES2_S2_fS2_fjLj1024EEEEELb1EEEvNS_9BwdParamsE,"a",@progbits
	.sectionflags	@""
	.align	4
.nv.constant0._ZN10layer_norm40ln_parallel_residual_bwd_finalize_kernelINS_22Kernel_traits_finalizeILj5120E6__halfS2_fS2_fjLb0ELj1024ELj4ENS_18Kernel_traits_baseILj5120ES2_S2_fS2_fjLj1024EEEEELb1EEEvNS_9BwdParamsE:
	.zero		1192


//--------------------- .nv.constant0._ZN10layer_norm31ln_parallel_residual_bwd_kernelINS_13Kernel_traitsI6__halfS2_fS2_fjLj5120ELj1ELj1ELj8ELj8ENS_18Kernel_traits_baseILj5120ES2_S2_fS2_fjLj256EEEEELb1ELb1ELb1EEEvNS_9BwdParamsE --------------------------
	.section	.nv.constant0._ZN10layer_norm31ln_parallel_residual_bwd_kernelINS_13Kernel_traitsI6__halfS2_fS2_fjLj5120ELj1ELj1ELj8ELj8ENS_18Kernel_traits_baseILj5120ES2_S2_fS2_fjLj256EEEEELb1ELb1ELb1EEEvNS_9BwdParamsE,"a",@progbits
	.sectionflags	@""
	.align	4
.nv.constant0._ZN10layer_norm31ln_parallel_residual_bwd_kernelINS_13Kernel_traitsI6__halfS2_fS2_fjLj5120ELj1ELj1ELj8ELj8ENS_18Kernel_traits_baseILj5120ES2_S2_fS2_fjLj256EEEEELb1ELb1ELb1EEEvNS_9BwdParamsE:
	.zero		1192


//--------------------- .nv.constant0._ZN10layer_norm31ln_parallel_residual_bwd_kernelINS_13Kernel_traitsIf6__halffS2_fjLj5120ELj1ELj1ELj8ELj8ENS_18Kernel_traits_baseILj5120EfS2_fS2_fjLj256EEEEELb0ELb0ELb0EEEvNS_9BwdParamsE --------------------------
	.section	.nv.constant0._ZN10layer_norm31ln_parallel_residual_bwd_kernelINS_13Kernel_traitsIf6__halffS2_fjLj5120ELj1ELj1ELj8ELj8ENS_18Kernel_traits_baseILj5120EfS2_fS2_fjLj256EEEEELb0ELb0ELb0EEEvNS_9BwdParamsE,"a",@progbits
	.sectionflags	@""
	.align	4
.nv.constant0._ZN10layer_norm31ln_parallel_residual_bwd_kernelINS_13Kernel_traitsIf6__halffS2_fjLj5120ELj1ELj1ELj8ELj8ENS_18Kernel_traits_baseILj5120EfS2_fS2_fjLj256EEEEELb0ELb0ELb0EEEvNS_9BwdParamsE:
	.zero		1192


//--------------------- .nv.constant0._ZN10layer_norm31ln_parallel_residual_bwd_kernelINS_13Kernel_traitsIf6__halffS2_fjLj5120ELj1ELj1ELj8ELj8ENS_18Kernel_traits_baseILj5120EfS2_fS2_fjLj256EEEEELb0ELb0ELb1EEEvNS_9BwdParamsE --------------------------
	.section	.nv.constant0._ZN10layer_norm31ln_parallel_residual_bwd_kernelINS_13Kernel_traitsIf6__halffS2_fjLj5120ELj1ELj1ELj8ELj8ENS_18Kernel_traits_baseILj5120EfS2_fS2_fjLj256EEEEELb0ELb0ELb1EEEvNS_9BwdParamsE,"a",@progbits
	.sectionflags	@""
	.align	4
.nv.constant0._ZN10layer_norm31ln_parallel_residual_bwd_kernelINS_13Kernel_traitsIf6__halffS2_fjLj5120ELj1ELj1ELj8ELj8ENS_18Kernel_traits_baseILj5120EfS2_fS2_fjLj256EEEEELb0ELb0ELb1EEEvNS_9BwdParamsE:
	.zero		1192


//--------------------- .nv.constant0._ZN10layer_norm31ln_parallel_residual_bwd_kernelINS_13Kernel_traitsIf6__halffS2_fjLj5120ELj1ELj1ELj8ELj8ENS_18Kernel_traits_baseILj5120EfS2_fS2_fjLj256EEEEELb0ELb1ELb0EEEvNS_9BwdParamsE --------------------------
	.section	.nv.constant0._ZN10layer_norm31ln_parallel_residual_bwd_kernelINS_13Kernel_traitsIf6__halffS2_fjLj5120ELj1ELj1ELj8ELj8ENS_18Kernel_traits_baseILj5120EfS2_fS2_fjLj256EEEEELb0ELb1ELb0EEEvNS_9BwdParamsE,"a",@progbits
	.sectionflags	@""
	.align	4
.nv.constant0._ZN10layer_norm31ln_parallel_residual_bwd_kernelINS_13Kernel_traitsIf6__halffS2_fjLj5120ELj1ELj1ELj8ELj8ENS_18Kernel_traits_baseILj5120EfS2_fS2_fjLj256EEEEELb0ELb1ELb0EEEvNS_9BwdParamsE:
	.zero		1192


//--------------------- .nv.constant0._ZN10layer_norm31ln_parallel_residual_bwd_kernelINS_13Kernel_traitsIf6__halffS2_fjLj5120ELj1ELj1ELj8ELj8ENS_18Kernel_traits_baseILj5120EfS2_fS2_fjLj256EEEEELb0ELb1ELb1EEEvNS_9BwdParamsE --------------------------
	.section	.nv.constant0._ZN10layer_norm31ln_parallel_residual_bwd_kernelINS_13Kernel_traitsIf6__halffS2_fjLj5120ELj1ELj1ELj8ELj8ENS_18Kernel_traits_baseILj5120EfS2_fS2_fjLj256EEEEELb0ELb1ELb1EEEvNS_9BwdParamsE,"a",@progbits
	.sectionflags	@""
	.align	4
.nv.constant0._ZN10layer_norm31ln_parallel_residual_bwd_kernelINS_13Kernel_traitsIf6__halffS2_fjLj5120ELj1ELj1ELj8ELj8ENS_18Kernel_traits_baseILj5120EfS2_fS2_fjLj256EEEEELb0ELb1ELb1EEEvNS_9BwdParamsE:
	.zero		1192


//--------------------- .nv.constant0._ZN10layer_norm31ln_parallel_residual_bwd_kernelINS_13Kernel_traitsIf6__halffS2_fjLj5120ELj1ELj1ELj8ELj8ENS_18Kernel_traits_baseILj5120EfS2_fS2_fjLj256EEEEELb1ELb0ELb0EEEvNS_9BwdParamsE --------------------------
	.section	.nv.constant0._ZN10layer_norm31ln_parallel_residual_bwd_kernelINS_13Kernel_traitsIf6__halffS2_fjLj5120ELj1ELj1ELj8ELj8ENS_18Kernel_traits_baseILj5120EfS2_fS2_fjLj256EEEEELb1ELb0ELb0EEEvNS_9BwdParamsE,"a",@progbits
	.sectionflags	@""
	.align	4
.nv.constant0._ZN10layer_norm31ln_parallel_residual_bwd_kernelINS_13Kernel_traitsIf6__halffS2_fjLj5120ELj1ELj1ELj8ELj8ENS_18Kernel_traits_baseILj5120EfS2_fS2_fjLj256EEEEELb1ELb0ELb0EEEvNS_9BwdParamsE:
	.zero		1192


//--------------------- .nv.constant0._ZN10layer_norm31ln_parallel_residual_bwd_kernelINS_13Kernel_traitsIf6__halffS2_fjLj5120ELj1ELj1ELj8ELj8ENS_18Kernel_traits_baseILj5120EfS2_fS2_fjLj256EEEEELb1ELb0ELb1EEEvNS_9BwdParamsE --------------------------
	.section	.nv.constant0._ZN10layer_norm31ln_parallel_residual_bwd_kernelINS_13Kernel_traitsIf6__halffS2_fjLj5120ELj1ELj1ELj8ELj8ENS_18Kernel_traits_baseILj5120EfS2_fS2_fjLj256EEEEELb1ELb0ELb1EEEvNS_9BwdParamsE,"a",@progbits
	.sectionflags	@""
	.align	4
.nv.constant0._ZN10layer_norm31ln_parallel_residual_bwd_kernelINS_13Kernel_traitsIf6__halffS2_fjLj5120ELj1ELj1ELj8ELj8ENS_18Kernel_traits_baseILj5120EfS2_fS2_fjLj256EEEEELb1ELb0ELb1EEEvNS_9BwdParamsE:
	.zero		1192


//--------------------- .nv.constant0._ZN10layer_norm22ln_bwd_finalize_kernelINS_22Kernel_traits_finalizeILj5120Ef6__halffS2_fjLb0ELj1024ELj4ENS_18Kernel_traits_baseILj5120EfS2_fS2_fjLj1024EEEEELb0ELb0EEEvNS_9BwdParamsE --------------------------
	.section	.nv.constant0._ZN10layer_norm22ln_bwd_finalize_kernelINS_22Kernel_traits_finalizeILj5120Ef6__halffS2_fjLb0ELj1024ELj4ENS_18Kernel_traits_baseILj5120EfS2_fS2_fjLj1024EEEEELb0ELb0EEEvNS_9BwdParamsE,"a",@progbits
	.sectionflags	@""
	.align	4
.nv.constant0._ZN10layer_norm22ln_bwd_finalize_kernelINS_22Kernel_traits_finalizeILj5120Ef6__halffS2_fjLb0ELj1024ELj4ENS_18Kernel_traits_baseILj5120EfS2_fS2_fjLj1024EEEEELb0ELb0EEEvNS_9BwdParamsE:
	.zero		1192


//--------------------- .nv.constant0._ZN10layer_norm40ln_parallel_residual_bwd_finalize_kernelINS_22Kernel_traits_finalizeILj5120Ef6__halffS2_fjLb0ELj1024ELj4ENS_18Kernel_traits_baseILj5120EfS2_fS2_fjLj1024EEEEELb0EEEvNS_9BwdParamsE --------------------------
	.section	.nv.constant0._ZN10layer_norm40ln_parallel_residual_bwd_finalize_kernelINS_22Kernel_traits_finalizeILj5120Ef6__halffS2_fjLb0ELj1024ELj4ENS_18Kernel_traits_baseILj5120EfS2_fS2_fjLj1024EEEEELb0EEEvNS_9BwdParamsE,"a",@progbits
	.sectionflags	@""
	.align	4
.nv.constant0._ZN10layer_norm40ln_parallel_residual_bwd_finalize_kernelINS_22Kernel_traits_finalizeILj5120Ef6__halffS2_fjLb0ELj1024ELj4ENS_18Kernel_traits_baseILj5120EfS2_fS2_fjLj1024EEEEELb0EEEvNS_9BwdParamsE:
	.zero		1192


//--------------------- .nv.constant0._ZN10layer_norm31ln_parallel_residual_bwd_kernelINS_13Kernel_traitsIf6__halffS2_fjLj5120ELj1ELj1ELj8ELj8ENS_18Kernel_traits_baseILj5120EfS2_fS2_fjLj256EEEEELb1ELb1ELb0EEEvNS_9BwdParamsE --------------------------
	.section	.nv.constant0._ZN10layer_norm31ln_parallel_residual_bwd_kernelINS_13Kernel_traitsIf6__halffS2_fjLj5120ELj1ELj1ELj8ELj8ENS_18Kernel_traits_baseILj5120EfS2_fS2_fjLj256EEEEELb1ELb1ELb0EEEvNS_9BwdParamsE,"a",@progbits
	.sectionflags	@""
	.align	4
.nv.constant0._ZN10layer_norm31ln_parallel_residual_bwd_kernelINS_13Kernel_traitsIf6__halffS2_fjLj5120ELj1ELj1ELj8ELj8ENS_18Kernel_traits_baseILj5120EfS2_fS2_fjLj256EEEEELb1ELb1ELb0EEEvNS_9BwdParamsE:
	.zero		1192


//--------------------- .nv.constant0._ZN10layer_norm22ln_bwd_finalize_kernelINS_22Kernel_traits_finalizeILj5120Ef6__halffS2_fjLb0ELj1024ELj4ENS_18Kernel_traits_baseILj5120EfS2_fS2_fjLj1024EEEEELb0ELb1EEEvNS_9BwdParamsE --------------------------
	.section	.nv.constant0._ZN10layer_norm22ln_bwd_finalize_kernelINS_22Kernel_traits_finalizeILj5120Ef6__halffS2_fjLb0ELj1024ELj4ENS_18Kernel_traits_baseILj5120EfS2_fS2_fjLj1024EEEEELb0ELb1EEEvNS_9BwdParamsE,"a",@progbits
	.sectionflags	@""
	.align	4
.nv.constant0._ZN10layer_norm22ln_bwd_finalize_kernelINS_22Kernel_traits_finalizeILj5120Ef6__halffS2_fjLb0ELj1024ELj4ENS_18Kernel_traits_baseILj5120EfS2_fS2_fjLj1024EEEEELb0ELb1EEEvNS_9BwdParamsE:
	.zero		1192


//--------------------- .nv.constant0._ZN10layer_norm40ln_parallel_residual_bwd_finalize_kernelINS_22Kernel_traits_finalizeILj5120Ef6__halffS2_fjLb0ELj1024ELj4ENS_18Kernel_traits_baseILj5120EfS2_fS2_fjLj1024EEEEELb1EEEvNS_9BwdParamsE --------------------------
	.section	.nv.constant0._ZN10layer_norm40ln_parallel_residual_bwd_finalize_kernelINS_22Kernel_traits_finalizeILj5120Ef6__halffS2_fjLb0ELj1024ELj4ENS_18Kernel_traits_baseILj5120EfS2_fS2_fjLj1024EEEEELb1EEEvNS_9BwdParamsE,"a",@progbits
	.sectionflags	@""
	.align	4
.nv.constant0._ZN10layer_norm40ln_parallel_residual_bwd_finalize_kernelINS_22Kernel_traits_finalizeILj5120Ef6__halffS2_fjLb0ELj1024ELj4ENS_18Kernel_traits_baseILj5120EfS2_fS2_fjLj1024EEEEELb1EEEvNS_9BwdParamsE:
	.zero		1192


//--------------------- .nv.constant0._ZN10layer_norm31ln_parallel_residual_bwd_kernelINS_13Kernel_traitsIf6__halffS2_fjLj5120ELj1ELj1ELj8ELj8ENS_18Kernel_traits_baseILj5120EfS2_fS2_fjLj256EEEEELb1ELb1ELb1EEEvNS_9BwdParamsE --------------------------
	.section	.nv.constant0._ZN10layer_norm31ln_parallel_residual_bwd_kernelINS_13Kernel_traitsIf6__halffS2_fjLj5120ELj1ELj1ELj8ELj8ENS_18Kernel_traits_baseILj5120EfS2_fS2_fjLj256EEEEELb1ELb1ELb1EEEvNS_9BwdParamsE,"a",@progbits
	.sectionflags	@""
	.align	4
.nv.constant0._ZN10layer_norm31ln_parallel_residual_bwd_kernelINS_13Kernel_traitsIf6__halffS2_fjLj5120ELj1ELj1ELj8ELj8ENS_18Kernel_traits_baseILj5120EfS2_fS2_fjLj256EEEEELb1ELb1ELb1EEEvNS_9BwdParamsE:
	.zero		1192


//--------------------- .nv.constant0._ZN10layer_norm31ln_parallel_residual_bwd_kernelINS_13Kernel_traitsI6__halfffffjLj5120ELj1ELj1ELj8ELj16ENS_18Kernel_traits_baseILj5120ES2_ffffjLj256EEEEELb0ELb0ELb0EEEvNS_9BwdParamsE --------------------------
	.section	.nv.constant0._ZN10layer_norm31ln_parallel_residual_bwd_kernelINS_13Kernel_traitsI6__halfffffjLj5120ELj1ELj1ELj8ELj16ENS_18Kernel_traits_baseILj5120ES2_ffffjLj256EEEEELb0ELb0ELb0EEEvNS_9BwdParamsE,"a",@progbits
	.sectionflags	@""
	.align	4
.nv.constant0._ZN10layer_norm31ln_parallel_residual_bwd_kernelINS_13Kernel_traitsI6__halfffffjLj5120ELj1ELj1ELj8ELj16ENS_18Kernel_traits_baseILj5120ES2_ffffjLj256EEEEELb0ELb0ELb0EEEvNS_9BwdParamsE:
	.zero		1192


//--------------------- .nv.constant0._ZN10layer_norm31ln_parallel_residual_bwd_kernelINS_13Kernel_traitsI6__halfffffjLj5120ELj1ELj1ELj8ELj16ENS_18Kernel_traits_baseILj5120ES2_ffffjLj256EEEEELb0ELb0ELb1EEEvNS_9BwdParamsE --------------------------
	.section	.nv.constant0._ZN10layer_norm31ln_parallel_residual_bwd_kernelINS_13Kernel_traitsI6__halfffffjLj5120ELj1ELj1ELj8ELj16ENS_18Kernel_traits_baseILj5120ES2_ffffjLj256EEEEELb0ELb0ELb1EEEvNS_9BwdParamsE,"a",@progbits
	.sectionflags	@""
	.align	4
.nv.constant0._ZN10layer_norm31ln_parallel_residual_bwd_kernelINS_13Kernel_traitsI6__halfffffjLj5120ELj1ELj1ELj8ELj16ENS_18Kernel_traits_baseILj5120ES2_ffffjLj256EEEEELb0ELb0ELb1EEEvNS_9BwdParamsE:
	.zero		1192


//--------------------- .nv.constant0._ZN10layer_norm31ln_parallel_residual_bwd_kernelINS_13Kernel_traitsI6__halfffffjLj5120ELj1ELj1ELj8ELj16ENS_18Kernel_traits_baseILj5120ES2_ffffjLj256EEEEELb0ELb1ELb0EEEvNS_9BwdParamsE --------------------------
	.section	.nv.constant0._ZN10layer_norm31ln_parallel_residual_bwd_kernelINS_13Kernel_traitsI6__halfffffjLj5120ELj1ELj1ELj8ELj16ENS_18Kernel_traits_baseILj5120ES2_ffffjLj256EEEEELb0ELb1ELb0EEEvNS_9BwdParamsE,"a",@progbits
	.sectionflags	@""
	.align	4
.nv.constant0._ZN10layer_norm31ln_parallel_residual_bwd_kernelINS_13Kernel_traitsI6__halfffffjLj5120ELj1ELj1ELj8ELj16ENS_18Kernel_traits_baseILj5120ES2_ffffjLj256EEEEELb0ELb1ELb0EEEvNS_9BwdParamsE:
	.zero		1192


//--------------------- .nv.constant0._ZN10layer_norm31ln_parallel_residual_bwd_kernelINS_13Kernel_traitsI6__halfffffjLj5120ELj1ELj1ELj8ELj16ENS_18Kernel_traits_baseILj5120ES2_ffffjLj256EEEEELb0ELb1ELb1EEEvNS_9BwdParamsE --------------------------
	.section	.nv.constant0._ZN10layer_norm31ln_parallel_residual_bwd_kernelINS_13Kernel_traitsI6__halfffffjLj5120ELj1ELj1ELj8ELj16ENS_18Kernel_traits_baseILj5120ES2_ffffjLj256EEEEELb0ELb1ELb1EEEvNS_9BwdParamsE,"a",@progbits
	.sectionflags	@""
	.align	4
.nv.constant0._ZN10layer_norm31ln_parallel_residual_bwd_kernelINS_13Kernel_traitsI6__halfffffjLj5120ELj1ELj1ELj8ELj16ENS_18Kernel_traits_baseILj5120ES2_ffffjLj256EEEEELb0ELb1ELb1EEEvNS_9BwdParamsE:
	.zero		1192


//--------------------- .nv.constant0._ZN10layer_norm31ln_parallel_residual_bwd_kernelINS_13Kernel_traitsI6__halfffffjLj5120ELj1ELj1ELj8ELj16ENS_18Kernel_traits_baseILj5120ES2_ffffjLj256EEEEELb1ELb0ELb0EEEvNS_9BwdParamsE --------------------------
	.section	.nv.constant0._ZN10layer_norm31ln_parallel_residual_bwd_kernelINS_13Kernel_traitsI6__halfffffjLj5120ELj1ELj1ELj8ELj16ENS_18Kernel_traits_baseILj5120ES2_ffffjLj256EEEEELb1ELb0ELb0EEEvNS_9BwdParamsE,"a",@progbits
	.sectionflags	@""
	.align	4
.nv.constant0._ZN10layer_norm31ln_parallel_residual_bwd_kernelINS_13Kernel_traitsI6__halfffffjLj5120ELj1ELj1ELj8ELj16ENS_18Kernel_traits_baseILj5120ES2_ffffjLj256EEEEELb1ELb0ELb0EEEvNS_9BwdParamsE:
	.zero		1192


//--------------------- .nv.constant0._ZN10layer_norm31ln_parallel_residual_bwd_kernelINS_13Kernel_traitsI6__halfffffjLj5120ELj1ELj1ELj8ELj16ENS_18Kernel_traits_baseILj5120ES2_ffffjLj256EEEEELb1ELb0ELb1EEEvNS_9BwdParamsE --------------------------
	.section	.nv.constant0._ZN10layer_norm31ln_parallel_residual_bwd_kernelINS_13Kernel_traitsI6__halfffffjLj5120ELj1ELj1ELj8ELj16ENS_18Kernel_traits_baseILj5120ES2_ffffjLj256EEEEELb1ELb0ELb1EEEvNS_9BwdParamsE,"a",@progbits
	.sectionflags	@""
	.align	4
.nv.constant0._ZN10layer_norm31ln_parallel_residual_bwd_kernelINS_13Kernel_traitsI6__halfffffjLj5120ELj1ELj1ELj8ELj16ENS_18Kernel_traits_baseILj5120ES2_ffffjLj256EEEEELb1ELb0ELb1EEEvNS_9BwdParamsE:
	.zero		1192


//--------------------- .nv.constant0._ZN10layer_norm22ln_bwd_finalize_kernelINS_22Kernel_traits_finalizeILj5120E6__halfffffjLb0ELj1024ELj4ENS_18Kernel_traits_baseILj5120ES2_ffffjLj1024EEEEELb0ELb0EEEvNS_9BwdParamsE --------------------------
	.section	.nv.constant0._ZN10layer_norm22ln_bwd_finalize_kernelINS_22Kernel_traits_finalizeILj5120E6__halfffffjLb0ELj1024ELj4ENS_18Kernel_traits_baseILj5120ES2_ffffjLj1024EEEEELb0ELb0EEEvNS_9BwdParamsE,"a",@progbits
	.sectionflags	@""
	.align	4
.nv.constant0._ZN10layer_norm22ln_bwd_finalize_kernelINS_22Kernel_traits_finalizeILj5120E6__halfffffjLb0ELj1024ELj4ENS_18Kernel_traits_baseILj5120ES2_ffffjLj1024EEEEELb0ELb0EEEvNS_9BwdParamsE:
	.zero		1192


//--------------------- .nv.constant0._ZN10layer_norm40ln_parallel_residual_bwd_finalize_kernelINS_22Kernel_traits_finalizeILj5120E6__halfffffjLb0ELj1024ELj4ENS_18Kernel_traits_baseILj5120ES2_ffffjLj1024EEEEELb0EEEvNS_9BwdParamsE --------------------------
	.section	.nv.constant0._ZN10layer_norm40ln_parallel_residual_bwd_finalize_kernelINS_22Kernel_traits_finalizeILj5120E6__halfffffjLb0ELj1024ELj4ENS_18Kernel_traits_baseILj5120ES2_ffffjLj1024EEEEELb0EEEvNS_9BwdParamsE,"a",@progbits
	.sectionflags	@""
	.align	4
.nv.constant0._ZN10layer_norm40ln_parallel_residual_bwd_finalize_kernelINS_22Kernel_traits_finalizeILj5120E6__halfffffjLb0ELj1024ELj4ENS_18Kernel_traits_baseILj5120ES2_ffffjLj1024EEEEELb0EEEvNS_9BwdParamsE:
	.zero		1192


//--------------------- .nv.constant0._ZN10layer_norm31ln_parallel_residual_bwd_kernelINS_13Kernel_traitsI6__halfffffjLj5120ELj1ELj1ELj8ELj16ENS_18Kernel_traits_baseILj5120ES2_ffffjLj256EEEEELb1ELb1ELb0EEEvNS_9BwdParamsE --------------------------
	.section	.nv.constant0._ZN10layer_norm31ln_parallel_residual_bwd_kernelINS_13Kernel_traitsI6__halfffffjLj5120ELj1ELj1ELj8ELj16ENS_18Kernel_traits_baseILj5120ES2_ffffjLj256EEEEELb1ELb1ELb0EEEvNS_9BwdParamsE,"a",@progbits
	.sectionflags	@""
	.align	4
.nv.constant0._ZN10layer_norm31ln_parallel_residual_bwd_kernelINS_13Kernel_traitsI6__halfffffjLj5120ELj1ELj1ELj8ELj16ENS_18Kernel_traits_baseILj5120ES2_ffffjLj256EEEEELb1ELb1ELb0EEEvNS_9BwdParamsE:
	.zero		1192


//--------------------- .nv.constant0._ZN10layer_norm22ln_bwd_finalize_kernelINS_22Kernel_traits_finalizeILj5120E6__halfffffjLb0ELj1024ELj4ENS_18Kernel_traits_baseILj5120ES2_ffffjLj1024EEEEELb0ELb1EEEvNS_9BwdParamsE --------------------------
	.section	.nv.constant0._ZN10layer_norm22ln_bwd_finalize_kernelINS_22Kernel_traits_finalizeILj5120E6__halfffffjLb0ELj1024ELj4ENS_18Kernel_traits_baseILj5120ES2_ffffjLj1024EEEEELb0ELb1EEEvNS_9BwdParamsE,"a",@progbits
	.sectionflags	@""
	.align	4
.nv.constant0._ZN10layer_norm22ln_bwd_finalize_kernelINS_22Kernel_traits_finalizeILj5120E6__halfffffjLb0ELj1024ELj4ENS_18Kernel_traits_baseILj5120ES2_ffffjLj1024EEEEELb0ELb1EEEvNS_9BwdParamsE:
	.zero		1192


//--------------------- .nv.constant0._ZN10layer_norm40ln_parallel_residual_bwd_finalize_kernelINS_22Kernel_traits_finalizeILj5120E6__halfffffjLb0ELj1024ELj4ENS_18Kernel_traits_baseILj5120ES2_ffffjLj1024EEEEELb1EEEvNS_9BwdParamsE --------------------------
	.section	.nv.constant0._ZN10layer_norm40ln_parallel_residual_bwd_finalize_kernelINS_22Kernel_traits_finalizeILj5120E6__halfffffjLb0ELj1024ELj4ENS_18Kernel_traits_baseILj5120ES2_ffffjLj1024EEEEELb1EEEvNS_9BwdParamsE,"a",@progbits
	.sectionflags	@""
	.align	4
.nv.constant0._ZN10layer_norm40ln_parallel_residual_bwd_finalize_kernelINS_22Kernel_traits_finalizeILj5120E6__halfffffjLb0ELj1024ELj4ENS_18Kernel_traits_baseILj5120ES2_ffffjLj1024EEEEELb1EEEvNS_9BwdParamsE:
	.zero		1192


//--------------------- .nv.constant0._ZN10layer_norm31ln_parallel_residual_bwd_kernelINS_13Kernel_traitsI6__halfffffjLj5120ELj1ELj1ELj8ELj16ENS_18Kernel_traits_baseILj5120ES2_ffffjLj256EEEEELb1ELb1ELb1EEEvNS_9BwdParamsE --------------------------
	.section	.nv.constant0._ZN10layer_norm31ln_parallel_residual_bwd_kernelINS_13Kernel_traitsI6__halfffffjLj5120ELj1ELj1ELj8ELj16ENS_18Kernel_traits_baseILj5120ES2_ffffjLj256EEEEELb1ELb1ELb1EEEvNS_9BwdParamsE,"a",@progbits
	.sectionflags	@""
	.align	4
.nv.constant0._ZN10layer_norm31ln_parallel_residual_bwd_kernelINS_13Kernel_traitsI6__halfffffjLj5120ELj1ELj1ELj8ELj16ENS_18Kernel_traits_baseILj5120ES2_ffffjLj256EEEEELb1ELb1ELb1EEEvNS_9BwdParamsE:
	.zero		1192


//--------------------- .nv.constant0._ZN10layer_norm31ln_parallel_residual_bwd_kernelINS_13Kernel_traitsIfffffjLj5120ELj1ELj1ELj8ELj16ENS_18Kernel_traits_baseILj5120EfffffjLj256EEEEELb0ELb0ELb0EEEvNS_9BwdParamsE --------------------------
	.section	.nv.constant0._ZN10layer_norm31ln_parallel_residual_bwd_kernelINS_13Kernel_traitsIfffffjLj5120ELj1ELj1ELj8ELj16ENS_18Kernel_traits_baseILj5120EfffffjLj256EEEEELb0ELb0ELb0EEEvNS_9BwdParamsE,"a",@progbits
	.sectionflags	@""
	.align	4
.nv.constant0._ZN10layer_norm31ln_parallel_residual_bwd_kernelINS_13Kernel_traitsIfffffjLj5120ELj1ELj1ELj8ELj16ENS_18Kernel_traits_baseILj5120EfffffjLj256EEEEELb0ELb0ELb0EEEvNS_9BwdParamsE:
	.zero		1192


//--------------------- .nv.constant0._ZN10layer_norm31ln_parallel_residual_bwd_kernelINS_13Kernel_traitsIfffffjLj5120ELj1ELj1ELj8ELj16ENS_18Kernel_traits_baseILj5120EfffffjLj256EEEEELb0ELb0ELb1EEEvNS_9BwdParamsE --------------------------
	.section	.nv.constant0._ZN10layer_norm31ln_parallel_residual_bwd_kernelINS_13Kernel_traitsIfffffjLj5120ELj1ELj1ELj8ELj16ENS_18Kernel_traits_baseILj5120EfffffjLj256EEEEELb0ELb0ELb1EEEvNS_9BwdParamsE,"a",@progbits
	.sectionflags	@""
	.align	4
.nv.constant0._ZN10layer_norm31ln_parallel_residual_bwd_kernelINS_13Kernel_traitsIfffffjLj5120ELj1ELj1ELj8ELj16ENS_18Kernel_traits_baseILj5120EfffffjLj256EEEEELb0ELb0ELb1EEEvNS_9BwdParamsE:
	.zero		1192


//--------------------- .nv.constant0._ZN10layer_norm31ln_parallel_residual_bwd_kernelINS_13Kernel_traitsIfffffjLj5120ELj1ELj1ELj8ELj16ENS_18Kernel_traits_baseILj5120EfffffjLj256EEEEELb0ELb1ELb0EEEvNS_9BwdParamsE --------------------------
	.section	.nv.constant0._ZN10layer_norm31ln_parallel_residual_bwd_kernelINS_13Kernel_traitsIfffffjLj5120ELj1ELj1ELj8ELj16ENS_18Kernel_traits_baseILj5120EfffffjLj256EEEEELb0ELb1ELb0EEEvNS_9BwdParamsE,"a",@progbits
	.sectionflags	@""
	.align	4
.nv.constant0._ZN10layer_norm31ln_parallel_residual_bwd_kernelINS_13Kernel_traitsIfffffjLj5120ELj1ELj1ELj8ELj16ENS_18Kernel_traits_baseILj5120EfffffjLj256EEEEELb0ELb1ELb0EEEvNS_9BwdParamsE:
	.zero		1192


//--------------------- .nv.constant0._ZN10layer_norm31ln_parallel_residual_bwd_kernelINS_13Kernel_traitsIfffffjLj5120ELj1ELj1ELj8ELj16ENS_18Kernel_traits_baseILj5120EfffffjLj256EEEEELb0ELb1ELb1EEEvNS_9BwdParamsE --------------------------
	.section	.nv.constant0._ZN10layer_norm31ln_parallel_residual_bwd_kernelINS_13Kernel_traitsIfffffjLj5120ELj1ELj1ELj8ELj16ENS_18Kernel_traits_baseILj5120EfffffjLj256EEEEELb0ELb1ELb1EEEvNS_9BwdParamsE,"a",@progbits
	.sectionflags	@""
	.align	4
.nv.constant0._ZN10layer_norm31ln_parallel_residual_bwd_kernelINS_13Kernel_traitsIfffffjLj5120ELj1ELj1ELj8ELj16ENS_18Kernel_traits_baseILj5120EfffffjLj256EEEEELb0ELb1ELb1EEEvNS_9BwdParamsE:
	.zero		1192


//--------------------- .nv.constant0._ZN10layer_norm31ln_parallel_residual_bwd_kernelINS_13Kernel_traitsIfffffjLj5120ELj1ELj1ELj8ELj16ENS_18Kernel_traits_baseILj5120EfffffjLj256EEEEELb1ELb0ELb0EEEvNS_9BwdParamsE --------------------------
	.section	.nv.constant0._ZN10layer_norm31ln_parallel_residual_bwd_kernelINS_13Kernel_traitsIfffffjLj5120ELj1ELj1ELj8ELj16ENS_18Kernel_traits_baseILj5120EfffffjLj256EEEEELb1ELb0ELb0EEEvNS_9BwdParamsE,"a",@progbits
	.sectionflags	@""
	.align	4
.nv.constant0._ZN10layer_norm31ln_parallel_residual_bwd_kernelINS_13Kernel_traitsIfffffjLj5120ELj1ELj1ELj8ELj16ENS_18Kernel_traits_baseILj5120EfffffjLj256EEEEELb1ELb0ELb0EEEvNS_9BwdParamsE:
	.zero		1192


//--------------------- .nv.constant0._ZN10layer_norm31ln_parallel_residual_bwd_kernelINS_13Kernel_traitsIfffffjLj5120ELj1ELj1ELj8ELj16ENS_18Kernel_traits_baseILj5120EfffffjLj256EEEEELb1ELb0ELb1EEEvNS_9BwdParamsE --------------------------
	.section	.nv.constant0._ZN10layer_norm31ln_parallel_residual_bwd_kernelINS_13Kernel_traitsIfffffjLj5120ELj1ELj1ELj8ELj16ENS_18Kernel_traits_baseILj5120EfffffjLj256EEEEELb1ELb0ELb1EEEvNS_9BwdParamsE,"a",@progbits
	.sectionflags	@""
	.align	4
.nv.constant0._ZN10layer_norm31ln_parallel_residual_bwd_kernelINS_13Kernel_traitsIfffffjLj5120ELj1ELj1ELj8ELj16ENS_18Kernel_traits_baseILj5120EfffffjLj256EEEEELb1ELb0ELb1EEEvNS_9BwdParamsE:
	.zero		1192


//--------------------- .nv.constant0._ZN10layer_norm22ln_bwd_finalize_kernelINS_22Kernel_traits_finalizeILj5120EfffffjLb0ELj1024ELj4ENS_18Kernel_traits_baseILj5120EfffffjLj1024EEEEELb0ELb0EEEvNS_9BwdParamsE --------------------------
	.section	.nv.constant0._ZN10layer_norm22ln_bwd_finalize_kernelINS_22Kernel_traits_finalizeILj5120EfffffjLb0ELj1024ELj4ENS_18Kernel_traits_baseILj5120EfffffjLj1024EEEEELb0ELb0EEEvNS_9BwdParamsE,"a",@progbits
	.sectionflags	@""
	.align	4
.nv.constant0._ZN10layer_norm22ln_bwd_finalize_kernelINS_22Kernel_traits_finalizeILj5120EfffffjLb0ELj1024ELj4ENS_18Kernel_traits_baseILj5120EfffffjLj1024EEEEELb0ELb0EEEvNS_9BwdParamsE:
	.zero		1192


//--------------------- .nv.constant0._ZN10layer_norm40ln_parallel_residual_bwd_finalize_kernelINS_22Kernel_traits_finalizeILj5120EfffffjLb0ELj1024ELj4ENS_18Kernel_traits_baseILj5120EfffffjLj1024EEEEELb0EEEvNS_9BwdParamsE --------------------------
	.section	.nv.constant0._ZN10layer_norm40ln_parallel_residual_bwd_finalize_kernelINS_22Kernel_traits_finalizeILj5120EfffffjLb0ELj1024ELj4ENS_18Kernel_traits_baseILj5120EfffffjLj1024EEEEELb0EEEvNS_9BwdParamsE,"a",@progbits
	.sectionflags	@""
	.align	4
.nv.constant0._ZN10layer_norm40ln_parallel_residual_bwd_finalize_kernelINS_22Kernel_traits_finalizeILj5120EfffffjLb0ELj1024ELj4ENS_18Kernel_traits_baseILj5120EfffffjLj1024EEEEELb0EEEvNS_9BwdParamsE:
	.zero		1192


//--------------------- .nv.constant0._ZN10layer_norm31ln_parallel_residual_bwd_kernelINS_13Kernel_traitsIfffffjLj5120ELj1ELj1ELj8ELj16ENS_18Kernel_traits_baseILj5120EfffffjLj256EEEEELb1ELb1ELb0EEEvNS_9BwdParamsE --------------------------
	.section	.nv.constant0._ZN10layer_norm31ln_parallel_residual_bwd_kernelINS_13Kernel_traitsIfffffjLj5120ELj1ELj1ELj8ELj16ENS_18Kernel_traits_baseILj5120EfffffjLj256EEEEELb1ELb1ELb0EEEvNS_9BwdParamsE,"a",@progbits
	.sectionflags	@""
	.align	4
.nv.constant0._ZN10layer_norm31ln_parallel_residual_bwd_kernelINS_13Kernel_traitsIfffffjLj5120ELj1ELj1ELj8ELj16ENS_18Kernel_traits_baseILj5120EfffffjLj256EEEEELb1ELb1ELb0EEEvNS_9BwdParamsE:
	.zero		1192


//--------------------- .nv.constant0._ZN10layer_norm22ln_bwd_finalize_kernelINS_22Kernel_traits_finalizeILj5120EfffffjLb0ELj1024ELj4ENS_18Kernel_traits_baseILj5120EfffffjLj1024EEEEELb0ELb1EEEvNS_9BwdParamsE --------------------------
	.section	.nv.constant0._ZN10layer_norm22ln_bwd_finalize_kernelINS_22Kernel_traits_finalizeILj5120EfffffjLb0ELj1024ELj4ENS_18Kernel_traits_baseILj5120EfffffjLj1024EEEEELb0ELb1EEEvNS_9BwdParamsE,"a",@progbits
	.sectionflags	@""
	.align	4
.nv.constant0._ZN10layer_norm22ln_bwd_finalize_kernelINS_22Kernel_traits_finalizeILj5120EfffffjLb0ELj1024ELj4ENS_18Kernel_traits_baseILj5120EfffffjLj1024EEEEELb0ELb1EEEvNS_9BwdParamsE:
	.zero		1192


//--------------------- .nv.constant0._ZN10layer_norm40ln_parallel_residual_bwd_finalize_kernelINS_22Kernel_traits_finalizeILj5120EfffffjLb0ELj1024ELj4ENS_18Kernel_traits_baseILj5120EfffffjLj1024EEEEELb1EEEvNS_9BwdParamsE --------------------------
	.section	.nv.constant0._ZN10layer_norm40ln_parallel_residual_bwd_finalize_kernelINS_22Kernel_traits_finalizeILj5120EfffffjLb0ELj1024ELj4ENS_18Kernel_traits_baseILj5120EfffffjLj1024EEEEELb1EEEvNS_9BwdParamsE,"a",@progbits
	.sectionflags	@""
	.align	4
.nv.constant0._ZN10layer_norm40ln_parallel_residual_bwd_finalize_kernelINS_22Kernel_traits_finalizeILj5120EfffffjLb0ELj1024ELj4ENS_18Kernel_traits_baseILj5120EfffffjLj1024EEEEELb1EEEvNS_9BwdParamsE:
	.zero		1192


//--------------------- .nv.constant0._ZN10layer_norm31ln_parallel_residual_bwd_kernelINS_13Kernel_traitsIfffffjLj5120ELj1ELj1ELj8ELj16ENS_18Kernel_traits_baseILj5120EfffffjLj256EEEEELb1ELb1ELb1EEEvNS_9BwdParamsE --------------------------
	.section	.nv.constant0._ZN10layer_norm31ln_parallel_residual_bwd_kernelINS_13Kernel_traitsIfffffjLj5120ELj1ELj1ELj8ELj16ENS_18Kernel_traits_baseILj5120EfffffjLj256EEEEELb1ELb1ELb1EEEvNS_9BwdParamsE,"a",@progbits
	.sectionflags	@""
	.align	4
.nv.constant0._ZN10layer_norm31ln_parallel_residual_bwd_kernelINS_13Kernel_traitsIfffffjLj5120ELj1ELj1ELj8ELj16ENS_18Kernel_traits_baseILj5120EfffffjLj256EEEEELb1ELb1ELb1EEEvNS_9BwdParamsE:
	.zero		1192


//--------------------- SYMBOLS --------------------------

	.type		.nv.reservedSmem.offset0,@object
	.size		.nv.reservedSmem.offset0,0x4
	.type		.nv.reservedSmem.cap,@object
	.size		.nv.reservedSmem.cap,0x4
